	.target	sm_80

	.elftype	@"ET_EXEC"


//--------------------- .note.nv.tkinfo           --------------------------
	.section	.note.nv.tkinfo,"",@"SHT_NOTE"
	.sectionflags	@"SHF_NOTE_NV_TKINFO"
	.tkinfo
        /*0018*/ 	.word	0x00000002
        /*0030*/ 	.string	""
        /*0030*/ 	.string	"ptxas"
        /*0030*/ 	.string	"Cuda compilation tools, release 13.0, V13.0.88"
        /*0030*/ 	.string	"Build cuda_13.0.r13.0/compiler.36424714_0"
        /*0030*/ 	.string	"-arch sm_80 -m 64 "



//--------------------- .note.nv.cuinfo           --------------------------
	.section	.note.nv.cuinfo,"",@"SHT_NOTE"
	.sectionflags	@"SHF_NOTE_NV_CUINFO"
        /*0018*/ 	.short	0x0002
        /*001a*/ 	.short	0x0050
        /*001c*/ 	.short	0x0082
	.zero		2


//--------------------- .nv.info                  --------------------------
	.section	.nv.info,"",@"SHT_CUDA_INFO"
	.align	4


	//----- nvinfo : EIATTR_REGCOUNT
	.align		4
        /*0000*/ 	.byte	0x04, 0x2f
        /*0002*/ 	.short	(.L_12 - .L_11)
	.align		4
.L_11:
        /*0004*/ 	.word	index@(_ZN5flash25flash_bwd_dot_do_o_kernelILb1E23Flash_bwd_kernel_traitsILi128ELi64ELi128ELi8ELi2ELi4ELi2ELb0ELb0EN7cutlass10bfloat16_tE19Flash_kernel_traitsILi128ELi64ELi128ELi8ES3_EEEEvNS_16Flash_bwd_paramsE)
        /*0008*/ 	.word	0x00000031


	//----- nvinfo : EIATTR_FRAME_SIZE
	.align		4
.L_12:
        /*000c*/ 	.byte	0x04, 0x11
        /*000e*/ 	.short	(.L_14 - .L_13)
	.align		4
.L_13:
        /*0010*/ 	.word	index@(_ZN5flash25flash_bwd_dot_do_o_kernelILb1E23Flash_bwd_kernel_traitsILi128ELi64ELi128ELi8ELi2ELi4ELi2ELb0ELb0EN7cutlass10bfloat16_tE19Flash_kernel_traitsILi128ELi64ELi128ELi8ES3_EEEEvNS_16Flash_bwd_paramsE)
        /*0014*/ 	.word	0x00000000


	//----- nvinfo : EIATTR_REGCOUNT
	.align		4
.L_14:
        /*0018*/ 	.byte	0x04, 0x2f
        /*001a*/ 	.short	(.L_16 - .L_15)
	.align		4
.L_15:
        /*001c*/ 	.word	index@(_ZN5flash25flash_bwd_dot_do_o_kernelILb0E23Flash_bwd_kernel_traitsILi128ELi64ELi128ELi8ELi2ELi4ELi2ELb0ELb0EN7cutlass10bfloat16_tE19Flash_kernel_traitsILi128ELi64ELi128ELi8ES3_EEEEvNS_16Flash_bwd_paramsE)
        /*0020*/ 	.word	0x0000002e


	//----- nvinfo : EIATTR_FRAME_SIZE
	.align		4
.L_16:
        /*0024*/ 	.byte	0x04, 0x11
        /*0026*/ 	.short	(.L_18 - .L_17)
	.align		4
.L_17:
        /*0028*/ 	.word	index@(_ZN5flash25flash_bwd_dot_do_o_kernelILb0E23Flash_bwd_kernel_traitsILi128ELi64ELi128ELi8ELi2ELi4ELi2ELb0ELb0EN7cutlass10bfloat16_tE19Flash_kernel_traitsILi128ELi64ELi128ELi8ES3_EEEEvNS_16Flash_bwd_paramsE)
        /*002c*/ 	.word	0x00000000


	//----- nvinfo : EIATTR_REGCOUNT
	.align		4
.L_18:
        /*0030*/ 	.byte	0x04, 0x2f
        /*0032*/ 	.short	(.L_20 - .L_19)
	.align		4
.L_19:
        /*0034*/ 	.word	index@(_ZN5flash44flash_bwd_dq_dk_dv_loop_seqk_parallel_kernelI23Flash_bwd_kernel_traitsILi128ELi64ELi128ELi8ELi2ELi4ELi2ELb0ELb0EN7cutlass10bfloat16_tE19Flash_kernel_traitsILi128ELi64ELi128ELi8ES3_EELb0ELb0ELb1ELb1ELb0ELb0ELb1EEEvNS_16Flash_bwd_paramsE)
        /*0038*/ 	.word	0x000000ff


	//----- nvinfo : EIATTR_FRAME_SIZE
	.align		4
.L_20:
        /*003c*/ 	.byte	0x04, 0x11
        /*003e*/ 	.short	(.L_22 - .L_21)
	.align		4
.L_21:
        /*0040*/ 	.word	index@(_ZN5flash44flash_bwd_dq_dk_dv_loop_seqk_parallel_kernelI23Flash_bwd_kernel_traitsILi128ELi64ELi128ELi8ELi2ELi4ELi2ELb0ELb0EN7cutlass10bfloat16_tE19Flash_kernel_traitsILi128ELi64ELi128ELi8ES3_EELb0ELb0ELb1ELb1ELb0ELb0ELb1EEEvNS_16Flash_bwd_paramsE)
        /*0044*/ 	.word	0x000000b0


	//----- nvinfo : EIATTR_REGCOUNT
	.align		4
.L_22:
        /*0048*/ 	.byte	0x04, 0x2f
        /*004a*/ 	.short	(.L_24 - .L_23)
	.align		4
.L_23:
        /*004c*/ 	.word	index@(_ZN5flash44flash_bwd_dq_dk_dv_loop_seqk_parallel_kernelI23Flash_bwd_kernel_traitsILi128ELi64ELi128ELi8ELi2ELi4ELi2ELb0ELb0EN7cutlass10bfloat16_tE19Flash_kernel_traitsILi128ELi64ELi128ELi8ES3_EELb1ELb0ELb1ELb1ELb0ELb0ELb0EEEvNS_16Flash_bwd_paramsE)
        /*0050*/ 	.word	0x000000ff


	//----- nvinfo : EIATTR_FRAME_SIZE
	.align		4
.L_24:
        /*0054*/ 	.byte	0x04, 0x11
        /*0056*/ 	.short	(.L_26 - .L_25)
	.align		4
.L_25:
        /*0058*/ 	.word	index@(_ZN5flash44flash_bwd_dq_dk_dv_loop_seqk_parallel_kernelI23Flash_bwd_kernel_traitsILi128ELi64ELi128ELi8ELi2ELi4ELi2ELb0ELb0EN7cutlass10bfloat16_tE19Flash_kernel_traitsILi128ELi64ELi128ELi8ES3_EELb1ELb0ELb1ELb1ELb0ELb0ELb0EEEvNS_16Flash_bwd_paramsE)
        /*005c*/ 	.word	0x00000028


	//----- nvinfo : EIATTR_REGCOUNT
	.align		4
.L_26:
        /*0060*/ 	.byte	0x04, 0x2f
        /*0062*/ 	.short	(.L_28 - .L_27)
	.align		4
.L_27:
        /*0064*/ 	.word	index@(_ZN5flash44flash_bwd_dq_dk_dv_loop_seqk_parallel_kernelI23Flash_bwd_kernel_traitsILi128ELi64ELi128ELi8ELi2ELi4ELi2ELb0ELb0EN7cutlass10bfloat16_tE19Flash_kernel_traitsILi128ELi64ELi128ELi8ES3_EELb0ELb0ELb1ELb0ELb0ELb1ELb1EEEvNS_16Flash_bwd_paramsE)
        /*0068*/ 	.word	0x000000ff


	//----- nvinfo : EIATTR_FRAME_SIZE
	.align		4
.L_28:
        /*006c*/ 	.byte	0x04, 0x11
        /*006e*/ 	.short	(.L_30 - .L_29)
	.align		4
.L_29:
        /*0070*/ 	.word	index@(_ZN5flash44flash_bwd_dq_dk_dv_loop_seqk_parallel_kernelI23Flash_bwd_kernel_traitsILi128ELi64ELi128ELi8ELi2ELi4ELi2ELb0ELb0EN7cutlass10bfloat16_tE19Flash_kernel_traitsILi128ELi64ELi128ELi8ES3_EELb0ELb0ELb1ELb0ELb0ELb1ELb1EEEvNS_16Flash_bwd_paramsE)
        /*0074*/ 	.word	0x000000a8


	//----- nvinfo : EIATTR_REGCOUNT
	.align		4
.L_30:
        /*0078*/ 	.byte	0x04, 0x2f
        /*007a*/ 	.short	(.L_32 - .L_31)
	.align		4
.L_31:
        /*007c*/ 	.word	index@(_ZN5flash44flash_bwd_dq_dk_dv_loop_seqk_parallel_kernelI23Flash_bwd_kernel_traitsILi128ELi64ELi128ELi8ELi2ELi4ELi2ELb0ELb0EN7cutlass10bfloat16_tE19Flash_kernel_traitsILi128ELi64ELi128ELi8ES3_EELb1ELb0ELb1ELb0ELb0ELb1ELb0EEEvNS_16Flash_bwd_paramsE)
        /*0080*/ 	.word	0x000000ff


	//----- nvinfo : EIATTR_FRAME_SIZE
	.align		4
.L_32:
        /*0084*/ 	.byte	0x04, 0x11
        /*0086*/ 	.short	(.L_34 - .L_33)
	.align		4
.L_33:
        /*0088*/ 	.word	index@(_ZN5flash44flash_bwd_dq_dk_dv_loop_seqk_parallel_kernelI23Flash_bwd_kernel_traitsILi128ELi64ELi128ELi8ELi2ELi4ELi2ELb0ELb0EN7cutlass10bfloat16_tE19Flash_kernel_traitsILi128ELi64ELi128ELi8ES3_EELb1ELb0ELb1ELb0ELb0ELb1ELb0EEEvNS_16Flash_bwd_paramsE)
        /*008c*/ 	.word	0x00000030


	//----- nvinfo : EIATTR_REGCOUNT
	.align		4
.L_34:
        /*0090*/ 	.byte	0x04, 0x2f
        /*0092*/ 	.short	(.L_36 - .L_35)
	.align		4
.L_35:
        /*0094*/ 	.word	index@(_ZN5flash44flash_bwd_dq_dk_dv_loop_seqk_parallel_kernelI23Flash_bwd_kernel_traitsILi128ELi64ELi128ELi8ELi2ELi4ELi2ELb0ELb0EN7cutlass10bfloat16_tE19Flash_kernel_traitsILi128ELi64ELi128ELi8ES3_EELb0ELb0ELb0ELb1ELb0ELb0ELb1EEEvNS_16Flash_bwd_paramsE)
        /*0098*/ 	.word	0x000000ff


	//----- nvinfo : EIATTR_FRAME_SIZE
	.align		4
.L_36:
        /*009c*/ 	.byte	0x04, 0x11
        /*009e*/ 	.short	(.L_38 - .L_37)
	.align		4
.L_37:
        /*00a0*/ 	.word	index@(_ZN5flash44flash_bwd_dq_dk_dv_loop_seqk_parallel_kernelI23Flash_bwd_kernel_traitsILi128ELi64ELi128ELi8ELi2ELi4ELi2ELb0ELb0EN7cutlass10bfloat16_tE19Flash_kernel_traitsILi128ELi64ELi128ELi8ES3_EELb0ELb0ELb0ELb1ELb0ELb0ELb1EEEvNS_16Flash_bwd_paramsE)
        /*00a4*/ 	.word	0x000000b0


	//----- nvinfo : EIATTR_REGCOUNT
	.align		4
.L_38:
        /*00a8*/ 	.byte	0x04, 0x2f
        /*00aa*/ 	.short	(.L_40 - .L_39)
	.align		4
.L_39:
        /*00ac*/ 	.word	index@(_ZN5flash44flash_bwd_dq_dk_dv_loop_seqk_parallel_kernelI23Flash_bwd_kernel_traitsILi128ELi64ELi128ELi8ELi2ELi4ELi2ELb0ELb0EN7cutlass10bfloat16_tE19Flash_kernel_traitsILi128ELi64ELi128ELi8ES3_EELb1ELb0ELb0ELb1ELb0ELb0ELb0EEEvNS_16Flash_bwd_paramsE)
        /*00b0*/ 	.word	0x000000ff


	//----- nvinfo : EIATTR_FRAME_SIZE
	.align		4
.L_40:
        /*00b4*/ 	.byte	0x04, 0x11
        /*00b6*/ 	.short	(.L_42 - .L_41)
	.align		4
.L_41:
        /*00b8*/ 	.word	index@(_ZN5flash44flash_bwd_dq_dk_dv_loop_seqk_parallel_kernelI23Flash_bwd_kernel_traitsILi128ELi64ELi128ELi8ELi2ELi4ELi2ELb0ELb0EN7cutlass10bfloat16_tE19Flash_kernel_traitsILi128ELi64ELi128ELi8ES3_EELb1ELb0ELb0ELb1ELb0ELb0ELb0EEEvNS_16Flash_bwd_paramsE)
        /*00bc*/ 	.word	0x00000060


	//----- nvinfo : EIATTR_REGCOUNT
	.align		4
.L_42:
        /*00c0*/ 	.byte	0x04, 0x2f
        /*00c2*/ 	.short	(.L_44 - .L_43)
	.align		4
.L_43:
        /*00c4*/ 	.word	index@(_ZN5flash44flash_bwd_dq_dk_dv_loop_seqk_parallel_kernelI23Flash_bwd_kernel_traitsILi128ELi64ELi128ELi8ELi2ELi4ELi2ELb0ELb0EN7cutlass10bfloat16_tE19Flash_kernel_traitsILi128ELi64ELi128ELi8ES3_EELb0ELb0ELb0ELb0ELb1ELb1ELb1EEEvNS_16Flash_bwd_paramsE)
        /*00c8*/ 	.word	0x000000ff


	//----- nvinfo : EIATTR_FRAME_SIZE
	.align		4
.L_44:
        /*00cc*/ 	.byte	0x04, 0x11
        /*00ce*/ 	.short	(.L_46 - .L_45)
	.align		4
.L_45:
        /*00d0*/ 	.word	index@(_ZN5flash44flash_bwd_dq_dk_dv_loop_seqk_parallel_kernelI23Flash_bwd_kernel_traitsILi128ELi64ELi128ELi8ELi2ELi4ELi2ELb0ELb0EN7cutlass10bfloat16_tE19Flash_kernel_traitsILi128ELi64ELi128ELi8ES3_EELb0ELb0ELb0ELb0ELb1ELb1ELb1EEEvNS_16Flash_bwd_paramsE)
        /*00d4*/ 	.word	0x000000a0


	//----- nvinfo : EIATTR_REGCOUNT
	.align		4
.L_46:
        /*00d8*/ 	.byte	0x04, 0x2f
        /*00da*/ 	.short	(.L_48 - .L_47)
	.align		4
.L_47:
        /*00dc*/ 	.word	index@(_ZN5flash44flash_bwd_dq_dk_dv_loop_seqk_parallel_kernelI23Flash_bwd_kernel_traitsILi128ELi64ELi128ELi8ELi2ELi4ELi2ELb0ELb0EN7cutlass10bfloat16_tE19Flash_kernel_traitsILi128ELi64ELi128ELi8ES3_EELb1ELb0ELb0ELb0ELb1ELb1ELb0EEEvNS_16Flash_bwd_paramsE)
        /*00e0*/ 	.word	0x000000ff


	//----- nvinfo : EIATTR_FRAME_SIZE
	.align		4
.L_48:
        /*00e4*/ 	.byte	0x04, 0x11
        /*00e6*/ 	.short	(.L_50 - .L_49)
	.align		4
.L_49:
        /*00e8*/ 	.word	index@(_ZN5flash44flash_bwd_dq_dk_dv_loop_seqk_parallel_kernelI23Flash_bwd_kernel_traitsILi128ELi64ELi128ELi8ELi2ELi4ELi2ELb0ELb0EN7cutlass10bfloat16_tE19Flash_kernel_traitsILi128ELi64ELi128ELi8ES3_EELb1ELb0ELb0ELb0ELb1ELb1ELb0EEEvNS_16Flash_bwd_paramsE)
        /*00ec*/ 	.word	0x00000040


	//----- nvinfo : EIATTR_REGCOUNT
	.align		4
.L_50:
        /*00f0*/ 	.byte	0x04, 0x2f
        /*00f2*/ 	.short	(.L_52 - .L_51)
	.align		4
.L_51:
        /*00f4*/ 	.word	index@(_ZN5flash44flash_bwd_dq_dk_dv_loop_seqk_parallel_kernelI23Flash_bwd_kernel_traitsILi128ELi64ELi128ELi8ELi2ELi4ELi2ELb0ELb0EN7cutlass10bfloat16_tE19Flash_kernel_traitsILi128ELi64ELi128ELi8ES3_EELb0ELb0ELb1ELb0ELb0ELb0ELb1EEEvNS_16Flash_bwd_paramsE)
        /*00f8*/ 	.word	0x000000ff


	//----- nvinfo : EIATTR_FRAME_SIZE
	.align		4
.L_52:
        /*00fc*/ 	.byte	0x04, 0x11
        /*00fe*/ 	.short	(.L_54 - .L_53)
	.align		4
.L_53:
        /*0100*/ 	.word	index@(_ZN5flash44flash_bwd_dq_dk_dv_loop_seqk_parallel_kernelI23Flash_bwd_kernel_traitsILi128ELi64ELi128ELi8ELi2ELi4ELi2ELb0ELb0EN7cutlass10bfloat16_tE19Flash_kernel_traitsILi128ELi64ELi128ELi8ES3_EELb0ELb0ELb1ELb0ELb0ELb0ELb1EEEvNS_16Flash_bwd_paramsE)
        /*0104*/ 	.word	0x000000b0


	//----- nvinfo : EIATTR_REGCOUNT
	.align		4
.L_54:
        /*0108*/ 	.byte	0x04, 0x2f
        /*010a*/ 	.short	(.L_56 - .L_55)
	.align		4
.L_55:
        /*010c*/ 	.word	index@(_ZN5flash44flash_bwd_dq_dk_dv_loop_seqk_parallel_kernelI23Flash_bwd_kernel_traitsILi128ELi64ELi128ELi8ELi2ELi4ELi2ELb0ELb0EN7cutlass10bfloat16_tE19Flash_kernel_traitsILi128ELi64ELi128ELi8ES3_EELb1ELb0ELb1ELb0ELb0ELb0ELb0EEEvNS_16Flash_bwd_paramsE)
        /*0110*/ 	.word	0x000000ff


	//----- nvinfo : EIATTR_FRAME_SIZE
	.align		4
.L_56:
        /*0114*/ 	.byte	0x04, 0x11
        /*0116*/ 	.short	(.L_58 - .L_57)
	.align		4
.L_57:
        /*0118*/ 	.word	index@(_ZN5flash44flash_bwd_dq_dk_dv_loop_seqk_parallel_kernelI23Flash_bwd_kernel_traitsILi128ELi64ELi128ELi8ELi2ELi4ELi2ELb0ELb0EN7cutlass10bfloat16_tE19Flash_kernel_traitsILi128ELi64ELi128ELi8ES3_EELb1ELb0ELb1ELb0ELb0ELb0ELb0EEEvNS_16Flash_bwd_paramsE)
        /*011c*/ 	.word	0x00000018


	//----- nvinfo : EIATTR_REGCOUNT
	.align		4
.L_58:
        /*0120*/ 	.byte	0x04, 0x2f
        /*0122*/ 	.short	(.L_60 - .L_59)
	.align		4
.L_59:
        /*0124*/ 	.word	index@(_ZN5flash44flash_bwd_dq_dk_dv_loop_seqk_parallel_kernelI23Flash_bwd_kernel_traitsILi128ELi64ELi128ELi8ELi2ELi4ELi2ELb0ELb0EN7cutlass10bfloat16_tE19Flash_kernel_traitsILi128ELi64ELi128ELi8ES3_EELb0ELb0ELb0ELb0ELb0ELb0ELb1EEEvNS_16Flash_bwd_paramsE)
        /*0128*/ 	.word	0x000000ff


	//----- nvinfo : EIATTR_FRAME_SIZE
	.align		4
.L_60:
        /*012c*/ 	.byte	0x04, 0x11
        /*012e*/ 	.short	(.L_62 - .L_61)
	.align		4
.L_61:
        /*0130*/ 	.word	index@(_ZN5flash44flash_bwd_dq_dk_dv_loop_seqk_parallel_kernelI23Flash_bwd_kernel_traitsILi128ELi64ELi128ELi8ELi2ELi4ELi2ELb0ELb0EN7cutlass10bfloat16_tE19Flash_kernel_traitsILi128ELi64ELi128ELi8ES3_EELb0ELb0ELb0ELb0ELb0ELb0ELb1EEEvNS_16Flash_bwd_paramsE)
        /*0134*/ 	.word	0x000000b0


	//----- nvinfo : EIATTR_REGCOUNT
	.align		4
.L_62:
        /*0138*/ 	.byte	0x04, 0x2f
        /*013a*/ 	.short	(.L_64 - .L_63)
	.align		4
.L_63:
        /*013c*/ 	.word	index@(_ZN5flash44flash_bwd_dq_dk_dv_loop_seqk_parallel_kernelI23Flash_bwd_kernel_traitsILi128ELi64ELi128ELi8ELi2ELi4ELi2ELb0ELb0EN7cutlass10bfloat16_tE19Flash_kernel_traitsILi128ELi64ELi128ELi8ES3_EELb1ELb0ELb0ELb0ELb0ELb0ELb0EEEvNS_16Flash_bwd_paramsE)
        /*0140*/ 	.word	0x000000ff


	//----- nvinfo : EIATTR_FRAME_SIZE
	.align		4
.L_64:
        /*0144*/ 	.byte	0x04, 0x11
        /*0146*/ 	.short	(.L_66 - .L_65)
	.align		4
.L_65:
        /*0148*/ 	.word	index@(_ZN5flash44flash_bwd_dq_dk_dv_loop_seqk_parallel_kernelI23Flash_bwd_kernel_traitsILi128ELi64ELi128ELi8ELi2ELi4ELi2ELb0ELb0EN7cutlass10bfloat16_tE19Flash_kernel_traitsILi128ELi64ELi128ELi8ES3_EELb1ELb0ELb0ELb0ELb0ELb0ELb0EEEvNS_16Flash_bwd_paramsE)
        /*014c*/ 	.word	0x00000038


	//----- nvinfo : EIATTR_REGCOUNT
	.align		4
.L_66:
        /*0150*/ 	.byte	0x04, 0x2f
        /*0152*/ 	.short	(.L_68 - .L_67)
	.align		4
.L_67:
        /*0154*/ 	.word	index@(_ZN5flash44flash_bwd_dq_dk_dv_loop_seqk_parallel_kernelI23Flash_bwd_kernel_traitsILi128ELi64ELi128ELi8ELi2ELi4ELi2ELb0ELb0EN7cutlass10bfloat16_tE19Flash_kernel_traitsILi128ELi64ELi128ELi8ES3_EELb0ELb0ELb0ELb0ELb0ELb1ELb1EEEvNS_16Flash_bwd_paramsE)
        /*0158*/ 	.word	0x000000ff


	//----- nvinfo : EIATTR_FRAME_SIZE
	.align		4
.L_68:
        /*015c*/ 	.byte	0x04, 0x11
        /*015e*/ 	.short	(.L_70 - .L_69)
	.align		4
.L_69:
        /*0160*/ 	.word	index@(_ZN5flash44flash_bwd_dq_dk_dv_loop_seqk_parallel_kernelI23Flash_bwd_kernel_traitsILi128ELi64ELi128ELi8ELi2ELi4ELi2ELb0ELb0EN7cutlass10bfloat16_tE19Flash_kernel_traitsILi128ELi64ELi128ELi8ES3_EELb0ELb0ELb0ELb0ELb0ELb1ELb1EEEvNS_16Flash_bwd_paramsE)
        /*0164*/ 	.word	0x000000a8


	//----- nvinfo : EIATTR_REGCOUNT
	.align		4
.L_70:
        /*0168*/ 	.byte	0x04, 0x2f
        /*016a*/ 	.short	(.L_72 - .L_71)
	.align		4
.L_71:
        /*016c*/ 	.word	index@(_ZN5flash44flash_bwd_dq_dk_dv_loop_seqk_parallel_kernelI23Flash_bwd_kernel_traitsILi128ELi64ELi128ELi8ELi2ELi4ELi2ELb0ELb0EN7cutlass10bfloat16_tE19Flash_kernel_traitsILi128ELi64ELi128ELi8ES3_EELb1ELb0ELb0ELb0ELb0ELb1ELb0EEEvNS_16Flash_bwd_paramsE)
        /*0170*/ 	.word	0x000000ff


	//----- nvinfo : EIATTR_FRAME_SIZE
	.align		4
.L_72:
        /*0174*/ 	.byte	0x04, 0x11
        /*0176*/ 	.short	(.L_74 - .L_73)
	.align		4
.L_73:
        /*0178*/ 	.word	index@(_ZN5flash44flash_bwd_dq_dk_dv_loop_seqk_parallel_kernelI23Flash_bwd_kernel_traitsILi128ELi64ELi128ELi8ELi2ELi4ELi2ELb0ELb0EN7cutlass10bfloat16_tE19Flash_kernel_traitsILi128ELi64ELi128ELi8ES3_EELb1ELb0ELb0ELb0ELb0ELb1ELb0EEEvNS_16Flash_bwd_paramsE)
        /*017c*/ 	.word	0x00000040


	//----- nvinfo : EIATTR_REGCOUNT
	.align		4
.L_74:
        /*0180*/ 	.byte	0x04, 0x2f
        /*0182*/ 	.short	(.L_76 - .L_75)
	.align		4
.L_75:
        /*0184*/ 	.word	index@(_ZN5flash27flash_bwd_convert_dq_kernelI23Flash_bwd_kernel_traitsILi128ELi64ELi128ELi8ELi2ELi4ELi2ELb0ELb0EN7cutlass10bfloat16_tE19Flash_kernel_traitsILi128ELi64ELi128ELi8ES3_EEEEvNS_16Flash_bwd_paramsEi)
        /*0188*/ 	.word	0x00000050


	//----- nvinfo : EIATTR_FRAME_SIZE
	.align		4
.L_76:
        /*018c*/ 	.byte	0x04, 0x11
        /*018e*/ 	.short	(.L_78 - .L_77)
	.align		4
.L_77:
        /*0190*/ 	.word	index@(_ZN5flash27flash_bwd_convert_dq_kernelI23Flash_bwd_kernel_traitsILi128ELi64ELi128ELi8ELi2ELi4ELi2ELb0ELb0EN7cutlass10bfloat16_tE19Flash_kernel_traitsILi128ELi64ELi128ELi8ES3_EEEEvNS_16Flash_bwd_paramsEi)
        /*0194*/ 	.word	0x00000000


	//----- nvinfo : EIATTR_REGCOUNT
	.align		4
.L_78:
        /*0198*/ 	.byte	0x04, 0x2f
        /*019a*/ 	.short	(.L_80 - .L_79)
	.align		4
.L_79:
        /*019c*/ 	.word	index@(_ZN5flash25flash_bwd_dot_do_o_kernelILb1E23Flash_bwd_kernel_traitsILi128ELi64ELi64ELi8ELi4ELi2ELi2ELb1ELb0EN7cutlass10bfloat16_tE19Flash_kernel_traitsILi128ELi64ELi64ELi8ES3_EEEEvNS_16Flash_bwd_paramsE)
        /*01a0*/ 	.word	0x00000031


	//----- nvinfo : EIATTR_FRAME_SIZE
	.align		4
.L_80:
        /*01a4*/ 	.byte	0x04, 0x11
        /*01a6*/ 	.short	(.L_82 - .L_81)
	.align		4
.L_81:
        /*01a8*/ 	.word	index@(_ZN5flash25flash_bwd_dot_do_o_kernelILb1E23Flash_bwd_kernel_traitsILi128ELi64ELi64ELi8ELi4ELi2ELi2ELb1ELb0EN7cutlass10bfloat16_tE19Flash_kernel_traitsILi128ELi64ELi64ELi8ES3_EEEEvNS_16Flash_bwd_paramsE)
        /*01ac*/ 	.word	0x00000000


	//----- nvinfo : EIATTR_REGCOUNT
	.align		4
.L_82:
        /*01b0*/ 	.byte	0x04, 0x2f
        /*01b2*/ 	.short	(.L_84 - .L_83)
	.align		4
.L_83:
        /*01b4*/ 	.word	index@(_ZN5flash25flash_bwd_dot_do_o_kernelILb0E23Flash_bwd_kernel_traitsILi128ELi64ELi64ELi8ELi4ELi2ELi2ELb1ELb0EN7cutlass10bfloat16_tE19Flash_kernel_traitsILi128ELi64ELi64ELi8ES3_EEEEvNS_16Flash_bwd_paramsE)
        /*01b8*/ 	.word	0x0000002e


	//----- nvinfo : EIATTR_FRAME_SIZE
	.align		4
.L_84:
        /*01bc*/ 	.byte	0x04, 0x11
        /*01be*/ 	.short	(.L_86 - .L_85)
	.align		4
.L_85:
        /*01c0*/ 	.word	index@(_ZN5flash25flash_bwd_dot_do_o_kernelILb0E23Flash_bwd_kernel_traitsILi128ELi64ELi64ELi8ELi4ELi2ELi2ELb1ELb0EN7cutlass10bfloat16_tE19Flash_kernel_traitsILi128ELi64ELi64ELi8ES3_EEEEvNS_16Flash_bwd_paramsE)
        /*01c4*/ 	.word	0x00000000


	//----- nvinfo : EIATTR_REGCOUNT
	.align		4
.L_86:
        /*01c8*/ 	.byte	0x04, 0x2f
        /*01ca*/ 	.short	(.L_88 - .L_87)
	.align		4
.L_87:
        /*01cc*/ 	.word	index@(_ZN5flash44flash_bwd_dq_dk_dv_loop_seqk_parallel_kernelI23Flash_bwd_kernel_traitsILi128ELi64ELi64ELi8ELi4ELi2ELi2ELb1ELb0EN7cutlass10bfloat16_tE19Flash_kernel_traitsILi128ELi64ELi64ELi8ES3_EELb0ELb0ELb1ELb1ELb0ELb0ELb1EEEvNS_16Flash_bwd_paramsE)
        /*01d0*/ 	.word	0x000000ff


	//----- nvinfo : EIATTR_FRAME_SIZE
	.align		4
.L_88:
        /*01d4*/ 	.byte	0x04, 0x11
        /*01d6*/ 	.short	(.L_90 - .L_89)
	.align		4
.L_89:
        /*01d8*/ 	.word	index@(_ZN5flash44flash_bwd_dq_dk_dv_loop_seqk_parallel_kernelI23Flash_bwd_kernel_traitsILi128ELi64ELi64ELi8ELi4ELi2ELi2ELb1ELb0EN7cutlass10bfloat16_tE19Flash_kernel_traitsILi128ELi64ELi64ELi8ES3_EELb0ELb0ELb1ELb1ELb0ELb0ELb1EEEvNS_16Flash_bwd_paramsE)
        /*01dc*/ 	.word	0x00000018


	//----- nvinfo : EIATTR_REGCOUNT
	.align		4
.L_90:
        /*01e0*/ 	.byte	0x04, 0x2f
        /*01e2*/ 	.short	(.L_92 - .L_91)
	.align		4
.L_91:
        /*01e4*/ 	.word	index@(_ZN5flash44flash_bwd_dq_dk_dv_loop_seqk_parallel_kernelI23Flash_bwd_kernel_traitsILi128ELi64ELi64ELi8ELi4ELi2ELi2ELb1ELb0EN7cutlass10bfloat16_tE19Flash_kernel_traitsILi128ELi64ELi64ELi8ES3_EELb1ELb0ELb1ELb1ELb0ELb0ELb0EEEvNS_16Flash_bwd_paramsE)
        /*01e8*/ 	.word	0x000000ff


	//----- nvinfo : EIATTR_FRAME_SIZE
	.align		4
.L_92:
        /*01ec*/ 	.byte	0x04, 0x11
        /*01ee*/ 	.short	(.L_94 - .L_93)
	.align		4
.L_93:
        /*01f0*/ 	.word	index@(_ZN5flash44flash_bwd_dq_dk_dv_loop_seqk_parallel_kernelI23Flash_bwd_kernel_traitsILi128ELi64ELi64ELi8ELi4ELi2ELi2ELb1ELb0EN7cutlass10bfloat16_tE19Flash_kernel_traitsILi128ELi64ELi64ELi8ES3_EELb1ELb0ELb1ELb1ELb0ELb0ELb0EEEvNS_16Flash_bwd_paramsE)
        /*01f4*/ 	.word	0x00000010


	//----- nvinfo : EIATTR_REGCOUNT
	.align		4
.L_94:
        /*01f8*/ 	.byte	0x04, 0x2f
        /*01fa*/ 	.short	(.L_96 - .L_95)
	.align		4
.L_95:
        /*01fc*/ 	.word	index@(_ZN5flash44flash_bwd_dq_dk_dv_loop_seqk_parallel_kernelI23Flash_bwd_kernel_traitsILi128ELi64ELi64ELi8ELi4ELi2ELi2ELb1ELb0EN7cutlass10bfloat16_tE19Flash_kernel_traitsILi128ELi64ELi64ELi8ES3_EELb0ELb0ELb1ELb0ELb0ELb1ELb1EEEvNS_16Flash_bwd_paramsE)
        /*0200*/ 	.word	0x000000ff


	//----- nvinfo : EIATTR_FRAME_SIZE
	.align		4
.L_96:
        /*0204*/ 	.byte	0x04, 0x11
        /*0206*/ 	.short	(.L_98 - .L_97)
	.align		4
.L_97:
        /*0208*/ 	.word	index@(_ZN5flash44flash_bwd_dq_dk_dv_loop_seqk_parallel_kernelI23Flash_bwd_kernel_traitsILi128ELi64ELi64ELi8ELi4ELi2ELi2ELb1ELb0EN7cutlass10bfloat16_tE19Flash_kernel_traitsILi128ELi64ELi64ELi8ES3_EELb0ELb0ELb1ELb0ELb0ELb1ELb1EEEvNS_16Flash_bwd_paramsE)
        /*020c*/ 	.word	0x00000028


	//----- nvinfo : EIATTR_REGCOUNT
	.align		4
.L_98:
        /*0210*/ 	.byte	0x04, 0x2f
        /*0212*/ 	.short	(.L_100 - .L_99)
	.align		4
.L_99:
        /*0214*/ 	.word	index@(_ZN5flash44flash_bwd_dq_dk_dv_loop_seqk_parallel_kernelI23Flash_bwd_kernel_traitsILi128ELi64ELi64ELi8ELi4ELi2ELi2ELb1ELb0EN7cutlass10bfloat16_tE19Flash_kernel_traitsILi128ELi64ELi64ELi8ES3_EELb1ELb0ELb1ELb0ELb0ELb1ELb0EEEvNS_16Flash_bwd_paramsE)
        /*0218*/ 	.word	0x000000ff


	//----- nvinfo : EIATTR_FRAME_SIZE
	.align		4
.L_100:
        /*021c*/ 	.byte	0x04, 0x11
        /*021e*/ 	.short	(.L_102 - .L_101)
	.align		4
.L_101:
        /*0220*/ 	.word	index@(_ZN5flash44flash_bwd_dq_dk_dv_loop_seqk_parallel_kernelI23Flash_bwd_kernel_traitsILi128ELi64ELi64ELi8ELi4ELi2ELi2ELb1ELb0EN7cutlass10bfloat16_tE19Flash_kernel_traitsILi128ELi64ELi64ELi8ES3_EELb1ELb0ELb1ELb0ELb0ELb1ELb0EEEvNS_16Flash_bwd_paramsE)
        /*0224*/ 	.word	0x00000008


	//----- nvinfo : EIATTR_REGCOUNT
	.align		4
.L_102:
        /*0228*/ 	.byte	0x04, 0x2f
        /*022a*/ 	.short	(.L_104 - .L_103)
	.align		4
.L_103:
        /*022c*/ 	.word	index@(_ZN5flash44flash_bwd_dq_dk_dv_loop_seqk_parallel_kernelI23Flash_bwd_kernel_traitsILi128ELi64ELi64ELi8ELi4ELi2ELi2ELb1ELb0EN7cutlass10bfloat16_tE19Flash_kernel_traitsILi128ELi64ELi64ELi8ES3_EELb0ELb0ELb0ELb1ELb0ELb0ELb1EEEvNS_16Flash_bwd_paramsE)
        /*0230*/ 	.word	0x000000ff


	//----- nvinfo : EIATTR_FRAME_SIZE
	.align		4
.L_104:
        /*0234*/ 	.byte	0x04, 0x11
        /*0236*/ 	.short	(.L_106 - .L_105)
	.align		4
.L_105:
        /*0238*/ 	.word	index@(_ZN5flash44flash_bwd_dq_dk_dv_loop_seqk_parallel_kernelI23Flash_bwd_kernel_traitsILi128ELi64ELi64ELi8ELi4ELi2ELi2ELb1ELb0EN7cutlass10bfloat16_tE19Flash_kernel_traitsILi128ELi64ELi64ELi8ES3_EELb0ELb0ELb0ELb1ELb0ELb0ELb1EEEvNS_16Flash_bwd_paramsE)
        /*023c*/ 	.word	0x00000038


	//----- nvinfo : EIATTR_REGCOUNT
	.align		4
.L_106:
        /*0240*/ 	.byte	0x04, 0x2f
        /*0242*/ 	.short	(.L_108 - .L_107)
	.align		4
.L_107:
        /*0244*/ 	.word	index@(_ZN5flash44flash_bwd_dq_dk_dv_loop_seqk_parallel_kernelI23Flash_bwd_kernel_traitsILi128ELi64ELi64ELi8ELi4ELi2ELi2ELb1ELb0EN7cutlass10bfloat16_tE19Flash_kernel_traitsILi128ELi64ELi64ELi8ES3_EELb1ELb0ELb0ELb1ELb0ELb0ELb0EEEvNS_16Flash_bwd_paramsE)
        /*0248*/ 	.word	0x000000ff


	//----- nvinfo : EIATTR_FRAME_SIZE
	.align		4
.L_108:
        /*024c*/ 	.byte	0x04, 0x11
        /*024e*/ 	.short	(.L_110 - .L_109)
	.align		4
.L_109:
        /*0250*/ 	.word	index@(_ZN5flash44flash_bwd_dq_dk_dv_loop_seqk_parallel_kernelI23Flash_bwd_kernel_traitsILi128ELi64ELi64ELi8ELi4ELi2ELi2ELb1ELb0EN7cutlass10bfloat16_tE19Flash_kernel_traitsILi128ELi64ELi64ELi8ES3_EELb1ELb0ELb0ELb1ELb0ELb0ELb0EEEvNS_16Flash_bwd_paramsE)
        /*0254*/ 	.word	0x00000048


	//----- nvinfo : EIATTR_REGCOUNT
	.align		4
.L_110:
        /*0258*/ 	.byte	0x04, 0x2f
        /*025a*/ 	.short	(.L_112 - .L_111)
	.align		4
.L_111:
        /*025c*/ 	.word	index@(_ZN5flash44flash_bwd_dq_dk_dv_loop_seqk_parallel_kernelI23Flash_bwd_kernel_traitsILi128ELi64ELi64ELi8ELi4ELi2ELi2ELb1ELb0EN7cutlass10bfloat16_tE19Flash_kernel_traitsILi128ELi64ELi64ELi8ES3_EELb0ELb0ELb0ELb0ELb1ELb1ELb1EEEvNS_16Flash_bwd_paramsE)
        /*0260*/ 	.word	0x000000ff


	//----- nvinfo : EIATTR_FRAME_SIZE
	.align		4
.L_112:
        /*0264*/ 	.byte	0x04, 0x11
        /*0266*/ 	.short	(.L_114 - .L_113)
	.align		4
.L_113:
        /*0268*/ 	.word	index@(_ZN5flash44flash_bwd_dq_dk_dv_loop_seqk_parallel_kernelI23Flash_bwd_kernel_traitsILi128ELi64ELi64ELi8ELi4ELi2ELi2ELb1ELb0EN7cutlass10bfloat16_tE19Flash_kernel_traitsILi128ELi64ELi64ELi8ES3_EELb0ELb0ELb0ELb0ELb1ELb1ELb1EEEvNS_16Flash_bwd_paramsE)
        /*026c*/ 	.word	0x00000010


	//----- nvinfo : EIATTR_REGCOUNT
	.align		4
.L_114:
        /*0270*/ 	.byte	0x04, 0x2f
        /*0272*/ 	.short	(.L_116 - .L_115)
	.align		4
.L_115:
        /*0274*/ 	.word	index@(_ZN5flash44flash_bwd_dq_dk_dv_loop_seqk_parallel_kernelI23Flash_bwd_kernel_traitsILi128ELi64ELi64ELi8ELi4ELi2ELi2ELb1ELb0EN7cutlass10bfloat16_tE19Flash_kernel_traitsILi128ELi64ELi64ELi8ES3_EELb1ELb0ELb0ELb0ELb1ELb1ELb0EEEvNS_16Flash_bwd_paramsE)
        /*0278*/ 	.word	0x000000ff


	//----- nvinfo : EIATTR_FRAME_SIZE
	.align		4
.L_116:
        /*027c*/ 	.byte	0x04, 0x11
        /*027e*/ 	.short	(.L_118 - .L_117)
	.align		4
.L_117:
        /*0280*/ 	.word	index@(_ZN5flash44flash_bwd_dq_dk_dv_loop_seqk_parallel_kernelI23Flash_bwd_kernel_traitsILi128ELi64ELi64ELi8ELi4ELi2ELi2ELb1ELb0EN7cutlass10bfloat16_tE19Flash_kernel_traitsILi128ELi64ELi64ELi8ES3_EELb1ELb0ELb0ELb0ELb1ELb1ELb0EEEvNS_16Flash_bwd_paramsE)
        /*0284*/ 	.word	0x00000030


	//----- nvinfo : EIATTR_REGCOUNT
	.align		4
.L_118:
        /*0288*/ 	.byte	0x04, 0x2f
        /*028a*/ 	.short	(.L_120 - .L_119)
	.align		4
.L_119:
        /*028c*/ 	.word	index@(_ZN5flash44flash_bwd_dq_dk_dv_loop_seqk_parallel_kernelI23Flash_bwd_kernel_traitsILi128ELi64ELi64ELi8ELi4ELi2ELi2ELb1ELb0EN7cutlass10bfloat16_tE19Flash_kernel_traitsILi128ELi64ELi64ELi8ES3_EELb0ELb0ELb1ELb0ELb0ELb0ELb1EEEvNS_16Flash_bwd_paramsE)
        /*0290*/ 	.word	0x000000ff


	//----- nvinfo : EIATTR_FRAME_SIZE
	.align		4
.L_120:
        /*0294*/ 	.byte	0x04, 0x11
        /*0296*/ 	.short	(.L_122 - .L_121)
	.align		4
.L_121:
        /*0298*/ 	.word	index@(_ZN5flash44flash_bwd_dq_dk_dv_loop_seqk_parallel_kernelI23Flash_bwd_kernel_traitsILi128ELi64ELi64ELi8ELi4ELi2ELi2ELb1ELb0EN7cutlass10bfloat16_tE19Flash_kernel_traitsILi128ELi64ELi64ELi8ES3_EELb0ELb0ELb1ELb0ELb0ELb0ELb1EEEvNS_16Flash_bwd_paramsE)
        /*029c*/ 	.word	0x00000018


	//----- nvinfo : EIATTR_REGCOUNT
	.align		4
.L_122:
        /*02a0*/ 	.byte	0x04, 0x2f
        /*02a2*/ 	.short	(.L_124 - .L_123)
	.align		4
.L_123:
        /*02a4*/ 	.word	index@(_ZN5flash44flash_bwd_dq_dk_dv_loop_seqk_parallel_kernelI23Flash_bwd_kernel_traitsILi128ELi64ELi64ELi8ELi4ELi2ELi2ELb1ELb0EN7cutlass10bfloat16_tE19Flash_kernel_traitsILi128ELi64ELi64ELi8ES3_EELb1ELb0ELb1ELb0ELb0ELb0ELb0EEEvNS_16Flash_bwd_paramsE)
        /*02a8*/ 	.word	0x000000ff


	//----- nvinfo : EIATTR_FRAME_SIZE
	.align		4
.L_124:
        /*02ac*/ 	.byte	0x04, 0x11
        /*02ae*/ 	.short	(.L_126 - .L_125)
	.align		4
.L_125:
        /*02b0*/ 	.word	index@(_ZN5flash44flash_bwd_dq_dk_dv_loop_seqk_parallel_kernelI23Flash_bwd_kernel_traitsILi128ELi64ELi64ELi8ELi4ELi2ELi2ELb1ELb0EN7cutlass10bfloat16_tE19Flash_kernel_traitsILi128ELi64ELi64ELi8ES3_EELb1ELb0ELb1ELb0ELb0ELb0ELb0EEEvNS_16Flash_bwd_paramsE)
        /*02b4*/ 	.word	0x00000000


	//----- nvinfo : EIATTR_REGCOUNT
	.align		4
.L_126:
        /*02b8*/ 	.byte	0x04, 0x2f
        /*02ba*/ 	.short	(.L_128 - .L_127)
	.align		4
.L_127:
        /*02bc*/ 	.word	index@(_ZN5flash44flash_bwd_dq_dk_dv_loop_seqk_parallel_kernelI23Flash_bwd_kernel_traitsILi128ELi64ELi64ELi8ELi4ELi2ELi2ELb1ELb0EN7cutlass10bfloat16_tE19Flash_kernel_traitsILi128ELi64ELi64ELi8ES3_EELb0ELb0ELb0ELb0ELb0ELb0ELb1EEEvNS_16Flash_bwd_paramsE)
        /*02c0*/ 	.word	0x000000ff


	//----- nvinfo : EIATTR_FRAME_SIZE
	.align		4
.L_128:
        /*02c4*/ 	.byte	0x04, 0x11
        /*02c6*/ 	.short	(.L_130 - .L_129)
	.align		4
.L_129:
        /*02c8*/ 	.word	index@(_ZN5flash44flash_bwd_dq_dk_dv_loop_seqk_parallel_kernelI23Flash_bwd_kernel_traitsILi128ELi64ELi64ELi8ELi4ELi2ELi2ELb1ELb0EN7cutlass10bfloat16_tE19Flash_kernel_traitsILi128ELi64ELi64ELi8ES3_EELb0ELb0ELb0ELb0ELb0ELb0ELb1EEEvNS_16Flash_bwd_paramsE)
        /*02cc*/ 	.word	0x00000020


	//----- nvinfo : EIATTR_REGCOUNT
	.align		4
.L_130:
        /*02d0*/ 	.byte	0x04, 0x2f
        /*02d2*/ 	.short	(.L_132 - .L_131)
	.align		4
.L_131:
        /*02d4*/ 	.word	index@(_ZN5flash44flash_bwd_dq_dk_dv_loop_seqk_parallel_kernelI23Flash_bwd_kernel_traitsILi128ELi64ELi64ELi8ELi4ELi2ELi2ELb1ELb0EN7cutlass10bfloat16_tE19Flash_kernel_traitsILi128ELi64ELi64ELi8ES3_EELb1ELb0ELb0ELb0ELb0ELb0ELb0EEEvNS_16Flash_bwd_paramsE)
        /*02d8*/ 	.word	0x000000ff


	//----- nvinfo : EIATTR_FRAME_SIZE
	.align		4
.L_132:
        /*02dc*/ 	.byte	0x04, 0x11
        /*02de*/ 	.short	(.L_134 - .L_133)
	.align		4
.L_133:
        /*02e0*/ 	.word	index@(_ZN5flash44flash_bwd_dq_dk_dv_loop_seqk_parallel_kernelI23Flash_bwd_kernel_traitsILi128ELi64ELi64ELi8ELi4ELi2ELi2ELb1ELb0EN7cutlass10bfloat16_tE19Flash_kernel_traitsILi128ELi64ELi64ELi8ES3_EELb1ELb0ELb0ELb0ELb0ELb0ELb0EEEvNS_16Flash_bwd_paramsE)
        /*02e4*/ 	.word	0x00000018


	//----- nvinfo : EIATTR_REGCOUNT
	.align		4
.L_134:
        /*02e8*/ 	.byte	0x04, 0x2f
        /*02ea*/ 	.short	(.L_136 - .L_135)
	.align		4
.L_135:
        /*02ec*/ 	.word	index@(_ZN5flash44flash_bwd_dq_dk_dv_loop_seqk_parallel_kernelI23Flash_bwd_kernel_traitsILi128ELi64ELi64ELi8ELi4ELi2ELi2ELb1ELb0EN7cutlass10bfloat16_tE19Flash_kernel_traitsILi128ELi64ELi64ELi8ES3_EELb0ELb0ELb0ELb0ELb0ELb1ELb1EEEvNS_16Flash_bwd_paramsE)
        /*02f0*/ 	.word	0x000000ff


	//----- nvinfo : EIATTR_FRAME_SIZE
	.align		4
.L_136:
        /*02f4*/ 	.byte	0x04, 0x11
        /*02f6*/ 	.short	(.L_138 - .L_137)
	.align		4
.L_137:
        /*02f8*/ 	.word	index@(_ZN5flash44flash_bwd_dq_dk_dv_loop_seqk_parallel_kernelI23Flash_bwd_kernel_traitsILi128ELi64ELi64ELi8ELi4ELi2ELi2ELb1ELb0EN7cutlass10bfloat16_tE19Flash_kernel_traitsILi128ELi64ELi64ELi8ES3_EELb0ELb0ELb0ELb0ELb0ELb1ELb1EEEvNS_16Flash_bwd_paramsE)
        /*02fc*/ 	.word	0x00000018


	//----- nvinfo : EIATTR_REGCOUNT
	.align		4
.L_138:
        /*0300*/ 	.byte	0x04, 0x2f
        /*0302*/ 	.short	(.L_140 - .L_139)
	.align		4
.L_139:
        /*0304*/ 	.word	index@(_ZN5flash44flash_bwd_dq_dk_dv_loop_seqk_parallel_kernelI23Flash_bwd_kernel_traitsILi128ELi64ELi64ELi8ELi4ELi2ELi2ELb1ELb0EN7cutlass10bfloat16_tE19Flash_kernel_traitsILi128ELi64ELi64ELi8ES3_EELb1ELb0ELb0ELb0ELb0ELb1ELb0EEEvNS_16Flash_bwd_paramsE)
        /*0308*/ 	.word	0x000000ff


	//----- nvinfo : EIATTR_FRAME_SIZE
	.align		4
.L_140:
        /*030c*/ 	.byte	0x04, 0x11
        /*030e*/ 	.short	(.L_142 - .L_141)
	.align		4
.L_141:
        /*0310*/ 	.word	index@(_ZN5flash44flash_bwd_dq_dk_dv_loop_seqk_parallel_kernelI23Flash_bwd_kernel_traitsILi128ELi64ELi64ELi8ELi4ELi2ELi2ELb1ELb0EN7cutlass10bfloat16_tE19Flash_kernel_traitsILi128ELi64ELi64ELi8ES3_EELb1ELb0ELb0ELb0ELb0ELb1ELb0EEEvNS_16Flash_bwd_paramsE)
        /*0314*/ 	.word	0x00000028


	//----- nvinfo : EIATTR_REGCOUNT
	.align		4
.L_142:
        /*0318*/ 	.byte	0x04, 0x2f
        /*031a*/ 	.short	(.L_144 - .L_143)
	.align		4
.L_143:
        /*031c*/ 	.word	index@(_ZN5flash27flash_bwd_convert_dq_kernelI23Flash_bwd_kernel_traitsILi128ELi64ELi64ELi8ELi4ELi2ELi2ELb1ELb0EN7cutlass10bfloat16_tE19Flash_kernel_traitsILi128ELi64ELi64ELi8ES3_EEEEvNS_16Flash_bwd_paramsEi)
        /*0320*/ 	.word	0x00000050


	//----- nvinfo : EIATTR_FRAME_SIZE
	.align		4
.L_144:
        /*0324*/ 	.byte	0x04, 0x11
        /*0326*/ 	.short	(.L_146 - .L_145)
	.align		4
.L_145:
        /*0328*/ 	.word	index@(_ZN5flash27flash_bwd_convert_dq_kernelI23Flash_bwd_kernel_traitsILi128ELi64ELi64ELi8ELi4ELi2ELi2ELb1ELb0EN7cutlass10bfloat16_tE19Flash_kernel_traitsILi128ELi64ELi64ELi8ES3_EEEEvNS_16Flash_bwd_paramsEi)
        /*032c*/ 	.word	0x00000000


	//----- nvinfo : EIATTR_REGCOUNT
	.align		4
.L_146:
        /*0330*/ 	.byte	0x04, 0x2f
        /*0332*/ 	.short	(.L_148 - .L_147)
	.align		4
.L_147:
        /*0334*/ 	.word	index@(_ZN5flash44flash_bwd_dq_dk_dv_loop_seqk_parallel_kernelI23Flash_bwd_kernel_traitsILi128ELi64ELi128ELi8ELi2ELi4ELi2ELb0ELb0EN7cutlass10bfloat16_tE19Flash_kernel_traitsILi128ELi64ELi128ELi8ES3_EELb0ELb0ELb1ELb1ELb0ELb0ELb0EEEvNS_16Flash_bwd_paramsE)
        /*0338*/ 	.word	0x000000ff


	//----- nvinfo : EIATTR_FRAME_SIZE
	.align		4
.L_148:
        /*033c*/ 	.byte	0x04, 0x11
        /*033e*/ 	.short	(.L_150 - .L_149)
	.align		4
.L_149:
        /*0340*/ 	.word	index@(_ZN5flash44flash_bwd_dq_dk_dv_loop_seqk_parallel_kernelI23Flash_bwd_kernel_traitsILi128ELi64ELi128ELi8ELi2ELi4ELi2ELb0ELb0EN7cutlass10bfloat16_tE19Flash_kernel_traitsILi128ELi64ELi128ELi8ES3_EELb0ELb0ELb1ELb1ELb0ELb0ELb0EEEvNS_16Flash_bwd_paramsE)
        /*0344*/ 	.word	0x00000018


	//----- nvinfo : EIATTR_REGCOUNT
	.align		4
.L_150:
        /*0348*/ 	.byte	0x04, 0x2f
        /*034a*/ 	.short	(.L_152 - .L_151)
	.align		4
.L_151:
        /*034c*/ 	.word	index@(_ZN5flash44flash_bwd_dq_dk_dv_loop_seqk_parallel_kernelI23Flash_bwd_kernel_traitsILi128ELi64ELi128ELi8ELi2ELi4ELi2ELb0ELb0EN7cutlass10bfloat16_tE19Flash_kernel_traitsILi128ELi64ELi128ELi8ES3_EELb0ELb0ELb1ELb0ELb0ELb1ELb0EEEvNS_16Flash_bwd_paramsE)
        /*0350*/ 	.word	0x000000ff


	//----- nvinfo : EIATTR_FRAME_SIZE
	.align		4
.L_152:
        /*0354*/ 	.byte	0x04, 0x11
        /*0356*/ 	.short	(.L_154 - .L_153)
	.align		4
.L_153:
        /*0358*/ 	.word	index@(_ZN5flash44flash_bwd_dq_dk_dv_loop_seqk_parallel_kernelI23Flash_bwd_kernel_traitsILi128ELi64ELi128ELi8ELi2ELi4ELi2ELb0ELb0EN7cutlass10bfloat16_tE19Flash_kernel_traitsILi128ELi64ELi128ELi8ES3_EELb0ELb0ELb1ELb0ELb0ELb1ELb0EEEvNS_16Flash_bwd_paramsE)
        /*035c*/ 	.word	0x00000028


	//----- nvinfo : EIATTR_REGCOUNT
	.align		4
.L_154:
        /*0360*/ 	.byte	0x04, 0x2f
        /*0362*/ 	.short	(.L_156 - .L_155)
	.align		4
.L_155:
        /*0364*/ 	.word	index@(_ZN5flash44flash_bwd_dq_dk_dv_loop_seqk_parallel_kernelI23Flash_bwd_kernel_traitsILi128ELi64ELi128ELi8ELi2ELi4ELi2ELb0ELb0EN7cutlass10bfloat16_tE19Flash_kernel_traitsILi128ELi64ELi128ELi8ES3_EELb0ELb0ELb0ELb1ELb0ELb0ELb0EEEvNS_16Flash_bwd_paramsE)
        /*0368*/ 	.word	0x000000ff


	//----- nvinfo : EIATTR_FRAME_SIZE
	.align		4
.L_156:
        /*036c*/ 	.byte	0x04, 0x11
        /*036e*/ 	.short	(.L_158 - .L_157)
	.align		4
.L_157:
        /*0370*/ 	.word	index@(_ZN5flash44flash_bwd_dq_dk_dv_loop_seqk_parallel_kernelI23Flash_bwd_kernel_traitsILi128ELi64ELi128ELi8ELi2ELi4ELi2ELb0ELb0EN7cutlass10bfloat16_tE19Flash_kernel_traitsILi128ELi64ELi128ELi8ES3_EELb0ELb0ELb0ELb1ELb0ELb0ELb0EEEvNS_16Flash_bwd_paramsE)
        /*0374*/ 	.word	0x00000050


	//----- nvinfo : EIATTR_REGCOUNT
	.align		4
.L_158:
        /*0378*/ 	.byte	0x04, 0x2f
        /*037a*/ 	.short	(.L_160 - .L_159)
	.align		4
.L_159:
        /*037c*/ 	.word	index@(_ZN5flash44flash_bwd_dq_dk_dv_loop_seqk_parallel_kernelI23Flash_bwd_kernel_traitsILi128ELi64ELi128ELi8ELi2ELi4ELi2ELb0ELb0EN7cutlass10bfloat16_tE19Flash_kernel_traitsILi128ELi64ELi128ELi8ES3_EELb0ELb0ELb0ELb0ELb1ELb1ELb0EEEvNS_16Flash_bwd_paramsE)
        /*0380*/ 	.word	0x000000ff


	//----- nvinfo : EIATTR_FRAME_SIZE
	.align		4
.L_160:
        /*0384*/ 	.byte	0x04, 0x11
        /*0386*/ 	.short	(.L_162 - .L_161)
	.align		4
.L_161:
        /*0388*/ 	.word	index@(_ZN5flash44flash_bwd_dq_dk_dv_loop_seqk_parallel_kernelI23Flash_bwd_kernel_traitsILi128ELi64ELi128ELi8ELi2ELi4ELi2ELb0ELb0EN7cutlass10bfloat16_tE19Flash_kernel_traitsILi128ELi64ELi128ELi8ES3_EELb0ELb0ELb0ELb0ELb1ELb1ELb0EEEvNS_16Flash_bwd_paramsE)
        /*038c*/ 	.word	0x00000040


	//----- nvinfo : EIATTR_REGCOUNT
	.align		4
.L_162:
        /*0390*/ 	.byte	0x04, 0x2f
        /*0392*/ 	.short	(.L_164 - .L_163)
	.align		4
.L_163:
        /*0394*/ 	.word	index@(_ZN5flash44flash_bwd_dq_dk_dv_loop_seqk_parallel_kernelI23Flash_bwd_kernel_traitsILi128ELi64ELi128ELi8ELi2ELi4ELi2ELb0ELb0EN7cutlass10bfloat16_tE19Flash_kernel_traitsILi128ELi64ELi128ELi8ES3_EELb0ELb0ELb1ELb0ELb0ELb0ELb0EEEvNS_16Flash_bwd_paramsE)
        /*0398*/ 	.word	0x000000ff


	//----- nvinfo : EIATTR_FRAME_SIZE
	.align		4
.L_164:
        /*039c*/ 	.byte	0x04, 0x11
        /*039e*/ 	.short	(.L_166 - .L_165)
	.align		4
.L_165:
        /*03a0*/ 	.word	index@(_ZN5flash44flash_bwd_dq_dk_dv_loop_seqk_parallel_kernelI23Flash_bwd_kernel_traitsILi128ELi64ELi128ELi8ELi2ELi4ELi2ELb0ELb0EN7cutlass10bfloat16_tE19Flash_kernel_traitsILi128ELi64ELi128ELi8ES3_EELb0ELb0ELb1ELb0ELb0ELb0ELb0EEEvNS_16Flash_bwd_paramsE)
        /*03a4*/ 	.word	0x00000018


	//----- nvinfo : EIATTR_REGCOUNT
	.align		4
.L_166:
        /*03a8*/ 	.byte	0x04, 0x2f
        /*03aa*/ 	.short	(.L_168 - .L_167)
	.align		4
.L_167:
        /*03ac*/ 	.word	index@(_ZN5flash44flash_bwd_dq_dk_dv_loop_seqk_parallel_kernelI23Flash_bwd_kernel_traitsILi128ELi64ELi128ELi8ELi2ELi4ELi2ELb0ELb0EN7cutlass10bfloat16_tE19Flash_kernel_traitsILi128ELi64ELi128ELi8ES3_EELb0ELb0ELb0ELb0ELb0ELb0ELb0EEEvNS_16Flash_bwd_paramsE)
        /*03b0*/ 	.word	0x000000ff


	//----- nvinfo : EIATTR_FRAME_SIZE
	.align		4
.L_168:
        /*03b4*/ 	.byte	0x04, 0x11
        /*03b6*/ 	.short	(.L_170 - .L_169)
	.align		4
.L_169:
        /*03b8*/ 	.word	index@(_ZN5flash44flash_bwd_dq_dk_dv_loop_seqk_parallel_kernelI23Flash_bwd_kernel_traitsILi128ELi64ELi128ELi8ELi2ELi4ELi2ELb0ELb0EN7cutlass10bfloat16_tE19Flash_kernel_traitsILi128ELi64ELi128ELi8ES3_EELb0ELb0ELb0ELb0ELb0ELb0ELb0EEEvNS_16Flash_bwd_paramsE)
        /*03bc*/ 	.word	0x00000048


	//----- nvinfo : EIATTR_REGCOUNT
	.align		4
.L_170:
        /*03c0*/ 	.byte	0x04, 0x2f
        /*03c2*/ 	.short	(.L_172 - .L_171)
	.align		4
.L_171:
        /*03c4*/ 	.word	index@(_ZN5flash44flash_bwd_dq_dk_dv_loop_seqk_parallel_kernelI23Flash_bwd_kernel_traitsILi128ELi64ELi128ELi8ELi2ELi4ELi2ELb0ELb0EN7cutlass10bfloat16_tE19Flash_kernel_traitsILi128ELi64ELi128ELi8ES3_EELb0ELb0ELb0ELb0ELb0ELb1ELb0EEEvNS_16Flash_bwd_paramsE)
        /*03c8*/ 	.word	0x000000ff


	//----- nvinfo : EIATTR_FRAME_SIZE
	.align		4
.L_172:
        /*03cc*/ 	.byte	0x04, 0x11
        /*03ce*/ 	.short	(.L_174 - .L_173)
	.align		4
.L_173:
        /*03d0*/ 	.word	index@(_ZN5flash44flash_bwd_dq_dk_dv_loop_seqk_parallel_kernelI23Flash_bwd_kernel_traitsILi128ELi64ELi128ELi8ELi2ELi4ELi2ELb0ELb0EN7cutlass10bfloat16_tE19Flash_kernel_traitsILi128ELi64ELi128ELi8ES3_EELb0ELb0ELb0ELb0ELb0ELb1ELb0EEEvNS_16Flash_bwd_paramsE)
        /*03d4*/ 	.word	0x00000038


	//----- nvinfo : EIATTR_REGCOUNT
	.align		4
.L_174:
        /*03d8*/ 	.byte	0x04, 0x2f
        /*03da*/ 	.short	(.L_176 - .L_175)
	.align		4
.L_175:
        /*03dc*/ 	.word	index@(_ZN5flash44flash_bwd_dq_dk_dv_loop_seqk_parallel_kernelI23Flash_bwd_kernel_traitsILi128ELi64ELi64ELi8ELi4ELi2ELi2ELb1ELb0EN7cutlass10bfloat16_tE19Flash_kernel_traitsILi128ELi64ELi64ELi8ES3_EELb0ELb0ELb1ELb1ELb0ELb0ELb0EEEvNS_16Flash_bwd_paramsE)
        /*03e0*/ 	.word	0x000000ff


	//----- nvinfo : EIATTR_FRAME_SIZE
	.align		4
.L_176:
        /*03e4*/ 	.byte	0x04, 0x11
        /*03e6*/ 	.short	(.L_178 - .L_177)
	.align		4
.L_177:
        /*03e8*/ 	.word	index@(_ZN5flash44flash_bwd_dq_dk_dv_loop_seqk_parallel_kernelI23Flash_bwd_kernel_traitsILi128ELi64ELi64ELi8ELi4ELi2ELi2ELb1ELb0EN7cutlass10bfloat16_tE19Flash_kernel_traitsILi128ELi64ELi64ELi8ES3_EELb0ELb0ELb1ELb1ELb0ELb0ELb0EEEvNS_16Flash_bwd_paramsE)
        /*03ec*/ 	.word	0x00000010


	//----- nvinfo : EIATTR_REGCOUNT
	.align		4
.L_178:
        /*03f0*/ 	.byte	0x04, 0x2f
        /*03f2*/ 	.short	(.L_180 - .L_179)
	.align		4
.L_179:
        /*03f4*/ 	.word	index@(_ZN5flash44flash_bwd_dq_dk_dv_loop_seqk_parallel_kernelI23Flash_bwd_kernel_traitsILi128ELi64ELi64ELi8ELi4ELi2ELi2ELb1ELb0EN7cutlass10bfloat16_tE19Flash_kernel_traitsILi128ELi64ELi64ELi8ES3_EELb0ELb0ELb1ELb0ELb0ELb1ELb0EEEvNS_16Flash_bwd_paramsE)
        /*03f8*/ 	.word	0x000000ff


	//----- nvinfo : EIATTR_FRAME_SIZE
	.align		4
.L_180:
        /*03fc*/ 	.byte	0x04, 0x11
        /*03fe*/ 	.short	(.L_182 - .L_181)
	.align		4
.L_181:
        /*0400*/ 	.word	index@(_ZN5flash44flash_bwd_dq_dk_dv_loop_seqk_parallel_kernelI23Flash_bwd_kernel_traitsILi128ELi64ELi64ELi8ELi4ELi2ELi2ELb1ELb0EN7cutlass10bfloat16_tE19Flash_kernel_traitsILi128ELi64ELi64ELi8ES3_EELb0ELb0ELb1ELb0ELb0ELb1ELb0EEEvNS_16Flash_bwd_paramsE)
        /*0404*/ 	.word	0x00000000


	//----- nvinfo : EIATTR_REGCOUNT
	.align		4
.L_182:
        /*0408*/ 	.byte	0x04, 0x2f
        /*040a*/ 	.short	(.L_184 - .L_183)
	.align		4
.L_183:
        /*040c*/ 	.word	index@(_ZN5flash44flash_bwd_dq_dk_dv_loop_seqk_parallel_kernelI23Flash_bwd_kernel_traitsILi128ELi64ELi64ELi8ELi4ELi2ELi2ELb1ELb0EN7cutlass10bfloat16_tE19Flash_kernel_traitsILi128ELi64ELi64ELi8ES3_EELb0ELb0ELb0ELb1ELb0ELb0ELb0EEEvNS_16Flash_bwd_paramsE)
        /*0410*/ 	.word	0x000000ff


	//----- nvinfo : EIATTR_FRAME_SIZE
	.align		4
.L_184:
        /*0414*/ 	.byte	0x04, 0x11
        /*0416*/ 	.short	(.L_186 - .L_185)
	.align		4
.L_185:
        /*0418*/ 	.word	index@(_ZN5flash44flash_bwd_dq_dk_dv_loop_seqk_parallel_kernelI23Flash_bwd_kernel_traitsILi128ELi64ELi64ELi8ELi4ELi2ELi2ELb1ELb0EN7cutlass10bfloat16_tE19Flash_kernel_traitsILi128ELi64ELi64ELi8ES3_EELb0ELb0ELb0ELb1ELb0ELb0ELb0EEEvNS_16Flash_bwd_paramsE)
        /*041c*/ 	.word	0x00000020


	//----- nvinfo : EIATTR_REGCOUNT
	.align		4
.L_186:
        /*0420*/ 	.byte	0x04, 0x2f
        /*0422*/ 	.short	(.L_188 - .L_187)
	.align		4
.L_187:
        /*0424*/ 	.word	index@(_ZN5flash44flash_bwd_dq_dk_dv_loop_seqk_parallel_kernelI23Flash_bwd_kernel_traitsILi128ELi64ELi64ELi8ELi4ELi2ELi2ELb1ELb0EN7cutlass10bfloat16_tE19Flash_kernel_traitsILi128ELi64ELi64ELi8ES3_EELb0ELb0ELb0ELb0ELb1ELb1ELb0EEEvNS_16Flash_bwd_paramsE)
        /*0428*/ 	.word	0x000000ff


	//----- nvinfo : EIATTR_FRAME_SIZE
	.align		4
.L_188:
        /*042c*/ 	.byte	0x04, 0x11
        /*042e*/ 	.short	(.L_190 - .L_189)
	.align		4
.L_189:
        /*0430*/ 	.word	index@(_ZN5flash44flash_bwd_dq_dk_dv_loop_seqk_parallel_kernelI23Flash_bwd_kernel_traitsILi128ELi64ELi64ELi8ELi4ELi2ELi2ELb1ELb0EN7cutlass10bfloat16_tE19Flash_kernel_traitsILi128ELi64ELi64ELi8ES3_EELb0ELb0ELb0ELb0ELb1ELb1ELb0EEEvNS_16Flash_bwd_paramsE)
        /*0434*/ 	.word	0x00000010


	//----- nvinfo : EIATTR_REGCOUNT
	.align		4
.L_190:
        /*0438*/ 	.byte	0x04, 0x2f
        /*043a*/ 	.short	(.L_192 - .L_191)
	.align		4
.L_191:
        /*043c*/ 	.word	index@(_ZN5flash44flash_bwd_dq_dk_dv_loop_seqk_parallel_kernelI23Flash_bwd_kernel_traitsILi128ELi64ELi64ELi8ELi4ELi2ELi2ELb1ELb0EN7cutlass10bfloat16_tE19Flash_kernel_traitsILi128ELi64ELi64ELi8ES3_EELb0ELb0ELb1ELb0ELb0ELb0ELb0EEEvNS_16Flash_bwd_paramsE)
        /*0440*/ 	.word	0x000000ff


	//----- nvinfo : EIATTR_FRAME_SIZE
	.align		4
.L_192:
        /*0444*/ 	.byte	0x04, 0x11
        /*0446*/ 	.short	(.L_194 - .L_193)
	.align		4
.L_193:
        /*0448*/ 	.word	index@(_ZN5flash44flash_bwd_dq_dk_dv_loop_seqk_parallel_kernelI23Flash_bwd_kernel_traitsILi128ELi64ELi64ELi8ELi4ELi2ELi2ELb1ELb0EN7cutlass10bfloat16_tE19Flash_kernel_traitsILi128ELi64ELi64ELi8ES3_EELb0ELb0ELb1ELb0ELb0ELb0ELb0EEEvNS_16Flash_bwd_paramsE)
        /*044c*/ 	.word	0x00000000


	//----- nvinfo : EIATTR_REGCOUNT
	.align		4
.L_194:
        /*0450*/ 	.byte	0x04, 0x2f
        /*0452*/ 	.short	(.L_196 - .L_195)
	.align		4
.L_195:
        /*0454*/ 	.word	index@(_ZN5flash44flash_bwd_dq_dk_dv_loop_seqk_parallel_kernelI23Flash_bwd_kernel_traitsILi128ELi64ELi64ELi8ELi4ELi2ELi2ELb1ELb0EN7cutlass10bfloat16_tE19Flash_kernel_traitsILi128ELi64ELi64ELi8ES3_EELb0ELb0ELb0ELb0ELb0ELb0ELb0EEEvNS_16Flash_bwd_paramsE)
        /*0458*/ 	.word	0x000000ff


	//----- nvinfo : EIATTR_FRAME_SIZE
	.align		4
.L_196:
        /*045c*/ 	.byte	0x04, 0x11
        /*045e*/ 	.short	(.L_198 - .L_197)
	.align		4
.L_197:
        /*0460*/ 	.word	index@(_ZN5flash44flash_bwd_dq_dk_dv_loop_seqk_parallel_kernelI23Flash_bwd_kernel_traitsILi128ELi64ELi64ELi8ELi4ELi2ELi2ELb1ELb0EN7cutlass10bfloat16_tE19Flash_kernel_traitsILi128ELi64ELi64ELi8ES3_EELb0ELb0ELb0ELb0ELb0ELb0ELb0EEEvNS_16Flash_bwd_paramsE)
        /*0464*/ 	.word	0x00000018


	//----- nvinfo : EIATTR_REGCOUNT
	.align		4
.L_198:
        /*0468*/ 	.byte	0x04, 0x2f
        /*046a*/ 	.short	(.L_200 - .L_199)
	.align		4
.L_199:
        /*046c*/ 	.word	index@(_ZN5flash44flash_bwd_dq_dk_dv_loop_seqk_parallel_kernelI23Flash_bwd_kernel_traitsILi128ELi64ELi64ELi8ELi4ELi2ELi2ELb1ELb0EN7cutlass10bfloat16_tE19Flash_kernel_traitsILi128ELi64ELi64ELi8ES3_EELb0ELb0ELb0ELb0ELb0ELb1ELb0EEEvNS_16Flash_bwd_paramsE)
        /*0470*/ 	.word	0x000000ff


	//----- nvinfo : EIATTR_FRAME_SIZE
	.align		4
.L_200:
        /*0474*/ 	.byte	0x04, 0x11
        /*0476*/ 	.short	(.L_202 - .L_201)
	.align		4
.L_201:
        /*0478*/ 	.word	index@(_ZN5flash44flash_bwd_dq_dk_dv_loop_seqk_parallel_kernelI23Flash_bwd_kernel_traitsILi128ELi64ELi64ELi8ELi4ELi2ELi2ELb1ELb0EN7cutlass10bfloat16_tE19Flash_kernel_traitsILi128ELi64ELi64ELi8ES3_EELb0ELb0ELb0ELb0ELb0ELb1ELb0EEEvNS_16Flash_bwd_paramsE)
        /*047c*/ 	.word	0x00000018


	//----- nvinfo : EIATTR_MIN_STACK_SIZE
	.align		4
.L_202:
        /*0480*/ 	.byte	0x04, 0x12
        /*0482*/ 	.short	(.L_204 - .L_203)
	.align		4
.L_203:
        /*0484*/ 	.word	index@(_ZN5flash44flash_bwd_dq_dk_dv_loop_seqk_parallel_kernelI23Flash_bwd_kernel_traitsILi128ELi64ELi64ELi8ELi4ELi2ELi2ELb1ELb0EN7cutlass10bfloat16_tE19Flash_kernel_traitsILi128ELi64ELi64ELi8ES3_EELb0ELb0ELb0ELb0ELb0ELb1ELb0EEEvNS_16Flash_bwd_paramsE)
        /*0488*/ 	.word	0x00000018


	//----- nvinfo : EIATTR_MIN_STACK_SIZE
	.align		4
.L_204:
        /*048c*/ 	.byte	0x04, 0x12
        /*048e*/ 	.short	(.L_206 - .L_205)
	.align		4
.L_205:
        /*0490*/ 	.word	index@(_ZN5flash44flash_bwd_dq_dk_dv_loop_seqk_parallel_kernelI23Flash_bwd_kernel_traitsILi128ELi64ELi64ELi8ELi4ELi2ELi2ELb1ELb0EN7cutlass10bfloat16_tE19Flash_kernel_traitsILi128ELi64ELi64ELi8ES3_EELb0ELb0ELb0ELb0ELb0ELb0ELb0EEEvNS_16Flash_bwd_paramsE)
        /*0494*/ 	.word	0x00000018


	//----- nvinfo : EIATTR_MIN_STACK_SIZE
	.align		4
.L_206:
        /*0498*/ 	.byte	0x04, 0x12
        /*049a*/ 	.short	(.L_208 - .L_207)
	.align		4
.L_207:
        /*049c*/ 	.word	index@(_ZN5flash44flash_bwd_dq_dk_dv_loop_seqk_parallel_kernelI23Flash_bwd_kernel_traitsILi128ELi64ELi64ELi8ELi4ELi2ELi2ELb1ELb0EN7cutlass10bfloat16_tE19Flash_kernel_traitsILi128ELi64ELi64ELi8ES3_EELb0ELb0ELb1ELb0ELb0ELb0ELb0EEEvNS_16Flash_bwd_paramsE)
        /*04a0*/ 	.word	0x00000000


	//----- nvinfo : EIATTR_MIN_STACK_SIZE
	.align		4
.L_208:
        /*04a4*/ 	.byte	0x04, 0x12
        /*04a6*/ 	.short	(.L_210 - .L_209)
	.align		4
.L_209:
        /*04a8*/ 	.word	index@(_ZN5flash44flash_bwd_dq_dk_dv_loop_seqk_parallel_kernelI23Flash_bwd_kernel_traitsILi128ELi64ELi64ELi8ELi4ELi2ELi2ELb1ELb0EN7cutlass10bfloat16_tE19Flash_kernel_traitsILi128ELi64ELi64ELi8ES3_EELb0ELb0ELb0ELb0ELb1ELb1ELb0EEEvNS_16Flash_bwd_paramsE)
        /*04ac*/ 	.word	0x00000010


	//----- nvinfo : EIATTR_MIN_STACK_SIZE
	.align		4
.L_210:
        /*04b0*/ 	.byte	0x04, 0x12
        /*04b2*/ 	.short	(.L_212 - .L_211)
	.align		4
.L_211:
        /*04b4*/ 	.word	index@(_ZN5flash44flash_bwd_dq_dk_dv_loop_seqk_parallel_kernelI23Flash_bwd_kernel_traitsILi128ELi64ELi64ELi8ELi4ELi2ELi2ELb1ELb0EN7cutlass10bfloat16_tE19Flash_kernel_traitsILi128ELi64ELi64ELi8ES3_EELb0ELb0ELb0ELb1ELb0ELb0ELb0EEEvNS_16Flash_bwd_paramsE)
        /*04b8*/ 	.word	0x00000020


	//----- nvinfo : EIATTR_MIN_STACK_SIZE
	.align		4
.L_212:
        /*04bc*/ 	.byte	0x04, 0x12
        /*04be*/ 	.short	(.L_214 - .L_213)
	.align		4
.L_213:
        /*04c0*/ 	.word	index@(_ZN5flash44flash_bwd_dq_dk_dv_loop_seqk_parallel_kernelI23Flash_bwd_kernel_traitsILi128ELi64ELi64ELi8ELi4ELi2ELi2ELb1ELb0EN7cutlass10bfloat16_tE19Flash_kernel_traitsILi128ELi64ELi64ELi8ES3_EELb0ELb0ELb1ELb0ELb0ELb1ELb0EEEvNS_16Flash_bwd_paramsE)
        /*04c4*/ 	.word	0x00000000


	//----- nvinfo : EIATTR_MIN_STACK_SIZE
	.align		4
.L_214:
        /*04c8*/ 	.byte	0x04, 0x12
        /*04ca*/ 	.short	(.L_216 - .L_215)
	.align		4
.L_215:
        /*04cc*/ 	.word	index@(_ZN5flash44flash_bwd_dq_dk_dv_loop_seqk_parallel_kernelI23Flash_bwd_kernel_traitsILi128ELi64ELi64ELi8ELi4ELi2ELi2ELb1ELb0EN7cutlass10bfloat16_tE19Flash_kernel_traitsILi128ELi64ELi64ELi8ES3_EELb0ELb0ELb1ELb1ELb0ELb0ELb0EEEvNS_16Flash_bwd_paramsE)
        /*04d0*/ 	.word	0x00000010


	//----- nvinfo : EIATTR_MIN_STACK_SIZE
	.align		4
.L_216:
        /*04d4*/ 	.byte	0x04, 0x12
        /*04d6*/ 	.short	(.L_218 - .L_217)
	.align		4
.L_217:
        /*04d8*/ 	.word	index@(_ZN5flash44flash_bwd_dq_dk_dv_loop_seqk_parallel_kernelI23Flash_bwd_kernel_traitsILi128ELi64ELi128ELi8ELi2ELi4ELi2ELb0ELb0EN7cutlass10bfloat16_tE19Flash_kernel_traitsILi128ELi64ELi128ELi8ES3_EELb0ELb0ELb0ELb0ELb0ELb1ELb0EEEvNS_16Flash_bwd_paramsE)
        /*04dc*/ 	.word	0x00000038


	//----- nvinfo : EIATTR_MIN_STACK_SIZE
	.align		4
.L_218:
        /*04e0*/ 	.byte	0x04, 0x12
        /*04e2*/ 	.short	(.L_220 - .L_219)
	.align		4
.L_219:
        /*04e4*/ 	.word	index@(_ZN5flash44flash_bwd_dq_dk_dv_loop_seqk_parallel_kernelI23Flash_bwd_kernel_traitsILi128ELi64ELi128ELi8ELi2ELi4ELi2ELb0ELb0EN7cutlass10bfloat16_tE19Flash_kernel_traitsILi128ELi64ELi128ELi8ES3_EELb0ELb0ELb0ELb0ELb0ELb0ELb0EEEvNS_16Flash_bwd_paramsE)
        /*04e8*/ 	.word	0x00000048


	//----- nvinfo : EIATTR_MIN_STACK_SIZE
	.align		4
.L_220:
        /*04ec*/ 	.byte	0x04, 0x12
        /*04ee*/ 	.short	(.L_222 - .L_221)
	.align		4
.L_221:
        /*04f0*/ 	.word	index@(_ZN5flash44flash_bwd_dq_dk_dv_loop_seqk_parallel_kernelI23Flash_bwd_kernel_traitsILi128ELi64ELi128ELi8ELi2ELi4ELi2ELb0ELb0EN7cutlass10bfloat16_tE19Flash_kernel_traitsILi128ELi64ELi128ELi8ES3_EELb0ELb0ELb1ELb0ELb0ELb0ELb0EEEvNS_16Flash_bwd_paramsE)
        /*04f4*/ 	.word	0x00000018


	//----- nvinfo : EIATTR_MIN_STACK_SIZE
	.align		4
.L_222:
        /*04f8*/ 	.byte	0x04, 0x12
        /*04fa*/ 	.short	(.L_224 - .L_223)
	.align		4
.L_223:
        /*04fc*/ 	.word	index@(_ZN5flash44flash_bwd_dq_dk_dv_loop_seqk_parallel_kernelI23Flash_bwd_kernel_traitsILi128ELi64ELi128ELi8ELi2ELi4ELi2ELb0ELb0EN7cutlass10bfloat16_tE19Flash_kernel_traitsILi128ELi64ELi128ELi8ES3_EELb0ELb0ELb0ELb0ELb1ELb1ELb0EEEvNS_16Flash_bwd_paramsE)
        /*0500*/ 	.word	0x00000040


	//----- nvinfo : EIATTR_MIN_STACK_SIZE
	.align		4
.L_224:
        /*0504*/ 	.byte	0x04, 0x12
        /*0506*/ 	.short	(.L_226 - .L_225)
	.align		4
.L_225:
        /*0508*/ 	.word	index@(_ZN5flash44flash_bwd_dq_dk_dv_loop_seqk_parallel_kernelI23Flash_bwd_kernel_traitsILi128ELi64ELi128ELi8ELi2ELi4ELi2ELb0ELb0EN7cutlass10bfloat16_tE19Flash_kernel_traitsILi128ELi64ELi128ELi8ES3_EELb0ELb0ELb0ELb1ELb0ELb0ELb0EEEvNS_16Flash_bwd_paramsE)
        /*050c*/ 	.word	0x00000050


	//----- nvinfo : EIATTR_MIN_STACK_SIZE
	.align		4
.L_226:
        /*0510*/ 	.byte	0x04, 0x12
        /*0512*/ 	.short	(.L_228 - .L_227)
	.align		4
.L_227:
        /*0514*/ 	.word	index@(_ZN5flash44flash_bwd_dq_dk_dv_loop_seqk_parallel_kernelI23Flash_bwd_kernel_traitsILi128ELi64ELi128ELi8ELi2ELi4ELi2ELb0ELb0EN7cutlass10bfloat16_tE19Flash_kernel_traitsILi128ELi64ELi128ELi8ES3_EELb0ELb0ELb1ELb0ELb0ELb1ELb0EEEvNS_16Flash_bwd_paramsE)
        /*0518*/ 	.word	0x00000028


	//----- nvinfo : EIATTR_MIN_STACK_SIZE
	.align		4
.L_228:
        /*051c*/ 	.byte	0x04, 0x12
        /*051e*/ 	.short	(.L_230 - .L_229)
	.align		4
.L_229:
        /*0520*/ 	.word	index@(_ZN5flash44flash_bwd_dq_dk_dv_loop_seqk_parallel_kernelI23Flash_bwd_kernel_traitsILi128ELi64ELi128ELi8ELi2ELi4ELi2ELb0ELb0EN7cutlass10bfloat16_tE19Flash_kernel_traitsILi128ELi64ELi128ELi8ES3_EELb0ELb0ELb1ELb1ELb0ELb0ELb0EEEvNS_16Flash_bwd_paramsE)
        /*0524*/ 	.word	0x00000018


	//----- nvinfo : EIATTR_MIN_STACK_SIZE
	.align		4
.L_230:
        /*0528*/ 	.byte	0x04, 0x12
        /*052a*/ 	.short	(.L_232 - .L_231)
	.align		4
.L_231:
        /*052c*/ 	.word	index@(_ZN5flash27flash_bwd_convert_dq_kernelI23Flash_bwd_kernel_traitsILi128ELi64ELi64ELi8ELi4ELi2ELi2ELb1ELb0EN7cutlass10bfloat16_tE19Flash_kernel_traitsILi128ELi64ELi64ELi8ES3_EEEEvNS_16Flash_bwd_paramsEi)
        /*0530*/ 	.word	0x00000000


	//----- nvinfo : EIATTR_MIN_STACK_SIZE
	.align		4
.L_232:
        /*0534*/ 	.byte	0x04, 0x12
        /*0536*/ 	.short	(.L_234 - .L_233)
	.align		4
.L_233:
        /*0538*/ 	.word	index@(_ZN5flash44flash_bwd_dq_dk_dv_loop_seqk_parallel_kernelI23Flash_bwd_kernel_traitsILi128ELi64ELi64ELi8ELi4ELi2ELi2ELb1ELb0EN7cutlass10bfloat16_tE19Flash_kernel_traitsILi128ELi64ELi64ELi8ES3_EELb1ELb0ELb0ELb0ELb0ELb1ELb0EEEvNS_16Flash_bwd_paramsE)
        /*053c*/ 	.word	0x00000028


	//----- nvinfo : EIATTR_MIN_STACK_SIZE
	.align		4
.L_234:
        /*0540*/ 	.byte	0x04, 0x12
        /*0542*/ 	.short	(.L_236 - .L_235)
	.align		4
.L_235:
        /*0544*/ 	.word	index@(_ZN5flash44flash_bwd_dq_dk_dv_loop_seqk_parallel_kernelI23Flash_bwd_kernel_traitsILi128ELi64ELi64ELi8ELi4ELi2ELi2ELb1ELb0EN7cutlass10bfloat16_tE19Flash_kernel_traitsILi128ELi64ELi64ELi8ES3_EELb0ELb0ELb0ELb0ELb0ELb1ELb1EEEvNS_16Flash_bwd_paramsE)
        /*0548*/ 	.word	0x00000018


	//----- nvinfo : EIATTR_MIN_STACK_SIZE
	.align		4
.L_236:
        /*054c*/ 	.byte	0x04, 0x12
        /*054e*/ 	.short	(.L_238 - .L_237)
	.align		4
.L_237:
        /*0550*/ 	.word	index@(_ZN5flash44flash_bwd_dq_dk_dv_loop_seqk_parallel_kernelI23Flash_bwd_kernel_traitsILi128ELi64ELi64ELi8ELi4ELi2ELi2ELb1ELb0EN7cutlass10bfloat16_tE19Flash_kernel_traitsILi128ELi64ELi64ELi8ES3_EELb1ELb0ELb0ELb0ELb0ELb0ELb0EEEvNS_16Flash_bwd_paramsE)
        /*0554*/ 	.word	0x00000018


	//----- nvinfo : EIATTR_MIN_STACK_SIZE
	.align		4
.L_238:
        /*0558*/ 	.byte	0x04, 0x12
        /*055a*/ 	.short	(.L_240 - .L_239)
	.align		4
.L_239:
        /*055c*/ 	.word	index@(_ZN5flash44flash_bwd_dq_dk_dv_loop_seqk_parallel_kernelI23Flash_bwd_kernel_traitsILi128ELi64ELi64ELi8ELi4ELi2ELi2ELb1ELb0EN7cutlass10bfloat16_tE19Flash_kernel_traitsILi128ELi64ELi64ELi8ES3_EELb0ELb0ELb0ELb0ELb0ELb0ELb1EEEvNS_16Flash_bwd_paramsE)
        /*0560*/ 	.word	0x00000020


	//----- nvinfo : EIATTR_MIN_STACK_SIZE
	.align		4
.L_240:
        /*0564*/ 	.byte	0x04, 0x12
        /*0566*/ 	.short	(.L_242 - .L_241)
	.align		4
.L_241:
        /*0568*/ 	.word	index@(_ZN5flash44flash_bwd_dq_dk_dv_loop_seqk_parallel_kernelI23Flash_bwd_kernel_traitsILi128ELi64ELi64ELi8ELi4ELi2ELi2ELb1ELb0EN7cutlass10bfloat16_tE19Flash_kernel_traitsILi128ELi64ELi64ELi8ES3_EELb1ELb0ELb1ELb0ELb0ELb0ELb0EEEvNS_16Flash_bwd_paramsE)
        /*056c*/ 	.word	0x00000000


	//----- nvinfo : EIATTR_MIN_STACK_SIZE
	.align		4
.L_242:
        /*0570*/ 	.byte	0x04, 0x12
        /*0572*/ 	.short	(.L_244 - .L_243)
	.align		4
.L_243:
        /*0574*/ 	.word	index@(_ZN5flash44flash_bwd_dq_dk_dv_loop_seqk_parallel_kernelI23Flash_bwd_kernel_traitsILi128ELi64ELi64ELi8ELi4ELi2ELi2ELb1ELb0EN7cutlass10bfloat16_tE19Flash_kernel_traitsILi128ELi64ELi64ELi8ES3_EELb0ELb0ELb1ELb0ELb0ELb0ELb1EEEvNS_16Flash_bwd_paramsE)
        /*0578*/ 	.word	0x00000018


	//----- nvinfo : EIATTR_MIN_STACK_SIZE
	.align		4
.L_244:
        /*057c*/ 	.byte	0x04, 0x12
        /*057e*/ 	.short	(.L_246 - .L_245)
	.align		4
.L_245:
        /*0580*/ 	.word	index@(_ZN5flash44flash_bwd_dq_dk_dv_loop_seqk_parallel_kernelI23Flash_bwd_kernel_traitsILi128ELi64ELi64ELi8ELi4ELi2ELi2ELb1ELb0EN7cutlass10bfloat16_tE19Flash_kernel_traitsILi128ELi64ELi64ELi8ES3_EELb1ELb0ELb0ELb0ELb1ELb1ELb0EEEvNS_16Flash_bwd_paramsE)
        /*0584*/ 	.word	0x00000030


	//----- nvinfo : EIATTR_MIN_STACK_SIZE
	.align		4
.L_246:
        /*0588*/ 	.byte	0x04, 0x12
        /*058a*/ 	.short	(.L_248 - .L_247)
	.align		4
.L_247:
        /*058c*/ 	.word	index@(_ZN5flash44flash_bwd_dq_dk_dv_loop_seqk_parallel_kernelI23Flash_bwd_kernel_traitsILi128ELi64ELi64ELi8ELi4ELi2ELi2ELb1ELb0EN7cutlass10bfloat16_tE19Flash_kernel_traitsILi128ELi64ELi64ELi8ES3_EELb0ELb0ELb0ELb0ELb1ELb1ELb1EEEvNS_16Flash_bwd_paramsE)
        /*0590*/ 	.word	0x00000010


	//----- nvinfo : EIATTR_MIN_STACK_SIZE
	.align		4
.L_248:
        /*0594*/ 	.byte	0x04, 0x12
        /*0596*/ 	.short	(.L_250 - .L_249)
	.align		4
.L_249:
        /*0598*/ 	.word	index@(_ZN5flash44flash_bwd_dq_dk_dv_loop_seqk_parallel_kernelI23Flash_bwd_kernel_traitsILi128ELi64ELi64ELi8ELi4ELi2ELi2ELb1ELb0EN7cutlass10bfloat16_tE19Flash_kernel_traitsILi128ELi64ELi64ELi8ES3_EELb1ELb0ELb0ELb1ELb0ELb0ELb0EEEvNS_16Flash_bwd_paramsE)
        /*059c*/ 	.word	0x00000048


	//----- nvinfo : EIATTR_MIN_STACK_SIZE
	.align		4
.L_250:
        /*05a0*/ 	.byte	0x04, 0x12
        /*05a2*/ 	.short	(.L_252 - .L_251)
	.align		4
.L_251:
        /*05a4*/ 	.word	index@(_ZN5flash44flash_bwd_dq_dk_dv_loop_seqk_parallel_kernelI23Flash_bwd_kernel_traitsILi128ELi64ELi64ELi8ELi4ELi2ELi2ELb1ELb0EN7cutlass10bfloat16_tE19Flash_kernel_traitsILi128ELi64ELi64ELi8ES3_EELb0ELb0ELb0ELb1ELb0ELb0ELb1EEEvNS_16Flash_bwd_paramsE)
        /*05a8*/ 	.word	0x00000038


	//----- nvinfo : EIATTR_MIN_STACK_SIZE
	.align		4
.L_252:
        /*05ac*/ 	.byte	0x04, 0x12
        /*05ae*/ 	.short	(.L_254 - .L_253)
	.align		4
.L_253:
        /*05b0*/ 	.word	index@(_ZN5flash44flash_bwd_dq_dk_dv_loop_seqk_parallel_kernelI23Flash_bwd_kernel_traitsILi128ELi64ELi64ELi8ELi4ELi2ELi2ELb1ELb0EN7cutlass10bfloat16_tE19Flash_kernel_traitsILi128ELi64ELi64ELi8ES3_EELb1ELb0ELb1ELb0ELb0ELb1ELb0EEEvNS_16Flash_bwd_paramsE)
        /*05b4*/ 	.word	0x00000008


	//----- nvinfo : EIATTR_MIN_STACK_SIZE
	.align		4
.L_254:
        /*05b8*/ 	.byte	0x04, 0x12
        /*05ba*/ 	.short	(.L_256 - .L_255)
	.align		4
.L_255:
        /*05bc*/ 	.word	index@(_ZN5flash44flash_bwd_dq_dk_dv_loop_seqk_parallel_kernelI23Flash_bwd_kernel_traitsILi128ELi64ELi64ELi8ELi4ELi2ELi2ELb1ELb0EN7cutlass10bfloat16_tE19Flash_kernel_traitsILi128ELi64ELi64ELi8ES3_EELb0ELb0ELb1ELb0ELb0ELb1ELb1EEEvNS_16Flash_bwd_paramsE)
        /*05c0*/ 	.word	0x00000028


	//----- nvinfo : EIATTR_MIN_STACK_SIZE
	.align		4
.L_256:
        /*05c4*/ 	.byte	0x04, 0x12
        /*05c6*/ 	.short	(.L_258 - .L_257)
	.align		4
.L_257:
        /*05c8*/ 	.word	index@(_ZN5flash44flash_bwd_dq_dk_dv_loop_seqk_parallel_kernelI23Flash_bwd_kernel_traitsILi128ELi64ELi64ELi8ELi4ELi2ELi2ELb1ELb0EN7cutlass10bfloat16_tE19Flash_kernel_traitsILi128ELi64ELi64ELi8ES3_EELb1ELb0ELb1ELb1ELb0ELb0ELb0EEEvNS_16Flash_bwd_paramsE)
        /*05cc*/ 	.word	0x00000010


	//----- nvinfo : EIATTR_MIN_STACK_SIZE
	.align		4
.L_258:
        /*05d0*/ 	.byte	0x04, 0x12
        /*05d2*/ 	.short	(.L_260 - .L_259)
	.align		4
.L_259:
        /*05d4*/ 	.word	index@(_ZN5flash44flash_bwd_dq_dk_dv_loop_seqk_parallel_kernelI23Flash_bwd_kernel_traitsILi128ELi64ELi64ELi8ELi4ELi2ELi2ELb1ELb0EN7cutlass10bfloat16_tE19Flash_kernel_traitsILi128ELi64ELi64ELi8ES3_EELb0ELb0ELb1ELb1ELb0ELb0ELb1EEEvNS_16Flash_bwd_paramsE)
        /*05d8*/ 	.word	0x00000018


	//----- nvinfo : EIATTR_MIN_STACK_SIZE
	.align		4
.L_260:
        /*05dc*/ 	.byte	0x04, 0x12
        /*05de*/ 	.short	(.L_262 - .L_261)
	.align		4
.L_261:
        /*05e0*/ 	.word	index@(_ZN5flash25flash_bwd_dot_do_o_kernelILb0E23Flash_bwd_kernel_traitsILi128ELi64ELi64ELi8ELi4ELi2ELi2ELb1ELb0EN7cutlass10bfloat16_tE19Flash_kernel_traitsILi128ELi64ELi64ELi8ES3_EEEEvNS_16Flash_bwd_paramsE)
        /*05e4*/ 	.word	0x00000000


	//----- nvinfo : EIATTR_MIN_STACK_SIZE
	.align		4
.L_262:
        /*05e8*/ 	.byte	0x04, 0x12
        /*05ea*/ 	.short	(.L_264 - .L_263)
	.align		4
.L_263:
        /*05ec*/ 	.word	index@(_ZN5flash25flash_bwd_dot_do_o_kernelILb1E23Flash_bwd_kernel_traitsILi128ELi64ELi64ELi8ELi4ELi2ELi2ELb1ELb0EN7cutlass10bfloat16_tE19Flash_kernel_traitsILi128ELi64ELi64ELi8ES3_EEEEvNS_16Flash_bwd_paramsE)
        /*05f0*/ 	.word	0x00000000


	//----- nvinfo : EIATTR_MIN_STACK_SIZE
	.align		4
.L_264:
        /*05f4*/ 	.byte	0x04, 0x12
        /*05f6*/ 	.short	(.L_266 - .L_265)
	.align		4
.L_265:
        /*05f8*/ 	.word	index@(_ZN5flash27flash_bwd_convert_dq_kernelI23Flash_bwd_kernel_traitsILi128ELi64ELi128ELi8ELi2ELi4ELi2ELb0ELb0EN7cutlass10bfloat16_tE19Flash_kernel_traitsILi128ELi64ELi128ELi8ES3_EEEEvNS_16Flash_bwd_paramsEi)
        /*05fc*/ 	.word	0x00000000


	//----- nvinfo : EIATTR_MIN_STACK_SIZE
	.align		4
.L_266:
        /*0600*/ 	.byte	0x04, 0x12
        /*0602*/ 	.short	(.L_268 - .L_267)
	.align		4
.L_267:
        /*0604*/ 	.word	index@(_ZN5flash44flash_bwd_dq_dk_dv_loop_seqk_parallel_kernelI23Flash_bwd_kernel_traitsILi128ELi64ELi128ELi8ELi2ELi4ELi2ELb0ELb0EN7cutlass10bfloat16_tE19Flash_kernel_traitsILi128ELi64ELi128ELi8ES3_EELb1ELb0ELb0ELb0ELb0ELb1ELb0EEEvNS_16Flash_bwd_paramsE)
        /*0608*/ 	.word	0x00000040


	//----- nvinfo : EIATTR_MIN_STACK_SIZE
	.align		4
.L_268:
        /*060c*/ 	.byte	0x04, 0x12
        /*060e*/ 	.short	(.L_270 - .L_269)
	.align		4
.L_269:
        /*0610*/ 	.word	index@(_ZN5flash44flash_bwd_dq_dk_dv_loop_seqk_parallel_kernelI23Flash_bwd_kernel_traitsILi128ELi64ELi128ELi8ELi2ELi4ELi2ELb0ELb0EN7cutlass10bfloat16_tE19Flash_kernel_traitsILi128ELi64ELi128ELi8ES3_EELb0ELb0ELb0ELb0ELb0ELb1ELb1EEEvNS_16Flash_bwd_paramsE)
        /*0614*/ 	.word	0x000000a8


	//----- nvinfo : EIATTR_MIN_STACK_SIZE
	.align		4
.L_270:
        /*0618*/ 	.byte	0x04, 0x12
        /*061a*/ 	.short	(.L_272 - .L_271)
	.align		4
.L_271:
        /*061c*/ 	.word	index@(_ZN5flash44flash_bwd_dq_dk_dv_loop_seqk_parallel_kernelI23Flash_bwd_kernel_traitsILi128ELi64ELi128ELi8ELi2ELi4ELi2ELb0ELb0EN7cutlass10bfloat16_tE19Flash_kernel_traitsILi128ELi64ELi128ELi8ES3_EELb1ELb0ELb0ELb0ELb0ELb0ELb0EEEvNS_16Flash_bwd_paramsE)
        /*0620*/ 	.word	0x00000038


	//----- nvinfo : EIATTR_MIN_STACK_SIZE
	.align		4
.L_272:
        /*0624*/ 	.byte	0x04, 0x12
        /*0626*/ 	.short	(.L_274 - .L_273)
	.align		4
.L_273:
        /*0628*/ 	.word	index@(_ZN5flash44flash_bwd_dq_dk_dv_loop_seqk_parallel_kernelI23Flash_bwd_kernel_traitsILi128ELi64ELi128ELi8ELi2ELi4ELi2ELb0ELb0EN7cutlass10bfloat16_tE19Flash_kernel_traitsILi128ELi64ELi128ELi8ES3_EELb0ELb0ELb0ELb0ELb0ELb0ELb1EEEvNS_16Flash_bwd_paramsE)
        /*062c*/ 	.word	0x000000b0


	//----- nvinfo : EIATTR_MIN_STACK_SIZE
	.align		4
.L_274:
        /*0630*/ 	.byte	0x04, 0x12
        /*0632*/ 	.short	(.L_276 - .L_275)
	.align		4
.L_275:
        /*0634*/ 	.word	index@(_ZN5flash44flash_bwd_dq_dk_dv_loop_seqk_parallel_kernelI23Flash_bwd_kernel_traitsILi128ELi64ELi128ELi8ELi2ELi4ELi2ELb0ELb0EN7cutlass10bfloat16_tE19Flash_kernel_traitsILi128ELi64ELi128ELi8ES3_EELb1ELb0ELb1ELb0ELb0ELb0ELb0EEEvNS_16Flash_bwd_paramsE)
        /*0638*/ 	.word	0x00000018


	//----- nvinfo : EIATTR_MIN_STACK_SIZE
	.align		4
.L_276:
        /*063c*/ 	.byte	0x04, 0x12
        /*063e*/ 	.short	(.L_278 - .L_277)
	.align		4
.L_277:
        /*0640*/ 	.word	index@(_ZN5flash44flash_bwd_dq_dk_dv_loop_seqk_parallel_kernelI23Flash_bwd_kernel_traitsILi128ELi64ELi128ELi8ELi2ELi4ELi2ELb0ELb0EN7cutlass10bfloat16_tE19Flash_kernel_traitsILi128ELi64ELi128ELi8ES3_EELb0ELb0ELb1ELb0ELb0ELb0ELb1EEEvNS_16Flash_bwd_paramsE)
        /*0644*/ 	.word	0x000000b0


	//----- nvinfo : EIATTR_MIN_STACK_SIZE
	.align		4
.L_278:
        /*0648*/ 	.byte	0x04, 0x12
        /*064a*/ 	.short	(.L_280 - .L_279)
	.align		4
.L_279:
        /*064c*/ 	.word	index@(_ZN5flash44flash_bwd_dq_dk_dv_loop_seqk_parallel_kernelI23Flash_bwd_kernel_traitsILi128ELi64ELi128ELi8ELi2ELi4ELi2ELb0ELb0EN7cutlass10bfloat16_tE19Flash_kernel_traitsILi128ELi64ELi128ELi8ES3_EELb1ELb0ELb0ELb0ELb1ELb1ELb0EEEvNS_16Flash_bwd_paramsE)
        /*0650*/ 	.word	0x00000040


	//----- nvinfo : EIATTR_MIN_STACK_SIZE
	.align		4
.L_280:
        /*0654*/ 	.byte	0x04, 0x12
        /*0656*/ 	.short	(.L_282 - .L_281)
	.align		4
.L_281:
        /*0658*/ 	.word	index@(_ZN5flash44flash_bwd_dq_dk_dv_loop_seqk_parallel_kernelI23Flash_bwd_kernel_traitsILi128ELi64ELi128ELi8ELi2ELi4ELi2ELb0ELb0EN7cutlass10bfloat16_tE19Flash_kernel_traitsILi128ELi64ELi128ELi8ES3_EELb0ELb0ELb0ELb0ELb1ELb1ELb1EEEvNS_16Flash_bwd_paramsE)
        /*065c*/ 	.word	0x000000a0


	//----- nvinfo : EIATTR_MIN_STACK_SIZE
	.align		4
.L_282:
        /*0660*/ 	.byte	0x04, 0x12
        /*0662*/ 	.short	(.L_284 - .L_283)
	.align		4
.L_283:
        /*0664*/ 	.word	index@(_ZN5flash44flash_bwd_dq_dk_dv_loop_seqk_parallel_kernelI23Flash_bwd_kernel_traitsILi128ELi64ELi128ELi8ELi2ELi4ELi2ELb0ELb0EN7cutlass10bfloat16_tE19Flash_kernel_traitsILi128ELi64ELi128ELi8ES3_EELb1ELb0ELb0ELb1ELb0ELb0ELb0EEEvNS_16Flash_bwd_paramsE)
        /*0668*/ 	.word	0x00000060


	//----- nvinfo : EIATTR_MIN_STACK_SIZE
	.align		4
.L_284:
        /*066c*/ 	.byte	0x04, 0x12
        /*066e*/ 	.short	(.L_286 - .L_285)
	.align		4
.L_285:
        /*0670*/ 	.word	index@(_ZN5flash44flash_bwd_dq_dk_dv_loop_seqk_parallel_kernelI23Flash_bwd_kernel_traitsILi128ELi64ELi128ELi8ELi2ELi4ELi2ELb0ELb0EN7cutlass10bfloat16_tE19Flash_kernel_traitsILi128ELi64ELi128ELi8ES3_EELb0ELb0ELb0ELb1ELb0ELb0ELb1EEEvNS_16Flash_bwd_paramsE)
        /*0674*/ 	.word	0x000000b0


	//----- nvinfo : EIATTR_MIN_STACK_SIZE
	.align		4
.L_286:
        /*0678*/ 	.byte	0x04, 0x12
        /*067a*/ 	.short	(.L_288 - .L_287)
	.align		4
.L_287:
        /*067c*/ 	.word	index@(_ZN5flash44flash_bwd_dq_dk_dv_loop_seqk_parallel_kernelI23Flash_bwd_kernel_traitsILi128ELi64ELi128ELi8ELi2ELi4ELi2ELb0ELb0EN7cutlass10bfloat16_tE19Flash_kernel_traitsILi128ELi64ELi128ELi8ES3_EELb1ELb0ELb1ELb0ELb0ELb1ELb0EEEvNS_16Flash_bwd_paramsE)
        /*0680*/ 	.word	0x00000030


	//----- nvinfo : EIATTR_MIN_STACK_SIZE
	.align		4
.L_288:
        /*0684*/ 	.byte	0x04, 0x12
        /*0686*/ 	.short	(.L_290 - .L_289)
	.align		4
.L_289:
        /*0688*/ 	.word	index@(_ZN5flash44flash_bwd_dq_dk_dv_loop_seqk_parallel_kernelI23Flash_bwd_kernel_traitsILi128ELi64ELi128ELi8ELi2ELi4ELi2ELb0ELb0EN7cutlass10bfloat16_tE19Flash_kernel_traitsILi128ELi64ELi128ELi8ES3_EELb0ELb0ELb1ELb0ELb0ELb1ELb1EEEvNS_16Flash_bwd_paramsE)
        /*068c*/ 	.word	0x000000a8


	//----- nvinfo : EIATTR_MIN_STACK_SIZE
	.align		4
.L_290:
        /*0690*/ 	.byte	0x04, 0x12
        /*0692*/ 	.short	(.L_292 - .L_291)
	.align		4
.L_291:
        /*0694*/ 	.word	index@(_ZN5flash44flash_bwd_dq_dk_dv_loop_seqk_parallel_kernelI23Flash_bwd_kernel_traitsILi128ELi64ELi128ELi8ELi2ELi4ELi2ELb0ELb0EN7cutlass10bfloat16_tE19Flash_kernel_traitsILi128ELi64ELi128ELi8ES3_EELb1ELb0ELb1ELb1ELb0ELb0ELb0EEEvNS_16Flash_bwd_paramsE)
        /*0698*/ 	.word	0x00000028


	//----- nvinfo : EIATTR_MIN_STACK_SIZE
	.align		4
.L_292:
        /*069c*/ 	.byte	0x04, 0x12
        /*069e*/ 	.short	(.L_294 - .L_293)
	.align		4
.L_293:
        /*06a0*/ 	.word	index@(_ZN5flash44flash_bwd_dq_dk_dv_loop_seqk_parallel_kernelI23Flash_bwd_kernel_traitsILi128ELi64ELi128ELi8ELi2ELi4ELi2ELb0ELb0EN7cutlass10bfloat16_tE19Flash_kernel_traitsILi128ELi64ELi128ELi8ES3_EELb0ELb0ELb1ELb1ELb0ELb0ELb1EEEvNS_16Flash_bwd_paramsE)
        /*06a4*/ 	.word	0x000000b0


	//----- nvinfo : EIATTR_MIN_STACK_SIZE
	.align		4
.L_294:
        /*06a8*/ 	.byte	0x04, 0x12
        /*06aa*/ 	.short	(.L_296 - .L_295)
	.align		4
.L_295:
        /*06ac*/ 	.word	index@(_ZN5flash25flash_bwd_dot_do_o_kernelILb0E23Flash_bwd_kernel_traitsILi128ELi64ELi128ELi8ELi2ELi4ELi2ELb0ELb0EN7cutlass10bfloat16_tE19Flash_kernel_traitsILi128ELi64ELi128ELi8ES3_EEEEvNS_16Flash_bwd_paramsE)
        /*06b0*/ 	.word	0x00000000


	//----- nvinfo : EIATTR_MIN_STACK_SIZE
	.align		4
.L_296:
        /*06b4*/ 	.byte	0x04, 0x12
        /*06b6*/ 	.short	(.L_298 - .L_297)
	.align		4
.L_297:
        /*06b8*/ 	.word	index@(_ZN5flash25flash_bwd_dot_do_o_kernelILb1E23Flash_bwd_kernel_traitsILi128ELi64ELi128ELi8ELi2ELi4ELi2ELb0ELb0EN7cutlass10bfloat16_tE19Flash_kernel_traitsILi128ELi64ELi128ELi8ES3_EEEEvNS_16Flash_bwd_paramsE)
        /*06bc*/ 	.word	0x00000000
.L_298:


//--------------------- .nv.info._ZN5flash44flash_bwd_dq_dk_dv_loop_seqk_parallel_kernelI23Flash_bwd_kernel_traitsILi128ELi64ELi64ELi8ELi4ELi2ELi2ELb1ELb0EN7cutlass10bfloat16_tE19Flash_kernel_traitsILi128ELi64ELi64ELi8ES3_EELb0ELb0ELb0ELb0ELb0ELb1ELb0EEEvNS_16Flash_bwd_paramsE --------------------------
	.section	.nv.info._ZN5flash44flash_bwd_dq_dk_dv_loop_seqk_parallel_kernelI23Flash_bwd_kernel_traitsILi128ELi64ELi64ELi8ELi4ELi2ELi2ELb1ELb0EN7cutlass10bfloat16_tE19Flash_kernel_traitsILi128ELi64ELi64ELi8ES3_EELb0ELb0ELb0ELb0ELb0ELb1ELb0EEEvNS_16Flash_bwd_paramsE,"",@"SHT_CUDA_INFO"
	.sectionflags	@""
	.align	4


	//----- nvinfo : EIATTR_CUDA_API_VERSION
	.align		4
        /*0000*/ 	.byte	0x04, 0x37
        /*0002*/ 	.short	(.L_300 - .L_299)
.L_299:
        /*0004*/ 	.word	0x00000082


	//----- nvinfo : EIATTR_SW2861232_WAR
	.align		4
.L_300:
        /*0008*/ 	.byte	0x01, 0x35
	.zero		2


	//----- nvinfo : EIATTR_PARAM_CBANK
	.align		4
        /*000c*/ 	.byte	0x04, 0x0a
        /*000e*/ 	.short	(.L_302 - .L_301)
	.align		4
.L_301:
        /*0010*/ 	.word	index@(.nv.constant0._ZN5flash44flash_bwd_dq_dk_dv_loop_seqk_parallel_kernelI23Flash_bwd_kernel_traitsILi128ELi64ELi64ELi8ELi4ELi2ELi2ELb1ELb0EN7cutlass10bfloat16_tE19Flash_kernel_traitsILi128ELi64ELi64ELi8ES3_EELb0ELb0ELb0ELb0ELb0ELb1ELb0EEEvNS_16Flash_bwd_paramsE)
        /*0014*/ 	.short	0x0160
        /*0016*/ 	.short	0x0280


	//----- nvinfo : EIATTR_CBANK_PARAM_SIZE
	.align		4
.L_302:
        /*0018*/ 	.byte	0x03, 0x19
        /*001a*/ 	.short	0x0280


	//----- nvinfo : EIATTR_KPARAM_INFO
	.align		4
        /*001c*/ 	.byte	0x04, 0x17
        /*001e*/ 	.short	(.L_304 - .L_303)
.L_303:
        /*0020*/ 	.word	0x00000000
        /*0024*/ 	.short	0x0000
        /*0026*/ 	.short	0x0000
        /*0028*/ 	.byte	0x00, 0xf0, 0x01, 0x0a


	//----- nvinfo : EIATTR_MAXREG_COUNT
	.align		4
.L_304:
        /*002c*/ 	.byte	0x03, 0x1b
        /*002e*/ 	.short	0x00ff


	//----- nvinfo : EIATTR_NUM_BARRIERS
	.align		4
        /*0030*/ 	.byte	0x02, 0x4c
        /*0032*/ 	.byte	0x01
	.zero		1


	//----- nvinfo : EIATTR_ANNOTATIONS
	.align		4
        /*0034*/ 	.byte	0x04, 0x55
        /*0036*/ 	.short	(.L_306 - .L_305)


	//   ....[0]....
.L_305:
        /*0038*/ 	.word	0x00000001
        /*003c*/ 	.byte	0x70, 0x02, 0x00, 0x00, 0x01, 0x00, 0x00, 0x00, 0x60, 0x04, 0x00, 0x00, 0x01, 0x00, 0x00, 0x00
        /*004c*/ 	.byte	0x20, 0x05, 0x00, 0x00, 0x01, 0x00, 0x00, 0x00, 0xd0, 0x05, 0x00, 0x00, 0x01, 0x00, 0x00, 0x00
        /*005c*/ 	.byte	0xf0, 0x13, 0x00, 0x00, 0x01, 0x00, 0x00, 0x00, 0x00, 0x14, 0x00, 0x00, 0x01, 0x00, 0x00, 0x00
        /*006c*/ 	.byte	0x10, 0x14, 0x00, 0x00, 0x01, 0x00, 0x00, 0x00, 0x10, 0x16, 0x00, 0x00, 0x01, 0x00, 0x00, 0x00
        /*007c*/ 	.byte	0xd0, 0x17, 0x00, 0x00, 0x01, 0x00, 0x00, 0x00, 0xb0, 0x1b, 0x00, 0x00, 0x01, 0x00, 0x00, 0x00
        /*008c*/ 	.byte	0xa0, 0x52, 0x00, 0x00, 0x01, 0x00, 0x00, 0x00, 0x80, 0x5a, 0x00, 0x00


	//----- nvinfo : EIATTR_MERCURY_ISA_VERSION
	.align		4
.L_306:
        /*0098*/ 	.byte	0x03, 0x5f
        /*009a*/ 	.short	0x0000


	//----- nvinfo : EIATTR_EXIT_INSTR_OFFSETS
	.align		4
        /*009c*/ 	.byte	0x04, 0x1c
        /*009e*/ 	.short	(.L_308 - .L_307)


	//   ....[0]....
.L_307:
        /*00a0*/ 	.word	0x00000090


	//   ....[1]....
        /*00a4*/ 	.word	0x00005fe0


	//----- nvinfo : EIATTR_CTAIDZ_USED
	.align		4
.L_308:
        /*00a8*/ 	.byte	0x01, 0x04
	.zero		2


	//----- nvinfo : EIATTR_CRS_STACK_SIZE
	.align		4
        /*00ac*/ 	.byte	0x04, 0x1e
        /*00ae*/ 	.short	(.L_310 - .L_309)
.L_309:
        /*00b0*/ 	.word	0x00000000
.L_310:


//--------------------- .nv.info._ZN5flash44flash_bwd_dq_dk_dv_loop_seqk_parallel_kernelI23Flash_bwd_kernel_traitsILi128ELi64ELi64ELi8ELi4ELi2ELi2ELb1ELb0EN7cutlass10bfloat16_tE19Flash_kernel_traitsILi128ELi64ELi64ELi8ES3_EELb0ELb0ELb0ELb0ELb0ELb0ELb0EEEvNS_16Flash_bwd_paramsE --------------------------
	.section	.nv.info._ZN5flash44flash_bwd_dq_dk_dv_loop_seqk_parallel_kernelI23Flash_bwd_kernel_traitsILi128ELi64ELi64ELi8ELi4ELi2ELi2ELb1ELb0EN7cutlass10bfloat16_tE19Flash_kernel_traitsILi128ELi64ELi64ELi8ES3_EELb0ELb0ELb0ELb0ELb0ELb0ELb0EEEvNS_16Flash_bwd_paramsE,"",@"SHT_CUDA_INFO"
	.sectionflags	@""
	.align	4


	//----- nvinfo : EIATTR_CUDA_API_VERSION
	.align		4
        /*0000*/ 	.byte	0x04, 0x37
        /*0002*/ 	.short	(.L_312 - .L_311)
.L_311:
        /*0004*/ 	.word	0x00000082


	//----- nvinfo : EIATTR_SW2861232_WAR
	.align		4
.L_312:
        /*0008*/ 	.byte	0x01, 0x35
	.zero		2


	//----- nvinfo : EIATTR_PARAM_CBANK
	.align		4
        /*000c*/ 	.byte	0x04, 0x0a
        /*000e*/ 	.short	(.L_314 - .L_313)
	.align		4
.L_313:
        /*0010*/ 	.word	index@(.nv.constant0._ZN5flash44flash_bwd_dq_dk_dv_loop_seqk_parallel_kernelI23Flash_bwd_kernel_traitsILi128ELi64ELi64ELi8ELi4ELi2ELi2ELb1ELb0EN7cutlass10bfloat16_tE19Flash_kernel_traitsILi128ELi64ELi64ELi8ES3_EELb0ELb0ELb0ELb0ELb0ELb0ELb0EEEvNS_16Flash_bwd_paramsE)
        /*0014*/ 	.short	0x0160
        /*0016*/ 	.short	0x0280


	//----- nvinfo : EIATTR_CBANK_PARAM_SIZE
	.align		4
.L_314:
        /*0018*/ 	.byte	0x03, 0x19
        /*001a*/ 	.short	0x0280


	//----- nvinfo : EIATTR_KPARAM_INFO
	.align		4
        /*001c*/ 	.byte	0x04, 0x17
        /*001e*/ 	.short	(.L_316 - .L_315)
.L_315:
        /*0020*/ 	.word	0x00000000
        /*0024*/ 	.short	0x0000
        /*0026*/ 	.short	0x0000
        /*0028*/ 	.byte	0x00, 0xf0, 0x01, 0x0a


	//----- nvinfo : EIATTR_MAXREG_COUNT
	.align		4
.L_316:
        /*002c*/ 	.byte	0x03, 0x1b
        /*002e*/ 	.short	0x00ff


	//----- nvinfo : EIATTR_NUM_BARRIERS
	.align		4
        /*0030*/ 	.byte	0x02, 0x4c
        /*0032*/ 	.byte	0x01
	.zero		1


	//----- nvinfo : EIATTR_ANNOTATIONS
	.align		4
        /*0034*/ 	.byte	0x04, 0x55
        /*0036*/ 	.short	(.L_318 - .L_317)


	//   ....[0]....
.L_317:
        /*0038*/ 	.word	0x00000001
        /*003c*/ 	.byte	0x20, 0x04, 0x00, 0x00, 0x01, 0x00, 0x00, 0x00, 0xc0, 0x04, 0x00, 0x00, 0x01, 0x00, 0x00, 0x00
        /*004c*/ 	.byte	0x40, 0x05, 0x00, 0x00, 0x01, 0x00, 0x00, 0x00, 0xb0, 0x05, 0x00, 0x00, 0x01, 0x00, 0x00, 0x00
        /*005c*/ 	.byte	0x80, 0x07, 0x00, 0x00, 0x01, 0x00, 0x00, 0x00, 0xa0, 0x0a, 0x00, 0x00, 0x01, 0x00, 0x00, 0x00
        /*006c*/ 	.byte	0x20, 0x14, 0x00, 0x00, 0x01, 0x00, 0x00, 0x00, 0x30, 0x20, 0x00, 0x00, 0x01, 0x00, 0x00, 0x00
        /*007c*/ 	.byte	0x00, 0x25, 0x00, 0x00, 0x01, 0x00, 0x00, 0x00, 0xf0, 0x29, 0x00, 0x00, 0x01, 0x00, 0x00, 0x00
        /*008c*/ 	.byte	0x20, 0x30, 0x00, 0x00, 0x01, 0x00, 0x00, 0x00, 0xf0, 0x55, 0x00, 0x00, 0x01, 0x00, 0x00, 0x00
        /*009c*/ 	.byte	0x70, 0x64, 0x00, 0x00


	//----- nvinfo : EIATTR_MERCURY_ISA_VERSION
	.align		4
.L_318:
        /*00a0*/ 	.byte	0x03, 0x5f
        /*00a2*/ 	.short	0x0000


	//----- nvinfo : EIATTR_EXIT_INSTR_OFFSETS
	.align		4
        /*00a4*/ 	.byte	0x04, 0x1c
        /*00a6*/ 	.short	(.L_320 - .L_319)


	//   ....[0]....
.L_319:
        /*00a8*/ 	.word	0x00000090


	//   ....[1]....
        /*00ac*/ 	.word	0x00006cb0


	//----- nvinfo : EIATTR_CTAIDZ_USED
	.align		4
.L_320:
        /*00b0*/ 	.byte	0x01, 0x04
	.zero		2


	//----- nvinfo : EIATTR_CRS_STACK_SIZE
	.align		4
        /*00b4*/ 	.byte	0x04, 0x1e
        /*00b6*/ 	.short	(.L_322 - .L_321)
.L_321:
        /*00b8*/ 	.word	0x00000000
.L_322:


//--------------------- .nv.info._ZN5flash44flash_bwd_dq_dk_dv_loop_seqk_parallel_kernelI23Flash_bwd_kernel_traitsILi128ELi64ELi64ELi8ELi4ELi2ELi2ELb1ELb0EN7cutlass10bfloat16_tE19Flash_kernel_traitsILi128ELi64ELi64ELi8ES3_EELb0ELb0ELb1ELb0ELb0ELb0ELb0EEEvNS_16Flash_bwd_paramsE --------------------------
	.section	.nv.info._ZN5flash44flash_bwd_dq_dk_dv_loop_seqk_parallel_kernelI23Flash_bwd_kernel_traitsILi128ELi64ELi64ELi8ELi4ELi2ELi2ELb1ELb0EN7cutlass10bfloat16_tE19Flash_kernel_traitsILi128ELi64ELi64ELi8ES3_EELb0ELb0ELb1ELb0ELb0ELb0ELb0EEEvNS_16Flash_bwd_paramsE,"",@"SHT_CUDA_INFO"
	.sectionflags	@""
	.align	4


	//----- nvinfo : EIATTR_CUDA_API_VERSION
	.align		4
        /*0000*/ 	.byte	0x04, 0x37
        /*0002*/ 	.short	(.L_324 - .L_323)
.L_323:
        /*0004*/ 	.word	0x00000082


	//----- nvinfo : EIATTR_SW2861232_WAR
	.align		4
.L_324:
        /*0008*/ 	.byte	0x01, 0x35
	.zero		2


	//----- nvinfo : EIATTR_PARAM_CBANK
	.align		4
        /*000c*/ 	.byte	0x04, 0x0a
        /*000e*/ 	.short	(.L_326 - .L_325)
	.align		4
.L_325:
        /*0010*/ 	.word	index@(.nv.constant0._ZN5flash44flash_bwd_dq_dk_dv_loop_seqk_parallel_kernelI23Flash_bwd_kernel_traitsILi128ELi64ELi64ELi8ELi4ELi2ELi2ELb1ELb0EN7cutlass10bfloat16_tE19Flash_kernel_traitsILi128ELi64ELi64ELi8ES3_EELb0ELb0ELb1ELb0ELb0ELb0ELb0EEEvNS_16Flash_bwd_paramsE)
        /*0014*/ 	.short	0x0160
        /*0016*/ 	.short	0x0280


	//----- nvinfo : EIATTR_CBANK_PARAM_SIZE
	.align		4
.L_326:
        /*0018*/ 	.byte	0x03, 0x19
        /*001a*/ 	.short	0x0280


	//----- nvinfo : EIATTR_KPARAM_INFO
	.align		4
        /*001c*/ 	.byte	0x04, 0x17
        /*001e*/ 	.short	(.L_328 - .L_327)
.L_327:
        /*0020*/ 	.word	0x00000000
        /*0024*/ 	.short	0x0000
        /*0026*/ 	.short	0x0000
        /*0028*/ 	.byte	0x00, 0xf0, 0x01, 0x0a


	//----- nvinfo : EIATTR_MAXREG_COUNT
	.align		4
.L_328:
        /*002c*/ 	.byte	0x03, 0x1b
        /*002e*/ 	.short	0x00ff


	//----- nvinfo : EIATTR_NUM_BARRIERS
	.align		4
        /*0030*/ 	.byte	0x02, 0x4c
        /*0032*/ 	.byte	0x01
	.zero		1


	//----- nvinfo : EIATTR_MERCURY_ISA_VERSION
	.align		4
        /*0034*/ 	.byte	0x03, 0x5f
        /*0036*/ 	.short	0x0000


	//----- nvinfo : EIATTR_EXIT_INSTR_OFFSETS
	.align		4
        /*0038*/ 	.byte	0x04, 0x1c
        /*003a*/ 	.short	(.L_330 - .L_329)


	//   ....[0]....
.L_329:
        /*003c*/ 	.word	0x00000080


	//   ....[1]....
        /*0040*/ 	.word	0x00006da0


	//----- nvinfo : EIATTR_CTAIDZ_USED
	.align		4
.L_330:
        /*0044*/ 	.byte	0x01, 0x04
	.zero		2


	//----- nvinfo : EIATTR_CRS_STACK_SIZE
	.align		4
        /*0048*/ 	.byte	0x04, 0x1e
        /*004a*/ 	.short	(.L_332 - .L_331)
.L_331:
        /*004c*/ 	.word	0x00000000
.L_332:


//--------------------- .nv.info._ZN5flash44flash_bwd_dq_dk_dv_loop_seqk_parallel_kernelI23Flash_bwd_kernel_traitsILi128ELi64ELi64ELi8ELi4ELi2ELi2ELb1ELb0EN7cutlass10bfloat16_tE19Flash_kernel_traitsILi128ELi64ELi64ELi8ES3_EELb0ELb0ELb0ELb0ELb1ELb1ELb0EEEvNS_16Flash_bwd_paramsE --------------------------
	.section	.nv.info._ZN5flash44flash_bwd_dq_dk_dv_loop_seqk_parallel_kernelI23Flash_bwd_kernel_traitsILi128ELi64ELi64ELi8ELi4ELi2ELi2ELb1ELb0EN7cutlass10bfloat16_tE19Flash_kernel_traitsILi128ELi64ELi64ELi8ES3_EELb0ELb0ELb0ELb0ELb1ELb1ELb0EEEvNS_16Flash_bwd_paramsE,"",@"SHT_CUDA_INFO"
	.sectionflags	@""
	.align	4


	//----- nvinfo : EIATTR_CUDA_API_VERSION
	.align		4
        /*0000*/ 	.byte	0x04, 0x37
        /*0002*/ 	.short	(.L_334 - .L_333)
.L_333:
        /*0004*/ 	.word	0x00000082


	//----- nvinfo : EIATTR_SW2861232_WAR
	.align		4
.L_334:
        /*0008*/ 	.byte	0x01, 0x35
	.zero		2


	//----- nvinfo : EIATTR_PARAM_CBANK
	.align		4
        /*000c*/ 	.byte	0x04, 0x0a
        /*000e*/ 	.short	(.L_336 - .L_335)
	.align		4
.L_335:
        /*0010*/ 	.word	index@(.nv.constant0._ZN5flash44flash_bwd_dq_dk_dv_loop_seqk_parallel_kernelI23Flash_bwd_kernel_traitsILi128ELi64ELi64ELi8ELi4ELi2ELi2ELb1ELb0EN7cutlass10bfloat16_tE19Flash_kernel_traitsILi128ELi64ELi64ELi8ES3_EELb0ELb0ELb0ELb0ELb1ELb1ELb0EEEvNS_16Flash_bwd_paramsE)
        /*0014*/ 	.short	0x0160
        /*0016*/ 	.short	0x0280


	//----- nvinfo : EIATTR_CBANK_PARAM_SIZE
	.align		4
.L_336:
        /*0018*/ 	.byte	0x03, 0x19
        /*001a*/ 	.short	0x0280


	//----- nvinfo : EIATTR_KPARAM_INFO
	.align		4
        /*001c*/ 	.byte	0x04, 0x17
        /*001e*/ 	.short	(.L_338 - .L_337)
.L_337:
        /*0020*/ 	.word	0x00000000
        /*0024*/ 	.short	0x0000
        /*0026*/ 	.short	0x0000
        /*0028*/ 	.byte	0x00, 0xf0, 0x01, 0x0a


	//----- nvinfo : EIATTR_MAXREG_COUNT
	.align		4
.L_338:
        /*002c*/ 	.byte	0x03, 0x1b
        /*002e*/ 	.short	0x00ff


	//----- nvinfo : EIATTR_NUM_BARRIERS
	.align		4
        /*0030*/ 	.byte	0x02, 0x4c
        /*0032*/ 	.byte	0x01
	.zero		1


	//----- nvinfo : EIATTR_ANNOTATIONS
	.align		4
        /*0034*/ 	.byte	0x04, 0x55
        /*0036*/ 	.short	(.L_340 - .L_339)


	//   ....[0]....
.L_339:
        /*0038*/ 	.word	0x00000001
        /*003c*/ 	.byte	0x20, 0x03, 0x00, 0x00, 0x01, 0x00, 0x00, 0x00, 0xf0, 0x05, 0x00, 0x00, 0x01, 0x00, 0x00, 0x00
        /*004c*/ 	.byte	0x90, 0x07, 0x00, 0x00, 0x01, 0x00, 0x00, 0x00, 0x40, 0x08, 0x00, 0x00, 0x01, 0x00, 0x00, 0x00
        /*005c*/ 	.byte	0x10, 0x11, 0x00, 0x00, 0x01, 0x00, 0x00, 0x00, 0x90, 0x12, 0x00, 0x00, 0x01, 0x00, 0x00, 0x00
        /*006c*/ 	.byte	0xe0, 0x12, 0x00, 0x00, 0x01, 0x00, 0x00, 0x00, 0x90, 0x13, 0x00, 0x00


	//----- nvinfo : EIATTR_MERCURY_ISA_VERSION
	.align		4
.L_340:
        /*0078*/ 	.byte	0x03, 0x5f
        /*007a*/ 	.short	0x0000


	//----- nvinfo : EIATTR_EXIT_INSTR_OFFSETS
	.align		4
        /*007c*/ 	.byte	0x04, 0x1c
        /*007e*/ 	.short	(.L_342 - .L_341)


	//   ....[0]....
.L_341:
        /*0080*/ 	.word	0x00000090


	//   ....[1]....
        /*0084*/ 	.word	0x000049f0


	//----- nvinfo : EIATTR_CTAIDZ_USED
	.align		4
.L_342:
        /*0088*/ 	.byte	0x01, 0x04
	.zero		2


//--------------------- .nv.info._ZN5flash44flash_bwd_dq_dk_dv_loop_seqk_parallel_kernelI23Flash_bwd_kernel_traitsILi128ELi64ELi64ELi8ELi4ELi2ELi2ELb1ELb0EN7cutlass10bfloat16_tE19Flash_kernel_traitsILi128ELi64ELi64ELi8ES3_EELb0ELb0ELb0ELb1ELb0ELb0ELb0EEEvNS_16Flash_bwd_paramsE --------------------------
	.section	.nv.info._ZN5flash44flash_bwd_dq_dk_dv_loop_seqk_parallel_kernelI23Flash_bwd_kernel_traitsILi128ELi64ELi64ELi8ELi4ELi2ELi2ELb1ELb0EN7cutlass10bfloat16_tE19Flash_kernel_traitsILi128ELi64ELi64ELi8ES3_EELb0ELb0ELb0ELb1ELb0ELb0ELb0EEEvNS_16Flash_bwd_paramsE,"",@"SHT_CUDA_INFO"
	.sectionflags	@""
	.align	4


	//----- nvinfo : EIATTR_CUDA_API_VERSION
	.align		4
        /*0000*/ 	.byte	0x04, 0x37
        /*0002*/ 	.short	(.L_344 - .L_343)
.L_343:
        /*0004*/ 	.word	0x00000082


	//----- nvinfo : EIATTR_SW2861232_WAR
	.align		4
.L_344:
        /*0008*/ 	.byte	0x01, 0x35
	.zero		2


	//----- nvinfo : EIATTR_PARAM_CBANK
	.align		4
        /*000c*/ 	.byte	0x04, 0x0a
        /*000e*/ 	.short	(.L_346 - .L_345)
	.align		4
.L_345:
        /*0010*/ 	.word	index@(.nv.constant0._ZN5flash44flash_bwd_dq_dk_dv_loop_seqk_parallel_kernelI23Flash_bwd_kernel_traitsILi128ELi64ELi64ELi8ELi4ELi2ELi2ELb1ELb0EN7cutlass10bfloat16_tE19Flash_kernel_traitsILi128ELi64ELi64ELi8ES3_EELb0ELb0ELb0ELb1ELb0ELb0ELb0EEEvNS_16Flash_bwd_paramsE)
        /*0014*/ 	.short	0x0160
        /*0016*/ 	.short	0x0280


	//----- nvinfo : EIATTR_CBANK_PARAM_SIZE
	.align		4
.L_346:
        /*0018*/ 	.byte	0x03, 0x19
        /*001a*/ 	.short	0x0280


	//----- nvinfo : EIATTR_KPARAM_INFO
	.align		4
        /*001c*/ 	.byte	0x04, 0x17
        /*001e*/ 	.short	(.L_348 - .L_347)
.L_347:
        /*0020*/ 	.word	0x00000000
        /*0024*/ 	.short	0x0000
        /*0026*/ 	.short	0x0000
        /*0028*/ 	.byte	0x00, 0xf0, 0x01, 0x0a


	//----- nvinfo : EIATTR_MAXREG_COUNT
	.align		4
.L_348:
        /*002c*/ 	.byte	0x03, 0x1b
        /*002e*/ 	.short	0x00ff


	//----- nvinfo : EIATTR_NUM_BARRIERS
	.align		4
        /*0030*/ 	.byte	0x02, 0x4c
        /*0032*/ 	.byte	0x01
	.zero		1


	//----- nvinfo : EIATTR_ANNOTATIONS
	.align		4
        /*0034*/ 	.byte	0x04, 0x55
        /*0036*/ 	.short	(.L_350 - .L_349)


	//   ....[0]....
.L_349:
        /*0038*/ 	.word	0x00000001
        /*003c*/ 	.byte	0xd0, 0x04, 0x00, 0x00, 0x01, 0x00, 0x00, 0x00, 0x70, 0x05, 0x00, 0x00, 0x01, 0x00, 0x00, 0x00
        /* <DEDUP_REMOVED lines=9> */
        /*00dc*/ 	.byte	0xf0, 0x73, 0x00, 0x00


	//----- nvinfo : EIATTR_MERCURY_ISA_VERSION
	.align		4
.L_350:
        /*00e0*/ 	.byte	0x03, 0x5f
        /*00e2*/ 	.short	0x0000


	//----- nvinfo : EIATTR_EXIT_INSTR_OFFSETS
	.align		4
        /*00e4*/ 	.byte	0x04, 0x1c
        /*00e6*/ 	.short	(.L_352 - .L_351)


	//   ....[0]....
.L_351:
        /*00e8*/ 	.word	0x00000090


	//   ....[1]....
        /*00ec*/ 	.word	0x00007420


	//----- nvinfo : EIATTR_CTAIDZ_USED
	.align		4
.L_352:
        /*00f0*/ 	.byte	0x01, 0x04
	.zero		2


	//----- nvinfo : EIATTR_CRS_STACK_SIZE
	.align		4
        /*00f4*/ 	.byte	0x04, 0x1e
        /*00f6*/ 	.short	(.L_354 - .L_353)
.L_353:
        /*00f8*/ 	.word	0x00000000
.L_354:


//--------------------- .nv.info._ZN5flash44flash_bwd_dq_dk_dv_loop_seqk_parallel_kernelI23Flash_bwd_kernel_traitsILi128ELi64ELi64ELi8ELi4ELi2ELi2ELb1ELb0EN7cutlass10bfloat16_tE19Flash_kernel_traitsILi128ELi64ELi64ELi8ES3_EELb0ELb0ELb1ELb0ELb0ELb1ELb0EEEvNS_16Flash_bwd_paramsE --------------------------
	.section	.nv.info._ZN5flash44flash_bwd_dq_dk_dv_loop_seqk_parallel_kernelI23Flash_bwd_kernel_traitsILi128ELi64ELi64ELi8ELi4ELi2ELi2ELb1ELb0EN7cutlass10bfloat16_tE19Flash_kernel_traitsILi128ELi64ELi64ELi8ES3_EELb0ELb0ELb1ELb0ELb0ELb1ELb0EEEvNS_16Flash_bwd_paramsE,"",@"SHT_CUDA_INFO"
	.sectionflags	@""
	.align	4


	//----- nvinfo : EIATTR_CUDA_API_VERSION
	.align		4
        /*0000*/ 	.byte	0x04, 0x37
        /*0002*/ 	.short	(.L_356 - .L_355)
.L_355:
        /*0004*/ 	.word	0x00000082


	//----- nvinfo : EIATTR_SW2861232_WAR
	.align		4
.L_356:
        /*0008*/ 	.byte	0x01, 0x35
	.zero		2


	//----- nvinfo : EIATTR_PARAM_CBANK
	.align		4
        /*000c*/ 	.byte	0x04, 0x0a
        /*000e*/ 	.short	(.L_358 - .L_357)
	.align		4
.L_357:
        /*0010*/ 	.word	index@(.nv.constant0._ZN5flash44flash_bwd_dq_dk_dv_loop_seqk_parallel_kernelI23Flash_bwd_kernel_traitsILi128ELi64ELi64ELi8ELi4ELi2ELi2ELb1ELb0EN7cutlass10bfloat16_tE19Flash_kernel_traitsILi128ELi64ELi64ELi8ES3_EELb0ELb0ELb1ELb0ELb0ELb1ELb0EEEvNS_16Flash_bwd_paramsE)
        /*0014*/ 	.short	0x0160
        /*0016*/ 	.short	0x0280


	//----- nvinfo : EIATTR_CBANK_PARAM_SIZE
	.align		4
.L_358:
        /*0018*/ 	.byte	0x03, 0x19
        /*001a*/ 	.short	0x0280


	//----- nvinfo : EIATTR_KPARAM_INFO
	.align		4
        /*001c*/ 	.byte	0x04, 0x17
        /*001e*/ 	.short	(.L_360 - .L_359)
.L_359:
        /*0020*/ 	.word	0x00000000
        /*0024*/ 	.short	0x0000
        /*0026*/ 	.short	0x0000
        /*0028*/ 	.byte	0x00, 0xf0, 0x01, 0x0a


	//----- nvinfo : EIATTR_MAXREG_COUNT
	.align		4
.L_360:
        /*002c*/ 	.byte	0x03, 0x1b
        /*002e*/ 	.short	0x00ff


	//----- nvinfo : EIATTR_NUM_BARRIERS
	.align		4
        /*0030*/ 	.byte	0x02, 0x4c
        /*0032*/ 	.byte	0x01
	.zero		1


	//----- nvinfo : EIATTR_MERCURY_ISA_VERSION
	.align		4
        /*0034*/ 	.byte	0x03, 0x5f
        /*0036*/ 	.short	0x0000


	//----- nvinfo : EIATTR_EXIT_INSTR_OFFSETS
	.align		4
        /*0038*/ 	.byte	0x04, 0x1c
        /*003a*/ 	.short	(.L_362 - .L_361)


	//   ....[0]....
.L_361:
        /*003c*/ 	.word	0x00000080


	//   ....[1]....
        /*0040*/ 	.word	0x00006110


	//----- nvinfo : EIATTR_CTAIDZ_USED
	.align		4
.L_362:
        /*0044*/ 	.byte	0x01, 0x04
	.zero		2


	//----- nvinfo : EIATTR_CRS_STACK_SIZE
	.align		4
        /*0048*/ 	.byte	0x04, 0x1e
        /*004a*/ 	.short	(.L_364 - .L_363)
.L_363:
        /*004c*/ 	.word	0x00000000
.L_364:


//--------------------- .nv.info._ZN5flash44flash_bwd_dq_dk_dv_loop_seqk_parallel_kernelI23Flash_bwd_kernel_traitsILi128ELi64ELi64ELi8ELi4ELi2ELi2ELb1ELb0EN7cutlass10bfloat16_tE19Flash_kernel_traitsILi128ELi64ELi64ELi8ES3_EELb0ELb0ELb1ELb1ELb0ELb0ELb0EEEvNS_16Flash_bwd_paramsE --------------------------
	.section	.nv.info._ZN5flash44flash_bwd_dq_dk_dv_loop_seqk_parallel_kernelI23Flash_bwd_kernel_traitsILi128ELi64ELi64ELi8ELi4ELi2ELi2ELb1ELb0EN7cutlass10bfloat16_tE19Flash_kernel_traitsILi128ELi64ELi64ELi8ES3_EELb0ELb0ELb1ELb1ELb0ELb0ELb0EEEvNS_16Flash_bwd_paramsE,"",@"SHT_CUDA_INFO"
	.sectionflags	@""
	.align	4


	//----- nvinfo : EIATTR_CUDA_API_VERSION
	.align		4
        /*0000*/ 	.byte	0x04, 0x37
        /*0002*/ 	.short	(.L_366 - .L_365)
.L_365:
        /*0004*/ 	.word	0x00000082


	//----- nvinfo : EIATTR_SW2861232_WAR
	.align		4
.L_366:
        /*0008*/ 	.byte	0x01, 0x35
	.zero		2


	//----- nvinfo : EIATTR_PARAM_CBANK
	.align		4
        /*000c*/ 	.byte	0x04, 0x0a
        /*000e*/ 	.short	(.L_368 - .L_367)
	.align		4
.L_367:
        /*0010*/ 	.word	index@(.nv.constant0._ZN5flash44flash_bwd_dq_dk_dv_loop_seqk_parallel_kernelI23Flash_bwd_kernel_traitsILi128ELi64ELi64ELi8ELi4ELi2ELi2ELb1ELb0EN7cutlass10bfloat16_tE19Flash_kernel_traitsILi128ELi64ELi64ELi8ES3_EELb0ELb0ELb1ELb1ELb0ELb0ELb0EEEvNS_16Flash_bwd_paramsE)
        /*0014*/ 	.short	0x0160
        /*0016*/ 	.short	0x0280


	//----- nvinfo : EIATTR_CBANK_PARAM_SIZE
	.align		4
.L_368:
        /*0018*/ 	.byte	0x03, 0x19
        /*001a*/ 	.short	0x0280


	//----- nvinfo : EIATTR_KPARAM_INFO
	.align		4
        /*001c*/ 	.byte	0x04, 0x17
        /*001e*/ 	.short	(.L_370 - .L_369)
.L_369:
        /*0020*/ 	.word	0x00000000
        /*0024*/ 	.short	0x0000
        /*0026*/ 	.short	0x0000
        /*0028*/ 	.byte	0x00, 0xf0, 0x01, 0x0a


	//----- nvinfo : EIATTR_MAXREG_COUNT
	.align		4
.L_370:
        /*002c*/ 	.byte	0x03, 0x1b
        /*002e*/ 	.short	0x00ff


	//----- nvinfo : EIATTR_NUM_BARRIERS
	.align		4
        /*0030*/ 	.byte	0x02, 0x4c
        /*0032*/ 	.byte	0x01
	.zero		1


	//----- nvinfo : EIATTR_ANNOTATIONS
	.align		4
        /*0034*/ 	.byte	0x04, 0x55
        /*0036*/ 	.short	(.L_372 - .L_371)


	//   ....[0]....
.L_371:
        /*0038*/ 	.word	0x00000001
        /*003c*/ 	.byte	0x70, 0x05, 0x00, 0x00, 0x01, 0x00, 0x00, 0x00, 0x30, 0x08, 0x00, 0x00, 0x01, 0x00, 0x00, 0x00
        /*004c*/ 	.byte	0x60, 0x0a, 0x00, 0x00, 0x01, 0x00, 0x00, 0x00, 0xa0, 0x27, 0x00, 0x00, 0x01, 0x00, 0x00, 0x00
        /*005c*/ 	.byte	0xe0, 0x64, 0x00, 0x00, 0x01, 0x00, 0x00, 0x00, 0xf0, 0x64, 0x00, 0x00


	//----- nvinfo : EIATTR_MERCURY_ISA_VERSION
	.align		4
.L_372:
        /*0068*/ 	.byte	0x03, 0x5f
        /*006a*/ 	.short	0x0000


	//----- nvinfo : EIATTR_EXIT_INSTR_OFFSETS
	.align		4
        /*006c*/ 	.byte	0x04, 0x1c
        /*006e*/ 	.short	(.L_374 - .L_373)


	//   ....[0]....
.L_373:
        /*0070*/ 	.word	0x00000090


	//   ....[1]....
        /*0074*/ 	.word	0x000073f0


	//----- nvinfo : EIATTR_CTAIDZ_USED
	.align		4
.L_374:
        /*0078*/ 	.byte	0x01, 0x04
	.zero		2


	//----- nvinfo : EIATTR_CRS_STACK_SIZE
	.align		4
        /*007c*/ 	.byte	0x04, 0x1e
        /*007e*/ 	.short	(.L_376 - .L_375)
.L_375:
        /*0080*/ 	.word	0x00000000
.L_376:


//--------------------- .nv.info._ZN5flash44flash_bwd_dq_dk_dv_loop_seqk_parallel_kernelI23Flash_bwd_kernel_traitsILi128ELi64ELi128ELi8ELi2ELi4ELi2ELb0ELb0EN7cutlass10bfloat16_tE19Flash_kernel_traitsILi128ELi64ELi128ELi8ES3_EELb0ELb0ELb0ELb0ELb0ELb1ELb0EEEvNS_16Flash_bwd_paramsE --------------------------
	.section	.nv.info._ZN5flash44flash_bwd_dq_dk_dv_loop_seqk_parallel_kernelI23Flash_bwd_kernel_traitsILi128ELi64ELi128ELi8ELi2ELi4ELi2ELb0ELb0EN7cutlass10bfloat16_tE19Flash_kernel_traitsILi128ELi64ELi128ELi8ES3_EELb0ELb0ELb0ELb0ELb0ELb1ELb0EEEvNS_16Flash_bwd_paramsE,"",@"SHT_CUDA_INFO"
	.sectionflags	@""
	.align	4


	//----- nvinfo : EIATTR_CUDA_API_VERSION
	.align		4
        /*0000*/ 	.byte	0x04, 0x37
        /*0002*/ 	.short	(.L_378 - .L_377)
.L_377:
        /*0004*/ 	.word	0x00000082


	//----- nvinfo : EIATTR_SW2861232_WAR
	.align		4
.L_378:
        /*0008*/ 	.byte	0x01, 0x35
	.zero		2


	//----- nvinfo : EIATTR_PARAM_CBANK
	.align		4
        /*000c*/ 	.byte	0x04, 0x0a
        /*000e*/ 	.short	(.L_380 - .L_379)
	.align		4
.L_379:
        /*0010*/ 	.word	index@(.nv.constant0._ZN5flash44flash_bwd_dq_dk_dv_loop_seqk_parallel_kernelI23Flash_bwd_kernel_traitsILi128ELi64ELi128ELi8ELi2ELi4ELi2ELb0ELb0EN7cutlass10bfloat16_tE19Flash_kernel_traitsILi128ELi64ELi128ELi8ES3_EELb0ELb0ELb0ELb0ELb0ELb1ELb0EEEvNS_16Flash_bwd_paramsE)
        /*0014*/ 	.short	0x0160
        /*0016*/ 	.short	0x0280


	//----- nvinfo : EIATTR_CBANK_PARAM_SIZE
	.align		4
.L_380:
        /*0018*/ 	.byte	0x03, 0x19
        /*001a*/ 	.short	0x0280


	//----- nvinfo : EIATTR_KPARAM_INFO
	.align		4
        /*001c*/ 	.byte	0x04, 0x17
        /*001e*/ 	.short	(.L_382 - .L_381)
.L_381:
        /*0020*/ 	.word	0x00000000
        /*0024*/ 	.short	0x0000
        /*0026*/ 	.short	0x0000
        /*0028*/ 	.byte	0x00, 0xf0, 0x01, 0x0a


	//----- nvinfo : EIATTR_MAXREG_COUNT
	.align		4
.L_382:
        /*002c*/ 	.byte	0x03, 0x1b
        /*002e*/ 	.short	0x00ff


	//----- nvinfo : EIATTR_NUM_BARRIERS
	.align		4
        /*0030*/ 	.byte	0x02, 0x4c
        /*0032*/ 	.byte	0x01
	.zero		1


	//----- nvinfo : EIATTR_ANNOTATIONS
	.align		4
        /*0034*/ 	.byte	0x04, 0x55
        /*0036*/ 	.short	(.L_384 - .L_383)


	//   ....[0]....
.L_383:
        /* <DEDUP_REMOVED lines=15> */


	//----- nvinfo : EIATTR_MERCURY_ISA_VERSION
	.align		4
.L_384:
        /*0110*/ 	.byte	0x03, 0x5f
        /*0112*/ 	.short	0x0000


	//----- nvinfo : EIATTR_EXIT_INSTR_OFFSETS
	.align		4
        /*0114*/ 	.byte	0x04, 0x1c
        /*0116*/ 	.short	(.L_386 - .L_385)


	//   ....[0]....
.L_385:
        /*0118*/ 	.word	0x000000a0


	//   ....[1]....
        /*011c*/ 	.word	0x000098e0


	//----- nvinfo : EIATTR_CTAIDZ_USED
	.align		4
.L_386:
        /*0120*/ 	.byte	0x01, 0x04
	.zero		2


	//----- nvinfo : EIATTR_CRS_STACK_SIZE
	.align		4
        /*0124*/ 	.byte	0x04, 0x1e
        /*0126*/ 	.short	(.L_388 - .L_387)
.L_387:
        /*0128*/ 	.word	0x00000000
.L_388:


//--------------------- .nv.info._ZN5flash44flash_bwd_dq_dk_dv_loop_seqk_parallel_kernelI23Flash_bwd_kernel_traitsILi128ELi64ELi128ELi8ELi2ELi4ELi2ELb0ELb0EN7cutlass10bfloat16_tE19Flash_kernel_traitsILi128ELi64ELi128ELi8ES3_EELb0ELb0ELb0ELb0ELb0ELb0ELb0EEEvNS_16Flash_bwd_paramsE --------------------------
	.section	.nv.info._ZN5flash44flash_bwd_dq_dk_dv_loop_seqk_parallel_kernelI23Flash_bwd_kernel_traitsILi128ELi64ELi128ELi8ELi2ELi4ELi2ELb0ELb0EN7cutlass10bfloat16_tE19Flash_kernel_traitsILi128ELi64ELi128ELi8ES3_EELb0ELb0ELb0ELb0ELb0ELb0ELb0EEEvNS_16Flash_bwd_paramsE,"",@"SHT_CUDA_INFO"
	.sectionflags	@""
	.align	4


	//----- nvinfo : EIATTR_CUDA_API_VERSION
	.align		4
        /*0000*/ 	.byte	0x04, 0x37
        /*0002*/ 	.short	(.L_390 - .L_389)
.L_389:
        /*0004*/ 	.word	0x00000082


	//----- nvinfo : EIATTR_SW2861232_WAR
	.align		4
.L_390:
        /*0008*/ 	.byte	0x01, 0x35
	.zero		2


	//----- nvinfo : EIATTR_PARAM_CBANK
	.align		4
        /*000c*/ 	.byte	0x04, 0x0a
        /*000e*/ 	.short	(.L_392 - .L_391)
	.align		4
.L_391:
        /*0010*/ 	.word	index@(.nv.constant0._ZN5flash44flash_bwd_dq_dk_dv_loop_seqk_parallel_kernelI23Flash_bwd_kernel_traitsILi128ELi64ELi128ELi8ELi2ELi4ELi2ELb0ELb0EN7cutlass10bfloat16_tE19Flash_kernel_traitsILi128ELi64ELi128ELi8ES3_EELb0ELb0ELb0ELb0ELb0ELb0ELb0EEEvNS_16Flash_bwd_paramsE)
        /*0014*/ 	.short	0x0160
        /*0016*/ 	.short	0x0280


	//----- nvinfo : EIATTR_CBANK_PARAM_SIZE
	.align		4
.L_392:
        /*0018*/ 	.byte	0x03, 0x19
        /*001a*/ 	.short	0x0280


	//----- nvinfo : EIATTR_KPARAM_INFO
	.align		4
        /*001c*/ 	.byte	0x04, 0x17
        /*001e*/ 	.short	(.L_394 - .L_393)
.L_393:
        /*0020*/ 	.word	0x00000000
        /*0024*/ 	.short	0x0000
        /*0026*/ 	.short	0x0000
        /*0028*/ 	.byte	0x00, 0xf0, 0x01, 0x0a


	//----- nvinfo : EIATTR_MAXREG_COUNT
	.align		4
.L_394:
        /*002c*/ 	.byte	0x03, 0x1b
        /*002e*/ 	.short	0x00ff


	//----- nvinfo : EIATTR_NUM_BARRIERS
	.align		4
        /*0030*/ 	.byte	0x02, 0x4c
        /*0032*/ 	.byte	0x01
	.zero		1


	//----- nvinfo : EIATTR_ANNOTATIONS
	.align		4
        /*0034*/ 	.byte	0x04, 0x55
        /*0036*/ 	.short	(.L_396 - .L_395)


	//   ....[0]....
.L_395:
        /* <DEDUP_REMOVED lines=19> */


	//----- nvinfo : EIATTR_MERCURY_ISA_VERSION
	.align		4
.L_396:
        /*0150*/ 	.byte	0x03, 0x5f
        /*0152*/ 	.short	0x0000


	//----- nvinfo : EIATTR_EXIT_INSTR_OFFSETS
	.align		4
        /*0154*/ 	.byte	0x04, 0x1c
        /*0156*/ 	.short	(.L_398 - .L_397)


	//   ....[0]....
.L_397:
        /*0158*/ 	.word	0x000000a0


	//   ....[1]....
        /*015c*/ 	.word	0x0000ab30


	//----- nvinfo : EIATTR_CTAIDZ_USED
	.align		4
.L_398:
        /*0160*/ 	.byte	0x01, 0x04
	.zero		2


	//----- nvinfo : EIATTR_CRS_STACK_SIZE
	.align		4
        /*0164*/ 	.byte	0x04, 0x1e
        /*0166*/ 	.short	(.L_400 - .L_399)
.L_399:
        /*0168*/ 	.word	0x00000000
.L_400:


//--------------------- .nv.info._ZN5flash44flash_bwd_dq_dk_dv_loop_seqk_parallel_kernelI23Flash_bwd_kernel_traitsILi128ELi64ELi128ELi8ELi2ELi4ELi2ELb0ELb0EN7cutlass10bfloat16_tE19Flash_kernel_traitsILi128ELi64ELi128ELi8ES3_EELb0ELb0ELb1ELb0ELb0ELb0ELb0EEEvNS_16Flash_bwd_paramsE --------------------------
	.section	.nv.info._ZN5flash44flash_bwd_dq_dk_dv_loop_seqk_parallel_kernelI23Flash_bwd_kernel_traitsILi128ELi64ELi128ELi8ELi2ELi4ELi2ELb0ELb0EN7cutlass10bfloat16_tE19Flash_kernel_traitsILi128ELi64ELi128ELi8ES3_EELb0ELb0ELb1ELb0ELb0ELb0ELb0EEEvNS_16Flash_bwd_paramsE,"",@"SHT_CUDA_INFO"
	.sectionflags	@""
	.align	4


	//----- nvinfo : EIATTR_CUDA_API_VERSION
	.align		4
        /*0000*/ 	.byte	0x04, 0x37
        /*0002*/ 	.short	(.L_402 - .L_401)
.L_401:
        /*0004*/ 	.word	0x00000082


	//----- nvinfo : EIATTR_SW2861232_WAR
	.align		4
.L_402:
        /*0008*/ 	.byte	0x01, 0x35
	.zero		2


	//----- nvinfo : EIATTR_PARAM_CBANK
	.align		4
        /*000c*/ 	.byte	0x04, 0x0a
        /*000e*/ 	.short	(.L_404 - .L_403)
	.align		4
.L_403:
        /*0010*/ 	.word	index@(.nv.constant0._ZN5flash44flash_bwd_dq_dk_dv_loop_seqk_parallel_kernelI23Flash_bwd_kernel_traitsILi128ELi64ELi128ELi8ELi2ELi4ELi2ELb0ELb0EN7cutlass10bfloat16_tE19Flash_kernel_traitsILi128ELi64ELi128ELi8ES3_EELb0ELb0ELb1ELb0ELb0ELb0ELb0EEEvNS_16Flash_bwd_paramsE)
        /*0014*/ 	.short	0x0160
        /*0016*/ 	.short	0x0280


	//----- nvinfo : EIATTR_CBANK_PARAM_SIZE
	.align		4
.L_404:
        /*0018*/ 	.byte	0x03, 0x19
        /*001a*/ 	.short	0x0280


	//----- nvinfo : EIATTR_KPARAM_INFO
	.align		4
        /*001c*/ 	.byte	0x04, 0x17
        /*001e*/ 	.short	(.L_406 - .L_405)
.L_405:
        /*0020*/ 	.word	0x00000000
        /*0024*/ 	.short	0x0000
        /*0026*/ 	.short	0x0000
        /*0028*/ 	.byte	0x00, 0xf0, 0x01, 0x0a


	//----- nvinfo : EIATTR_MAXREG_COUNT
	.align		4
.L_406:
        /*002c*/ 	.byte	0x03, 0x1b
        /*002e*/ 	.short	0x00ff


	//----- nvinfo : EIATTR_NUM_BARRIERS
	.align		4
        /*0030*/ 	.byte	0x02, 0x4c
        /*0032*/ 	.byte	0x01
	.zero		1


	//----- nvinfo : EIATTR_ANNOTATIONS
	.align		4
        /*0034*/ 	.byte	0x04, 0x55
        /*0036*/ 	.short	(.L_408 - .L_407)


	//   ....[0]....
.L_407:
        /*0038*/ 	.word	0x00000001
        /*003c*/ 	.byte	0xf0, 0x08, 0x00, 0x00, 0x01, 0x00, 0x00, 0x00, 0xc0, 0x0b, 0x00, 0x00, 0x01, 0x00, 0x00, 0x00
        /*004c*/ 	.byte	0xf0, 0x0b, 0x00, 0x00, 0x01, 0x00, 0x00, 0x00, 0x00, 0x0c, 0x00, 0x00, 0x01, 0x00, 0x00, 0x00
        /*005c*/ 	.byte	0x30, 0x0c, 0x00, 0x00, 0x01, 0x00, 0x00, 0x00, 0x40, 0x0c, 0x00, 0x00, 0x01, 0x00, 0x00, 0x00
        /*006c*/ 	.byte	0x30, 0x53, 0x00, 0x00, 0x01, 0x00, 0x00, 0x00, 0x20, 0x91, 0x00, 0x00, 0x01, 0x00, 0x00, 0x00
        /*007c*/ 	.byte	0x30, 0x91, 0x00, 0x00, 0x01, 0x00, 0x00, 0x00, 0x40, 0x91, 0x00, 0x00, 0x01, 0x00, 0x00, 0x00
        /*008c*/ 	.byte	0x50, 0x91, 0x00, 0x00, 0x01, 0x00, 0x00, 0x00, 0x60, 0x91, 0x00, 0x00


	//----- nvinfo : EIATTR_MERCURY_ISA_VERSION
	.align		4
.L_408:
        /*0098*/ 	.byte	0x03, 0x5f
        /*009a*/ 	.short	0x0000


	//----- nvinfo : EIATTR_EXIT_INSTR_OFFSETS
	.align		4
        /*009c*/ 	.byte	0x04, 0x1c
        /*009e*/ 	.short	(.L_410 - .L_409)


	//   ....[0]....
.L_409:
        /*00a0*/ 	.word	0x000000a0


	//   ....[1]....
        /*00a4*/ 	.word	0x0000acb0


	//----- nvinfo : EIATTR_CTAIDZ_USED
	.align		4
.L_410:
        /*00a8*/ 	.byte	0x01, 0x04
	.zero		2


	//----- nvinfo : EIATTR_CRS_STACK_SIZE
	.align		4
        /*00ac*/ 	.byte	0x04, 0x1e
        /*00ae*/ 	.short	(.L_412 - .L_411)
.L_411:
        /*00b0*/ 	.word	0x00000000
.L_412:


//--------------------- .nv.info._ZN5flash44flash_bwd_dq_dk_dv_loop_seqk_parallel_kernelI23Flash_bwd_kernel_traitsILi128ELi64ELi128ELi8ELi2ELi4ELi2ELb0ELb0EN7cutlass10bfloat16_tE19Flash_kernel_traitsILi128ELi64ELi128ELi8ES3_EELb0ELb0ELb0ELb0ELb1ELb1ELb0EEEvNS_16Flash_bwd_paramsE --------------------------
	.section	.nv.info._ZN5flash44flash_bwd_dq_dk_dv_loop_seqk_parallel_kernelI23Flash_bwd_kernel_traitsILi128ELi64ELi128ELi8ELi2ELi4ELi2ELb0ELb0EN7cutlass10bfloat16_tE19Flash_kernel_traitsILi128ELi64ELi128ELi8ES3_EELb0ELb0ELb0ELb0ELb1ELb1ELb0EEEvNS_16Flash_bwd_paramsE,"",@"SHT_CUDA_INFO"
	.sectionflags	@""
	.align	4


	//----- nvinfo : EIATTR_CUDA_API_VERSION
	.align		4
        /*0000*/ 	.byte	0x04, 0x37
        /*0002*/ 	.short	(.L_414 - .L_413)
.L_413:
        /*0004*/ 	.word	0x00000082


	//----- nvinfo : EIATTR_SW2861232_WAR
	.align		4
.L_414:
        /*0008*/ 	.byte	0x01, 0x35
	.zero		2


	//----- nvinfo : EIATTR_PARAM_CBANK
	.align		4
        /*000c*/ 	.byte	0x04, 0x0a
        /*000e*/ 	.short	(.L_416 - .L_415)
	.align		4
.L_415:
        /*0010*/ 	.word	index@(.nv.constant0._ZN5flash44flash_bwd_dq_dk_dv_loop_seqk_parallel_kernelI23Flash_bwd_kernel_traitsILi128ELi64ELi128ELi8ELi2ELi4ELi2ELb0ELb0EN7cutlass10bfloat16_tE19Flash_kernel_traitsILi128ELi64ELi128ELi8ES3_EELb0ELb0ELb0ELb0ELb1ELb1ELb0EEEvNS_16Flash_bwd_paramsE)
        /*0014*/ 	.short	0x0160
        /*0016*/ 	.short	0x0280


	//----- nvinfo : EIATTR_CBANK_PARAM_SIZE
	.align		4
.L_416:
        /*0018*/ 	.byte	0x03, 0x19
        /*001a*/ 	.short	0x0280


	//----- nvinfo : EIATTR_KPARAM_INFO
	.align		4
        /*001c*/ 	.byte	0x04, 0x17
        /*001e*/ 	.short	(.L_418 - .L_417)
.L_417:
        /*0020*/ 	.word	0x00000000
        /*0024*/ 	.short	0x0000
        /*0026*/ 	.short	0x0000
        /*0028*/ 	.byte	0x00, 0xf0, 0x01, 0x0a


	//----- nvinfo : EIATTR_MAXREG_COUNT
	.align		4
.L_418:
        /*002c*/ 	.byte	0x03, 0x1b
        /*002e*/ 	.short	0x00ff


	//----- nvinfo : EIATTR_NUM_BARRIERS
	.align		4
        /*0030*/ 	.byte	0x02, 0x4c
        /*0032*/ 	.byte	0x01
	.zero		1


	//----- nvinfo : EIATTR_ANNOTATIONS
	.align		4
        /*0034*/ 	.byte	0x04, 0x55
        /*0036*/ 	.short	(.L_420 - .L_419)


	//   ....[0]....
.L_419:
        /* <DEDUP_REMOVED lines=18> */


	//----- nvinfo : EIATTR_MERCURY_ISA_VERSION
	.align		4
.L_420:
        /*0140*/ 	.byte	0x03, 0x5f
        /*0142*/ 	.short	0x0000


	//----- nvinfo : EIATTR_EXIT_INSTR_OFFSETS
	.align		4
        /*0144*/ 	.byte	0x04, 0x1c
        /*0146*/ 	.short	(.L_422 - .L_421)


	//   ....[0]....
.L_421:
        /*0148*/ 	.word	0x000000a0


	//   ....[1]....
        /*014c*/ 	.word	0x00006fe0


	//----- nvinfo : EIATTR_CTAIDZ_USED
	.align		4
.L_422:
        /*0150*/ 	.byte	0x01, 0x04
	.zero		2


//--------------------- .nv.info._ZN5flash44flash_bwd_dq_dk_dv_loop_seqk_parallel_kernelI23Flash_bwd_kernel_traitsILi128ELi64ELi128ELi8ELi2ELi4ELi2ELb0ELb0EN7cutlass10bfloat16_tE19Flash_kernel_traitsILi128ELi64ELi128ELi8ES3_EELb0ELb0ELb0ELb1ELb0ELb0ELb0EEEvNS_16Flash_bwd_paramsE --------------------------
	.section	.nv.info._ZN5flash44flash_bwd_dq_dk_dv_loop_seqk_parallel_kernelI23Flash_bwd_kernel_traitsILi128ELi64ELi128ELi8ELi2ELi4ELi2ELb0ELb0EN7cutlass10bfloat16_tE19Flash_kernel_traitsILi128ELi64ELi128ELi8ES3_EELb0ELb0ELb0ELb1ELb0ELb0ELb0EEEvNS_16Flash_bwd_paramsE,"",@"SHT_CUDA_INFO"
	.sectionflags	@""
	.align	4


	//----- nvinfo : EIATTR_CUDA_API_VERSION
	.align		4
        /*0000*/ 	.byte	0x04, 0x37
        /*0002*/ 	.short	(.L_424 - .L_423)
.L_423:
        /*0004*/ 	.word	0x00000082


	//----- nvinfo : EIATTR_SW2861232_WAR
	.align		4
.L_424:
        /*0008*/ 	.byte	0x01, 0x35
	.zero		2


	//----- nvinfo : EIATTR_PARAM_CBANK
	.align		4
        /*000c*/ 	.byte	0x04, 0x0a
        /*000e*/ 	.short	(.L_426 - .L_425)
	.align		4
.L_425:
        /*0010*/ 	.word	index@(.nv.constant0._ZN5flash44flash_bwd_dq_dk_dv_loop_seqk_parallel_kernelI23Flash_bwd_kernel_traitsILi128ELi64ELi128ELi8ELi2ELi4ELi2ELb0ELb0EN7cutlass10bfloat16_tE19Flash_kernel_traitsILi128ELi64ELi128ELi8ES3_EELb0ELb0ELb0ELb1ELb0ELb0ELb0EEEvNS_16Flash_bwd_paramsE)
        /*0014*/ 	.short	0x0160
        /*0016*/ 	.short	0x0280


	//----- nvinfo : EIATTR_CBANK_PARAM_SIZE
	.align		4
.L_426:
        /*0018*/ 	.byte	0x03, 0x19
        /*001a*/ 	.short	0x0280


	//----- nvinfo : EIATTR_KPARAM_INFO
	.align		4
        /*001c*/ 	.byte	0x04, 0x17
        /*001e*/ 	.short	(.L_428 - .L_427)
.L_427:
        /*0020*/ 	.word	0x00000000
        /*0024*/ 	.short	0x0000
        /*0026*/ 	.short	0x0000
        /*0028*/ 	.byte	0x00, 0xf0, 0x01, 0x0a


	//----- nvinfo : EIATTR_MAXREG_COUNT
	.align		4
.L_428:
        /*002c*/ 	.byte	0x03, 0x1b
        /*002e*/ 	.short	0x00ff


	//----- nvinfo : EIATTR_NUM_BARRIERS
	.align		4
        /*0030*/ 	.byte	0x02, 0x4c
        /*0032*/ 	.byte	0x01
	.zero		1


	//----- nvinfo : EIATTR_ANNOTATIONS
	.align		4
        /*0034*/ 	.byte	0x04, 0x55
        /*0036*/ 	.short	(.L_430 - .L_429)


	//   ....[0]....
.L_429:
        /* <DEDUP_REMOVED lines=20> */
        /*016c*/ 	.byte	0xb0, 0x8a, 0x00, 0x00, 0x01, 0x00, 0x00, 0x00, 0xc0, 0x8a, 0x00, 0x00


	//----- nvinfo : EIATTR_MERCURY_ISA_VERSION
	.align		4
.L_430:
        /*0178*/ 	.byte	0x03, 0x5f
        /*017a*/ 	.short	0x0000


	//----- nvinfo : EIATTR_EXIT_INSTR_OFFSETS
	.align		4
        /*017c*/ 	.byte	0x04, 0x1c
        /*017e*/ 	.short	(.L_432 - .L_431)


	//   ....[0]....
.L_431:
        /*0180*/ 	.word	0x000000a0


	//   ....[1]....
        /*0184*/ 	.word	0x0000b320


	//----- nvinfo : EIATTR_CTAIDZ_USED
	.align		4
.L_432:
        /*0188*/ 	.byte	0x01, 0x04
	.zero		2


	//----- nvinfo : EIATTR_CRS_STACK_SIZE
	.align		4
        /*018c*/ 	.byte	0x04, 0x1e
        /*018e*/ 	.short	(.L_434 - .L_433)
.L_433:
        /*0190*/ 	.word	0x00000000
.L_434:


//--------------------- .nv.info._ZN5flash44flash_bwd_dq_dk_dv_loop_seqk_parallel_kernelI23Flash_bwd_kernel_traitsILi128ELi64ELi128ELi8ELi2ELi4ELi2ELb0ELb0EN7cutlass10bfloat16_tE19Flash_kernel_traitsILi128ELi64ELi128ELi8ES3_EELb0ELb0ELb1ELb0ELb0ELb1ELb0EEEvNS_16Flash_bwd_paramsE --------------------------
	.section	.nv.info._ZN5flash44flash_bwd_dq_dk_dv_loop_seqk_parallel_kernelI23Flash_bwd_kernel_traitsILi128ELi64ELi128ELi8ELi2ELi4ELi2ELb0ELb0EN7cutlass10bfloat16_tE19Flash_kernel_traitsILi128ELi64ELi128ELi8ES3_EELb0ELb0ELb1ELb0ELb0ELb1ELb0EEEvNS_16Flash_bwd_paramsE,"",@"SHT_CUDA_INFO"
	.sectionflags	@""
	.align	4


	//----- nvinfo : EIATTR_CUDA_API_VERSION
	.align		4
        /*0000*/ 	.byte	0x04, 0x37
        /*0002*/ 	.short	(.L_436 - .L_435)
.L_435:
        /*0004*/ 	.word	0x00000082


	//----- nvinfo : EIATTR_SW2861232_WAR
	.align		4
.L_436:
        /*0008*/ 	.byte	0x01, 0x35
	.zero		2


	//----- nvinfo : EIATTR_PARAM_CBANK
	.align		4
        /*000c*/ 	.byte	0x04, 0x0a
        /*000e*/ 	.short	(.L_438 - .L_437)
	.align		4
.L_437:
        /*0010*/ 	.word	index@(.nv.constant0._ZN5flash44flash_bwd_dq_dk_dv_loop_seqk_parallel_kernelI23Flash_bwd_kernel_traitsILi128ELi64ELi128ELi8ELi2ELi4ELi2ELb0ELb0EN7cutlass10bfloat16_tE19Flash_kernel_traitsILi128ELi64ELi128ELi8ES3_EELb0ELb0ELb1ELb0ELb0ELb1ELb0EEEvNS_16Flash_bwd_paramsE)
        /*0014*/ 	.short	0x0160
        /*0016*/ 	.short	0x0280


	//----- nvinfo : EIATTR_CBANK_PARAM_SIZE
	.align		4
.L_438:
        /*0018*/ 	.byte	0x03, 0x19
        /*001a*/ 	.short	0x0280


	//----- nvinfo : EIATTR_KPARAM_INFO
	.align		4
        /*001c*/ 	.byte	0x04, 0x17
        /*001e*/ 	.short	(.L_440 - .L_439)
.L_439:
        /*0020*/ 	.word	0x00000000
        /*0024*/ 	.short	0x0000
        /*0026*/ 	.short	0x0000
        /*0028*/ 	.byte	0x00, 0xf0, 0x01, 0x0a


	//----- nvinfo : EIATTR_MAXREG_COUNT
	.align		4
.L_440:
        /*002c*/ 	.byte	0x03, 0x1b
        /*002e*/ 	.short	0x00ff


	//----- nvinfo : EIATTR_NUM_BARRIERS
	.align		4
        /*0030*/ 	.byte	0x02, 0x4c
        /*0032*/ 	.byte	0x01
	.zero		1


	//----- nvinfo : EIATTR_ANNOTATIONS
	.align		4
        /*0034*/ 	.byte	0x04, 0x55
        /*0036*/ 	.short	(.L_442 - .L_441)


	//   ....[0]....
.L_441:
        /* <DEDUP_REMOVED lines=12> */


	//----- nvinfo : EIATTR_MERCURY_ISA_VERSION
	.align		4
.L_442:
        /*00e8*/ 	.byte	0x03, 0x5f
        /*00ea*/ 	.short	0x0000


	//----- nvinfo : EIATTR_EXIT_INSTR_OFFSETS
	.align		4
        /*00ec*/ 	.byte	0x04, 0x1c
        /*00ee*/ 	.short	(.L_444 - .L_443)


	//   ....[0]....
.L_443:
        /*00f0*/ 	.word	0x000000a0


	//   ....[1]....
        /*00f4*/ 	.word	0x00009d20


	//----- nvinfo : EIATTR_CTAIDZ_USED
	.align		4
.L_444:
        /*00f8*/ 	.byte	0x01, 0x04
	.zero		2


	//----- nvinfo : EIATTR_CRS_STACK_SIZE
	.align		4
        /*00fc*/ 	.byte	0x04, 0x1e
        /*00fe*/ 	.short	(.L_446 - .L_445)
.L_445:
        /*0100*/ 	.word	0x00000000
.L_446:


//--------------------- .nv.info._ZN5flash44flash_bwd_dq_dk_dv_loop_seqk_parallel_kernelI23Flash_bwd_kernel_traitsILi128ELi64ELi128ELi8ELi2ELi4ELi2ELb0ELb0EN7cutlass10bfloat16_tE19Flash_kernel_traitsILi128ELi64ELi128ELi8ES3_EELb0ELb0ELb1ELb1ELb0ELb0ELb0EEEvNS_16Flash_bwd_paramsE --------------------------
	.section	.nv.info._ZN5flash44flash_bwd_dq_dk_dv_loop_seqk_parallel_kernelI23Flash_bwd_kernel_traitsILi128ELi64ELi128ELi8ELi2ELi4ELi2ELb0ELb0EN7cutlass10bfloat16_tE19Flash_kernel_traitsILi128ELi64ELi128ELi8ES3_EELb0ELb0ELb1ELb1ELb0ELb0ELb0EEEvNS_16Flash_bwd_paramsE,"",@"SHT_CUDA_INFO"
	.sectionflags	@""
	.align	4


	//----- nvinfo : EIATTR_CUDA_API_VERSION
	.align		4
        /*0000*/ 	.byte	0x04, 0x37
        /*0002*/ 	.short	(.L_448 - .L_447)
.L_447:
        /*0004*/ 	.word	0x00000082


	//----- nvinfo : EIATTR_SW2861232_WAR
	.align		4
.L_448:
        /*0008*/ 	.byte	0x01, 0x35
	.zero		2


	//----- nvinfo : EIATTR_PARAM_CBANK
	.align		4
        /*000c*/ 	.byte	0x04, 0x0a
        /*000e*/ 	.short	(.L_450 - .L_449)
	.align		4
.L_449:
        /*0010*/ 	.word	index@(.nv.constant0._ZN5flash44flash_bwd_dq_dk_dv_loop_seqk_parallel_kernelI23Flash_bwd_kernel_traitsILi128ELi64ELi128ELi8ELi2ELi4ELi2ELb0ELb0EN7cutlass10bfloat16_tE19Flash_kernel_traitsILi128ELi64ELi128ELi8ES3_EELb0ELb0ELb1ELb1ELb0ELb0ELb0EEEvNS_16Flash_bwd_paramsE)
        /*0014*/ 	.short	0x0160
        /*0016*/ 	.short	0x0280


	//----- nvinfo : EIATTR_CBANK_PARAM_SIZE
	.align		4
.L_450:
        /*0018*/ 	.byte	0x03, 0x19
        /*001a*/ 	.short	0x0280


	//----- nvinfo : EIATTR_KPARAM_INFO
	.align		4
        /*001c*/ 	.byte	0x04, 0x17
        /*001e*/ 	.short	(.L_452 - .L_451)
.L_451:
        /*0020*/ 	.word	0x00000000
        /*0024*/ 	.short	0x0000
        /*0026*/ 	.short	0x0000
        /*0028*/ 	.byte	0x00, 0xf0, 0x01, 0x0a


	//----- nvinfo : EIATTR_MAXREG_COUNT
	.align		4
.L_452:
        /*002c*/ 	.byte	0x03, 0x1b
        /*002e*/ 	.short	0x00ff


	//----- nvinfo : EIATTR_NUM_BARRIERS
	.align		4
        /*0030*/ 	.byte	0x02, 0x4c
        /*0032*/ 	.byte	0x01
	.zero		1


	//----- nvinfo : EIATTR_ANNOTATIONS
	.align		4
        /*0034*/ 	.byte	0x04, 0x55
        /*0036*/ 	.short	(.L_454 - .L_453)


	//   ....[0]....
.L_453:
        /*0038*/ 	.word	0x00000001
        /*003c*/ 	.byte	0xa0, 0x0b, 0x00, 0x00, 0x01, 0x00, 0x00, 0x00, 0xe0, 0x0b, 0x00, 0x00, 0x01, 0x00, 0x00, 0x00
        /*004c*/ 	.byte	0xf0, 0x0b, 0x00, 0x00, 0x01, 0x00, 0x00, 0x00, 0x00, 0x0c, 0x00, 0x00, 0x01, 0x00, 0x00, 0x00
        /*005c*/ 	.byte	0x10, 0x0c, 0x00, 0x00, 0x01, 0x00, 0x00, 0x00, 0x30, 0x0c, 0x00, 0x00, 0x01, 0x00, 0x00, 0x00
        /*006c*/ 	.byte	0x20, 0x99, 0x00, 0x00, 0x01, 0x00, 0x00, 0x00, 0x30, 0x99, 0x00, 0x00, 0x01, 0x00, 0x00, 0x00
        /*007c*/ 	.byte	0x40, 0x99, 0x00, 0x00, 0x01, 0x00, 0x00, 0x00, 0x50, 0x99, 0x00, 0x00, 0x01, 0x00, 0x00, 0x00
        /*008c*/ 	.byte	0x60, 0x99, 0x00, 0x00, 0x01, 0x00, 0x00, 0x00, 0x70, 0x99, 0x00, 0x00


	//----- nvinfo : EIATTR_MERCURY_ISA_VERSION
	.align		4
.L_454:
        /*0098*/ 	.byte	0x03, 0x5f
        /*009a*/ 	.short	0x0000


	//----- nvinfo : EIATTR_EXIT_INSTR_OFFSETS
	.align		4
        /*009c*/ 	.byte	0x04, 0x1c
        /*009e*/ 	.short	(.L_456 - .L_455)


	//   ....[0]....
.L_455:
        /*00a0*/ 	.word	0x000000a0


	//   ....[1]....
        /*00a4*/ 	.word	0x0000b4a0


	//----- nvinfo : EIATTR_CTAIDZ_USED
	.align		4
.L_456:
        /*00a8*/ 	.byte	0x01, 0x04
	.zero		2


	//----- nvinfo : EIATTR_CRS_STACK_SIZE
	.align		4
        /*00ac*/ 	.byte	0x04, 0x1e
        /*00ae*/ 	.short	(.L_458 - .L_457)
.L_457:
        /*00b0*/ 	.word	0x00000000
.L_458:


//--------------------- .nv.info._ZN5flash27flash_bwd_convert_dq_kernelI23Flash_bwd_kernel_traitsILi128ELi64ELi64ELi8ELi4ELi2ELi2ELb1ELb0EN7cutlass10bfloat16_tE19Flash_kernel_traitsILi128ELi64ELi64ELi8ES3_EEEEvNS_16Flash_bwd_paramsEi --------------------------
	.section	.nv.info._ZN5flash27flash_bwd_convert_dq_kernelI23Flash_bwd_kernel_traitsILi128ELi64ELi64ELi8ELi4ELi2ELi2ELb1ELb0EN7cutlass10bfloat16_tE19Flash_kernel_traitsILi128ELi64ELi64ELi8ES3_EEEEvNS_16Flash_bwd_paramsEi,"",@"SHT_CUDA_INFO"
	.sectionflags	@""
	.align	4


	//----- nvinfo : EIATTR_CUDA_API_VERSION
	.align		4
        /*0000*/ 	.byte	0x04, 0x37
        /*0002*/ 	.short	(.L_460 - .L_459)
.L_459:
        /*0004*/ 	.word	0x00000082


	//----- nvinfo : EIATTR_SW2861232_WAR
	.align		4
.L_460:
        /*0008*/ 	.byte	0x01, 0x35
	.zero		2


	//----- nvinfo : EIATTR_PARAM_CBANK
	.align		4
        /*000c*/ 	.byte	0x04, 0x0a
        /*000e*/ 	.short	(.L_462 - .L_461)
	.align		4
.L_461:
        /*0010*/ 	.word	index@(.nv.constant0._ZN5flash27flash_bwd_convert_dq_kernelI23Flash_bwd_kernel_traitsILi128ELi64ELi64ELi8ELi4ELi2ELi2ELb1ELb0EN7cutlass10bfloat16_tE19Flash_kernel_traitsILi128ELi64ELi64ELi8ES3_EEEEvNS_16Flash_bwd_paramsEi)
        /*0014*/ 	.short	0x0160
        /*0016*/ 	.short	0x0284


	//----- nvinfo : EIATTR_CBANK_PARAM_SIZE
	.align		4
.L_462:
        /*0018*/ 	.byte	0x03, 0x19
        /*001a*/ 	.short	0x0284


	//----- nvinfo : EIATTR_KPARAM_INFO
	.align		4
        /*001c*/ 	.byte	0x04, 0x17
        /*001e*/ 	.short	(.L_464 - .L_463)
.L_463:
        /*0020*/ 	.word	0x00000000
        /*0024*/ 	.short	0x0001
        /*0026*/ 	.short	0x0280
        /*0028*/ 	.byte	0x00, 0xf0, 0x11, 0x00


	//----- nvinfo : EIATTR_KPARAM_INFO
	.align		4
.L_464:
        /*002c*/ 	.byte	0x04, 0x17
        /*002e*/ 	.short	(.L_466 - .L_465)
.L_465:
        /*0030*/ 	.word	0x00000000
        /*0034*/ 	.short	0x0000
        /*0036*/ 	.short	0x0000
        /*0038*/ 	.byte	0x00, 0xf0, 0x01, 0x0a


	//----- nvinfo : EIATTR_MAXREG_COUNT
	.align		4
.L_466:
        /*003c*/ 	.byte	0x03, 0x1b
        /*003e*/ 	.short	0x00ff


	//----- nvinfo : EIATTR_NUM_BARRIERS
	.align		4
        /*0040*/ 	.byte	0x02, 0x4c
        /*0042*/ 	.byte	0x01
	.zero		1


	//----- nvinfo : EIATTR_MERCURY_ISA_VERSION
	.align		4
        /*0044*/ 	.byte	0x03, 0x5f
        /*0046*/ 	.short	0x0000


	//----- nvinfo : EIATTR_EXIT_INSTR_OFFSETS
	.align		4
        /*0048*/ 	.byte	0x04, 0x1c
        /*004a*/ 	.short	(.L_468 - .L_467)


	//   ....[0]....
.L_467:
        /*004c*/ 	.word	0x000000f0


	//   ....[1]....
        /*0050*/ 	.word	0x000016c0


	//   ....[2]....
        /*0054*/ 	.word	0x000017a0


	//   ....[3]....
        /*0058*/ 	.word	0x000017c0


	//----- nvinfo : EIATTR_CTAIDZ_USED
	.align		4
.L_468:
        /*005c*/ 	.byte	0x01, 0x04
	.zero		2


	//----- nvinfo : EIATTR_CRS_STACK_SIZE
	.align		4
        /*0060*/ 	.byte	0x04, 0x1e
        /*0062*/ 	.short	(.L_470 - .L_469)
.L_469:
        /*0064*/ 	.word	0x00000000
.L_470:


//--------------------- .nv.info._ZN5flash44flash_bwd_dq_dk_dv_loop_seqk_parallel_kernelI23Flash_bwd_kernel_traitsILi128ELi64ELi64ELi8ELi4ELi2ELi2ELb1ELb0EN7cutlass10bfloat16_tE19Flash_kernel_traitsILi128ELi64ELi64ELi8ES3_EELb1ELb0ELb0ELb0ELb0ELb1ELb0EEEvNS_16Flash_bwd_paramsE --------------------------
	.section	.nv.info._ZN5flash44flash_bwd_dq_dk_dv_loop_seqk_parallel_kernelI23Flash_bwd_kernel_traitsILi128ELi64ELi64ELi8ELi4ELi2ELi2ELb1ELb0EN7cutlass10bfloat16_tE19Flash_kernel_traitsILi128ELi64ELi64ELi8ES3_EELb1ELb0ELb0ELb0ELb0ELb1ELb0EEEvNS_16Flash_bwd_paramsE,"",@"SHT_CUDA_INFO"
	.sectionflags	@""
	.align	4


	//----- nvinfo : EIATTR_CUDA_API_VERSION
	.align		4
        /*0000*/ 	.byte	0x04, 0x37
        /*0002*/ 	.short	(.L_472 - .L_471)
.L_471:
        /*0004*/ 	.word	0x00000082


	//----- nvinfo : EIATTR_SW2861232_WAR
	.align		4
.L_472:
        /*0008*/ 	.byte	0x01, 0x35
	.zero		2


	//----- nvinfo : EIATTR_PARAM_CBANK
	.align		4
        /*000c*/ 	.byte	0x04, 0x0a
        /*000e*/ 	.short	(.L_474 - .L_473)
	.align		4
.L_473:
        /*0010*/ 	.word	index@(.nv.constant0._ZN5flash44flash_bwd_dq_dk_dv_loop_seqk_parallel_kernelI23Flash_bwd_kernel_traitsILi128ELi64ELi64ELi8ELi4ELi2ELi2ELb1ELb0EN7cutlass10bfloat16_tE19Flash_kernel_traitsILi128ELi64ELi64ELi8ES3_EELb1ELb0ELb0ELb0ELb0ELb1ELb0EEEvNS_16Flash_bwd_paramsE)
        /*0014*/ 	.short	0x0160
        /*0016*/ 	.short	0x0280


	//----- nvinfo : EIATTR_CBANK_PARAM_SIZE
	.align		4
.L_474:
        /*0018*/ 	.byte	0x03, 0x19
        /*001a*/ 	.short	0x0280


	//----- nvinfo : EIATTR_KPARAM_INFO
	.align		4
        /*001c*/ 	.byte	0x04, 0x17
        /*001e*/ 	.short	(.L_476 - .L_475)
.L_475:
        /*0020*/ 	.word	0x00000000
        /*0024*/ 	.short	0x0000
        /*0026*/ 	.short	0x0000
        /*0028*/ 	.byte	0x00, 0xf0, 0x01, 0x0a


	//----- nvinfo : EIATTR_MAXREG_COUNT
	.align		4
.L_476:
        /*002c*/ 	.byte	0x03, 0x1b
        /*002e*/ 	.short	0x00ff


	//----- nvinfo : EIATTR_NUM_BARRIERS
	.align		4
        /*0030*/ 	.byte	0x02, 0x4c
        /*0032*/ 	.byte	0x01
	.zero		1


	//----- nvinfo : EIATTR_ANNOTATIONS
	.align		4
        /*0034*/ 	.byte	0x04, 0x55
        /*0036*/ 	.short	(.L_478 - .L_477)


	//   ....[0]....
.L_477:
        /* <DEDUP_REMOVED lines=11> */


	//----- nvinfo : EIATTR_MERCURY_ISA_VERSION
	.align		4
.L_478:
        /*00d0*/ 	.byte	0x03, 0x5f
        /*00d2*/ 	.short	0x0000


	//----- nvinfo : EIATTR_EXIT_INSTR_OFFSETS
	.align		4
        /*00d4*/ 	.byte	0x04, 0x1c
        /*00d6*/ 	.short	(.L_480 - .L_479)


	//   ....[0]....
.L_479:
        /*00d8*/ 	.word	0x00000090


	//   ....[1]....
        /*00dc*/ 	.word	0x00006c60


	//----- nvinfo : EIATTR_CTAIDZ_USED
	.align		4
.L_480:
        /*00e0*/ 	.byte	0x01, 0x04
	.zero		2


	//----- nvinfo : EIATTR_CRS_STACK_SIZE
	.align		4
        /*00e4*/ 	.byte	0x04, 0x1e
        /*00e6*/ 	.short	(.L_482 - .L_481)
.L_481:
        /*00e8*/ 	.word	0x00000000
.L_482:


//--------------------- .nv.info._ZN5flash44flash_bwd_dq_dk_dv_loop_seqk_parallel_kernelI23Flash_bwd_kernel_traitsILi128ELi64ELi64ELi8ELi4ELi2ELi2ELb1ELb0EN7cutlass10bfloat16_tE19Flash_kernel_traitsILi128ELi64ELi64ELi8ES3_EELb0ELb0ELb0ELb0ELb0ELb1ELb1EEEvNS_16Flash_bwd_paramsE --------------------------
	.section	.nv.info._ZN5flash44flash_bwd_dq_dk_dv_loop_seqk_parallel_kernelI23Flash_bwd_kernel_traitsILi128ELi64ELi64ELi8ELi4ELi2ELi2ELb1ELb0EN7cutlass10bfloat16_tE19Flash_kernel_traitsILi128ELi64ELi64ELi8ES3_EELb0ELb0ELb0ELb0ELb0ELb1ELb1EEEvNS_16Flash_bwd_paramsE,"",@"SHT_CUDA_INFO"
	.sectionflags	@""
	.align	4


	//----- nvinfo : EIATTR_CUDA_API_VERSION
	.align		4
        /*0000*/ 	.byte	0x04, 0x37
        /*0002*/ 	.short	(.L_484 - .L_483)
.L_483:
        /*0004*/ 	.word	0x00000082


	//----- nvinfo : EIATTR_SW2861232_WAR
	.align		4
.L_484:
        /*0008*/ 	.byte	0x01, 0x35
	.zero		2


	//----- nvinfo : EIATTR_PARAM_CBANK
	.align		4
        /*000c*/ 	.byte	0x04, 0x0a
        /*000e*/ 	.short	(.L_486 - .L_485)
	.align		4
.L_485:
        /*0010*/ 	.word	index@(.nv.constant0._ZN5flash44flash_bwd_dq_dk_dv_loop_seqk_parallel_kernelI23Flash_bwd_kernel_traitsILi128ELi64ELi64ELi8ELi4ELi2ELi2ELb1ELb0EN7cutlass10bfloat16_tE19Flash_kernel_traitsILi128ELi64ELi64ELi8ES3_EELb0ELb0ELb0ELb0ELb0ELb1ELb1EEEvNS_16Flash_bwd_paramsE)
        /*0014*/ 	.short	0x0160
        /*0016*/ 	.short	0x0280


	//----- nvinfo : EIATTR_CBANK_PARAM_SIZE
	.align		4
.L_486:
        /*0018*/ 	.byte	0x03, 0x19
        /*001a*/ 	.short	0x0280


	//----- nvinfo : EIATTR_KPARAM_INFO
	.align		4
        /*001c*/ 	.byte	0x04, 0x17
        /*001e*/ 	.short	(.L_488 - .L_487)
.L_487:
        /*0020*/ 	.word	0x00000000
        /*0024*/ 	.short	0x0000
        /*0026*/ 	.short	0x0000
        /*0028*/ 	.byte	0x00, 0xf0, 0x01, 0x0a


	//----- nvinfo : EIATTR_MAXREG_COUNT
	.align		4
.L_488:
        /*002c*/ 	.byte	0x03, 0x1b
        /*002e*/ 	.short	0x00ff


	//----- nvinfo : EIATTR_NUM_BARRIERS
	.align		4
        /*0030*/ 	.byte	0x02, 0x4c
        /*0032*/ 	.byte	0x01
	.zero		1


	//----- nvinfo : EIATTR_ANNOTATIONS
	.align		4
        /*0034*/ 	.byte	0x04, 0x55
        /*0036*/ 	.short	(.L_490 - .L_489)


	//   ....[0]....
.L_489:
        /*0038*/ 	.word	0x00000001
        /*003c*/ 	.byte	0x70, 0x02, 0x00, 0x00, 0x01, 0x00, 0x00, 0x00, 0xe0, 0x03, 0x00, 0x00, 0x01, 0x00, 0x00, 0x00
        /*004c*/ 	.byte	0x70, 0x05, 0x00, 0x00, 0x01, 0x00, 0x00, 0x00, 0xd0, 0x05, 0x00, 0x00, 0x01, 0x00, 0x00, 0x00
        /*005c*/ 	.byte	0x00, 0x14, 0x00, 0x00, 0x01, 0x00, 0x00, 0x00, 0x10, 0x14, 0x00, 0x00, 0x01, 0x00, 0x00, 0x00
        /*006c*/ 	.byte	0x20, 0x14, 0x00, 0x00, 0x01, 0x00, 0x00, 0x00, 0x20, 0x16, 0x00, 0x00, 0x01, 0x00, 0x00, 0x00
        /*007c*/ 	.byte	0xe0, 0x17, 0x00, 0x00, 0x01, 0x00, 0x00, 0x00, 0xc0, 0x1b, 0x00, 0x00, 0x01, 0x00, 0x00, 0x00
        /*008c*/ 	.byte	0x00, 0x59, 0x00, 0x00, 0x01, 0x00, 0x00, 0x00, 0x00, 0x61, 0x00, 0x00


	//----- nvinfo : EIATTR_MERCURY_ISA_VERSION
	.align		4
.L_490:
        /*0098*/ 	.byte	0x03, 0x5f
        /*009a*/ 	.short	0x0000


	//----- nvinfo : EIATTR_EXIT_INSTR_OFFSETS
	.align		4
        /*009c*/ 	.byte	0x04, 0x1c
        /*009e*/ 	.short	(.L_492 - .L_491)


	//   ....[0]....
.L_491:
        /*00a0*/ 	.word	0x00000090


	//   ....[1]....
        /*00a4*/ 	.word	0x00006670


	//----- nvinfo : EIATTR_CTAIDZ_USED
	.align		4
.L_492:
        /*00a8*/ 	.byte	0x01, 0x04
	.zero		2


	//----- nvinfo : EIATTR_CRS_STACK_SIZE
	.align		4
        /*00ac*/ 	.byte	0x04, 0x1e
        /*00ae*/ 	.short	(.L_494 - .L_493)
.L_493:
        /*00b0*/ 	.word	0x00000000
.L_494:


//--------------------- .nv.info._ZN5flash44flash_bwd_dq_dk_dv_loop_seqk_parallel_kernelI23Flash_bwd_kernel_traitsILi128ELi64ELi64ELi8ELi4ELi2ELi2ELb1ELb0EN7cutlass10bfloat16_tE19Flash_kernel_traitsILi128ELi64ELi64ELi8ES3_EELb1ELb0ELb0ELb0ELb0ELb0ELb0EEEvNS_16Flash_bwd_paramsE --------------------------
	.section	.nv.info._ZN5flash44flash_bwd_dq_dk_dv_loop_seqk_parallel_kernelI23Flash_bwd_kernel_traitsILi128ELi64ELi64ELi8ELi4ELi2ELi2ELb1ELb0EN7cutlass10bfloat16_tE19Flash_kernel_traitsILi128ELi64ELi64ELi8ES3_EELb1ELb0ELb0ELb0ELb0ELb0ELb0EEEvNS_16Flash_bwd_paramsE,"",@"SHT_CUDA_INFO"
	.sectionflags	@""
	.align	4


	//----- nvinfo : EIATTR_CUDA_API_VERSION
	.align		4
        /*0000*/ 	.byte	0x04, 0x37
        /*0002*/ 	.short	(.L_496 - .L_495)
.L_495:
        /*0004*/ 	.word	0x00000082


	//----- nvinfo : EIATTR_SW2861232_WAR
	.align		4
.L_496:
        /*0008*/ 	.byte	0x01, 0x35
	.zero		2


	//----- nvinfo : EIATTR_PARAM_CBANK
	.align		4
        /*000c*/ 	.byte	0x04, 0x0a
        /*000e*/ 	.short	(.L_498 - .L_497)
	.align		4
.L_497:
        /*0010*/ 	.word	index@(.nv.constant0._ZN5flash44flash_bwd_dq_dk_dv_loop_seqk_parallel_kernelI23Flash_bwd_kernel_traitsILi128ELi64ELi64ELi8ELi4ELi2ELi2ELb1ELb0EN7cutlass10bfloat16_tE19Flash_kernel_traitsILi128ELi64ELi64ELi8ES3_EELb1ELb0ELb0ELb0ELb0ELb0ELb0EEEvNS_16Flash_bwd_paramsE)
        /*0014*/ 	.short	0x0160
        /*0016*/ 	.short	0x0280


	//----- nvinfo : EIATTR_CBANK_PARAM_SIZE
	.align		4
.L_498:
        /*0018*/ 	.byte	0x03, 0x19
        /*001a*/ 	.short	0x0280


	//----- nvinfo : EIATTR_KPARAM_INFO
	.align		4
        /*001c*/ 	.byte	0x04, 0x17
        /*001e*/ 	.short	(.L_500 - .L_499)
.L_499:
        /*0020*/ 	.word	0x00000000
        /*0024*/ 	.short	0x0000
        /*0026*/ 	.short	0x0000
        /*0028*/ 	.byte	0x00, 0xf0, 0x01, 0x0a


	//----- nvinfo : EIATTR_MAXREG_COUNT
	.align		4
.L_500:
        /*002c*/ 	.byte	0x03, 0x1b
        /*002e*/ 	.short	0x00ff


	//----- nvinfo : EIATTR_NUM_BARRIERS
	.align		4
        /*0030*/ 	.byte	0x02, 0x4c
        /*0032*/ 	.byte	0x01
	.zero		1


	//----- nvinfo : EIATTR_ANNOTATIONS
	.align		4
        /*0034*/ 	.byte	0x04, 0x55
        /*0036*/ 	.short	(.L_502 - .L_501)


	//   ....[0]....
.L_501:
        /* <DEDUP_REMOVED lines=8> */


	//----- nvinfo : EIATTR_MERCURY_ISA_VERSION
	.align		4
.L_502:
        /*00a0*/ 	.byte	0x03, 0x5f
        /*00a2*/ 	.short	0x0000


	//----- nvinfo : EIATTR_EXIT_INSTR_OFFSETS
	.align		4
        /*00a4*/ 	.byte	0x04, 0x1c
        /*00a6*/ 	.short	(.L_504 - .L_503)


	//   ....[0]....
.L_503:
        /*00a8*/ 	.word	0x00000090


	//   ....[1]....
        /*00ac*/ 	.word	0x00007960


	//----- nvinfo : EIATTR_CTAIDZ_USED
	.align		4
.L_504:
        /*00b0*/ 	.byte	0x01, 0x04
	.zero		2


	//----- nvinfo : EIATTR_CRS_STACK_SIZE
	.align		4
        /*00b4*/ 	.byte	0x04, 0x1e
        /*00b6*/ 	.short	(.L_506 - .L_505)
.L_505:
        /*00b8*/ 	.word	0x00000000
.L_506:


//--------------------- .nv.info._ZN5flash44flash_bwd_dq_dk_dv_loop_seqk_parallel_kernelI23Flash_bwd_kernel_traitsILi128ELi64ELi64ELi8ELi4ELi2ELi2ELb1ELb0EN7cutlass10bfloat16_tE19Flash_kernel_traitsILi128ELi64ELi64ELi8ES3_EELb0ELb0ELb0ELb0ELb0ELb0ELb1EEEvNS_16Flash_bwd_paramsE --------------------------
	.section	.nv.info._ZN5flash44flash_bwd_dq_dk_dv_loop_seqk_parallel_kernelI23Flash_bwd_kernel_traitsILi128ELi64ELi64ELi8ELi4ELi2ELi2ELb1ELb0EN7cutlass10bfloat16_tE19Flash_kernel_traitsILi128ELi64ELi64ELi8ES3_EELb0ELb0ELb0ELb0ELb0ELb0ELb1EEEvNS_16Flash_bwd_paramsE,"",@"SHT_CUDA_INFO"
	.sectionflags	@""
	.align	4


	//----- nvinfo : EIATTR_CUDA_API_VERSION
	.align		4
        /*0000*/ 	.byte	0x04, 0x37
        /*0002*/ 	.short	(.L_508 - .L_507)
.L_507:
        /*0004*/ 	.word	0x00000082


	//----- nvinfo : EIATTR_SW2861232_WAR
	.align		4
.L_508:
        /*0008*/ 	.byte	0x01, 0x35
	.zero		2


	//----- nvinfo : EIATTR_PARAM_CBANK
	.align		4
        /*000c*/ 	.byte	0x04, 0x0a
        /*000e*/ 	.short	(.L_510 - .L_509)
	.align		4
.L_509:
        /*0010*/ 	.word	index@(.nv.constant0._ZN5flash44flash_bwd_dq_dk_dv_loop_seqk_parallel_kernelI23Flash_bwd_kernel_traitsILi128ELi64ELi64ELi8ELi4ELi2ELi2ELb1ELb0EN7cutlass10bfloat16_tE19Flash_kernel_traitsILi128ELi64ELi64ELi8ES3_EELb0ELb0ELb0ELb0ELb0ELb0ELb1EEEvNS_16Flash_bwd_paramsE)
        /*0014*/ 	.short	0x0160
        /*0016*/ 	.short	0x0280


	//----- nvinfo : EIATTR_CBANK_PARAM_SIZE
	.align		4
.L_510:
        /*0018*/ 	.byte	0x03, 0x19
        /*001a*/ 	.short	0x0280


	//----- nvinfo : EIATTR_KPARAM_INFO
	.align		4
        /*001c*/ 	.byte	0x04, 0x17
        /*001e*/ 	.short	(.L_512 - .L_511)
.L_511:
        /*0020*/ 	.word	0x00000000
        /*0024*/ 	.short	0x0000
        /*0026*/ 	.short	0x0000
        /*0028*/ 	.byte	0x00, 0xf0, 0x01, 0x0a


	//----- nvinfo : EIATTR_MAXREG_COUNT
	.align		4
.L_512:
        /*002c*/ 	.byte	0x03, 0x1b
        /*002e*/ 	.short	0x00ff


	//----- nvinfo : EIATTR_NUM_BARRIERS
	.align		4
        /*0030*/ 	.byte	0x02, 0x4c
        /*0032*/ 	.byte	0x01
	.zero		1


	//----- nvinfo : EIATTR_ANNOTATIONS
	.align		4
        /*0034*/ 	.byte	0x04, 0x55
        /*0036*/ 	.short	(.L_514 - .L_513)


	//   ....[0]....
.L_513:
        /* <DEDUP_REMOVED lines=9> */


	//----- nvinfo : EIATTR_MERCURY_ISA_VERSION
	.align		4
.L_514:
        /*00b0*/ 	.byte	0x03, 0x5f
        /*00b2*/ 	.short	0x0000


	//----- nvinfo : EIATTR_EXIT_INSTR_OFFSETS
	.align		4
        /*00b4*/ 	.byte	0x04, 0x1c
        /*00b6*/ 	.short	(.L_516 - .L_515)


	//   ....[0]....
.L_515:
        /*00b8*/ 	.word	0x00000090


	//   ....[1]....
        /*00bc*/ 	.word	0x000072b0


	//----- nvinfo : EIATTR_CTAIDZ_USED
	.align		4
.L_516:
        /*00c0*/ 	.byte	0x01, 0x04
	.zero		2


	//----- nvinfo : EIATTR_CRS_STACK_SIZE
	.align		4
        /*00c4*/ 	.byte	0x04, 0x1e
        /*00c6*/ 	.short	(.L_518 - .L_517)
.L_517:
        /*00c8*/ 	.word	0x00000000
.L_518:


//--------------------- .nv.info._ZN5flash44flash_bwd_dq_dk_dv_loop_seqk_parallel_kernelI23Flash_bwd_kernel_traitsILi128ELi64ELi64ELi8ELi4ELi2ELi2ELb1ELb0EN7cutlass10bfloat16_tE19Flash_kernel_traitsILi128ELi64ELi64ELi8ES3_EELb1ELb0ELb1ELb0ELb0ELb0ELb0EEEvNS_16Flash_bwd_paramsE --------------------------
	.section	.nv.info._ZN5flash44flash_bwd_dq_dk_dv_loop_seqk_parallel_kernelI23Flash_bwd_kernel_traitsILi128ELi64ELi64ELi8ELi4ELi2ELi2ELb1ELb0EN7cutlass10bfloat16_tE19Flash_kernel_traitsILi128ELi64ELi64ELi8ES3_EELb1ELb0ELb1ELb0ELb0ELb0ELb0EEEvNS_16Flash_bwd_paramsE,"",@"SHT_CUDA_INFO"
	.sectionflags	@""
	.align	4


	//----- nvinfo : EIATTR_CUDA_API_VERSION
	.align		4
        /*0000*/ 	.byte	0x04, 0x37
        /*0002*/ 	.short	(.L_520 - .L_519)
.L_519:
        /*0004*/ 	.word	0x00000082


	//----- nvinfo : EIATTR_SW2861232_WAR
	.align		4
.L_520:
        /*0008*/ 	.byte	0x01, 0x35
	.zero		2


	//----- nvinfo : EIATTR_PARAM_CBANK
	.align		4
        /*000c*/ 	.byte	0x04, 0x0a
        /*000e*/ 	.short	(.L_522 - .L_521)
	.align		4
.L_521:
        /*0010*/ 	.word	index@(.nv.constant0._ZN5flash44flash_bwd_dq_dk_dv_loop_seqk_parallel_kernelI23Flash_bwd_kernel_traitsILi128ELi64ELi64ELi8ELi4ELi2ELi2ELb1ELb0EN7cutlass10bfloat16_tE19Flash_kernel_traitsILi128ELi64ELi64ELi8ES3_EELb1ELb0ELb1ELb0ELb0ELb0ELb0EEEvNS_16Flash_bwd_paramsE)
        /*0014*/ 	.short	0x0160
        /*0016*/ 	.short	0x0280


	//----- nvinfo : EIATTR_CBANK_PARAM_SIZE
	.align		4
.L_522:
        /*0018*/ 	.byte	0x03, 0x19
        /*001a*/ 	.short	0x0280


	//----- nvinfo : EIATTR_KPARAM_INFO
	.align		4
        /*001c*/ 	.byte	0x04, 0x17
        /*001e*/ 	.short	(.L_524 - .L_523)
.L_523:
        /*0020*/ 	.word	0x00000000
        /*0024*/ 	.short	0x0000
        /*0026*/ 	.short	0x0000
        /*0028*/ 	.byte	0x00, 0xf0, 0x01, 0x0a


	//----- nvinfo : EIATTR_MAXREG_COUNT
	.align		4
.L_524:
        /*002c*/ 	.byte	0x03, 0x1b
        /*002e*/ 	.short	0x00ff


	//----- nvinfo : EIATTR_NUM_BARRIERS
	.align		4
        /*0030*/ 	.byte	0x02, 0x4c
        /*0032*/ 	.byte	0x01
	.zero		1


	//----- nvinfo : EIATTR_MERCURY_ISA_VERSION
	.align		4
        /*0034*/ 	.byte	0x03, 0x5f
        /*0036*/ 	.short	0x0000


	//----- nvinfo : EIATTR_EXIT_INSTR_OFFSETS
	.align		4
        /*0038*/ 	.byte	0x04, 0x1c
        /*003a*/ 	.short	(.L_526 - .L_525)


	//   ....[0]....
.L_525:
        /*003c*/ 	.word	0x00000080


	//   ....[1]....
        /*0040*/ 	.word	0x000078c0


	//----- nvinfo : EIATTR_CTAIDZ_USED
	.align		4
.L_526:
        /*0044*/ 	.byte	0x01, 0x04
	.zero		2


	//----- nvinfo : EIATTR_CRS_STACK_SIZE
	.align		4
        /*0048*/ 	.byte	0x04, 0x1e
        /*004a*/ 	.short	(.L_528 - .L_527)
.L_527:
        /*004c*/ 	.word	0x00000000
.L_528:


//--------------------- .nv.info._ZN5flash44flash_bwd_dq_dk_dv_loop_seqk_parallel_kernelI23Flash_bwd_kernel_traitsILi128ELi64ELi64ELi8ELi4ELi2ELi2ELb1ELb0EN7cutlass10bfloat16_tE19Flash_kernel_traitsILi128ELi64ELi64ELi8ES3_EELb0ELb0ELb1ELb0ELb0ELb0ELb1EEEvNS_16Flash_bwd_paramsE --------------------------
	.section	.nv.info._ZN5flash44flash_bwd_dq_dk_dv_loop_seqk_parallel_kernelI23Flash_bwd_kernel_traitsILi128ELi64ELi64ELi8ELi4ELi2ELi2ELb1ELb0EN7cutlass10bfloat16_tE19Flash_kernel_traitsILi128ELi64ELi64ELi8ES3_EELb0ELb0ELb1ELb0ELb0ELb0ELb1EEEvNS_16Flash_bwd_paramsE,"",@"SHT_CUDA_INFO"
	.sectionflags	@""
	.align	4


	//----- nvinfo : EIATTR_CUDA_API_VERSION
	.align		4
        /*0000*/ 	.byte	0x04, 0x37
        /*0002*/ 	.short	(.L_530 - .L_529)
.L_529:
        /*0004*/ 	.word	0x00000082


	//----- nvinfo : EIATTR_SW2861232_WAR
	.align		4
.L_530:
        /*0008*/ 	.byte	0x01, 0x35
	.zero		2


	//----- nvinfo : EIATTR_PARAM_CBANK
	.align		4
        /*000c*/ 	.byte	0x04, 0x0a
        /*000e*/ 	.short	(.L_532 - .L_531)
	.align		4
.L_531:
        /*0010*/ 	.word	index@(.nv.constant0._ZN5flash44flash_bwd_dq_dk_dv_loop_seqk_parallel_kernelI23Flash_bwd_kernel_traitsILi128ELi64ELi64ELi8ELi4ELi2ELi2ELb1ELb0EN7cutlass10bfloat16_tE19Flash_kernel_traitsILi128ELi64ELi64ELi8ES3_EELb0ELb0ELb1ELb0ELb0ELb0ELb1EEEvNS_16Flash_bwd_paramsE)
        /*0014*/ 	.short	0x0160
        /*0016*/ 	.short	0x0280


	//----- nvinfo : EIATTR_CBANK_PARAM_SIZE
	.align		4
.L_532:
        /*0018*/ 	.byte	0x03, 0x19
        /*001a*/ 	.short	0x0280


	//----- nvinfo : EIATTR_KPARAM_INFO
	.align		4
        /*001c*/ 	.byte	0x04, 0x17
        /*001e*/ 	.short	(.L_534 - .L_533)
.L_533:
        /*0020*/ 	.word	0x00000000
        /*0024*/ 	.short	0x0000
        /*0026*/ 	.short	0x0000
        /*0028*/ 	.byte	0x00, 0xf0, 0x01, 0x0a


	//----- nvinfo : EIATTR_MAXREG_COUNT
	.align		4
.L_534:
        /*002c*/ 	.byte	0x03, 0x1b
        /*002e*/ 	.short	0x00ff


	//----- nvinfo : EIATTR_NUM_BARRIERS
	.align		4
        /*0030*/ 	.byte	0x02, 0x4c
        /*0032*/ 	.byte	0x01
	.zero		1


	//----- nvinfo : EIATTR_ANNOTATIONS
	.align		4
        /*0034*/ 	.byte	0x04, 0x55
        /*0036*/ 	.short	(.L_536 - .L_535)


	//   ....[0]....
.L_535:
        /* <DEDUP_REMOVED lines=8> */


	//----- nvinfo : EIATTR_MERCURY_ISA_VERSION
	.align		4
.L_536:
        /*00a0*/ 	.byte	0x03, 0x5f
        /*00a2*/ 	.short	0x0000


	//----- nvinfo : EIATTR_EXIT_INSTR_OFFSETS
	.align		4
        /*00a4*/ 	.byte	0x04, 0x1c
        /*00a6*/ 	.short	(.L_538 - .L_537)


	//   ....[0]....
.L_537:
        /*00a8*/ 	.word	0x00000090


	//   ....[1]....
        /*00ac*/ 	.word	0x00007690


	//----- nvinfo : EIATTR_CTAIDZ_USED
	.align		4
.L_538:
        /*00b0*/ 	.byte	0x01, 0x04
	.zero		2


	//----- nvinfo : EIATTR_CRS_STACK_SIZE
	.align		4
        /*00b4*/ 	.byte	0x04, 0x1e
        /*00b6*/ 	.short	(.L_540 - .L_539)
.L_539:
        /*00b8*/ 	.word	0x00000000
.L_540:


//--------------------- .nv.info._ZN5flash44flash_bwd_dq_dk_dv_loop_seqk_parallel_kernelI23Flash_bwd_kernel_traitsILi128ELi64ELi64ELi8ELi4ELi2ELi2ELb1ELb0EN7cutlass10bfloat16_tE19Flash_kernel_traitsILi128ELi64ELi64ELi8ES3_EELb1ELb0ELb0ELb0ELb1ELb1ELb0EEEvNS_16Flash_bwd_paramsE --------------------------
	.section	.nv.info._ZN5flash44flash_bwd_dq_dk_dv_loop_seqk_parallel_kernelI23Flash_bwd_kernel_traitsILi128ELi64ELi64ELi8ELi4ELi2ELi2ELb1ELb0EN7cutlass10bfloat16_tE19Flash_kernel_traitsILi128ELi64ELi64ELi8ES3_EELb1ELb0ELb0ELb0ELb1ELb1ELb0EEEvNS_16Flash_bwd_paramsE,"",@"SHT_CUDA_INFO"
	.sectionflags	@""
	.align	4


	//----- nvinfo : EIATTR_CUDA_API_VERSION
	.align		4
        /*0000*/ 	.byte	0x04, 0x37
        /*0002*/ 	.short	(.L_542 - .L_541)
.L_541:
        /*0004*/ 	.word	0x00000082


	//----- nvinfo : EIATTR_SW2861232_WAR
	.align		4
.L_542:
        /*0008*/ 	.byte	0x01, 0x35
	.zero		2


	//----- nvinfo : EIATTR_PARAM_CBANK
	.align		4
        /*000c*/ 	.byte	0x04, 0x0a
        /*000e*/ 	.short	(.L_544 - .L_543)
	.align		4
.L_543:
        /*0010*/ 	.word	index@(.nv.constant0._ZN5flash44flash_bwd_dq_dk_dv_loop_seqk_parallel_kernelI23Flash_bwd_kernel_traitsILi128ELi64ELi64ELi8ELi4ELi2ELi2ELb1ELb0EN7cutlass10bfloat16_tE19Flash_kernel_traitsILi128ELi64ELi64ELi8ES3_EELb1ELb0ELb0ELb0ELb1ELb1ELb0EEEvNS_16Flash_bwd_paramsE)
        /*0014*/ 	.short	0x0160
        /*0016*/ 	.short	0x0280


	//----- nvinfo : EIATTR_CBANK_PARAM_SIZE
	.align		4
.L_544:
        /*0018*/ 	.byte	0x03, 0x19
        /*001a*/ 	.short	0x0280


	//----- nvinfo : EIATTR_KPARAM_INFO
	.align		4
        /*001c*/ 	.byte	0x04, 0x17
        /*001e*/ 	.short	(.L_546 - .L_545)
.L_545:
        /*0020*/ 	.word	0x00000000
        /*0024*/ 	.short	0x0000
        /*0026*/ 	.short	0x0000
        /*0028*/ 	.byte	0x00, 0xf0, 0x01, 0x0a


	//----- nvinfo : EIATTR_MAXREG_COUNT
	.align		4
.L_546:
        /*002c*/ 	.byte	0x03, 0x1b
        /*002e*/ 	.short	0x00ff


	//----- nvinfo : EIATTR_NUM_BARRIERS
	.align		4
        /*0030*/ 	.byte	0x02, 0x4c
        /*0032*/ 	.byte	0x01
	.zero		1


	//----- nvinfo : EIATTR_ANNOTATIONS
	.align		4
        /*0034*/ 	.byte	0x04, 0x55
        /*0036*/ 	.short	(.L_548 - .L_547)


	//   ....[0]....
.L_547:
        /* <DEDUP_REMOVED lines=13> */


	//----- nvinfo : EIATTR_MERCURY_ISA_VERSION
	.align		4
.L_548:
        /*00f8*/ 	.byte	0x03, 0x5f
        /*00fa*/ 	.short	0x0000


	//----- nvinfo : EIATTR_EXIT_INSTR_OFFSETS
	.align		4
        /*00fc*/ 	.byte	0x04, 0x1c
        /*00fe*/ 	.short	(.L_550 - .L_549)


	//   ....[0]....
.L_549:
        /*0100*/ 	.word	0x00000090


	//   ....[1]....
        /*0104*/ 	.word	0x000057a0


	//----- nvinfo : EIATTR_CTAIDZ_USED
	.align		4
.L_550:
        /*0108*/ 	.byte	0x01, 0x04
	.zero		2


//--------------------- .nv.info._ZN5flash44flash_bwd_dq_dk_dv_loop_seqk_parallel_kernelI23Flash_bwd_kernel_traitsILi128ELi64ELi64ELi8ELi4ELi2ELi2ELb1ELb0EN7cutlass10bfloat16_tE19Flash_kernel_traitsILi128ELi64ELi64ELi8ES3_EELb0ELb0ELb0ELb0ELb1ELb1ELb1EEEvNS_16Flash_bwd_paramsE --------------------------
	.section	.nv.info._ZN5flash44flash_bwd_dq_dk_dv_loop_seqk_parallel_kernelI23Flash_bwd_kernel_traitsILi128ELi64ELi64ELi8ELi4ELi2ELi2ELb1ELb0EN7cutlass10bfloat16_tE19Flash_kernel_traitsILi128ELi64ELi64ELi8ES3_EELb0ELb0ELb0ELb0ELb1ELb1ELb1EEEvNS_16Flash_bwd_paramsE,"",@"SHT_CUDA_INFO"
	.sectionflags	@""
	.align	4


	//----- nvinfo : EIATTR_CUDA_API_VERSION
	.align		4
        /*0000*/ 	.byte	0x04, 0x37
        /*0002*/ 	.short	(.L_552 - .L_551)
.L_551:
        /*0004*/ 	.word	0x00000082


	//----- nvinfo : EIATTR_SW2861232_WAR
	.align		4
.L_552:
        /*0008*/ 	.byte	0x01, 0x35
	.zero		2


	//----- nvinfo : EIATTR_PARAM_CBANK
	.align		4
        /*000c*/ 	.byte	0x04, 0x0a
        /*000e*/ 	.short	(.L_554 - .L_553)
	.align		4
.L_553:
        /*0010*/ 	.word	index@(.nv.constant0._ZN5flash44flash_bwd_dq_dk_dv_loop_seqk_parallel_kernelI23Flash_bwd_kernel_traitsILi128ELi64ELi64ELi8ELi4ELi2ELi2ELb1ELb0EN7cutlass10bfloat16_tE19Flash_kernel_traitsILi128ELi64ELi64ELi8ES3_EELb0ELb0ELb0ELb0ELb1ELb1ELb1EEEvNS_16Flash_bwd_paramsE)
        /*0014*/ 	.short	0x0160
        /*0016*/ 	.short	0x0280


	//----- nvinfo : EIATTR_CBANK_PARAM_SIZE
	.align		4
.L_554:
        /*0018*/ 	.byte	0x03, 0x19
        /*001a*/ 	.short	0x0280


	//----- nvinfo : EIATTR_KPARAM_INFO
	.align		4
        /*001c*/ 	.byte	0x04, 0x17
        /*001e*/ 	.short	(.L_556 - .L_555)
.L_555:
        /*0020*/ 	.word	0x00000000
        /*0024*/ 	.short	0x0000
        /*0026*/ 	.short	0x0000
        /*0028*/ 	.byte	0x00, 0xf0, 0x01, 0x0a


	//----- nvinfo : EIATTR_MAXREG_COUNT
	.align		4
.L_556:
        /*002c*/ 	.byte	0x03, 0x1b
        /*002e*/ 	.short	0x00ff


	//----- nvinfo : EIATTR_NUM_BARRIERS
	.align		4
        /*0030*/ 	.byte	0x02, 0x4c
        /*0032*/ 	.byte	0x01
	.zero		1


	//----- nvinfo : EIATTR_ANNOTATIONS
	.align		4
        /*0034*/ 	.byte	0x04, 0x55
        /*0036*/ 	.short	(.L_558 - .L_557)


	//   ....[0]....
.L_557:
        /*0038*/ 	.word	0x00000001
        /*003c*/ 	.byte	0x20, 0x03, 0x00, 0x00, 0x01, 0x00, 0x00, 0x00, 0xf0, 0x05, 0x00, 0x00, 0x01, 0x00, 0x00, 0x00
        /*004c*/ 	.byte	0x90, 0x07, 0x00, 0x00, 0x01, 0x00, 0x00, 0x00, 0x40, 0x08, 0x00, 0x00, 0x01, 0x00, 0x00, 0x00
        /*005c*/ 	.byte	0x10, 0x11, 0x00, 0x00, 0x01, 0x00, 0x00, 0x00, 0x90, 0x12, 0x00, 0x00, 0x01, 0x00, 0x00, 0x00
        /*006c*/ 	.byte	0xe0, 0x12, 0x00, 0x00, 0x01, 0x00, 0x00, 0x00, 0x90, 0x13, 0x00, 0x00


	//----- nvinfo : EIATTR_MERCURY_ISA_VERSION
	.align		4
.L_558:
        /*0078*/ 	.byte	0x03, 0x5f
        /*007a*/ 	.short	0x0000


	//----- nvinfo : EIATTR_EXIT_INSTR_OFFSETS
	.align		4
        /*007c*/ 	.byte	0x04, 0x1c
        /*007e*/ 	.short	(.L_560 - .L_559)


	//   ....[0]....
.L_559:
        /*0080*/ 	.word	0x00000090


	//   ....[1]....
        /*0084*/ 	.word	0x00004f00


	//----- nvinfo : EIATTR_CTAIDZ_USED
	.align		4
.L_560:
        /*0088*/ 	.byte	0x01, 0x04
	.zero		2


//--------------------- .nv.info._ZN5flash44flash_bwd_dq_dk_dv_loop_seqk_parallel_kernelI23Flash_bwd_kernel_traitsILi128ELi64ELi64ELi8ELi4ELi2ELi2ELb1ELb0EN7cutlass10bfloat16_tE19Flash_kernel_traitsILi128ELi64ELi64ELi8ES3_EELb1ELb0ELb0ELb1ELb0ELb0ELb0EEEvNS_16Flash_bwd_paramsE --------------------------
	.section	.nv.info._ZN5flash44flash_bwd_dq_dk_dv_loop_seqk_parallel_kernelI23Flash_bwd_kernel_traitsILi128ELi64ELi64ELi8ELi4ELi2ELi2ELb1ELb0EN7cutlass10bfloat16_tE19Flash_kernel_traitsILi128ELi64ELi64ELi8ES3_EELb1ELb0ELb0ELb1ELb0ELb0ELb0EEEvNS_16Flash_bwd_paramsE,"",@"SHT_CUDA_INFO"
	.sectionflags	@""
	.align	4


	//----- nvinfo : EIATTR_CUDA_API_VERSION
	.align		4
        /*0000*/ 	.byte	0x04, 0x37
        /*0002*/ 	.short	(.L_562 - .L_561)
.L_561:
        /*0004*/ 	.word	0x00000082


	//----- nvinfo : EIATTR_SW2861232_WAR
	.align		4
.L_562:
        /*0008*/ 	.byte	0x01, 0x35
	.zero		2


	//----- nvinfo : EIATTR_PARAM_CBANK
	.align		4
        /*000c*/ 	.byte	0x04, 0x0a
        /*000e*/ 	.short	(.L_564 - .L_563)
	.align		4
.L_563:
        /*0010*/ 	.word	index@(.nv.constant0._ZN5flash44flash_bwd_dq_dk_dv_loop_seqk_parallel_kernelI23Flash_bwd_kernel_traitsILi128ELi64ELi64ELi8ELi4ELi2ELi2ELb1ELb0EN7cutlass10bfloat16_tE19Flash_kernel_traitsILi128ELi64ELi64ELi8ES3_EELb1ELb0ELb0ELb1ELb0ELb0ELb0EEEvNS_16Flash_bwd_paramsE)
        /*0014*/ 	.short	0x0160
        /*0016*/ 	.short	0x0280


	//----- nvinfo : EIATTR_CBANK_PARAM_SIZE
	.align		4
.L_564:
        /*0018*/ 	.byte	0x03, 0x19
        /*001a*/ 	.short	0x0280


	//----- nvinfo : EIATTR_KPARAM_INFO
	.align		4
        /*001c*/ 	.byte	0x04, 0x17
        /*001e*/ 	.short	(.L_566 - .L_565)
.L_565:
        /*0020*/ 	.word	0x00000000
        /*0024*/ 	.short	0x0000
        /*0026*/ 	.short	0x0000
        /*0028*/ 	.byte	0x00, 0xf0, 0x01, 0x0a


	//----- nvinfo : EIATTR_MAXREG_COUNT
	.align		4
.L_566:
        /*002c*/ 	.byte	0x03, 0x1b
        /*002e*/ 	.short	0x00ff


	//----- nvinfo : EIATTR_NUM_BARRIERS
	.align		4
        /*0030*/ 	.byte	0x02, 0x4c
        /*0032*/ 	.byte	0x01
	.zero		1


	//----- nvinfo : EIATTR_ANNOTATIONS
	.align		4
        /*0034*/ 	.byte	0x04, 0x55
        /*0036*/ 	.short	(.L_568 - .L_567)


	//   ....[0]....
.L_567:
        /* <DEDUP_REMOVED lines=22> */


	//----- nvinfo : EIATTR_MERCURY_ISA_VERSION
	.align		4
.L_568:
        /*0188*/ 	.byte	0x03, 0x5f
        /*018a*/ 	.short	0x0000


	//----- nvinfo : EIATTR_EXIT_INSTR_OFFSETS
	.align		4
        /*018c*/ 	.byte	0x04, 0x1c
        /*018e*/ 	.short	(.L_570 - .L_569)


	//   ....[0]....
.L_569:
        /*0190*/ 	.word	0x00000090


	//   ....[1]....
        /*0194*/ 	.word	0x000080a0


	//----- nvinfo : EIATTR_CTAIDZ_USED
	.align		4
.L_570:
        /*0198*/ 	.byte	0x01, 0x04
	.zero		2


	//----- nvinfo : EIATTR_CRS_STACK_SIZE
	.align		4
        /*019c*/ 	.byte	0x04, 0x1e
        /*019e*/ 	.short	(.L_572 - .L_571)
.L_571:
        /*01a0*/ 	.word	0x00000000
.L_572:


//--------------------- .nv.info._ZN5flash44flash_bwd_dq_dk_dv_loop_seqk_parallel_kernelI23Flash_bwd_kernel_traitsILi128ELi64ELi64ELi8ELi4ELi2ELi2ELb1ELb0EN7cutlass10bfloat16_tE19Flash_kernel_traitsILi128ELi64ELi64ELi8ES3_EELb0ELb0ELb0ELb1ELb0ELb0ELb1EEEvNS_16Flash_bwd_paramsE --------------------------
	.section	.nv.info._ZN5flash44flash_bwd_dq_dk_dv_loop_seqk_parallel_kernelI23Flash_bwd_kernel_traitsILi128ELi64ELi64ELi8ELi4ELi2ELi2ELb1ELb0EN7cutlass10bfloat16_tE19Flash_kernel_traitsILi128ELi64ELi64ELi8ES3_EELb0ELb0ELb0ELb1ELb0ELb0ELb1EEEvNS_16Flash_bwd_paramsE,"",@"SHT_CUDA_INFO"
	.sectionflags	@""
	.align	4


	//----- nvinfo : EIATTR_CUDA_API_VERSION
	.align		4
        /*0000*/ 	.byte	0x04, 0x37
        /*0002*/ 	.short	(.L_574 - .L_573)
.L_573:
        /*0004*/ 	.word	0x00000082


	//----- nvinfo : EIATTR_SW2861232_WAR
	.align		4
.L_574:
        /*0008*/ 	.byte	0x01, 0x35
	.zero		2


	//----- nvinfo : EIATTR_PARAM_CBANK
	.align		4
        /*000c*/ 	.byte	0x04, 0x0a
        /*000e*/ 	.short	(.L_576 - .L_575)
	.align		4
.L_575:
        /*0010*/ 	.word	index@(.nv.constant0._ZN5flash44flash_bwd_dq_dk_dv_loop_seqk_parallel_kernelI23Flash_bwd_kernel_traitsILi128ELi64ELi64ELi8ELi4ELi2ELi2ELb1ELb0EN7cutlass10bfloat16_tE19Flash_kernel_traitsILi128ELi64ELi64ELi8ES3_EELb0ELb0ELb0ELb1ELb0ELb0ELb1EEEvNS_16Flash_bwd_paramsE)
        /*0014*/ 	.short	0x0160
        /*0016*/ 	.short	0x0280


	//----- nvinfo : EIATTR_CBANK_PARAM_SIZE
	.align		4
.L_576:
        /*0018*/ 	.byte	0x03, 0x19
        /*001a*/ 	.short	0x0280


	//----- nvinfo : EIATTR_KPARAM_INFO
	.align		4
        /*001c*/ 	.byte	0x04, 0x17
        /*001e*/ 	.short	(.L_578 - .L_577)
.L_577:
        /*0020*/ 	.word	0x00000000
        /*0024*/ 	.short	0x0000
        /*0026*/ 	.short	0x0000
        /*0028*/ 	.byte	0x00, 0xf0, 0x01, 0x0a


	//----- nvinfo : EIATTR_MAXREG_COUNT
	.align		4
.L_578:
        /*002c*/ 	.byte	0x03, 0x1b
        /*002e*/ 	.short	0x00ff


	//----- nvinfo : EIATTR_NUM_BARRIERS
	.align		4
        /*0030*/ 	.byte	0x02, 0x4c
        /*0032*/ 	.byte	0x01
	.zero		1


	//----- nvinfo : EIATTR_ANNOTATIONS
	.align		4
        /*0034*/ 	.byte	0x04, 0x55
        /*0036*/ 	.short	(.L_580 - .L_579)


	//   ....[0]....
.L_579:
        /* <DEDUP_REMOVED lines=17> */


	//----- nvinfo : EIATTR_MERCURY_ISA_VERSION
	.align		4
.L_580:
        /*0130*/ 	.byte	0x03, 0x5f
        /*0132*/ 	.short	0x0000


	//----- nvinfo : EIATTR_EXIT_INSTR_OFFSETS
	.align		4
        /*0134*/ 	.byte	0x04, 0x1c
        /*0136*/ 	.short	(.L_582 - .L_581)


	//   ....[0]....
.L_581:
        /*0138*/ 	.word	0x00000090


	//   ....[1]....
        /*013c*/ 	.word	0x00007930


	//----- nvinfo : EIATTR_CTAIDZ_USED
	.align		4
.L_582:
        /*0140*/ 	.byte	0x01, 0x04
	.zero		2


	//----- nvinfo : EIATTR_CRS_STACK_SIZE
	.align		4
        /*0144*/ 	.byte	0x04, 0x1e
        /*0146*/ 	.short	(.L_584 - .L_583)
.L_583:
        /*0148*/ 	.word	0x00000000
.L_584:


//--------------------- .nv.info._ZN5flash44flash_bwd_dq_dk_dv_loop_seqk_parallel_kernelI23Flash_bwd_kernel_traitsILi128ELi64ELi64ELi8ELi4ELi2ELi2ELb1ELb0EN7cutlass10bfloat16_tE19Flash_kernel_traitsILi128ELi64ELi64ELi8ES3_EELb1ELb0ELb1ELb0ELb0ELb1ELb0EEEvNS_16Flash_bwd_paramsE --------------------------
	.section	.nv.info._ZN5flash44flash_bwd_dq_dk_dv_loop_seqk_parallel_kernelI23Flash_bwd_kernel_traitsILi128ELi64ELi64ELi8ELi4ELi2ELi2ELb1ELb0EN7cutlass10bfloat16_tE19Flash_kernel_traitsILi128ELi64ELi64ELi8ES3_EELb1ELb0ELb1ELb0ELb0ELb1ELb0EEEvNS_16Flash_bwd_paramsE,"",@"SHT_CUDA_INFO"
	.sectionflags	@""
	.align	4


	//----- nvinfo : EIATTR_CUDA_API_VERSION
	.align		4
        /*0000*/ 	.byte	0x04, 0x37
        /*0002*/ 	.short	(.L_586 - .L_585)
.L_585:
        /*0004*/ 	.word	0x00000082


	//----- nvinfo : EIATTR_SW2861232_WAR
	.align		4
.L_586:
        /*0008*/ 	.byte	0x01, 0x35
	.zero		2


	//----- nvinfo : EIATTR_PARAM_CBANK
	.align		4
        /*000c*/ 	.byte	0x04, 0x0a
        /*000e*/ 	.short	(.L_588 - .L_587)
	.align		4
.L_587:
        /*0010*/ 	.word	index@(.nv.constant0._ZN5flash44flash_bwd_dq_dk_dv_loop_seqk_parallel_kernelI23Flash_bwd_kernel_traitsILi128ELi64ELi64ELi8ELi4ELi2ELi2ELb1ELb0EN7cutlass10bfloat16_tE19Flash_kernel_traitsILi128ELi64ELi64ELi8ES3_EELb1ELb0ELb1ELb0ELb0ELb1ELb0EEEvNS_16Flash_bwd_paramsE)
        /*0014*/ 	.short	0x0160
        /*0016*/ 	.short	0x0280


	//----- nvinfo : EIATTR_CBANK_PARAM_SIZE
	.align		4
.L_588:
        /*0018*/ 	.byte	0x03, 0x19
        /*001a*/ 	.short	0x0280


	//----- nvinfo : EIATTR_KPARAM_INFO
	.align		4
        /*001c*/ 	.byte	0x04, 0x17
        /*001e*/ 	.short	(.L_590 - .L_589)
.L_589:
        /*0020*/ 	.word	0x00000000
        /*0024*/ 	.short	0x0000
        /*0026*/ 	.short	0x0000
        /*0028*/ 	.byte	0x00, 0xf0, 0x01, 0x0a


	//----- nvinfo : EIATTR_MAXREG_COUNT
	.align		4
.L_590:
        /*002c*/ 	.byte	0x03, 0x1b
        /*002e*/ 	.short	0x00ff


	//----- nvinfo : EIATTR_NUM_BARRIERS
	.align		4
        /*0030*/ 	.byte	0x02, 0x4c
        /*0032*/ 	.byte	0x01
	.zero		1


	//----- nvinfo : EIATTR_ANNOTATIONS
	.align		4
        /*0034*/ 	.byte	0x04, 0x55
        /*0036*/ 	.short	(.L_592 - .L_591)


	//   ....[0]....
.L_591:
        /*0038*/ 	.word	0x00000001
        /*003c*/ 	.byte	0x20, 0x05, 0x00, 0x00, 0x01, 0x00, 0x00, 0x00, 0xb0, 0x05, 0x00, 0x00, 0x01, 0x00, 0x00, 0x00
        /*004c*/ 	.byte	0xd0, 0x1e, 0x00, 0x00, 0x01, 0x00, 0x00, 0x00, 0x70, 0x25, 0x00, 0x00


	//----- nvinfo : EIATTR_MERCURY_ISA_VERSION
	.align		4
.L_592:
        /*0058*/ 	.byte	0x03, 0x5f
        /*005a*/ 	.short	0x0000


	//----- nvinfo : EIATTR_EXIT_INSTR_OFFSETS
	.align		4
        /*005c*/ 	.byte	0x04, 0x1c
        /*005e*/ 	.short	(.L_594 - .L_593)


	//   ....[0]....
.L_593:
        /*0060*/ 	.word	0x00000090


	//   ....[1]....
        /*0064*/ 	.word	0x00006c60


	//----- nvinfo : EIATTR_CTAIDZ_USED
	.align		4
.L_594:
        /*0068*/ 	.byte	0x01, 0x04
	.zero		2


	//----- nvinfo : EIATTR_CRS_STACK_SIZE
	.align		4
        /*006c*/ 	.byte	0x04, 0x1e
        /*006e*/ 	.short	(.L_596 - .L_595)
.L_595:
        /*0070*/ 	.word	0x00000000
.L_596:


//--------------------- .nv.info._ZN5flash44flash_bwd_dq_dk_dv_loop_seqk_parallel_kernelI23Flash_bwd_kernel_traitsILi128ELi64ELi64ELi8ELi4ELi2ELi2ELb1ELb0EN7cutlass10bfloat16_tE19Flash_kernel_traitsILi128ELi64ELi64ELi8ES3_EELb0ELb0ELb1ELb0ELb0ELb1ELb1EEEvNS_16Flash_bwd_paramsE --------------------------
	.section	.nv.info._ZN5flash44flash_bwd_dq_dk_dv_loop_seqk_parallel_kernelI23Flash_bwd_kernel_traitsILi128ELi64ELi64ELi8ELi4ELi2ELi2ELb1ELb0EN7cutlass10bfloat16_tE19Flash_kernel_traitsILi128ELi64ELi64ELi8ES3_EELb0ELb0ELb1ELb0ELb0ELb1ELb1EEEvNS_16Flash_bwd_paramsE,"",@"SHT_CUDA_INFO"
	.sectionflags	@""
	.align	4


	//----- nvinfo : EIATTR_CUDA_API_VERSION
	.align		4
        /*0000*/ 	.byte	0x04, 0x37
        /*0002*/ 	.short	(.L_598 - .L_597)
.L_597:
        /*0004*/ 	.word	0x00000082


	//----- nvinfo : EIATTR_SW2861232_WAR
	.align		4
.L_598:
        /*0008*/ 	.byte	0x01, 0x35
	.zero		2


	//----- nvinfo : EIATTR_PARAM_CBANK
	.align		4
        /*000c*/ 	.byte	0x04, 0x0a
        /*000e*/ 	.short	(.L_600 - .L_599)
	.align		4
.L_599:
        /*0010*/ 	.word	index@(.nv.constant0._ZN5flash44flash_bwd_dq_dk_dv_loop_seqk_parallel_kernelI23Flash_bwd_kernel_traitsILi128ELi64ELi64ELi8ELi4ELi2ELi2ELb1ELb0EN7cutlass10bfloat16_tE19Flash_kernel_traitsILi128ELi64ELi64ELi8ES3_EELb0ELb0ELb1ELb0ELb0ELb1ELb1EEEvNS_16Flash_bwd_paramsE)
        /*0014*/ 	.short	0x0160
        /*0016*/ 	.short	0x0280


	//----- nvinfo : EIATTR_CBANK_PARAM_SIZE
	.align		4
.L_600:
        /*0018*/ 	.byte	0x03, 0x19
        /*001a*/ 	.short	0x0280


	//----- nvinfo : EIATTR_KPARAM_INFO
	.align		4
        /*001c*/ 	.byte	0x04, 0x17
        /*001e*/ 	.short	(.L_602 - .L_601)
.L_601:
        /*0020*/ 	.word	0x00000000
        /*0024*/ 	.short	0x0000
        /*0026*/ 	.short	0x0000
        /*0028*/ 	.byte	0x00, 0xf0, 0x01, 0x0a


	//----- nvinfo : EIATTR_MAXREG_COUNT
	.align		4
.L_602:
        /*002c*/ 	.byte	0x03, 0x1b
        /*002e*/ 	.short	0x00ff


	//----- nvinfo : EIATTR_NUM_BARRIERS
	.align		4
        /*0030*/ 	.byte	0x02, 0x4c
        /*0032*/ 	.byte	0x01
	.zero		1


	//----- nvinfo : EIATTR_ANNOTATIONS
	.align		4
        /*0034*/ 	.byte	0x04, 0x55
        /*0036*/ 	.short	(.L_604 - .L_603)


	//   ....[0]....
.L_603:
        /* <DEDUP_REMOVED lines=10> */


	//----- nvinfo : EIATTR_MERCURY_ISA_VERSION
	.align		4
.L_604:
        /*00c0*/ 	.byte	0x03, 0x5f
        /*00c2*/ 	.short	0x0000


	//----- nvinfo : EIATTR_EXIT_INSTR_OFFSETS
	.align		4
        /*00c4*/ 	.byte	0x04, 0x1c
        /*00c6*/ 	.short	(.L_606 - .L_605)


	//   ....[0]....
.L_605:
        /*00c8*/ 	.word	0x00000090


	//   ....[1]....
        /*00cc*/ 	.word	0x000069c0


	//----- nvinfo : EIATTR_CTAIDZ_USED
	.align		4
.L_606:
        /*00d0*/ 	.byte	0x01, 0x04
	.zero		2


	//----- nvinfo : EIATTR_CRS_STACK_SIZE
	.align		4
        /*00d4*/ 	.byte	0x04, 0x1e
        /*00d6*/ 	.short	(.L_608 - .L_607)
.L_607:
        /*00d8*/ 	.word	0x00000000
.L_608:


//--------------------- .nv.info._ZN5flash44flash_bwd_dq_dk_dv_loop_seqk_parallel_kernelI23Flash_bwd_kernel_traitsILi128ELi64ELi64ELi8ELi4ELi2ELi2ELb1ELb0EN7cutlass10bfloat16_tE19Flash_kernel_traitsILi128ELi64ELi64ELi8ES3_EELb1ELb0ELb1ELb1ELb0ELb0ELb0EEEvNS_16Flash_bwd_paramsE --------------------------
	.section	.nv.info._ZN5flash44flash_bwd_dq_dk_dv_loop_seqk_parallel_kernelI23Flash_bwd_kernel_traitsILi128ELi64ELi64ELi8ELi4ELi2ELi2ELb1ELb0EN7cutlass10bfloat16_tE19Flash_kernel_traitsILi128ELi64ELi64ELi8ES3_EELb1ELb0ELb1ELb1ELb0ELb0ELb0EEEvNS_16Flash_bwd_paramsE,"",@"SHT_CUDA_INFO"
	.sectionflags	@""
	.align	4


	//----- nvinfo : EIATTR_CUDA_API_VERSION
	.align		4
        /*0000*/ 	.byte	0x04, 0x37
        /*0002*/ 	.short	(.L_610 - .L_609)
.L_609:
        /*0004*/ 	.word	0x00000082


	//----- nvinfo : EIATTR_SW2861232_WAR
	.align		4
.L_610:
        /*0008*/ 	.byte	0x01, 0x35
	.zero		2


	//----- nvinfo : EIATTR_PARAM_CBANK
	.align		4
        /*000c*/ 	.byte	0x04, 0x0a
        /*000e*/ 	.short	(.L_612 - .L_611)
	.align		4
.L_611:
        /*0010*/ 	.word	index@(.nv.constant0._ZN5flash44flash_bwd_dq_dk_dv_loop_seqk_parallel_kernelI23Flash_bwd_kernel_traitsILi128ELi64ELi64ELi8ELi4ELi2ELi2ELb1ELb0EN7cutlass10bfloat16_tE19Flash_kernel_traitsILi128ELi64ELi64ELi8ES3_EELb1ELb0ELb1ELb1ELb0ELb0ELb0EEEvNS_16Flash_bwd_paramsE)
        /*0014*/ 	.short	0x0160
        /*0016*/ 	.short	0x0280


	//----- nvinfo : EIATTR_CBANK_PARAM_SIZE
	.align		4
.L_612:
        /*0018*/ 	.byte	0x03, 0x19
        /*001a*/ 	.short	0x0280


	//----- nvinfo : EIATTR_KPARAM_INFO
	.align		4
        /*001c*/ 	.byte	0x04, 0x17
        /*001e*/ 	.short	(.L_614 - .L_613)
.L_613:
        /*0020*/ 	.word	0x00000000
        /*0024*/ 	.short	0x0000
        /*0026*/ 	.short	0x0000
        /*0028*/ 	.byte	0x00, 0xf0, 0x01, 0x0a


	//----- nvinfo : EIATTR_MAXREG_COUNT
	.align		4
.L_614:
        /*002c*/ 	.byte	0x03, 0x1b
        /*002e*/ 	.short	0x00ff


	//----- nvinfo : EIATTR_NUM_BARRIERS
	.align		4
        /*0030*/ 	.byte	0x02, 0x4c
        /*0032*/ 	.byte	0x01
	.zero		1


	//----- nvinfo : EIATTR_ANNOTATIONS
	.align		4
        /*0034*/ 	.byte	0x04, 0x55
        /*0036*/ 	.short	(.L_616 - .L_615)


	//   ....[0]....
.L_615:
        /*0038*/ 	.word	0x00000001
        /*003c*/ 	.byte	0x90, 0x03, 0x00, 0x00, 0x01, 0x00, 0x00, 0x00, 0x50, 0x05, 0x00, 0x00, 0x01, 0x00, 0x00, 0x00
        /*004c*/ 	.byte	0x30, 0x0a, 0x00, 0x00, 0x01, 0x00, 0x00, 0x00, 0xa0, 0x1f, 0x00, 0x00, 0x01, 0x00, 0x00, 0x00
        /*005c*/ 	.byte	0x20, 0x45, 0x00, 0x00, 0x01, 0x00, 0x00, 0x00, 0xd0, 0x6d, 0x00, 0x00, 0x01, 0x00, 0x00, 0x00
        /*006c*/ 	.byte	0x00, 0x78, 0x00, 0x00


	//----- nvinfo : EIATTR_MERCURY_ISA_VERSION
	.align		4
.L_616:
        /*0070*/ 	.byte	0x03, 0x5f
        /*0072*/ 	.short	0x0000


	//----- nvinfo : EIATTR_EXIT_INSTR_OFFSETS
	.align		4
        /*0074*/ 	.byte	0x04, 0x1c
        /*0076*/ 	.short	(.L_618 - .L_617)


	//   ....[0]....
.L_617:
        /*0078*/ 	.word	0x00000090


	//   ....[1]....
        /*007c*/ 	.word	0x00007f30


	//----- nvinfo : EIATTR_CTAIDZ_USED
	.align		4
.L_618:
        /*0080*/ 	.byte	0x01, 0x04
	.zero		2


	//----- nvinfo : EIATTR_CRS_STACK_SIZE
	.align		4
        /*0084*/ 	.byte	0x04, 0x1e
        /*0086*/ 	.short	(.L_620 - .L_619)
.L_619:
        /*0088*/ 	.word	0x00000000
.L_620:


//--------------------- .nv.info._ZN5flash44flash_bwd_dq_dk_dv_loop_seqk_parallel_kernelI23Flash_bwd_kernel_traitsILi128ELi64ELi64ELi8ELi4ELi2ELi2ELb1ELb0EN7cutlass10bfloat16_tE19Flash_kernel_traitsILi128ELi64ELi64ELi8ES3_EELb0ELb0ELb1ELb1ELb0ELb0ELb1EEEvNS_16Flash_bwd_paramsE --------------------------
	.section	.nv.info._ZN5flash44flash_bwd_dq_dk_dv_loop_seqk_parallel_kernelI23Flash_bwd_kernel_traitsILi128ELi64ELi64ELi8ELi4ELi2ELi2ELb1ELb0EN7cutlass10bfloat16_tE19Flash_kernel_traitsILi128ELi64ELi64ELi8ES3_EELb0ELb0ELb1ELb1ELb0ELb0ELb1EEEvNS_16Flash_bwd_paramsE,"",@"SHT_CUDA_INFO"
	.sectionflags	@""
	.align	4


	//----- nvinfo : EIATTR_CUDA_API_VERSION
	.align		4
        /*0000*/ 	.byte	0x04, 0x37
        /*0002*/ 	.short	(.L_622 - .L_621)
.L_621:
        /*0004*/ 	.word	0x00000082


	//----- nvinfo : EIATTR_SW2861232_WAR
	.align		4
.L_622:
        /*0008*/ 	.byte	0x01, 0x35
	.zero		2


	//----- nvinfo : EIATTR_PARAM_CBANK
	.align		4
        /*000c*/ 	.byte	0x04, 0x0a
        /*000e*/ 	.short	(.L_624 - .L_623)
	.align		4
.L_623:
        /*0010*/ 	.word	index@(.nv.constant0._ZN5flash44flash_bwd_dq_dk_dv_loop_seqk_parallel_kernelI23Flash_bwd_kernel_traitsILi128ELi64ELi64ELi8ELi4ELi2ELi2ELb1ELb0EN7cutlass10bfloat16_tE19Flash_kernel_traitsILi128ELi64ELi64ELi8ES3_EELb0ELb0ELb1ELb1ELb0ELb0ELb1EEEvNS_16Flash_bwd_paramsE)
        /*0014*/ 	.short	0x0160
        /*0016*/ 	.short	0x0280


	//----- nvinfo : EIATTR_CBANK_PARAM_SIZE
	.align		4
.L_624:
        /*0018*/ 	.byte	0x03, 0x19
        /*001a*/ 	.short	0x0280


	//----- nvinfo : EIATTR_KPARAM_INFO
	.align		4
        /*001c*/ 	.byte	0x04, 0x17
        /*001e*/ 	.short	(.L_626 - .L_625)
.L_625:
        /*0020*/ 	.word	0x00000000
        /*0024*/ 	.short	0x0000
        /*0026*/ 	.short	0x0000
        /*0028*/ 	.byte	0x00, 0xf0, 0x01, 0x0a


	//----- nvinfo : EIATTR_MAXREG_COUNT
	.align		4
.L_626:
        /*002c*/ 	.byte	0x03, 0x1b
        /*002e*/ 	.short	0x00ff


	//----- nvinfo : EIATTR_NUM_BARRIERS
	.align		4
        /*0030*/ 	.byte	0x02, 0x4c
        /*0032*/ 	.byte	0x01
	.zero		1


	//----- nvinfo : EIATTR_ANNOTATIONS
	.align		4
        /*0034*/ 	.byte	0x04, 0x55
        /*0036*/ 	.short	(.L_628 - .L_627)


	//   ....[0]....
.L_627:
        /*0038*/ 	.word	0x00000001
        /*003c*/ 	.byte	0x60, 0x05, 0x00, 0x00, 0x01, 0x00, 0x00, 0x00, 0x30, 0x06, 0x00, 0x00, 0x01, 0x00, 0x00, 0x00
        /*004c*/ 	.byte	0xd0, 0x06, 0x00, 0x00, 0x01, 0x00, 0x00, 0x00, 0x50, 0x08, 0x00, 0x00, 0x01, 0x00, 0x00, 0x00
        /*005c*/ 	.byte	0xa0, 0x08, 0x00, 0x00, 0x01, 0x00, 0x00, 0x00, 0xa0, 0x0a, 0x00, 0x00, 0x01, 0x00, 0x00, 0x00
        /*006c*/ 	.byte	0xd0, 0x27, 0x00, 0x00, 0x01, 0x00, 0x00, 0x00, 0xa0, 0x2c, 0x00, 0x00, 0x01, 0x00, 0x00, 0x00
        /*007c*/ 	.byte	0xb0, 0x31, 0x00, 0x00, 0x01, 0x00, 0x00, 0x00, 0xb0, 0x45, 0x00, 0x00, 0x01, 0x00, 0x00, 0x00
        /*008c*/ 	.byte	0xf0, 0x45, 0x00, 0x00, 0x01, 0x00, 0x00, 0x00, 0x50, 0x6c, 0x00, 0x00, 0x01, 0x00, 0x00, 0x00
        /*009c*/ 	.byte	0x60, 0x6c, 0x00, 0x00, 0x01, 0x00, 0x00, 0x00, 0x70, 0x6c, 0x00, 0x00


	//----- nvinfo : EIATTR_MERCURY_ISA_VERSION
	.align		4
.L_628:
        /*00a8*/ 	.byte	0x03, 0x5f
        /*00aa*/ 	.short	0x0000


	//----- nvinfo : EIATTR_EXIT_INSTR_OFFSETS
	.align		4
        /*00ac*/ 	.byte	0x04, 0x1c
        /*00ae*/ 	.short	(.L_630 - .L_629)


	//   ....[0]....
.L_629:
        /*00b0*/ 	.word	0x00000090


	//   ....[1]....
        /*00b4*/ 	.word	0x00007b40


	//----- nvinfo : EIATTR_CTAIDZ_USED
	.align		4
.L_630:
        /*00b8*/ 	.byte	0x01, 0x04
	.zero		2


	//----- nvinfo : EIATTR_CRS_STACK_SIZE
	.align		4
        /*00bc*/ 	.byte	0x04, 0x1e
        /*00be*/ 	.short	(.L_632 - .L_631)
.L_631:
        /*00c0*/ 	.word	0x00000000
.L_632:


//--------------------- .nv.info._ZN5flash25flash_bwd_dot_do_o_kernelILb0E23Flash_bwd_kernel_traitsILi128ELi64ELi64ELi8ELi4ELi2ELi2ELb1ELb0EN7cutlass10bfloat16_tE19Flash_kernel_traitsILi128ELi64ELi64ELi8ES3_EEEEvNS_16Flash_bwd_paramsE --------------------------
	.section	.nv.info._ZN5flash25flash_bwd_dot_do_o_kernelILb0E23Flash_bwd_kernel_traitsILi128ELi64ELi64ELi8ELi4ELi2ELi2ELb1ELb0EN7cutlass10bfloat16_tE19Flash_kernel_traitsILi128ELi64ELi64ELi8ES3_EEEEvNS_16Flash_bwd_paramsE,"",@"SHT_CUDA_INFO"
	.sectionflags	@""
	.align	4


	//----- nvinfo : EIATTR_CUDA_API_VERSION
	.align		4
        /*0000*/ 	.byte	0x04, 0x37
        /*0002*/ 	.short	(.L_634 - .L_633)
.L_633:
        /*0004*/ 	.word	0x00000082


	//----- nvinfo : EIATTR_SW2861232_WAR
	.align		4
.L_634:
        /*0008*/ 	.byte	0x01, 0x35
	.zero		2


	//----- nvinfo : EIATTR_PARAM_CBANK
	.align		4
        /*000c*/ 	.byte	0x04, 0x0a
        /*000e*/ 	.short	(.L_636 - .L_635)
	.align		4
.L_635:
        /*0010*/ 	.word	index@(.nv.constant0._ZN5flash25flash_bwd_dot_do_o_kernelILb0E23Flash_bwd_kernel_traitsILi128ELi64ELi64ELi8ELi4ELi2ELi2ELb1ELb0EN7cutlass10bfloat16_tE19Flash_kernel_traitsILi128ELi64ELi64ELi8ES3_EEEEvNS_16Flash_bwd_paramsE)
        /*0014*/ 	.short	0x0160
        /*0016*/ 	.short	0x0280


	//----- nvinfo : EIATTR_CBANK_PARAM_SIZE
	.align		4
.L_636:
        /*0018*/ 	.byte	0x03, 0x19
        /*001a*/ 	.short	0x0280


	//----- nvinfo : EIATTR_KPARAM_INFO
	.align		4
        /*001c*/ 	.byte	0x04, 0x17
        /*001e*/ 	.short	(.L_638 - .L_637)
.L_637:
        /*0020*/ 	.word	0x00000000
        /*0024*/ 	.short	0x0000
        /*0026*/ 	.short	0x0000
        /*0028*/ 	.byte	0x00, 0xf0, 0x01, 0x0a


	//----- nvinfo : EIATTR_MAXREG_COUNT
	.align		4
.L_638:
        /*002c*/ 	.byte	0x03, 0x1b
        /*002e*/ 	.short	0x00ff


	//----- nvinfo : EIATTR_MERCURY_ISA_VERSION
	.align		4
        /*0030*/ 	.byte	0x03, 0x5f
        /*0032*/ 	.short	0x0000


	//----- nvinfo : EIATTR_COOP_GROUP_MASK_REGIDS
	.align		4
        /*0034*/ 	.byte	0x04, 0x29
        /*0036*/ 	.short	(.L_640 - .L_639)


	//   ....[0]....
.L_639:
        /*0038*/ 	.word	0xffffffff


	//   ....[1]....
        /*003c*/ 	.word	0xffffffff


	//   ....[2]....
        /*0040*/ 	.word	0xffffffff


	//   ....[3]....
        /*0044*/ 	.word	0xffffffff


	//   ....[4]....
        /*0048*/ 	.word	0xffffffff


	//   ....[5]....
        /*004c*/ 	.word	0xffffffff


	//----- nvinfo : EIATTR_COOP_GROUP_INSTR_OFFSETS
	.align		4
.L_640:
        /*0050*/ 	.byte	0x04, 0x28
        /*0052*/ 	.short	(.L_642 - .L_641)


	//   ....[0]....
.L_641:
        /*0054*/ 	.word	0x00001030


	//   ....[1]....
        /*0058*/ 	.word	0x00001050


	//   ....[2]....
        /*005c*/ 	.word	0x00001070


	//   ....[3]....
        /*0060*/ 	.word	0x00001090


	//   ....[4]....
        /*0064*/ 	.word	0x000010d0


	//   ....[5]....
        /*0068*/ 	.word	0x00001110


	//----- nvinfo : EIATTR_EXIT_INSTR_OFFSETS
	.align		4
.L_642:
        /*006c*/ 	.byte	0x04, 0x1c
        /*006e*/ 	.short	(.L_644 - .L_643)


	//   ....[0]....
.L_643:
        /*0070*/ 	.word	0x00000120


	//   ....[1]....
        /*0074*/ 	.word	0x00001170


	//   ....[2]....
        /*0078*/ 	.word	0x000011a0


	//----- nvinfo : EIATTR_CTAIDZ_USED
	.align		4
.L_644:
        /*007c*/ 	.byte	0x01, 0x04
	.zero		2


	//----- nvinfo : EIATTR_CRS_STACK_SIZE
	.align		4
        /*0080*/ 	.byte	0x04, 0x1e
        /*0082*/ 	.short	(.L_646 - .L_645)
.L_645:
        /*0084*/ 	.word	0x00000000
.L_646:


//--------------------- .nv.info._ZN5flash25flash_bwd_dot_do_o_kernelILb1E23Flash_bwd_kernel_traitsILi128ELi64ELi64ELi8ELi4ELi2ELi2ELb1ELb0EN7cutlass10bfloat16_tE19Flash_kernel_traitsILi128ELi64ELi64ELi8ES3_EEEEvNS_16Flash_bwd_paramsE --------------------------
	.section	.nv.info._ZN5flash25flash_bwd_dot_do_o_kernelILb1E23Flash_bwd_kernel_traitsILi128ELi64ELi64ELi8ELi4ELi2ELi2ELb1ELb0EN7cutlass10bfloat16_tE19Flash_kernel_traitsILi128ELi64ELi64ELi8ES3_EEEEvNS_16Flash_bwd_paramsE,"",@"SHT_CUDA_INFO"
	.sectionflags	@""
	.align	4


	//----- nvinfo : EIATTR_CUDA_API_VERSION
	.align		4
        /*0000*/ 	.byte	0x04, 0x37
        /*0002*/ 	.short	(.L_648 - .L_647)
.L_647:
        /*0004*/ 	.word	0x00000082


	//----- nvinfo : EIATTR_SW2861232_WAR
	.align		4
.L_648:
        /*0008*/ 	.byte	0x01, 0x35
	.zero		2


	//----- nvinfo : EIATTR_PARAM_CBANK
	.align		4
        /*000c*/ 	.byte	0x04, 0x0a
        /*000e*/ 	.short	(.L_650 - .L_649)
	.align		4
.L_649:
        /*0010*/ 	.word	index@(.nv.constant0._ZN5flash25flash_bwd_dot_do_o_kernelILb1E23Flash_bwd_kernel_traitsILi128ELi64ELi64ELi8ELi4ELi2ELi2ELb1ELb0EN7cutlass10bfloat16_tE19Flash_kernel_traitsILi128ELi64ELi64ELi8ES3_EEEEvNS_16Flash_bwd_paramsE)
        /*0014*/ 	.short	0x0160
        /*0016*/ 	.short	0x0280


	//----- nvinfo : EIATTR_CBANK_PARAM_SIZE
	.align		4
.L_650:
        /*0018*/ 	.byte	0x03, 0x19
        /*001a*/ 	.short	0x0280


	//----- nvinfo : EIATTR_KPARAM_INFO
	.align		4
        /*001c*/ 	.byte	0x04, 0x17
        /*001e*/ 	.short	(.L_652 - .L_651)
.L_651:
        /*0020*/ 	.word	0x00000000
        /*0024*/ 	.short	0x0000
        /*0026*/ 	.short	0x0000
        /*0028*/ 	.byte	0x00, 0xf0, 0x01, 0x0a


	//----- nvinfo : EIATTR_MAXREG_COUNT
	.align		4
.L_652:
        /*002c*/ 	.byte	0x03, 0x1b
        /*002e*/ 	.short	0x00ff


	//----- nvinfo : EIATTR_MERCURY_ISA_VERSION
	.align		4
        /*0030*/ 	.byte	0x03, 0x5f
        /*0032*/ 	.short	0x0000


	//----- nvinfo : EIATTR_COOP_GROUP_MASK_REGIDS
	.align		4
        /*0034*/ 	.byte	0x04, 0x29
        /*0036*/ 	.short	(.L_654 - .L_653)


	//   ....[0]....
.L_653:
        /*0038*/ 	.word	0xffffffff


	//   ....[1]....
        /*003c*/ 	.word	0xffffffff


	//   ....[2]....
        /*0040*/ 	.word	0xffffffff


	//   ....[3]....
        /*0044*/ 	.word	0xffffffff


	//   ....[4]....
        /*0048*/ 	.word	0xffffffff


	//   ....[5]....
        /*004c*/ 	.word	0xffffffff


	//----- nvinfo : EIATTR_COOP_GROUP_INSTR_OFFSETS
	.align		4
.L_654:
        /*0050*/ 	.byte	0x04, 0x28
        /*0052*/ 	.short	(.L_656 - .L_655)


	//   ....[0]....
.L_655:
        /*0054*/ 	.word	0x00001350


	//   ....[1]....
        /*0058*/ 	.word	0x00001360


	//   ....[2]....
        /*005c*/ 	.word	0x00001390


	//   ....[3]....
        /*0060*/ 	.word	0x000013a0


	//   ....[4]....
        /*0064*/ 	.word	0x000013e0


	//   ....[5]....
        /*0068*/ 	.word	0x00001420


	//----- nvinfo : EIATTR_EXIT_INSTR_OFFSETS
	.align		4
.L_656:
        /*006c*/ 	.byte	0x04, 0x1c
        /*006e*/ 	.short	(.L_658 - .L_657)


	//   ....[0]....
.L_657:
        /*0070*/ 	.word	0x00000120


	//   ....[1]....
        /*0074*/ 	.word	0x00001580


	//----- nvinfo : EIATTR_CTAIDZ_USED
	.align		4
.L_658:
        /*0078*/ 	.byte	0x01, 0x04
	.zero		2


	//----- nvinfo : EIATTR_CRS_STACK_SIZE
	.align		4
        /*007c*/ 	.byte	0x04, 0x1e
        /*007e*/ 	.short	(.L_660 - .L_659)
.L_659:
        /*0080*/ 	.word	0x00000000
.L_660:


//--------------------- .nv.info._ZN5flash27flash_bwd_convert_dq_kernelI23Flash_bwd_kernel_traitsILi128ELi64ELi128ELi8ELi2ELi4ELi2ELb0ELb0EN7cutlass10bfloat16_tE19Flash_kernel_traitsILi128ELi64ELi128ELi8ES3_EEEEvNS_16Flash_bwd_paramsEi --------------------------
	.section	.nv.info._ZN5flash27flash_bwd_convert_dq_kernelI23Flash_bwd_kernel_traitsILi128ELi64ELi128ELi8ELi2ELi4ELi2ELb0ELb0EN7cutlass10bfloat16_tE19Flash_kernel_traitsILi128ELi64ELi128ELi8ES3_EEEEvNS_16Flash_bwd_paramsEi,"",@"SHT_CUDA_INFO"
	.sectionflags	@""
	.align	4


	//----- nvinfo : EIATTR_CUDA_API_VERSION
	.align		4
        /*0000*/ 	.byte	0x04, 0x37
        /*0002*/ 	.short	(.L_662 - .L_661)
.L_661:
        /*0004*/ 	.word	0x00000082


	//----- nvinfo : EIATTR_SW2861232_WAR
	.align		4
.L_662:
        /*0008*/ 	.byte	0x01, 0x35
	.zero		2


	//----- nvinfo : EIATTR_PARAM_CBANK
	.align		4
        /*000c*/ 	.byte	0x04, 0x0a
        /*000e*/ 	.short	(.L_664 - .L_663)
	.align		4
.L_663:
        /*0010*/ 	.word	index@(.nv.constant0._ZN5flash27flash_bwd_convert_dq_kernelI23Flash_bwd_kernel_traitsILi128ELi64ELi128ELi8ELi2ELi4ELi2ELb0ELb0EN7cutlass10bfloat16_tE19Flash_kernel_traitsILi128ELi64ELi128ELi8ES3_EEEEvNS_16Flash_bwd_paramsEi)
        /*0014*/ 	.short	0x0160
        /*0016*/ 	.short	0x0284


	//----- nvinfo : EIATTR_CBANK_PARAM_SIZE
	.align		4
.L_664:
        /*0018*/ 	.byte	0x03, 0x19
        /*001a*/ 	.short	0x0284


	//----- nvinfo : EIATTR_KPARAM_INFO
	.align		4
        /*001c*/ 	.byte	0x04, 0x17
        /*001e*/ 	.short	(.L_666 - .L_665)
.L_665:
        /*0020*/ 	.word	0x00000000
        /*0024*/ 	.short	0x0001
        /*0026*/ 	.short	0x0280
        /*0028*/ 	.byte	0x00, 0xf0, 0x11, 0x00


	//----- nvinfo : EIATTR_KPARAM_INFO
	.align		4
.L_666:
        /*002c*/ 	.byte	0x04, 0x17
        /*002e*/ 	.short	(.L_668 - .L_667)
.L_667:
        /*0030*/ 	.word	0x00000000
        /*0034*/ 	.short	0x0000
        /*0036*/ 	.short	0x0000
        /*0038*/ 	.byte	0x00, 0xf0, 0x01, 0x0a


	//----- nvinfo : EIATTR_MAXREG_COUNT
	.align		4
.L_668:
        /*003c*/ 	.byte	0x03, 0x1b
        /*003e*/ 	.short	0x00ff


	//----- nvinfo : EIATTR_NUM_BARRIERS
	.align		4
        /*0040*/ 	.byte	0x02, 0x4c
        /*0042*/ 	.byte	0x01
	.zero		1


	//----- nvinfo : EIATTR_MERCURY_ISA_VERSION
	.align		4
        /*0044*/ 	.byte	0x03, 0x5f
        /*0046*/ 	.short	0x0000


	//----- nvinfo : EIATTR_EXIT_INSTR_OFFSETS
	.align		4
        /*0048*/ 	.byte	0x04, 0x1c
        /*004a*/ 	.short	(.L_670 - .L_669)


	//   ....[0]....
.L_669:
        /*004c*/ 	.word	0x000000f0


	//   ....[1]....
        /*0050*/ 	.word	0x000016c0


	//   ....[2]....
        /*0054*/ 	.word	0x000017a0


	//   ....[3]....
        /*0058*/ 	.word	0x000017c0


	//----- nvinfo : EIATTR_CTAIDZ_USED
	.align		4
.L_670:
        /*005c*/ 	.byte	0x01, 0x04
	.zero		2


	//----- nvinfo : EIATTR_CRS_STACK_SIZE
	.align		4
        /*0060*/ 	.byte	0x04, 0x1e
        /*0062*/ 	.short	(.L_672 - .L_671)
.L_671:
        /*0064*/ 	.word	0x00000000
.L_672:


//--------------------- .nv.info._ZN5flash44flash_bwd_dq_dk_dv_loop_seqk_parallel_kernelI23Flash_bwd_kernel_traitsILi128ELi64ELi128ELi8ELi2ELi4ELi2ELb0ELb0EN7cutlass10bfloat16_tE19Flash_kernel_traitsILi128ELi64ELi128ELi8ES3_EELb1ELb0ELb0ELb0ELb0ELb1ELb0EEEvNS_16Flash_bwd_paramsE --------------------------
	.section	.nv.info._ZN5flash44flash_bwd_dq_dk_dv_loop_seqk_parallel_kernelI23Flash_bwd_kernel_traitsILi128ELi64ELi128ELi8ELi2ELi4ELi2ELb0ELb0EN7cutlass10bfloat16_tE19Flash_kernel_traitsILi128ELi64ELi128ELi8ES3_EELb1ELb0ELb0ELb0ELb0ELb1ELb0EEEvNS_16Flash_bwd_paramsE,"",@"SHT_CUDA_INFO"
	.sectionflags	@""
	.align	4


	//----- nvinfo : EIATTR_CUDA_API_VERSION
	.align		4
        /*0000*/ 	.byte	0x04, 0x37
        /*0002*/ 	.short	(.L_674 - .L_673)
.L_673:
        /*0004*/ 	.word	0x00000082


	//----- nvinfo : EIATTR_SW2861232_WAR
	.align		4
.L_674:
        /*0008*/ 	.byte	0x01, 0x35
	.zero		2


	//----- nvinfo : EIATTR_PARAM_CBANK
	.align		4
        /*000c*/ 	.byte	0x04, 0x0a
        /*000e*/ 	.short	(.L_676 - .L_675)
	.align		4
.L_675:
        /*0010*/ 	.word	index@(.nv.constant0._ZN5flash44flash_bwd_dq_dk_dv_loop_seqk_parallel_kernelI23Flash_bwd_kernel_traitsILi128ELi64ELi128ELi8ELi2ELi4ELi2ELb0ELb0EN7cutlass10bfloat16_tE19Flash_kernel_traitsILi128ELi64ELi128ELi8ES3_EELb1ELb0ELb0ELb0ELb0ELb1ELb0EEEvNS_16Flash_bwd_paramsE)
        /*0014*/ 	.short	0x0160
        /*0016*/ 	.short	0x0280


	//----- nvinfo : EIATTR_CBANK_PARAM_SIZE
	.align		4
.L_676:
        /*0018*/ 	.byte	0x03, 0x19
        /*001a*/ 	.short	0x0280


	//----- nvinfo : EIATTR_KPARAM_INFO
	.align		4
        /*001c*/ 	.byte	0x04, 0x17
        /*001e*/ 	.short	(.L_678 - .L_677)
.L_677:
        /*0020*/ 	.word	0x00000000
        /*0024*/ 	.short	0x0000
        /*0026*/ 	.short	0x0000
        /*0028*/ 	.byte	0x00, 0xf0, 0x01, 0x0a


	//----- nvinfo : EIATTR_MAXREG_COUNT
	.align		4
.L_678:
        /*002c*/ 	.byte	0x03, 0x1b
        /*002e*/ 	.short	0x00ff


	//----- nvinfo : EIATTR_NUM_BARRIERS
	.align		4
        /*0030*/ 	.byte	0x02, 0x4c
        /*0032*/ 	.byte	0x01
	.zero		1


	//----- nvinfo : EIATTR_ANNOTATIONS
	.align		4
        /*0034*/ 	.byte	0x04, 0x55
        /*0036*/ 	.short	(.L_680 - .L_679)


	//   ....[0]....
.L_679:
        /* <DEDUP_REMOVED lines=16> */


	//----- nvinfo : EIATTR_MERCURY_ISA_VERSION
	.align		4
.L_680:
        /*0120*/ 	.byte	0x03, 0x5f
        /*0122*/ 	.short	0x0000


	//----- nvinfo : EIATTR_EXIT_INSTR_OFFSETS
	.align		4
        /*0124*/ 	.byte	0x04, 0x1c
        /*0126*/ 	.short	(.L_682 - .L_681)


	//   ....[0]....
.L_681:
        /*0128*/ 	.word	0x000000a0


	//   ....[1]....
        /*012c*/ 	.word	0x0000ad80


	//----- nvinfo : EIATTR_CTAIDZ_USED
	.align		4
.L_682:
        /*0130*/ 	.byte	0x01, 0x04
	.zero		2


	//----- nvinfo : EIATTR_CRS_STACK_SIZE
	.align		4
        /*0134*/ 	.byte	0x04, 0x1e
        /*0136*/ 	.short	(.L_684 - .L_683)
.L_683:
        /*0138*/ 	.word	0x00000000
.L_684:


//--------------------- .nv.info._ZN5flash44flash_bwd_dq_dk_dv_loop_seqk_parallel_kernelI23Flash_bwd_kernel_traitsILi128ELi64ELi128ELi8ELi2ELi4ELi2ELb0ELb0EN7cutlass10bfloat16_tE19Flash_kernel_traitsILi128ELi64ELi128ELi8ES3_EELb0ELb0ELb0ELb0ELb0ELb1ELb1EEEvNS_16Flash_bwd_paramsE --------------------------
	.section	.nv.info._ZN5flash44flash_bwd_dq_dk_dv_loop_seqk_parallel_kernelI23Flash_bwd_kernel_traitsILi128ELi64ELi128ELi8ELi2ELi4ELi2ELb0ELb0EN7cutlass10bfloat16_tE19Flash_kernel_traitsILi128ELi64ELi128ELi8ES3_EELb0ELb0ELb0ELb0ELb0ELb1ELb1EEEvNS_16Flash_bwd_paramsE,"",@"SHT_CUDA_INFO"
	.sectionflags	@""
	.align	4


	//----- nvinfo : EIATTR_CUDA_API_VERSION
	.align		4
        /*0000*/ 	.byte	0x04, 0x37
        /*0002*/ 	.short	(.L_686 - .L_685)
.L_685:
        /*0004*/ 	.word	0x00000082


	//----- nvinfo : EIATTR_SW2861232_WAR
	.align		4
.L_686:
        /*0008*/ 	.byte	0x01, 0x35
	.zero		2


	//----- nvinfo : EIATTR_PARAM_CBANK
	.align		4
        /*000c*/ 	.byte	0x04, 0x0a
        /*000e*/ 	.short	(.L_688 - .L_687)
	.align		4
.L_687:
        /*0010*/ 	.word	index@(.nv.constant0._ZN5flash44flash_bwd_dq_dk_dv_loop_seqk_parallel_kernelI23Flash_bwd_kernel_traitsILi128ELi64ELi128ELi8ELi2ELi4ELi2ELb0ELb0EN7cutlass10bfloat16_tE19Flash_kernel_traitsILi128ELi64ELi128ELi8ES3_EELb0ELb0ELb0ELb0ELb0ELb1ELb1EEEvNS_16Flash_bwd_paramsE)
        /*0014*/ 	.short	0x0160
        /*0016*/ 	.short	0x0280


	//----- nvinfo : EIATTR_CBANK_PARAM_SIZE
	.align		4
.L_688:
        /*0018*/ 	.byte	0x03, 0x19
        /*001a*/ 	.short	0x0280


	//----- nvinfo : EIATTR_KPARAM_INFO
	.align		4
        /*001c*/ 	.byte	0x04, 0x17
        /*001e*/ 	.short	(.L_690 - .L_689)
.L_689:
        /*0020*/ 	.word	0x00000000
        /*0024*/ 	.short	0x0000
        /*0026*/ 	.short	0x0000
        /*0028*/ 	.byte	0x00, 0xf0, 0x01, 0x0a


	//----- nvinfo : EIATTR_MAXREG_COUNT
	.align		4
.L_690:
        /*002c*/ 	.byte	0x03, 0x1b
        /*002e*/ 	.short	0x00ff


	//----- nvinfo : EIATTR_NUM_BARRIERS
	.align		4
        /*0030*/ 	.byte	0x02, 0x4c
        /*0032*/ 	.byte	0x01
	.zero		1


	//----- nvinfo : EIATTR_ANNOTATIONS
	.align		4
        /*0034*/ 	.byte	0x04, 0x55
        /*0036*/ 	.short	(.L_692 - .L_691)


	//   ....[0]....
.L_691:
        /* <DEDUP_REMOVED lines=49> */


	//----- nvinfo : EIATTR_MERCURY_ISA_VERSION
	.align		4
.L_692:
        /*0330*/ 	.byte	0x03, 0x5f
        /*0332*/ 	.short	0x0000


	//----- nvinfo : EIATTR_EXIT_INSTR_OFFSETS
	.align		4
        /*0334*/ 	.byte	0x04, 0x1c
        /*0336*/ 	.short	(.L_694 - .L_693)


	//   ....[0]....
.L_693:
        /*0338*/ 	.word	0x000000a0


	//   ....[1]....
        /*033c*/ 	.word	0x0000aae0


	//----- nvinfo : EIATTR_CTAIDZ_USED
	.align		4
.L_694:
        /*0340*/ 	.byte	0x01, 0x04
	.zero		2


	//----- nvinfo : EIATTR_CRS_STACK_SIZE
	.align		4
        /*0344*/ 	.byte	0x04, 0x1e
        /*0346*/ 	.short	(.L_696 - .L_695)
.L_695:
        /*0348*/ 	.word	0x00000000
.L_696:


//--------------------- .nv.info._ZN5flash44flash_bwd_dq_dk_dv_loop_seqk_parallel_kernelI23Flash_bwd_kernel_traitsILi128ELi64ELi128ELi8ELi2ELi4ELi2ELb0ELb0EN7cutlass10bfloat16_tE19Flash_kernel_traitsILi128ELi64ELi128ELi8ES3_EELb1ELb0ELb0ELb0ELb0ELb0ELb0EEEvNS_16Flash_bwd_paramsE --------------------------
	.section	.nv.info._ZN5flash44flash_bwd_dq_dk_dv_loop_seqk_parallel_kernelI23Flash_bwd_kernel_traitsILi128ELi64ELi128ELi8ELi2ELi4ELi2ELb0ELb0EN7cutlass10bfloat16_tE19Flash_kernel_traitsILi128ELi64ELi128ELi8ES3_EELb1ELb0ELb0ELb0ELb0ELb0ELb0EEEvNS_16Flash_bwd_paramsE,"",@"SHT_CUDA_INFO"
	.sectionflags	@""
	.align	4


	//----- nvinfo : EIATTR_CUDA_API_VERSION
	.align		4
        /*0000*/ 	.byte	0x04, 0x37
        /*0002*/ 	.short	(.L_698 - .L_697)
.L_697:
        /*0004*/ 	.word	0x00000082


	//----- nvinfo : EIATTR_SW2861232_WAR
	.align		4
.L_698:
        /*0008*/ 	.byte	0x01, 0x35
	.zero		2


	//----- nvinfo : EIATTR_PARAM_CBANK
	.align		4
        /*000c*/ 	.byte	0x04, 0x0a
        /*000e*/ 	.short	(.L_700 - .L_699)
	.align		4
.L_699:
        /*0010*/ 	.word	index@(.nv.constant0._ZN5flash44flash_bwd_dq_dk_dv_loop_seqk_parallel_kernelI23Flash_bwd_kernel_traitsILi128ELi64ELi128ELi8ELi2ELi4ELi2ELb0ELb0EN7cutlass10bfloat16_tE19Flash_kernel_traitsILi128ELi64ELi128ELi8ES3_EELb1ELb0ELb0ELb0ELb0ELb0ELb0EEEvNS_16Flash_bwd_paramsE)
        /*0014*/ 	.short	0x0160
        /*0016*/ 	.short	0x0280


	//----- nvinfo : EIATTR_CBANK_PARAM_SIZE
	.align		4
.L_700:
        /*0018*/ 	.byte	0x03, 0x19
        /*001a*/ 	.short	0x0280


	//----- nvinfo : EIATTR_KPARAM_INFO
	.align		4
        /*001c*/ 	.byte	0x04, 0x17
        /*001e*/ 	.short	(.L_702 - .L_701)
.L_701:
        /*0020*/ 	.word	0x00000000
        /*0024*/ 	.short	0x0000
        /*0026*/ 	.short	0x0000
        /*0028*/ 	.byte	0x00, 0xf0, 0x01, 0x0a


	//----- nvinfo : EIATTR_MAXREG_COUNT
	.align		4
.L_702:
        /*002c*/ 	.byte	0x03, 0x1b
        /*002e*/ 	.short	0x00ff


	//----- nvinfo : EIATTR_NUM_BARRIERS
	.align		4
        /*0030*/ 	.byte	0x02, 0x4c
        /*0032*/ 	.byte	0x01
	.zero		1


	//----- nvinfo : EIATTR_ANNOTATIONS
	.align		4
        /*0034*/ 	.byte	0x04, 0x55
        /*0036*/ 	.short	(.L_704 - .L_703)


	//   ....[0]....
.L_703:
        /* <DEDUP_REMOVED lines=13> */


	//----- nvinfo : EIATTR_MERCURY_ISA_VERSION
	.align		4
.L_704:
        /*00f8*/ 	.byte	0x03, 0x5f
        /*00fa*/ 	.short	0x0000


	//----- nvinfo : EIATTR_EXIT_INSTR_OFFSETS
	.align		4
        /*00fc*/ 	.byte	0x04, 0x1c
        /*00fe*/ 	.short	(.L_706 - .L_705)


	//   ....[0]....
.L_705:
        /*0100*/ 	.word	0x000000a0


	//   ....[1]....
        /*0104*/ 	.word	0x0000bfb0


	//----- nvinfo : EIATTR_CTAIDZ_USED
	.align		4
.L_706:
        /*0108*/ 	.byte	0x01, 0x04
	.zero		2


	//----- nvinfo : EIATTR_CRS_STACK_SIZE
	.align		4
        /*010c*/ 	.byte	0x04, 0x1e
        /*010e*/ 	.short	(.L_708 - .L_707)
.L_707:
        /*0110*/ 	.word	0x00000000
.L_708:


//--------------------- .nv.info._ZN5flash44flash_bwd_dq_dk_dv_loop_seqk_parallel_kernelI23Flash_bwd_kernel_traitsILi128ELi64ELi128ELi8ELi2ELi4ELi2ELb0ELb0EN7cutlass10bfloat16_tE19Flash_kernel_traitsILi128ELi64ELi128ELi8ES3_EELb0ELb0ELb0ELb0ELb0ELb0ELb1EEEvNS_16Flash_bwd_paramsE --------------------------
	.section	.nv.info._ZN5flash44flash_bwd_dq_dk_dv_loop_seqk_parallel_kernelI23Flash_bwd_kernel_traitsILi128ELi64ELi128ELi8ELi2ELi4ELi2ELb0ELb0EN7cutlass10bfloat16_tE19Flash_kernel_traitsILi128ELi64ELi128ELi8ES3_EELb0ELb0ELb0ELb0ELb0ELb0ELb1EEEvNS_16Flash_bwd_paramsE,"",@"SHT_CUDA_INFO"
	.sectionflags	@""
	.align	4


	//----- nvinfo : EIATTR_CUDA_API_VERSION
	.align		4
        /*0000*/ 	.byte	0x04, 0x37
        /*0002*/ 	.short	(.L_710 - .L_709)
.L_709:
        /*0004*/ 	.word	0x00000082


	//----- nvinfo : EIATTR_SW2861232_WAR
	.align		4
.L_710:
        /*0008*/ 	.byte	0x01, 0x35
	.zero		2


	//----- nvinfo : EIATTR_PARAM_CBANK
	.align		4
        /*000c*/ 	.byte	0x04, 0x0a
        /*000e*/ 	.short	(.L_712 - .L_711)
	.align		4
.L_711:
        /*0010*/ 	.word	index@(.nv.constant0._ZN5flash44flash_bwd_dq_dk_dv_loop_seqk_parallel_kernelI23Flash_bwd_kernel_traitsILi128ELi64ELi128ELi8ELi2ELi4ELi2ELb0ELb0EN7cutlass10bfloat16_tE19Flash_kernel_traitsILi128ELi64ELi128ELi8ES3_EELb0ELb0ELb0ELb0ELb0ELb0ELb1EEEvNS_16Flash_bwd_paramsE)
        /*0014*/ 	.short	0x0160
        /*0016*/ 	.short	0x0280


	//----- nvinfo : EIATTR_CBANK_PARAM_SIZE
	.align		4
.L_712:
        /*0018*/ 	.byte	0x03, 0x19
        /*001a*/ 	.short	0x0280


	//----- nvinfo : EIATTR_KPARAM_INFO
	.align		4
        /*001c*/ 	.byte	0x04, 0x17
        /*001e*/ 	.short	(.L_714 - .L_713)
.L_713:
        /*0020*/ 	.word	0x00000000
        /*0024*/ 	.short	0x0000
        /*0026*/ 	.short	0x0000
        /*0028*/ 	.byte	0x00, 0xf0, 0x01, 0x0a


	//----- nvinfo : EIATTR_MAXREG_COUNT
	.align		4
.L_714:
        /*002c*/ 	.byte	0x03, 0x1b
        /*002e*/ 	.short	0x00ff


	//----- nvinfo : EIATTR_NUM_BARRIERS
	.align		4
        /*0030*/ 	.byte	0x02, 0x4c
        /*0032*/ 	.byte	0x01
	.zero		1


	//----- nvinfo : EIATTR_ANNOTATIONS
	.align		4
        /*0034*/ 	.byte	0x04, 0x55
        /*0036*/ 	.short	(.L_716 - .L_715)


	//   ....[0]....
.L_715:
        /* <DEDUP_REMOVED lines=56> */


	//----- nvinfo : EIATTR_MERCURY_ISA_VERSION
	.align		4
.L_716:
        /*03a8*/ 	.byte	0x03, 0x5f
        /*03aa*/ 	.short	0x0000


	//----- nvinfo : EIATTR_EXIT_INSTR_OFFSETS
	.align		4
        /*03ac*/ 	.byte	0x04, 0x1c
        /*03ae*/ 	.short	(.L_718 - .L_717)


	//   ....[0]....
.L_717:
        /*03b0*/ 	.word	0x000000a0


	//   ....[1]....
        /*03b4*/ 	.word	0x0000bc40


	//----- nvinfo : EIATTR_CTAIDZ_USED
	.align		4
.L_718:
        /*03b8*/ 	.byte	0x01, 0x04
	.zero		2


	//----- nvinfo : EIATTR_CRS_STACK_SIZE
	.align		4
        /*03bc*/ 	.byte	0x04, 0x1e
        /*03be*/ 	.short	(.L_720 - .L_719)
.L_719:
        /*03c0*/ 	.word	0x00000000
.L_720:


//--------------------- .nv.info._ZN5flash44flash_bwd_dq_dk_dv_loop_seqk_parallel_kernelI23Flash_bwd_kernel_traitsILi128ELi64ELi128ELi8ELi2ELi4ELi2ELb0ELb0EN7cutlass10bfloat16_tE19Flash_kernel_traitsILi128ELi64ELi128ELi8ES3_EELb1ELb0ELb1ELb0ELb0ELb0ELb0EEEvNS_16Flash_bwd_paramsE --------------------------
	.section	.nv.info._ZN5flash44flash_bwd_dq_dk_dv_loop_seqk_parallel_kernelI23Flash_bwd_kernel_traitsILi128ELi64ELi128ELi8ELi2ELi4ELi2ELb0ELb0EN7cutlass10bfloat16_tE19Flash_kernel_traitsILi128ELi64ELi128ELi8ES3_EELb1ELb0ELb1ELb0ELb0ELb0ELb0EEEvNS_16Flash_bwd_paramsE,"",@"SHT_CUDA_INFO"
	.sectionflags	@""
	.align	4


	//----- nvinfo : EIATTR_CUDA_API_VERSION
	.align		4
        /*0000*/ 	.byte	0x04, 0x37
        /*0002*/ 	.short	(.L_722 - .L_721)
.L_721:
        /*0004*/ 	.word	0x00000082


	//----- nvinfo : EIATTR_SW2861232_WAR
	.align		4
.L_722:
        /*0008*/ 	.byte	0x01, 0x35
	.zero		2


	//----- nvinfo : EIATTR_PARAM_CBANK
	.align		4
        /*000c*/ 	.byte	0x04, 0x0a
        /*000e*/ 	.short	(.L_724 - .L_723)
	.align		4
.L_723:
        /*0010*/ 	.word	index@(.nv.constant0._ZN5flash44flash_bwd_dq_dk_dv_loop_seqk_parallel_kernelI23Flash_bwd_kernel_traitsILi128ELi64ELi128ELi8ELi2ELi4ELi2ELb0ELb0EN7cutlass10bfloat16_tE19Flash_kernel_traitsILi128ELi64ELi128ELi8ES3_EELb1ELb0ELb1ELb0ELb0ELb0ELb0EEEvNS_16Flash_bwd_paramsE)
        /*0014*/ 	.short	0x0160
        /*0016*/ 	.short	0x0280


	//----- nvinfo : EIATTR_CBANK_PARAM_SIZE
	.align		4
.L_724:
        /*0018*/ 	.byte	0x03, 0x19
        /*001a*/ 	.short	0x0280


	//----- nvinfo : EIATTR_KPARAM_INFO
	.align		4
        /*001c*/ 	.byte	0x04, 0x17
        /*001e*/ 	.short	(.L_726 - .L_725)
.L_725:
        /*0020*/ 	.word	0x00000000
        /*0024*/ 	.short	0x0000
        /*0026*/ 	.short	0x0000
        /*0028*/ 	.byte	0x00, 0xf0, 0x01, 0x0a


	//----- nvinfo : EIATTR_MAXREG_COUNT
	.align		4
.L_726:
        /*002c*/ 	.byte	0x03, 0x1b
        /*002e*/ 	.short	0x00ff


	//----- nvinfo : EIATTR_NUM_BARRIERS
	.align		4
        /*0030*/ 	.byte	0x02, 0x4c
        /*0032*/ 	.byte	0x01
	.zero		1


	//----- nvinfo : EIATTR_ANNOTATIONS
	.align		4
        /*0034*/ 	.byte	0x04, 0x55
        /*0036*/ 	.short	(.L_728 - .L_727)


	//   ....[0]....
.L_727:
        /*0038*/ 	.word	0x00000001
        /*003c*/ 	.byte	0x00, 0x04, 0x00, 0x00, 0x01, 0x00, 0x00, 0x00, 0x30, 0x0b, 0x00, 0x00, 0x01, 0x00, 0x00, 0x00
        /*004c*/ 	.byte	0x70, 0x0b, 0x00, 0x00, 0x01, 0x00, 0x00, 0x00, 0x90, 0x0b, 0x00, 0x00, 0x01, 0x00, 0x00, 0x00
        /*005c*/ 	.byte	0xa0, 0x0b, 0x00, 0x00, 0x01, 0x00, 0x00, 0x00, 0xc0, 0x0b, 0x00, 0x00, 0x01, 0x00, 0x00, 0x00
        /*006c*/ 	.byte	0x40, 0x5b, 0x00, 0x00, 0x01, 0x00, 0x00, 0x00, 0x70, 0xa1, 0x00, 0x00, 0x01, 0x00, 0x00, 0x00
        /*007c*/ 	.byte	0x80, 0xa1, 0x00, 0x00, 0x01, 0x00, 0x00, 0x00, 0x90, 0xa1, 0x00, 0x00, 0x01, 0x00, 0x00, 0x00
        /*008c*/ 	.byte	0xa0, 0xa1, 0x00, 0x00, 0x01, 0x00, 0x00, 0x00, 0xb0, 0xa1, 0x00, 0x00


	//----- nvinfo : EIATTR_MERCURY_ISA_VERSION
	.align		4
.L_728:
        /*0098*/ 	.byte	0x03, 0x5f
        /*009a*/ 	.short	0x0000


	//----- nvinfo : EIATTR_EXIT_INSTR_OFFSETS
	.align		4
        /*009c*/ 	.byte	0x04, 0x1c
        /*009e*/ 	.short	(.L_730 - .L_729)


	//   ....[0]....
.L_729:
        /*00a0*/ 	.word	0x000000a0


	//   ....[1]....
        /*00a4*/ 	.word	0x0000c110


	//----- nvinfo : EIATTR_CTAIDZ_USED
	.align		4
.L_730:
        /*00a8*/ 	.byte	0x01, 0x04
	.zero		2


	//----- nvinfo : EIATTR_CRS_STACK_SIZE
	.align		4
        /*00ac*/ 	.byte	0x04, 0x1e
        /*00ae*/ 	.short	(.L_732 - .L_731)
.L_731:
        /*00b0*/ 	.word	0x00000000
.L_732:


//--------------------- .nv.info._ZN5flash44flash_bwd_dq_dk_dv_loop_seqk_parallel_kernelI23Flash_bwd_kernel_traitsILi128ELi64ELi128ELi8ELi2ELi4ELi2ELb0ELb0EN7cutlass10bfloat16_tE19Flash_kernel_traitsILi128ELi64ELi128ELi8ES3_EELb0ELb0ELb1ELb0ELb0ELb0ELb1EEEvNS_16Flash_bwd_paramsE --------------------------
	.section	.nv.info._ZN5flash44flash_bwd_dq_dk_dv_loop_seqk_parallel_kernelI23Flash_bwd_kernel_traitsILi128ELi64ELi128ELi8ELi2ELi4ELi2ELb0ELb0EN7cutlass10bfloat16_tE19Flash_kernel_traitsILi128ELi64ELi128ELi8ES3_EELb0ELb0ELb1ELb0ELb0ELb0ELb1EEEvNS_16Flash_bwd_paramsE,"",@"SHT_CUDA_INFO"
	.sectionflags	@""
	.align	4


	//----- nvinfo : EIATTR_CUDA_API_VERSION
	.align		4
        /*0000*/ 	.byte	0x04, 0x37
        /*0002*/ 	.short	(.L_734 - .L_733)
.L_733:
        /*0004*/ 	.word	0x00000082


	//----- nvinfo : EIATTR_SW2861232_WAR
	.align		4
.L_734:
        /*0008*/ 	.byte	0x01, 0x35
	.zero		2


	//----- nvinfo : EIATTR_PARAM_CBANK
	.align		4
        /*000c*/ 	.byte	0x04, 0x0a
        /*000e*/ 	.short	(.L_736 - .L_735)
	.align		4
.L_735:
        /*0010*/ 	.word	index@(.nv.constant0._ZN5flash44flash_bwd_dq_dk_dv_loop_seqk_parallel_kernelI23Flash_bwd_kernel_traitsILi128ELi64ELi128ELi8ELi2ELi4ELi2ELb0ELb0EN7cutlass10bfloat16_tE19Flash_kernel_traitsILi128ELi64ELi128ELi8ES3_EELb0ELb0ELb1ELb0ELb0ELb0ELb1EEEvNS_16Flash_bwd_paramsE)
        /*0014*/ 	.short	0x0160
        /*0016*/ 	.short	0x0280


	//----- nvinfo : EIATTR_CBANK_PARAM_SIZE
	.align		4
.L_736:
        /*0018*/ 	.byte	0x03, 0x19
        /*001a*/ 	.short	0x0280


	//----- nvinfo : EIATTR_KPARAM_INFO
	.align		4
        /*001c*/ 	.byte	0x04, 0x17
        /*001e*/ 	.short	(.L_738 - .L_737)
.L_737:
        /*0020*/ 	.word	0x00000000
        /*0024*/ 	.short	0x0000
        /*0026*/ 	.short	0x0000
        /*0028*/ 	.byte	0x00, 0xf0, 0x01, 0x0a


	//----- nvinfo : EIATTR_MAXREG_COUNT
	.align		4
.L_738:
        /*002c*/ 	.byte	0x03, 0x1b
        /*002e*/ 	.short	0x00ff


	//----- nvinfo : EIATTR_NUM_BARRIERS
	.align		4
        /*0030*/ 	.byte	0x02, 0x4c
        /*0032*/ 	.byte	0x01
	.zero		1


	//----- nvinfo : EIATTR_ANNOTATIONS
	.align		4
        /*0034*/ 	.byte	0x04, 0x55
        /*0036*/ 	.short	(.L_740 - .L_739)


	//   ....[0]....
.L_739:
        /* <DEDUP_REMOVED lines=56> */


	//----- nvinfo : EIATTR_MERCURY_ISA_VERSION
	.align		4
.L_740:
        /*03a0*/ 	.byte	0x03, 0x5f
        /*03a2*/ 	.short	0x0000


	//----- nvinfo : EIATTR_EXIT_INSTR_OFFSETS
	.align		4
        /*03a4*/ 	.byte	0x04, 0x1c
        /*03a6*/ 	.short	(.L_742 - .L_741)


	//   ....[0]....
.L_741:
        /*03a8*/ 	.word	0x000000a0


	//   ....[1]....
        /*03ac*/ 	.word	0x0000c010


	//----- nvinfo : EIATTR_CTAIDZ_USED
	.align		4
.L_742:
        /*03b0*/ 	.byte	0x01, 0x04
	.zero		2


	//----- nvinfo : EIATTR_CRS_STACK_SIZE
	.align		4
        /*03b4*/ 	.byte	0x04, 0x1e
        /*03b6*/ 	.short	(.L_744 - .L_743)
.L_743:
        /*03b8*/ 	.word	0x00000000
.L_744:


//--------------------- .nv.info._ZN5flash44flash_bwd_dq_dk_dv_loop_seqk_parallel_kernelI23Flash_bwd_kernel_traitsILi128ELi64ELi128ELi8ELi2ELi4ELi2ELb0ELb0EN7cutlass10bfloat16_tE19Flash_kernel_traitsILi128ELi64ELi128ELi8ES3_EELb1ELb0ELb0ELb0ELb1ELb1ELb0EEEvNS_16Flash_bwd_paramsE --------------------------
	.section	.nv.info._ZN5flash44flash_bwd_dq_dk_dv_loop_seqk_parallel_kernelI23Flash_bwd_kernel_traitsILi128ELi64ELi128ELi8ELi2ELi4ELi2ELb0ELb0EN7cutlass10bfloat16_tE19Flash_kernel_traitsILi128ELi64ELi128ELi8ES3_EELb1ELb0ELb0ELb0ELb1ELb1ELb0EEEvNS_16Flash_bwd_paramsE,"",@"SHT_CUDA_INFO"
	.sectionflags	@""
	.align	4


	//----- nvinfo : EIATTR_CUDA_API_VERSION
	.align		4
        /*0000*/ 	.byte	0x04, 0x37
        /*0002*/ 	.short	(.L_746 - .L_745)
.L_745:
        /*0004*/ 	.word	0x00000082


	//----- nvinfo : EIATTR_SW2861232_WAR
	.align		4
.L_746:
        /*0008*/ 	.byte	0x01, 0x35
	.zero		2


	//----- nvinfo : EIATTR_PARAM_CBANK
	.align		4
        /*000c*/ 	.byte	0x04, 0x0a
        /*000e*/ 	.short	(.L_748 - .L_747)
	.align		4
.L_747:
        /*0010*/ 	.word	index@(.nv.constant0._ZN5flash44flash_bwd_dq_dk_dv_loop_seqk_parallel_kernelI23Flash_bwd_kernel_traitsILi128ELi64ELi128ELi8ELi2ELi4ELi2ELb0ELb0EN7cutlass10bfloat16_tE19Flash_kernel_traitsILi128ELi64ELi128ELi8ES3_EELb1ELb0ELb0ELb0ELb1ELb1ELb0EEEvNS_16Flash_bwd_paramsE)
        /*0014*/ 	.short	0x0160
        /*0016*/ 	.short	0x0280


	//----- nvinfo : EIATTR_CBANK_PARAM_SIZE
	.align		4
.L_748:
        /*0018*/ 	.byte	0x03, 0x19
        /*001a*/ 	.short	0x0280


	//----- nvinfo : EIATTR_KPARAM_INFO
	.align		4
        /*001c*/ 	.byte	0x04, 0x17
        /*001e*/ 	.short	(.L_750 - .L_749)
.L_749:
        /*0020*/ 	.word	0x00000000
        /*0024*/ 	.short	0x0000
        /*0026*/ 	.short	0x0000
        /*0028*/ 	.byte	0x00, 0xf0, 0x01, 0x0a


	//----- nvinfo : EIATTR_MAXREG_COUNT
	.align		4
.L_750:
        /*002c*/ 	.byte	0x03, 0x1b
        /*002e*/ 	.short	0x00ff


	//----- nvinfo : EIATTR_NUM_BARRIERS
	.align		4
        /*0030*/ 	.byte	0x02, 0x4c
        /*0032*/ 	.byte	0x01
	.zero		1


	//----- nvinfo : EIATTR_ANNOTATIONS
	.align		4
        /*0034*/ 	.byte	0x04, 0x55
        /*0036*/ 	.short	(.L_752 - .L_751)


	//   ....[0]....
.L_751:
        /* <DEDUP_REMOVED lines=16> */


	//----- nvinfo : EIATTR_MERCURY_ISA_VERSION
	.align		4
.L_752:
        /*0128*/ 	.byte	0x03, 0x5f
        /*012a*/ 	.short	0x0000


	//----- nvinfo : EIATTR_EXIT_INSTR_OFFSETS
	.align		4
        /*012c*/ 	.byte	0x04, 0x1c
        /*012e*/ 	.short	(.L_754 - .L_753)


	//   ....[0]....
.L_753:
        /*0130*/ 	.word	0x000000a0


	//   ....[1]....
        /*0134*/ 	.word	0x00008770


	//----- nvinfo : EIATTR_CTAIDZ_USED
	.align		4
.L_754:
        /*0138*/ 	.byte	0x01, 0x04
	.zero		2


//--------------------- .nv.info._ZN5flash44flash_bwd_dq_dk_dv_loop_seqk_parallel_kernelI23Flash_bwd_kernel_traitsILi128ELi64ELi128ELi8ELi2ELi4ELi2ELb0ELb0EN7cutlass10bfloat16_tE19Flash_kernel_traitsILi128ELi64ELi128ELi8ES3_EELb0ELb0ELb0ELb0ELb1ELb1ELb1EEEvNS_16Flash_bwd_paramsE --------------------------
	.section	.nv.info._ZN5flash44flash_bwd_dq_dk_dv_loop_seqk_parallel_kernelI23Flash_bwd_kernel_traitsILi128ELi64ELi128ELi8ELi2ELi4ELi2ELb0ELb0EN7cutlass10bfloat16_tE19Flash_kernel_traitsILi128ELi64ELi128ELi8ES3_EELb0ELb0ELb0ELb0ELb1ELb1ELb1EEEvNS_16Flash_bwd_paramsE,"",@"SHT_CUDA_INFO"
	.sectionflags	@""
	.align	4


	//----- nvinfo : EIATTR_CUDA_API_VERSION
	.align		4
        /*0000*/ 	.byte	0x04, 0x37
        /*0002*/ 	.short	(.L_756 - .L_755)
.L_755:
        /*0004*/ 	.word	0x00000082


	//----- nvinfo : EIATTR_SW2861232_WAR
	.align		4
.L_756:
        /*0008*/ 	.byte	0x01, 0x35
	.zero		2


	//----- nvinfo : EIATTR_PARAM_CBANK
	.align		4
        /*000c*/ 	.byte	0x04, 0x0a
        /*000e*/ 	.short	(.L_758 - .L_757)
	.align		4
.L_757:
        /*0010*/ 	.word	index@(.nv.constant0._ZN5flash44flash_bwd_dq_dk_dv_loop_seqk_parallel_kernelI23Flash_bwd_kernel_traitsILi128ELi64ELi128ELi8ELi2ELi4ELi2ELb0ELb0EN7cutlass10bfloat16_tE19Flash_kernel_traitsILi128ELi64ELi128ELi8ES3_EELb0ELb0ELb0ELb0ELb1ELb1ELb1EEEvNS_16Flash_bwd_paramsE)
        /*0014*/ 	.short	0x0160
        /*0016*/ 	.short	0x0280


	//----- nvinfo : EIATTR_CBANK_PARAM_SIZE
	.align		4
.L_758:
        /*0018*/ 	.byte	0x03, 0x19
        /*001a*/ 	.short	0x0280


	//----- nvinfo : EIATTR_KPARAM_INFO
	.align		4
        /*001c*/ 	.byte	0x04, 0x17
        /*001e*/ 	.short	(.L_760 - .L_759)
.L_759:
        /*0020*/ 	.word	0x00000000
        /*0024*/ 	.short	0x0000
        /*0026*/ 	.short	0x0000
        /*0028*/ 	.byte	0x00, 0xf0, 0x01, 0x0a


	//----- nvinfo : EIATTR_MAXREG_COUNT
	.align		4
.L_760:
        /*002c*/ 	.byte	0x03, 0x1b
        /*002e*/ 	.short	0x00ff


	//----- nvinfo : EIATTR_NUM_BARRIERS
	.align		4
        /*0030*/ 	.byte	0x02, 0x4c
        /*0032*/ 	.byte	0x01
	.zero		1


	//----- nvinfo : EIATTR_ANNOTATIONS
	.align		4
        /*0034*/ 	.byte	0x04, 0x55
        /*0036*/ 	.short	(.L_762 - .L_761)


	//   ....[0]....
.L_761:
        /* <DEDUP_REMOVED lines=47> */


	//----- nvinfo : EIATTR_MERCURY_ISA_VERSION
	.align		4
.L_762:
        /*0310*/ 	.byte	0x03, 0x5f
        /*0312*/ 	.short	0x0000


	//----- nvinfo : EIATTR_EXIT_INSTR_OFFSETS
	.align		4
        /*0314*/ 	.byte	0x04, 0x1c
        /*0316*/ 	.short	(.L_764 - .L_763)


	//   ....[0]....
.L_763:
        /*0318*/ 	.word	0x000000a0


	//   ....[1]....
        /*031c*/ 	.word	0x00007fb0


	//----- nvinfo : EIATTR_CTAIDZ_USED
	.align		4
.L_764:
        /*0320*/ 	.byte	0x01, 0x04
	.zero		2


//--------------------- .nv.info._ZN5flash44flash_bwd_dq_dk_dv_loop_seqk_parallel_kernelI23Flash_bwd_kernel_traitsILi128ELi64ELi128ELi8ELi2ELi4ELi2ELb0ELb0EN7cutlass10bfloat16_tE19Flash_kernel_traitsILi128ELi64ELi128ELi8ES3_EELb1ELb0ELb0ELb1ELb0ELb0ELb0EEEvNS_16Flash_bwd_paramsE --------------------------
	.section	.nv.info._ZN5flash44flash_bwd_dq_dk_dv_loop_seqk_parallel_kernelI23Flash_bwd_kernel_traitsILi128ELi64ELi128ELi8ELi2ELi4ELi2ELb0ELb0EN7cutlass10bfloat16_tE19Flash_kernel_traitsILi128ELi64ELi128ELi8ES3_EELb1ELb0ELb0ELb1ELb0ELb0ELb0EEEvNS_16Flash_bwd_paramsE,"",@"SHT_CUDA_INFO"
	.sectionflags	@""
	.align	4


	//----- nvinfo : EIATTR_CUDA_API_VERSION
	.align		4
        /*0000*/ 	.byte	0x04, 0x37
        /*0002*/ 	.short	(.L_766 - .L_765)
.L_765:
        /*0004*/ 	.word	0x00000082


	//----- nvinfo : EIATTR_SW2861232_WAR
	.align		4
.L_766:
        /*0008*/ 	.byte	0x01, 0x35
	.zero		2


	//----- nvinfo : EIATTR_PARAM_CBANK
	.align		4
        /*000c*/ 	.byte	0x04, 0x0a
        /*000e*/ 	.short	(.L_768 - .L_767)
	.align		4
.L_767:
        /*0010*/ 	.word	index@(.nv.constant0._ZN5flash44flash_bwd_dq_dk_dv_loop_seqk_parallel_kernelI23Flash_bwd_kernel_traitsILi128ELi64ELi128ELi8ELi2ELi4ELi2ELb0ELb0EN7cutlass10bfloat16_tE19Flash_kernel_traitsILi128ELi64ELi128ELi8ES3_EELb1ELb0ELb0ELb1ELb0ELb0ELb0EEEvNS_16Flash_bwd_paramsE)
        /*0014*/ 	.short	0x0160
        /*0016*/ 	.short	0x0280


	//----- nvinfo : EIATTR_CBANK_PARAM_SIZE
	.align		4
.L_768:
        /*0018*/ 	.byte	0x03, 0x19
        /*001a*/ 	.short	0x0280


	//----- nvinfo : EIATTR_KPARAM_INFO
	.align		4
        /*001c*/ 	.byte	0x04, 0x17
        /*001e*/ 	.short	(.L_770 - .L_769)
.L_769:
        /*0020*/ 	.word	0x00000000
        /*0024*/ 	.short	0x0000
        /*0026*/ 	.short	0x0000
        /*0028*/ 	.byte	0x00, 0xf0, 0x01, 0x0a


	//----- nvinfo : EIATTR_MAXREG_COUNT
	.align		4
.L_770:
        /*002c*/ 	.byte	0x03, 0x1b
        /*002e*/ 	.short	0x00ff


	//----- nvinfo : EIATTR_NUM_BARRIERS
	.align		4
        /*0030*/ 	.byte	0x02, 0x4c
        /*0032*/ 	.byte	0x01
	.zero		1


	//----- nvinfo : EIATTR_ANNOTATIONS
	.align		4
        /*0034*/ 	.byte	0x04, 0x55
        /*0036*/ 	.short	(.L_772 - .L_771)


	//   ....[0]....
.L_771:
        /* <DEDUP_REMOVED lines=26> */


	//----- nvinfo : EIATTR_MERCURY_ISA_VERSION
	.align		4
.L_772:
        /*01c0*/ 	.byte	0x03, 0x5f
        /*01c2*/ 	.short	0x0000


	//----- nvinfo : EIATTR_EXIT_INSTR_OFFSETS
	.align		4
        /*01c4*/ 	.byte	0x04, 0x1c
        /*01c6*/ 	.short	(.L_774 - .L_773)


	//   ....[0]....
.L_773:
        /*01c8*/ 	.word	0x000000a0


	//   ....[1]....
        /*01cc*/ 	.word	0x0000c8e0


	//----- nvinfo : EIATTR_CTAIDZ_USED
	.align		4
.L_774:
        /*01d0*/ 	.byte	0x01, 0x04
	.zero		2


	//----- nvinfo : EIATTR_CRS_STACK_SIZE
	.align		4
        /*01d4*/ 	.byte	0x04, 0x1e
        /*01d6*/ 	.short	(.L_776 - .L_775)
.L_775:
        /*01d8*/ 	.word	0x00000000
.L_776:


//--------------------- .nv.info._ZN5flash44flash_bwd_dq_dk_dv_loop_seqk_parallel_kernelI23Flash_bwd_kernel_traitsILi128ELi64ELi128ELi8ELi2ELi4ELi2ELb0ELb0EN7cutlass10bfloat16_tE19Flash_kernel_traitsILi128ELi64ELi128ELi8ES3_EELb0ELb0ELb0ELb1ELb0ELb0ELb1EEEvNS_16Flash_bwd_paramsE --------------------------
	.section	.nv.info._ZN5flash44flash_bwd_dq_dk_dv_loop_seqk_parallel_kernelI23Flash_bwd_kernel_traitsILi128ELi64ELi128ELi8ELi2ELi4ELi2ELb0ELb0EN7cutlass10bfloat16_tE19Flash_kernel_traitsILi128ELi64ELi128ELi8ES3_EELb0ELb0ELb0ELb1ELb0ELb0ELb1EEEvNS_16Flash_bwd_paramsE,"",@"SHT_CUDA_INFO"
	.sectionflags	@""
	.align	4


	//----- nvinfo : EIATTR_CUDA_API_VERSION
	.align		4
        /*0000*/ 	.byte	0x04, 0x37
        /*0002*/ 	.short	(.L_778 - .L_777)
.L_777:
        /*0004*/ 	.word	0x00000082


	//----- nvinfo : EIATTR_SW2861232_WAR
	.align		4
.L_778:
        /*0008*/ 	.byte	0x01, 0x35
	.zero		2


	//----- nvinfo : EIATTR_PARAM_CBANK
	.align		4
        /*000c*/ 	.byte	0x04, 0x0a
        /*000e*/ 	.short	(.L_780 - .L_779)
	.align		4
.L_779:
        /*0010*/ 	.word	index@(.nv.constant0._ZN5flash44flash_bwd_dq_dk_dv_loop_seqk_parallel_kernelI23Flash_bwd_kernel_traitsILi128ELi64ELi128ELi8ELi2ELi4ELi2ELb0ELb0EN7cutlass10bfloat16_tE19Flash_kernel_traitsILi128ELi64ELi128ELi8ES3_EELb0ELb0ELb0ELb1ELb0ELb0ELb1EEEvNS_16Flash_bwd_paramsE)
        /*0014*/ 	.short	0x0160
        /*0016*/ 	.short	0x0280


	//----- nvinfo : EIATTR_CBANK_PARAM_SIZE
	.align		4
.L_780:
        /*0018*/ 	.byte	0x03, 0x19
        /*001a*/ 	.short	0x0280


	//----- nvinfo : EIATTR_KPARAM_INFO
	.align		4
        /*001c*/ 	.byte	0x04, 0x17
        /*001e*/ 	.short	(.L_782 - .L_781)
.L_781:
        /*0020*/ 	.word	0x00000000
        /*0024*/ 	.short	0x0000
        /*0026*/ 	.short	0x0000
        /*0028*/ 	.byte	0x00, 0xf0, 0x01, 0x0a


	//----- nvinfo : EIATTR_MAXREG_COUNT
	.align		4
.L_782:
        /*002c*/ 	.byte	0x03, 0x1b
        /*002e*/ 	.short	0x00ff


	//----- nvinfo : EIATTR_NUM_BARRIERS
	.align		4
        /*0030*/ 	.byte	0x02, 0x4c
        /*0032*/ 	.byte	0x01
	.zero		1


	//----- nvinfo : EIATTR_ANNOTATIONS
	.align		4
        /*0034*/ 	.byte	0x04, 0x55
        /*0036*/ 	.short	(.L_784 - .L_783)


	//   ....[0]....
.L_783:
        /* <DEDUP_REMOVED lines=57> */


	//----- nvinfo : EIATTR_MERCURY_ISA_VERSION
	.align		4
.L_784:
        /*03b0*/ 	.byte	0x03, 0x5f
        /*03b2*/ 	.short	0x0000


	//----- nvinfo : EIATTR_EXIT_INSTR_OFFSETS
	.align		4
        /*03b4*/ 	.byte	0x04, 0x1c
        /*03b6*/ 	.short	(.L_786 - .L_785)


	//   ....[0]....
.L_785:
        /*03b8*/ 	.word	0x000000a0


	//   ....[1]....
        /*03bc*/ 	.word	0x0000c230


	//----- nvinfo : EIATTR_CTAIDZ_USED
	.align		4
.L_786:
        /*03c0*/ 	.byte	0x01, 0x04
	.zero		2


	//----- nvinfo : EIATTR_CRS_STACK_SIZE
	.align		4
        /*03c4*/ 	.byte	0x04, 0x1e
        /*03c6*/ 	.short	(.L_788 - .L_787)
.L_787:
        /*03c8*/ 	.word	0x00000000
.L_788:


//--------------------- .nv.info._ZN5flash44flash_bwd_dq_dk_dv_loop_seqk_parallel_kernelI23Flash_bwd_kernel_traitsILi128ELi64ELi128ELi8ELi2ELi4ELi2ELb0ELb0EN7cutlass10bfloat16_tE19Flash_kernel_traitsILi128ELi64ELi128ELi8ES3_EELb1ELb0ELb1ELb0ELb0ELb1ELb0EEEvNS_16Flash_bwd_paramsE --------------------------
	.section	.nv.info._ZN5flash44flash_bwd_dq_dk_dv_loop_seqk_parallel_kernelI23Flash_bwd_kernel_traitsILi128ELi64ELi128ELi8ELi2ELi4ELi2ELb0ELb0EN7cutlass10bfloat16_tE19Flash_kernel_traitsILi128ELi64ELi128ELi8ES3_EELb1ELb0ELb1ELb0ELb0ELb1ELb0EEEvNS_16Flash_bwd_paramsE,"",@"SHT_CUDA_INFO"
	.sectionflags	@""
	.align	4


	//----- nvinfo : EIATTR_CUDA_API_VERSION
	.align		4
        /*0000*/ 	.byte	0x04, 0x37
        /*0002*/ 	.short	(.L_790 - .L_789)
.L_789:
        /*0004*/ 	.word	0x00000082


	//----- nvinfo : EIATTR_SW2861232_WAR
	.align		4
.L_790:
        /*0008*/ 	.byte	0x01, 0x35
	.zero		2


	//----- nvinfo : EIATTR_PARAM_CBANK
	.align		4
        /*000c*/ 	.byte	0x04, 0x0a
        /*000e*/ 	.short	(.L_792 - .L_791)
	.align		4
.L_791:
        /*0010*/ 	.word	index@(.nv.constant0._ZN5flash44flash_bwd_dq_dk_dv_loop_seqk_parallel_kernelI23Flash_bwd_kernel_traitsILi128ELi64ELi128ELi8ELi2ELi4ELi2ELb0ELb0EN7cutlass10bfloat16_tE19Flash_kernel_traitsILi128ELi64ELi128ELi8ES3_EELb1ELb0ELb1ELb0ELb0ELb1ELb0EEEvNS_16Flash_bwd_paramsE)
        /*0014*/ 	.short	0x0160
        /*0016*/ 	.short	0x0280


	//----- nvinfo : EIATTR_CBANK_PARAM_SIZE
	.align		4
.L_792:
        /*0018*/ 	.byte	0x03, 0x19
        /*001a*/ 	.short	0x0280


	//----- nvinfo : EIATTR_KPARAM_INFO
	.align		4
        /*001c*/ 	.byte	0x04, 0x17
        /*001e*/ 	.short	(.L_794 - .L_793)
.L_793:
        /*0020*/ 	.word	0x00000000
        /*0024*/ 	.short	0x0000
        /*0026*/ 	.short	0x0000
        /*0028*/ 	.byte	0x00, 0xf0, 0x01, 0x0a


	//----- nvinfo : EIATTR_MAXREG_COUNT
	.align		4
.L_794:
        /*002c*/ 	.byte	0x03, 0x1b
        /*002e*/ 	.short	0x00ff


	//----- nvinfo : EIATTR_NUM_BARRIERS
	.align		4
        /*0030*/ 	.byte	0x02, 0x4c
        /*0032*/ 	.byte	0x01
	.zero		1


	//----- nvinfo : EIATTR_ANNOTATIONS
	.align		4
        /*0034*/ 	.byte	0x04, 0x55
        /*0036*/ 	.short	(.L_796 - .L_795)


	//   ....[0]....
.L_795:
        /* <DEDUP_REMOVED lines=14> */


	//----- nvinfo : EIATTR_MERCURY_ISA_VERSION
	.align		4
.L_796:
        /*0108*/ 	.byte	0x03, 0x5f
        /*010a*/ 	.short	0x0000


	//----- nvinfo : EIATTR_EXIT_INSTR_OFFSETS
	.align		4
        /*010c*/ 	.byte	0x04, 0x1c
        /*010e*/ 	.short	(.L_798 - .L_797)


	//   ....[0]....
.L_797:
        /*0110*/ 	.word	0x000000a0


	//   ....[1]....
        /*0114*/ 	.word	0x0000b1a0


	//----- nvinfo : EIATTR_CTAIDZ_USED
	.align		4
.L_798:
        /*0118*/ 	.byte	0x01, 0x04
	.zero		2


	//----- nvinfo : EIATTR_CRS_STACK_SIZE
	.align		4
        /*011c*/ 	.byte	0x04, 0x1e
        /*011e*/ 	.short	(.L_800 - .L_799)
.L_799:
        /*0120*/ 	.word	0x00000000
.L_800:


//--------------------- .nv.info._ZN5flash44flash_bwd_dq_dk_dv_loop_seqk_parallel_kernelI23Flash_bwd_kernel_traitsILi128ELi64ELi128ELi8ELi2ELi4ELi2ELb0ELb0EN7cutlass10bfloat16_tE19Flash_kernel_traitsILi128ELi64ELi128ELi8ES3_EELb0ELb0ELb1ELb0ELb0ELb1ELb1EEEvNS_16Flash_bwd_paramsE --------------------------
	.section	.nv.info._ZN5flash44flash_bwd_dq_dk_dv_loop_seqk_parallel_kernelI23Flash_bwd_kernel_traitsILi128ELi64ELi128ELi8ELi2ELi4ELi2ELb0ELb0EN7cutlass10bfloat16_tE19Flash_kernel_traitsILi128ELi64ELi128ELi8ES3_EELb0ELb0ELb1ELb0ELb0ELb1ELb1EEEvNS_16Flash_bwd_paramsE,"",@"SHT_CUDA_INFO"
	.sectionflags	@""
	.align	4


	//----- nvinfo : EIATTR_CUDA_API_VERSION
	.align		4
        /*0000*/ 	.byte	0x04, 0x37
        /*0002*/ 	.short	(.L_802 - .L_801)
.L_801:
        /*0004*/ 	.word	0x00000082


	//----- nvinfo : EIATTR_SW2861232_WAR
	.align		4
.L_802:
        /*0008*/ 	.byte	0x01, 0x35
	.zero		2


	//----- nvinfo : EIATTR_PARAM_CBANK
	.align		4
        /*000c*/ 	.byte	0x04, 0x0a
        /*000e*/ 	.short	(.L_804 - .L_803)
	.align		4
.L_803:
        /*0010*/ 	.word	index@(.nv.constant0._ZN5flash44flash_bwd_dq_dk_dv_loop_seqk_parallel_kernelI23Flash_bwd_kernel_traitsILi128ELi64ELi128ELi8ELi2ELi4ELi2ELb0ELb0EN7cutlass10bfloat16_tE19Flash_kernel_traitsILi128ELi64ELi128ELi8ES3_EELb0ELb0ELb1ELb0ELb0ELb1ELb1EEEvNS_16Flash_bwd_paramsE)
        /*0014*/ 	.short	0x0160
        /*0016*/ 	.short	0x0280


	//----- nvinfo : EIATTR_CBANK_PARAM_SIZE
	.align		4
.L_804:
        /*0018*/ 	.byte	0x03, 0x19
        /*001a*/ 	.short	0x0280


	//----- nvinfo : EIATTR_KPARAM_INFO
	.align		4
        /*001c*/ 	.byte	0x04, 0x17
        /*001e*/ 	.short	(.L_806 - .L_805)
.L_805:
        /*0020*/ 	.word	0x00000000
        /*0024*/ 	.short	0x0000
        /*0026*/ 	.short	0x0000
        /*0028*/ 	.byte	0x00, 0xf0, 0x01, 0x0a


	//----- nvinfo : EIATTR_MAXREG_COUNT
	.align		4
.L_806:
        /*002c*/ 	.byte	0x03, 0x1b
        /*002e*/ 	.short	0x00ff


	//----- nvinfo : EIATTR_NUM_BARRIERS
	.align		4
        /*0030*/ 	.byte	0x02, 0x4c
        /*0032*/ 	.byte	0x01
	.zero		1


	//----- nvinfo : EIATTR_ANNOTATIONS
	.align		4
        /*0034*/ 	.byte	0x04, 0x55
        /*0036*/ 	.short	(.L_808 - .L_807)


	//   ....[0]....
.L_807:
        /* <DEDUP_REMOVED lines=48> */


	//----- nvinfo : EIATTR_MERCURY_ISA_VERSION
	.align		4
.L_808:
        /*0320*/ 	.byte	0x03, 0x5f
        /*0322*/ 	.short	0x0000


	//----- nvinfo : EIATTR_EXIT_INSTR_OFFSETS
	.align		4
        /*0324*/ 	.byte	0x04, 0x1c
        /*0326*/ 	.short	(.L_810 - .L_809)


	//   ....[0]....
.L_809:
        /*0328*/ 	.word	0x000000a0


	//   ....[1]....
        /*032c*/ 	.word	0x0000ae10


	//----- nvinfo : EIATTR_CTAIDZ_USED
	.align		4
.L_810:
        /*0330*/ 	.byte	0x01, 0x04
	.zero		2


	//----- nvinfo : EIATTR_CRS_STACK_SIZE
	.align		4
        /*0334*/ 	.byte	0x04, 0x1e
        /*0336*/ 	.short	(.L_812 - .L_811)
.L_811:
        /*0338*/ 	.word	0x00000000
.L_812:


//--------------------- .nv.info._ZN5flash44flash_bwd_dq_dk_dv_loop_seqk_parallel_kernelI23Flash_bwd_kernel_traitsILi128ELi64ELi128ELi8ELi2ELi4ELi2ELb0ELb0EN7cutlass10bfloat16_tE19Flash_kernel_traitsILi128ELi64ELi128ELi8ES3_EELb1ELb0ELb1ELb1ELb0ELb0ELb0EEEvNS_16Flash_bwd_paramsE --------------------------
	.section	.nv.info._ZN5flash44flash_bwd_dq_dk_dv_loop_seqk_parallel_kernelI23Flash_bwd_kernel_traitsILi128ELi64ELi128ELi8ELi2ELi4ELi2ELb0ELb0EN7cutlass10bfloat16_tE19Flash_kernel_traitsILi128ELi64ELi128ELi8ES3_EELb1ELb0ELb1ELb1ELb0ELb0ELb0EEEvNS_16Flash_bwd_paramsE,"",@"SHT_CUDA_INFO"
	.sectionflags	@""
	.align	4


	//----- nvinfo : EIATTR_CUDA_API_VERSION
	.align		4
        /*0000*/ 	.byte	0x04, 0x37
        /*0002*/ 	.short	(.L_814 - .L_813)
.L_813:
        /*0004*/ 	.word	0x00000082


	//----- nvinfo : EIATTR_SW2861232_WAR
	.align		4
.L_814:
        /*0008*/ 	.byte	0x01, 0x35
	.zero		2


	//----- nvinfo : EIATTR_PARAM_CBANK
	.align		4
        /*000c*/ 	.byte	0x04, 0x0a
        /*000e*/ 	.short	(.L_816 - .L_815)
	.align		4
.L_815:
        /*0010*/ 	.word	index@(.nv.constant0._ZN5flash44flash_bwd_dq_dk_dv_loop_seqk_parallel_kernelI23Flash_bwd_kernel_traitsILi128ELi64ELi128ELi8ELi2ELi4ELi2ELb0ELb0EN7cutlass10bfloat16_tE19Flash_kernel_traitsILi128ELi64ELi128ELi8ES3_EELb1ELb0ELb1ELb1ELb0ELb0ELb0EEEvNS_16Flash_bwd_paramsE)
        /*0014*/ 	.short	0x0160
        /*0016*/ 	.short	0x0280


	//----- nvinfo : EIATTR_CBANK_PARAM_SIZE
	.align		4
.L_816:
        /*0018*/ 	.byte	0x03, 0x19
        /*001a*/ 	.short	0x0280


	//----- nvinfo : EIATTR_KPARAM_INFO
	.align		4
        /*001c*/ 	.byte	0x04, 0x17
        /*001e*/ 	.short	(.L_818 - .L_817)
.L_817:
        /*0020*/ 	.word	0x00000000
        /*0024*/ 	.short	0x0000
        /*0026*/ 	.short	0x0000
        /*0028*/ 	.byte	0x00, 0xf0, 0x01, 0x0a


	//----- nvinfo : EIATTR_MAXREG_COUNT
	.align		4
.L_818:
        /*002c*/ 	.byte	0x03, 0x1b
        /*002e*/ 	.short	0x00ff


	//----- nvinfo : EIATTR_NUM_BARRIERS
	.align		4
        /*0030*/ 	.byte	0x02, 0x4c
        /*0032*/ 	.byte	0x01
	.zero		1


	//----- nvinfo : EIATTR_ANNOTATIONS
	.align		4
        /*0034*/ 	.byte	0x04, 0x55
        /*0036*/ 	.short	(.L_820 - .L_819)


	//   ....[0]....
.L_819:
        /* <DEDUP_REMOVED lines=10> */


	//----- nvinfo : EIATTR_MERCURY_ISA_VERSION
	.align		4
.L_820:
        /*00c8*/ 	.byte	0x03, 0x5f
        /*00ca*/ 	.short	0x0000


	//----- nvinfo : EIATTR_EXIT_INSTR_OFFSETS
	.align		4
        /*00cc*/ 	.byte	0x04, 0x1c
        /*00ce*/ 	.short	(.L_822 - .L_821)


	//   ....[0]....
.L_821:
        /*00d0*/ 	.word	0x000000a0


	//   ....[1]....
        /*00d4*/ 	.word	0x0000c980


	//----- nvinfo : EIATTR_CTAIDZ_USED
	.align		4
.L_822:
        /*00d8*/ 	.byte	0x01, 0x04
	.zero		2


	//----- nvinfo : EIATTR_CRS_STACK_SIZE
	.align		4
        /*00dc*/ 	.byte	0x04, 0x1e
        /*00de*/ 	.short	(.L_824 - .L_823)
.L_823:
        /*00e0*/ 	.word	0x00000000
.L_824:


//--------------------- .nv.info._ZN5flash44flash_bwd_dq_dk_dv_loop_seqk_parallel_kernelI23Flash_bwd_kernel_traitsILi128ELi64ELi128ELi8ELi2ELi4ELi2ELb0ELb0EN7cutlass10bfloat16_tE19Flash_kernel_traitsILi128ELi64ELi128ELi8ES3_EELb0ELb0ELb1ELb1ELb0ELb0ELb1EEEvNS_16Flash_bwd_paramsE --------------------------
	.section	.nv.info._ZN5flash44flash_bwd_dq_dk_dv_loop_seqk_parallel_kernelI23Flash_bwd_kernel_traitsILi128ELi64ELi128ELi8ELi2ELi4ELi2ELb0ELb0EN7cutlass10bfloat16_tE19Flash_kernel_traitsILi128ELi64ELi128ELi8ES3_EELb0ELb0ELb1ELb1ELb0ELb0ELb1EEEvNS_16Flash_bwd_paramsE,"",@"SHT_CUDA_INFO"
	.sectionflags	@""
	.align	4


	//----- nvinfo : EIATTR_CUDA_API_VERSION
	.align		4
        /*0000*/ 	.byte	0x04, 0x37
        /*0002*/ 	.short	(.L_826 - .L_825)
.L_825:
        /*0004*/ 	.word	0x00000082


	//----- nvinfo : EIATTR_SW2861232_WAR
	.align		4
.L_826:
        /*0008*/ 	.byte	0x01, 0x35
	.zero		2


	//----- nvinfo : EIATTR_PARAM_CBANK
	.align		4
        /*000c*/ 	.byte	0x04, 0x0a
        /*000e*/ 	.short	(.L_828 - .L_827)
	.align		4
.L_827:
        /*0010*/ 	.word	index@(.nv.constant0._ZN5flash44flash_bwd_dq_dk_dv_loop_seqk_parallel_kernelI23Flash_bwd_kernel_traitsILi128ELi64ELi128ELi8ELi2ELi4ELi2ELb0ELb0EN7cutlass10bfloat16_tE19Flash_kernel_traitsILi128ELi64ELi128ELi8ES3_EELb0ELb0ELb1ELb1ELb0ELb0ELb1EEEvNS_16Flash_bwd_paramsE)
        /*0014*/ 	.short	0x0160
        /*0016*/ 	.short	0x0280


	//----- nvinfo : EIATTR_CBANK_PARAM_SIZE
	.align		4
.L_828:
        /*0018*/ 	.byte	0x03, 0x19
        /*001a*/ 	.short	0x0280


	//----- nvinfo : EIATTR_KPARAM_INFO
	.align		4
        /*001c*/ 	.byte	0x04, 0x17
        /*001e*/ 	.short	(.L_830 - .L_829)
.L_829:
        /*0020*/ 	.word	0x00000000
        /*0024*/ 	.short	0x0000
        /*0026*/ 	.short	0x0000
        /*0028*/ 	.byte	0x00, 0xf0, 0x01, 0x0a


	//----- nvinfo : EIATTR_MAXREG_COUNT
	.align		4
.L_830:
        /*002c*/ 	.byte	0x03, 0x1b
        /*002e*/ 	.short	0x00ff


	//----- nvinfo : EIATTR_NUM_BARRIERS
	.align		4
        /*0030*/ 	.byte	0x02, 0x4c
        /*0032*/ 	.byte	0x01
	.zero		1


	//----- nvinfo : EIATTR_ANNOTATIONS
	.align		4
        /*0034*/ 	.byte	0x04, 0x55
        /*0036*/ 	.short	(.L_832 - .L_831)


	//   ....[0]....
.L_831:
        /* <DEDUP_REMOVED lines=57> */


	//----- nvinfo : EIATTR_MERCURY_ISA_VERSION
	.align		4
.L_832:
        /*03b0*/ 	.byte	0x03, 0x5f
        /*03b2*/ 	.short	0x0000


	//----- nvinfo : EIATTR_EXIT_INSTR_OFFSETS
	.align		4
        /*03b4*/ 	.byte	0x04, 0x1c
        /*03b6*/ 	.short	(.L_834 - .L_833)


	//   ....[0]....
.L_833:
        /*03b8*/ 	.word	0x000000a0


	//   ....[1]....
        /*03bc*/ 	.word	0x0000c5c0


	//----- nvinfo : EIATTR_CTAIDZ_USED
	.align		4
.L_834:
        /*03c0*/ 	.byte	0x01, 0x04
	.zero		2


	//----- nvinfo : EIATTR_CRS_STACK_SIZE
	.align		4
        /*03c4*/ 	.byte	0x04, 0x1e
        /*03c6*/ 	.short	(.L_836 - .L_835)
.L_835:
        /*03c8*/ 	.word	0x00000000
.L_836:


//--------------------- .nv.info._ZN5flash25flash_bwd_dot_do_o_kernelILb0E23Flash_bwd_kernel_traitsILi128ELi64ELi128ELi8ELi2ELi4ELi2ELb0ELb0EN7cutlass10bfloat16_tE19Flash_kernel_traitsILi128ELi64ELi128ELi8ES3_EEEEvNS_16Flash_bwd_paramsE --------------------------
	.section	.nv.info._ZN5flash25flash_bwd_dot_do_o_kernelILb0E23Flash_bwd_kernel_traitsILi128ELi64ELi128ELi8ELi2ELi4ELi2ELb0ELb0EN7cutlass10bfloat16_tE19Flash_kernel_traitsILi128ELi64ELi128ELi8ES3_EEEEvNS_16Flash_bwd_paramsE,"",@"SHT_CUDA_INFO"
	.sectionflags	@""
	.align	4


	//----- nvinfo : EIATTR_CUDA_API_VERSION
	.align		4
        /*0000*/ 	.byte	0x04, 0x37
        /*0002*/ 	.short	(.L_838 - .L_837)
.L_837:
        /*0004*/ 	.word	0x00000082


	//----- nvinfo : EIATTR_SW2861232_WAR
	.align		4
.L_838:
        /*0008*/ 	.byte	0x01, 0x35
	.zero		2


	//----- nvinfo : EIATTR_PARAM_CBANK
	.align		4
        /*000c*/ 	.byte	0x04, 0x0a
        /*000e*/ 	.short	(.L_840 - .L_839)
	.align		4
.L_839:
        /*0010*/ 	.word	index@(.nv.constant0._ZN5flash25flash_bwd_dot_do_o_kernelILb0E23Flash_bwd_kernel_traitsILi128ELi64ELi128ELi8ELi2ELi4ELi2ELb0ELb0EN7cutlass10bfloat16_tE19Flash_kernel_traitsILi128ELi64ELi128ELi8ES3_EEEEvNS_16Flash_bwd_paramsE)
        /*0014*/ 	.short	0x0160
        /*0016*/ 	.short	0x0280


	//----- nvinfo : EIATTR_CBANK_PARAM_SIZE
	.align		4
.L_840:
        /*0018*/ 	.byte	0x03, 0x19
        /*001a*/ 	.short	0x0280


	//----- nvinfo : EIATTR_KPARAM_INFO
	.align		4
        /*001c*/ 	.byte	0x04, 0x17
        /*001e*/ 	.short	(.L_842 - .L_841)
.L_841:
        /*0020*/ 	.word	0x00000000
        /*0024*/ 	.short	0x0000
        /*0026*/ 	.short	0x0000
        /*0028*/ 	.byte	0x00, 0xf0, 0x01, 0x0a


	//----- nvinfo : EIATTR_MAXREG_COUNT
	.align		4
.L_842:
        /*002c*/ 	.byte	0x03, 0x1b
        /*002e*/ 	.short	0x00ff


	//----- nvinfo : EIATTR_MERCURY_ISA_VERSION
	.align		4
        /*0030*/ 	.byte	0x03, 0x5f
        /*0032*/ 	.short	0x0000


	//----- nvinfo : EIATTR_COOP_GROUP_MASK_REGIDS
	.align		4
        /*0034*/ 	.byte	0x04, 0x29
        /*0036*/ 	.short	(.L_844 - .L_843)


	//   ....[0]....
.L_843:
        /*0038*/ 	.word	0xffffffff


	//   ....[1]....
        /*003c*/ 	.word	0xffffffff


	//   ....[2]....
        /*0040*/ 	.word	0xffffffff


	//   ....[3]....
        /*0044*/ 	.word	0xffffffff


	//   ....[4]....
        /*0048*/ 	.word	0xffffffff


	//   ....[5]....
        /*004c*/ 	.word	0xffffffff


	//----- nvinfo : EIATTR_COOP_GROUP_INSTR_OFFSETS
	.align		4
.L_844:
        /*0050*/ 	.byte	0x04, 0x28
        /*0052*/ 	.short	(.L_846 - .L_845)


	//   ....[0]....
.L_845:
        /*0054*/ 	.word	0x00001030


	//   ....[1]....
        /*0058*/ 	.word	0x00001050


	//   ....[2]....
        /*005c*/ 	.word	0x00001070


	//   ....[3]....
        /*0060*/ 	.word	0x00001090


	//   ....[4]....
        /*0064*/ 	.word	0x000010d0


	//   ....[5]....
        /*0068*/ 	.word	0x00001110


	//----- nvinfo : EIATTR_EXIT_INSTR_OFFSETS
	.align		4
.L_846:
        /*006c*/ 	.byte	0x04, 0x1c
        /*006e*/ 	.short	(.L_848 - .L_847)


	//   ....[0]....
.L_847:
        /*0070*/ 	.word	0x00000120


	//   ....[1]....
        /*0074*/ 	.word	0x00001170


	//   ....[2]....
        /*0078*/ 	.word	0x000011a0


	//----- nvinfo : EIATTR_CTAIDZ_USED
	.align		4
.L_848:
        /*007c*/ 	.byte	0x01, 0x04
	.zero		2


	//----- nvinfo : EIATTR_CRS_STACK_SIZE
	.align		4
        /*0080*/ 	.byte	0x04, 0x1e
        /*0082*/ 	.short	(.L_850 - .L_849)
.L_849:
        /*0084*/ 	.word	0x00000000
.L_850:


//--------------------- .nv.info._ZN5flash25flash_bwd_dot_do_o_kernelILb1E23Flash_bwd_kernel_traitsILi128ELi64ELi128ELi8ELi2ELi4ELi2ELb0ELb0EN7cutlass10bfloat16_tE19Flash_kernel_traitsILi128ELi64ELi128ELi8ES3_EEEEvNS_16Flash_bwd_paramsE --------------------------
	.section	.nv.info._ZN5flash25flash_bwd_dot_do_o_kernelILb1E23Flash_bwd_kernel_traitsILi128ELi64ELi128ELi8ELi2ELi4ELi2ELb0ELb0EN7cutlass10bfloat16_tE19Flash_kernel_traitsILi128ELi64ELi128ELi8ES3_EEEEvNS_16Flash_bwd_paramsE,"",@"SHT_CUDA_INFO"
	.sectionflags	@""
	.align	4


	//----- nvinfo : EIATTR_CUDA_API_VERSION
	.align		4
        /*0000*/ 	.byte	0x04, 0x37
        /*0002*/ 	.short	(.L_852 - .L_851)
.L_851:
        /*0004*/ 	.word	0x00000082


	//----- nvinfo : EIATTR_SW2861232_WAR
	.align		4
.L_852:
        /*0008*/ 	.byte	0x01, 0x35
	.zero		2


	//----- nvinfo : EIATTR_PARAM_CBANK
	.align		4
        /*000c*/ 	.byte	0x04, 0x0a
        /*000e*/ 	.short	(.L_854 - .L_853)
	.align		4
.L_853:
        /*0010*/ 	.word	index@(.nv.constant0._ZN5flash25flash_bwd_dot_do_o_kernelILb1E23Flash_bwd_kernel_traitsILi128ELi64ELi128ELi8ELi2ELi4ELi2ELb0ELb0EN7cutlass10bfloat16_tE19Flash_kernel_traitsILi128ELi64ELi128ELi8ES3_EEEEvNS_16Flash_bwd_paramsE)
        /*0014*/ 	.short	0x0160
        /*0016*/ 	.short	0x0280


	//----- nvinfo : EIATTR_CBANK_PARAM_SIZE
	.align		4
.L_854:
        /*0018*/ 	.byte	0x03, 0x19
        /*001a*/ 	.short	0x0280


	//----- nvinfo : EIATTR_KPARAM_INFO
	.align		4
        /*001c*/ 	.byte	0x04, 0x17
        /*001e*/ 	.short	(.L_856 - .L_855)
.L_855:
        /*0020*/ 	.word	0x00000000
        /*0024*/ 	.short	0x0000
        /*0026*/ 	.short	0x0000
        /*0028*/ 	.byte	0x00, 0xf0, 0x01, 0x0a


	//----- nvinfo : EIATTR_MAXREG_COUNT
	.align		4
.L_856:
        /*002c*/ 	.byte	0x03, 0x1b
        /*002e*/ 	.short	0x00ff


	//----- nvinfo : EIATTR_MERCURY_ISA_VERSION
	.align		4
        /*0030*/ 	.byte	0x03, 0x5f
        /*0032*/ 	.short	0x0000


	//----- nvinfo : EIATTR_COOP_GROUP_MASK_REGIDS
	.align		4
        /*0034*/ 	.byte	0x04, 0x29
        /*0036*/ 	.short	(.L_858 - .L_857)


	//   ....[0]....
.L_857:
        /*0038*/ 	.word	0xffffffff


	//   ....[1]....
        /*003c*/ 	.word	0xffffffff


	//   ....[2]....
        /*0040*/ 	.word	0xffffffff


	//   ....[3]....
        /*0044*/ 	.word	0xffffffff


	//   ....[4]....
        /*0048*/ 	.word	0xffffffff


	//   ....[5]....
        /*004c*/ 	.word	0xffffffff


	//----- nvinfo : EIATTR_COOP_GROUP_INSTR_OFFSETS
	.align		4
.L_858:
        /*0050*/ 	.byte	0x04, 0x28
        /*0052*/ 	.short	(.L_860 - .L_859)


	//   ....[0]....
.L_859:
        /*0054*/ 	.word	0x00001350


	//   ....[1]....
        /*0058*/ 	.word	0x00001360


	//   ....[2]....
        /*005c*/ 	.word	0x00001390


	//   ....[3]....
        /*0060*/ 	.word	0x000013a0


	//   ....[4]....
        /*0064*/ 	.word	0x000013e0


	//   ....[5]....
        /*0068*/ 	.word	0x00001420


	//----- nvinfo : EIATTR_EXIT_INSTR_OFFSETS
	.align		4
.L_860:
        /*006c*/ 	.byte	0x04, 0x1c
        /*006e*/ 	.short	(.L_862 - .L_861)


	//   ....[0]....
.L_861:
        /*0070*/ 	.word	0x00000120


	//   ....[1]....
        /*0074*/ 	.word	0x00001580


	//----- nvinfo : EIATTR_CTAIDZ_USED
	.align		4
.L_862:
        /*0078*/ 	.byte	0x01, 0x04
	.zero		2


	//----- nvinfo : EIATTR_CRS_STACK_SIZE
	.align		4
        /*007c*/ 	.byte	0x04, 0x1e
        /*007e*/ 	.short	(.L_864 - .L_863)
.L_863:
        /*0080*/ 	.word	0x00000000
.L_864:


//--------------------- .nv.callgraph             --------------------------
	.section	.nv.callgraph,"",@"SHT_CUDA_CALLGRAPH"
	.align	4
	.sectionentsize	8
	.align		4
        /*0000*/ 	.word	0x00000000
	.align		4
        /*0004*/ 	.word	0xffffffff
	.align		4
        /*0008*/ 	.word	0x00000000
	.align		4
        /*000c*/ 	.word	0xfffffffe
	.align		4
        /*0010*/ 	.word	0x00000000
	.align		4
        /*0014*/ 	.word	0xfffffffd
	.align		4
        /*0018*/ 	.word	0x00000000
	.align		4
        /*001c*/ 	.word	0xfffffffc


//--------------------- .nv.rel.action            --------------------------
	.section	.nv.rel.action,"",@"SHT_CUDA_RELOCINFO"
	.align	8
	.sectionentsize	8
        /*0000*/ 	.byte	0x73, 0x00, 0x00, 0x00, 0x00, 0x00, 0x00, 0x00, 0x00, 0x00, 0x00, 0x11, 0x25, 0x00, 0x05, 0x36


//--------------------- .nv.constant4             --------------------------
	.section	.nv.constant4,"a",@progbits
	.align	8
	.align		8
.nv.constant4:
        /*0000*/ 	.dword	_ZN66_INTERNAL_f4811781_30_flash_bwd_hdim128_bf16_sm80_cu_d53ad458_30644cuda3std3__45__cpo5beginE
	.align		8
        /*0008*/ 	.dword	_ZN66_INTERNAL_f4811781_30_flash_bwd_hdim128_bf16_sm80_cu_d53ad458_30644cuda3std3__45__cpo3endE
	.align		8
        /*0010*/ 	.dword	_ZN66_INTERNAL_f4811781_30_flash_bwd_hdim128_bf16_sm80_cu_d53ad458_30644cuda3std3__45__cpo6cbeginE
	.align		8
        /*0018*/ 	.dword	_ZN66_INTERNAL_f4811781_30_flash_bwd_hdim128_bf16_sm80_cu_d53ad458_30644cuda3std3__45__cpo4cendE
	.align		8
        /*0020*/ 	.dword	_ZN66_INTERNAL_f4811781_30_flash_bwd_hdim128_bf16_sm80_cu_d53ad458_30644cuda3std3__468_GLOBAL__N__f4811781_30_flash_bwd_hdim128_bf16_sm80_cu_d53ad458_30646ignoreE
	.align		8
        /*0028*/ 	.dword	_ZN66_INTERNAL_f4811781_30_flash_bwd_hdim128_bf16_sm80_cu_d53ad458_30644cuda3std3__419piecewise_constructE
	.align		8
        /*0030*/ 	.dword	_ZN66_INTERNAL_f4811781_30_flash_bwd_hdim128_bf16_sm80_cu_d53ad458_30644cuda3std3__48in_placeE
	.align		8
        /*0038*/ 	.dword	_ZN66_INTERNAL_f4811781_30_flash_bwd_hdim128_bf16_sm80_cu_d53ad458_30644cuda3std6ranges3__45__cpo4swapE
	.align		8
        /*0040*/ 	.dword	_ZN66_INTERNAL_f4811781_30_flash_bwd_hdim128_bf16_sm80_cu_d53ad458_30644cuda3std6ranges3__45__cpo9iter_moveE
	.align		8
        /*0048*/ 	.dword	_ZN66_INTERNAL_f4811781_30_flash_bwd_hdim128_bf16_sm80_cu_d53ad458_30644cute7productE
	.align		8
        /*0050*/ 	.dword	_ZN66_INTERNAL_f4811781_30_flash_bwd_hdim128_bf16_sm80_cu_d53ad458_30644cute1_E


//--------------------- .nv.constant0._ZN5flash44flash_bwd_dq_dk_dv_loop_seqk_parallel_kernelI23Flash_bwd_kernel_traitsILi128ELi64ELi64ELi8ELi4ELi2ELi2ELb1ELb0EN7cutlass10bfloat16_tE19Flash_kernel_traitsILi128ELi64ELi64ELi8ES3_EELb0ELb0ELb0ELb0ELb0ELb1ELb0EEEvNS_16Flash_bwd_paramsE --------------------------
	.section	.nv.constant0._ZN5flash44flash_bwd_dq_dk_dv_loop_seqk_parallel_kernelI23Flash_bwd_kernel_traitsILi128ELi64ELi64ELi8ELi4ELi2ELi2ELb1ELb0EN7cutlass10bfloat16_tE19Flash_kernel_traitsILi128ELi64ELi64ELi8ES3_EELb0ELb0ELb0ELb0ELb0ELb1ELb0EEEvNS_16Flash_bwd_paramsE,"a",@progbits
	.sectionflags	@""
	.align	4
.nv.constant0._ZN5flash44flash_bwd_dq_dk_dv_loop_seqk_parallel_kernelI23Flash_bwd_kernel_traitsILi128ELi64ELi64ELi8ELi4ELi2ELi2ELb1ELb0EN7cutlass10bfloat16_tE19Flash_kernel_traitsILi128ELi64ELi64ELi8ES3_EELb0ELb0ELb0ELb0ELb0ELb1ELb0EEEvNS_16Flash_bwd_paramsE:
	.zero		992


//--------------------- .nv.constant0._ZN5flash44flash_bwd_dq_dk_dv_loop_seqk_parallel_kernelI23Flash_bwd_kernel_traitsILi128ELi64ELi64ELi8ELi4ELi2ELi2ELb1ELb0EN7cutlass10bfloat16_tE19Flash_kernel_traitsILi128ELi64ELi64ELi8ES3_EELb0ELb0ELb0ELb0ELb0ELb0ELb0EEEvNS_16Flash_bwd_paramsE --------------------------
	.section	.nv.constant0._ZN5flash44flash_bwd_dq_dk_dv_loop_seqk_parallel_kernelI23Flash_bwd_kernel_traitsILi128ELi64ELi64ELi8ELi4ELi2ELi2ELb1ELb0EN7cutlass10bfloat16_tE19Flash_kernel_traitsILi128ELi64ELi64ELi8ES3_EELb0ELb0ELb0ELb0ELb0ELb0ELb0EEEvNS_16Flash_bwd_paramsE,"a",@progbits
	.sectionflags	@""
	.align	4
.nv.constant0._ZN5flash44flash_bwd_dq_dk_dv_loop_seqk_parallel_kernelI23Flash_bwd_kernel_traitsILi128ELi64ELi64ELi8ELi4ELi2ELi2ELb1ELb0EN7cutlass10bfloat16_tE19Flash_kernel_traitsILi128ELi64ELi64ELi8ES3_EELb0ELb0ELb0ELb0ELb0ELb0ELb0EEEvNS_16Flash_bwd_paramsE:
	.zero		992


//--------------------- .nv.constant0._ZN5flash44flash_bwd_dq_dk_dv_loop_seqk_parallel_kernelI23Flash_bwd_kernel_traitsILi128ELi64ELi64ELi8ELi4ELi2ELi2ELb1ELb0EN7cutlass10bfloat16_tE19Flash_kernel_traitsILi128ELi64ELi64ELi8ES3_EELb0ELb0ELb1ELb0ELb0ELb0ELb0EEEvNS_16Flash_bwd_paramsE --------------------------
	.section	.nv.constant0._ZN5flash44flash_bwd_dq_dk_dv_loop_seqk_parallel_kernelI23Flash_bwd_kernel_traitsILi128ELi64ELi64ELi8ELi4ELi2ELi2ELb1ELb0EN7cutlass10bfloat16_tE19Flash_kernel_traitsILi128ELi64ELi64ELi8ES3_EELb0ELb0ELb1ELb0ELb0ELb0ELb0EEEvNS_16Flash_bwd_paramsE,"a",@progbits
	.sectionflags	@""
	.align	4
.nv.constant0._ZN5flash44flash_bwd_dq_dk_dv_loop_seqk_parallel_kernelI23Flash_bwd_kernel_traitsILi128ELi64ELi64ELi8ELi4ELi2ELi2ELb1ELb0EN7cutlass10bfloat16_tE19Flash_kernel_traitsILi128ELi64ELi64ELi8ES3_EELb0ELb0ELb1ELb0ELb0ELb0ELb0EEEvNS_16Flash_bwd_paramsE:
	.zero		992


//--------------------- .nv.constant0._ZN5flash44flash_bwd_dq_dk_dv_loop_seqk_parallel_kernelI23Flash_bwd_kernel_traitsILi128ELi64ELi64ELi8ELi4ELi2ELi2ELb1ELb0EN7cutlass10bfloat16_tE19Flash_kernel_traitsILi128ELi64ELi64ELi8ES3_EELb0ELb0ELb0ELb0ELb1ELb1ELb0EEEvNS_16Flash_bwd_paramsE --------------------------
	.section	.nv.constant0._ZN5flash44flash_bwd_dq_dk_dv_loop_seqk_parallel_kernelI23Flash_bwd_kernel_traitsILi128ELi64ELi64ELi8ELi4ELi2ELi2ELb1ELb0EN7cutlass10bfloat16_tE19Flash_kernel_traitsILi128ELi64ELi64ELi8ES3_EELb0ELb0ELb0ELb0ELb1ELb1ELb0EEEvNS_16Flash_bwd_paramsE,"a",@progbits
	.sectionflags	@""
	.align	4
.nv.constant0._ZN5flash44flash_bwd_dq_dk_dv_loop_seqk_parallel_kernelI23Flash_bwd_kernel_traitsILi128ELi64ELi64ELi8ELi4ELi2ELi2ELb1ELb0EN7cutlass10bfloat16_tE19Flash_kernel_traitsILi128ELi64ELi64ELi8ES3_EELb0ELb0ELb0ELb0ELb1ELb1ELb0EEEvNS_16Flash_bwd_paramsE:
	.zero		992


//--------------------- .nv.constant0._ZN5flash44flash_bwd_dq_dk_dv_loop_seqk_parallel_kernelI23Flash_bwd_kernel_traitsILi128ELi64ELi64ELi8ELi4ELi2ELi2ELb1ELb0EN7cutlass10bfloat16_tE19Flash_kernel_traitsILi128ELi64ELi64ELi8ES3_EELb0ELb0ELb0ELb1ELb0ELb0ELb0EEEvNS_16Flash_bwd_paramsE --------------------------
	.section	.nv.constant0._ZN5flash44flash_bwd_dq_dk_dv_loop_seqk_parallel_kernelI23Flash_bwd_kernel_traitsILi128ELi64ELi64ELi8ELi4ELi2ELi2ELb1ELb0EN7cutlass10bfloat16_tE19Flash_kernel_traitsILi128ELi64ELi64ELi8ES3_EELb0ELb0ELb0ELb1ELb0ELb0ELb0EEEvNS_16Flash_bwd_paramsE,"a",@progbits
	.sectionflags	@""
	.align	4
.nv.constant0._ZN5flash44flash_bwd_dq_dk_dv_loop_seqk_parallel_kernelI23Flash_bwd_kernel_traitsILi128ELi64ELi64ELi8ELi4ELi2ELi2ELb1ELb0EN7cutlass10bfloat16_tE19Flash_kernel_traitsILi128ELi64ELi64ELi8ES3_EELb0ELb0ELb0ELb1ELb0ELb0ELb0EEEvNS_16Flash_bwd_paramsE:
	.zero		992


//--------------------- .nv.constant0._ZN5flash44flash_bwd_dq_dk_dv_loop_seqk_parallel_kernelI23Flash_bwd_kernel_traitsILi128ELi64ELi64ELi8ELi4ELi2ELi2ELb1ELb0EN7cutlass10bfloat16_tE19Flash_kernel_traitsILi128ELi64ELi64ELi8ES3_EELb0ELb0ELb1ELb0ELb0ELb1ELb0EEEvNS_16Flash_bwd_paramsE --------------------------
	.section	.nv.constant0._ZN5flash44flash_bwd_dq_dk_dv_loop_seqk_parallel_kernelI23Flash_bwd_kernel_traitsILi128ELi64ELi64ELi8ELi4ELi2ELi2ELb1ELb0EN7cutlass10bfloat16_tE19Flash_kernel_traitsILi128ELi64ELi64ELi8ES3_EELb0ELb0ELb1ELb0ELb0ELb1ELb0EEEvNS_16Flash_bwd_paramsE,"a",@progbits
	.sectionflags	@""
	.align	4
.nv.constant0._ZN5flash44flash_bwd_dq_dk_dv_loop_seqk_parallel_kernelI23Flash_bwd_kernel_traitsILi128ELi64ELi64ELi8ELi4ELi2ELi2ELb1ELb0EN7cutlass10bfloat16_tE19Flash_kernel_traitsILi128ELi64ELi64ELi8ES3_EELb0ELb0ELb1ELb0ELb0ELb1ELb0EEEvNS_16Flash_bwd_paramsE:
	.zero		992


//--------------------- .nv.constant0._ZN5flash44flash_bwd_dq_dk_dv_loop_seqk_parallel_kernelI23Flash_bwd_kernel_traitsILi128ELi64ELi64ELi8ELi4ELi2ELi2ELb1ELb0EN7cutlass10bfloat16_tE19Flash_kernel_traitsILi128ELi64ELi64ELi8ES3_EELb0ELb0ELb1ELb1ELb0ELb0ELb0EEEvNS_16Flash_bwd_paramsE --------------------------
	.section	.nv.constant0._ZN5flash44flash_bwd_dq_dk_dv_loop_seqk_parallel_kernelI23Flash_bwd_kernel_traitsILi128ELi64ELi64ELi8ELi4ELi2ELi2ELb1ELb0EN7cutlass10bfloat16_tE19Flash_kernel_traitsILi128ELi64ELi64ELi8ES3_EELb0ELb0ELb1ELb1ELb0ELb0ELb0EEEvNS_16Flash_bwd_paramsE,"a",@progbits
	.sectionflags	@""
	.align	4
.nv.constant0._ZN5flash44flash_bwd_dq_dk_dv_loop_seqk_parallel_kernelI23Flash_bwd_kernel_traitsILi128ELi64ELi64ELi8ELi4ELi2ELi2ELb1ELb0EN7cutlass10bfloat16_tE19Flash_kernel_traitsILi128ELi64ELi64ELi8ES3_EELb0ELb0ELb1ELb1ELb0ELb0ELb0EEEvNS_16Flash_bwd_paramsE:
	.zero		992


//--------------------- .nv.constant0._ZN5flash44flash_bwd_dq_dk_dv_loop_seqk_parallel_kernelI23Flash_bwd_kernel_traitsILi128ELi64ELi128ELi8ELi2ELi4ELi2ELb0ELb0EN7cutlass10bfloat16_tE19Flash_kernel_traitsILi128ELi64ELi128ELi8ES3_EELb0ELb0ELb0ELb0ELb0ELb1ELb0EEEvNS_16Flash_bwd_paramsE --------------------------
	.section	.nv.constant0._ZN5flash44flash_bwd_dq_dk_dv_loop_seqk_parallel_kernelI23Flash_bwd_kernel_traitsILi128ELi64ELi128ELi8ELi2ELi4ELi2ELb0ELb0EN7cutlass10bfloat16_tE19Flash_kernel_traitsILi128ELi64ELi128ELi8ES3_EELb0ELb0ELb0ELb0ELb0ELb1ELb0EEEvNS_16Flash_bwd_paramsE,"a",@progbits
	.sectionflags	@""
	.align	4
.nv.constant0._ZN5flash44flash_bwd_dq_dk_dv_loop_seqk_parallel_kernelI23Flash_bwd_kernel_traitsILi128ELi64ELi128ELi8ELi2ELi4ELi2ELb0ELb0EN7cutlass10bfloat16_tE19Flash_kernel_traitsILi128ELi64ELi128ELi8ES3_EELb0ELb0ELb0ELb0ELb0ELb1ELb0EEEvNS_16Flash_bwd_paramsE:
	.zero		992


//--------------------- .nv.constant0._ZN5flash44flash_bwd_dq_dk_dv_loop_seqk_parallel_kernelI23Flash_bwd_kernel_traitsILi128ELi64ELi128ELi8ELi2ELi4ELi2ELb0ELb0EN7cutlass10bfloat16_tE19Flash_kernel_traitsILi128ELi64ELi128ELi8ES3_EELb0ELb0ELb0ELb0ELb0ELb0ELb0EEEvNS_16Flash_bwd_paramsE --------------------------
	.section	.nv.constant0._ZN5flash44flash_bwd_dq_dk_dv_loop_seqk_parallel_kernelI23Flash_bwd_kernel_traitsILi128ELi64ELi128ELi8ELi2ELi4ELi2ELb0ELb0EN7cutlass10bfloat16_tE19Flash_kernel_traitsILi128ELi64ELi128ELi8ES3_EELb0ELb0ELb0ELb0ELb0ELb0ELb0EEEvNS_16Flash_bwd_paramsE,"a",@progbits
	.sectionflags	@""
	.align	4
.nv.constant0._ZN5flash44flash_bwd_dq_dk_dv_loop_seqk_parallel_kernelI23Flash_bwd_kernel_traitsILi128ELi64ELi128ELi8ELi2ELi4ELi2ELb0ELb0EN7cutlass10bfloat16_tE19Flash_kernel_traitsILi128ELi64ELi128ELi8ES3_EELb0ELb0ELb0ELb0ELb0ELb0ELb0EEEvNS_16Flash_bwd_paramsE:
	.zero		992


//--------------------- .nv.constant0._ZN5flash44flash_bwd_dq_dk_dv_loop_seqk_parallel_kernelI23Flash_bwd_kernel_traitsILi128ELi64ELi128ELi8ELi2ELi4ELi2ELb0ELb0EN7cutlass10bfloat16_tE19Flash_kernel_traitsILi128ELi64ELi128ELi8ES3_EELb0ELb0ELb1ELb0ELb0ELb0ELb0EEEvNS_16Flash_bwd_paramsE --------------------------
	.section	.nv.constant0._ZN5flash44flash_bwd_dq_dk_dv_loop_seqk_parallel_kernelI23Flash_bwd_kernel_traitsILi128ELi64ELi128ELi8ELi2ELi4ELi2ELb0ELb0EN7cutlass10bfloat16_tE19Flash_kernel_traitsILi128ELi64ELi128ELi8ES3_EELb0ELb0ELb1ELb0ELb0ELb0ELb0EEEvNS_16Flash_bwd_paramsE,"a",@progbits
	.sectionflags	@""
	.align	4
.nv.constant0._ZN5flash44flash_bwd_dq_dk_dv_loop_seqk_parallel_kernelI23Flash_bwd_kernel_traitsILi128ELi64ELi128ELi8ELi2ELi4ELi2ELb0ELb0EN7cutlass10bfloat16_tE19Flash_kernel_traitsILi128ELi64ELi128ELi8ES3_EELb0ELb0ELb1ELb0ELb0ELb0ELb0EEEvNS_16Flash_bwd_paramsE:
	.zero		992


//--------------------- .nv.constant0._ZN5flash44flash_bwd_dq_dk_dv_loop_seqk_parallel_kernelI23Flash_bwd_kernel_traitsILi128ELi64ELi128ELi8ELi2ELi4ELi2ELb0ELb0EN7cutlass10bfloat16_tE19Flash_kernel_traitsILi128ELi64ELi128ELi8ES3_EELb0ELb0ELb0ELb0ELb1ELb1ELb0EEEvNS_16Flash_bwd_paramsE --------------------------
	.section	.nv.constant0._ZN5flash44flash_bwd_dq_dk_dv_loop_seqk_parallel_kernelI23Flash_bwd_kernel_traitsILi128ELi64ELi128ELi8ELi2ELi4ELi2ELb0ELb0EN7cutlass10bfloat16_tE19Flash_kernel_traitsILi128ELi64ELi128ELi8ES3_EELb0ELb0ELb0ELb0ELb1ELb1ELb0EEEvNS_16Flash_bwd_paramsE,"a",@progbits
	.sectionflags	@""
	.align	4
.nv.constant0._ZN5flash44flash_bwd_dq_dk_dv_loop_seqk_parallel_kernelI23Flash_bwd_kernel_traitsILi128ELi64ELi128ELi8ELi2ELi4ELi2ELb0ELb0EN7cutlass10bfloat16_tE19Flash_kernel_traitsILi128ELi64ELi128ELi8ES3_EELb0ELb0ELb0ELb0ELb1ELb1ELb0EEEvNS_16Flash_bwd_paramsE:
	.zero		992


//--------------------- .nv.constant0._ZN5flash44flash_bwd_dq_dk_dv_loop_seqk_parallel_kernelI23Flash_bwd_kernel_traitsILi128ELi64ELi128ELi8ELi2ELi4ELi2ELb0ELb0EN7cutlass10bfloat16_tE19Flash_kernel_traitsILi128ELi64ELi128ELi8ES3_EELb0ELb0ELb0ELb1ELb0ELb0ELb0EEEvNS_16Flash_bwd_paramsE --------------------------
	.section	.nv.constant0._ZN5flash44flash_bwd_dq_dk_dv_loop_seqk_parallel_kernelI23Flash_bwd_kernel_traitsILi128ELi64ELi128ELi8ELi2ELi4ELi2ELb0ELb0EN7cutlass10bfloat16_tE19Flash_kernel_traitsILi128ELi64ELi128ELi8ES3_EELb0ELb0ELb0ELb1ELb0ELb0ELb0EEEvNS_16Flash_bwd_paramsE,"a",@progbits
	.sectionflags	@""
	.align	4
.nv.constant0._ZN5flash44flash_bwd_dq_dk_dv_loop_seqk_parallel_kernelI23Flash_bwd_kernel_traitsILi128ELi64ELi128ELi8ELi2ELi4ELi2ELb0ELb0EN7cutlass10bfloat16_tE19Flash_kernel_traitsILi128ELi64ELi128ELi8ES3_EELb0ELb0ELb0ELb1ELb0ELb0ELb0EEEvNS_16Flash_bwd_paramsE:
	.zero		992


//--------------------- .nv.constant0._ZN5flash44flash_bwd_dq_dk_dv_loop_seqk_parallel_kernelI23Flash_bwd_kernel_traitsILi128ELi64ELi128ELi8ELi2ELi4ELi2ELb0ELb0EN7cutlass10bfloat16_tE19Flash_kernel_traitsILi128ELi64ELi128ELi8ES3_EELb0ELb0ELb1ELb0ELb0ELb1ELb0EEEvNS_16Flash_bwd_paramsE --------------------------
	.section	.nv.constant0._ZN5flash44flash_bwd_dq_dk_dv_loop_seqk_parallel_kernelI23Flash_bwd_kernel_traitsILi128ELi64ELi128ELi8ELi2ELi4ELi2ELb0ELb0EN7cutlass10bfloat16_tE19Flash_kernel_traitsILi128ELi64ELi128ELi8ES3_EELb0ELb0ELb1ELb0ELb0ELb1ELb0EEEvNS_16Flash_bwd_paramsE,"a",@progbits
	.sectionflags	@""
	.align	4
.nv.constant0._ZN5flash44flash_bwd_dq_dk_dv_loop_seqk_parallel_kernelI23Flash_bwd_kernel_traitsILi128ELi64ELi128ELi8ELi2ELi4ELi2ELb0ELb0EN7cutlass10bfloat16_tE19Flash_kernel_traitsILi128ELi64ELi128ELi8ES3_EELb0ELb0ELb1ELb0ELb0ELb1ELb0EEEvNS_16Flash_bwd_paramsE:
	.zero		992


//--------------------- .nv.constant0._ZN5flash44flash_bwd_dq_dk_dv_loop_seqk_parallel_kernelI23Flash_bwd_kernel_traitsILi128ELi64ELi128ELi8ELi2ELi4ELi2ELb0ELb0EN7cutlass10bfloat16_tE19Flash_kernel_traitsILi128ELi64ELi128ELi8ES3_EELb0ELb0ELb1ELb1ELb0ELb0ELb0EEEvNS_16Flash_bwd_paramsE --------------------------
	.section	.nv.constant0._ZN5flash44flash_bwd_dq_dk_dv_loop_seqk_parallel_kernelI23Flash_bwd_kernel_traitsILi128ELi64ELi128ELi8ELi2ELi4ELi2ELb0ELb0EN7cutlass10bfloat16_tE19Flash_kernel_traitsILi128ELi64ELi128ELi8ES3_EELb0ELb0ELb1ELb1ELb0ELb0ELb0EEEvNS_16Flash_bwd_paramsE,"a",@progbits
	.sectionflags	@""
	.align	4
.nv.constant0._ZN5flash44flash_bwd_dq_dk_dv_loop_seqk_parallel_kernelI23Flash_bwd_kernel_traitsILi128ELi64ELi128ELi8ELi2ELi4ELi2ELb0ELb0EN7cutlass10bfloat16_tE19Flash_kernel_traitsILi128ELi64ELi128ELi8ES3_EELb0ELb0ELb1ELb1ELb0ELb0ELb0EEEvNS_16Flash_bwd_paramsE:
	.zero		992


//--------------------- .nv.constant0._ZN5flash27flash_bwd_convert_dq_kernelI23Flash_bwd_kernel_traitsILi128ELi64ELi64ELi8ELi4ELi2ELi2ELb1ELb0EN7cutlass10bfloat16_tE19Flash_kernel_traitsILi128ELi64ELi64ELi8ES3_EEEEvNS_16Flash_bwd_paramsEi --------------------------
	.section	.nv.constant0._ZN5flash27flash_bwd_convert_dq_kernelI23Flash_bwd_kernel_traitsILi128ELi64ELi64ELi8ELi4ELi2ELi2ELb1ELb0EN7cutlass10bfloat16_tE19Flash_kernel_traitsILi128ELi64ELi64ELi8ES3_EEEEvNS_16Flash_bwd_paramsEi,"a",@progbits
	.sectionflags	@""
	.align	4
.nv.constant0._ZN5flash27flash_bwd_convert_dq_kernelI23Flash_bwd_kernel_traitsILi128ELi64ELi64ELi8ELi4ELi2ELi2ELb1ELb0EN7cutlass10bfloat16_tE19Flash_kernel_traitsILi128ELi64ELi64ELi8ES3_EEEEvNS_16Flash_bwd_paramsEi:
	.zero		996


//--------------------- .nv.constant0._ZN5flash44flash_bwd_dq_dk_dv_loop_seqk_parallel_kernelI23Flash_bwd_kernel_traitsILi128ELi64ELi64ELi8ELi4ELi2ELi2ELb1ELb0EN7cutlass10bfloat16_tE19Flash_kernel_traitsILi128ELi64ELi64ELi8ES3_EELb1ELb0ELb0ELb0ELb0ELb1ELb0EEEvNS_16Flash_bwd_paramsE --------------------------
	.section	.nv.constant0._ZN5flash44flash_bwd_dq_dk_dv_loop_seqk_parallel_kernelI23Flash_bwd_kernel_traitsILi128ELi64ELi64ELi8ELi4ELi2ELi2ELb1ELb0EN7cutlass10bfloat16_tE19Flash_kernel_traitsILi128ELi64ELi64ELi8ES3_EELb1ELb0ELb0ELb0ELb0ELb1ELb0EEEvNS_16Flash_bwd_paramsE,"a",@progbits
	.sectionflags	@""
	.align	4
.nv.constant0._ZN5flash44flash_bwd_dq_dk_dv_loop_seqk_parallel_kernelI23Flash_bwd_kernel_traitsILi128ELi64ELi64ELi8ELi4ELi2ELi2ELb1ELb0EN7cutlass10bfloat16_tE19Flash_kernel_traitsILi128ELi64ELi64ELi8ES3_EELb1ELb0ELb0ELb0ELb0ELb1ELb0EEEvNS_16Flash_bwd_paramsE:
	.zero		992


//--------------------- .nv.constant0._ZN5flash44flash_bwd_dq_dk_dv_loop_seqk_parallel_kernelI23Flash_bwd_kernel_traitsILi128ELi64ELi64ELi8ELi4ELi2ELi2ELb1ELb0EN7cutlass10bfloat16_tE19Flash_kernel_traitsILi128ELi64ELi64ELi8ES3_EELb0ELb0ELb0ELb0ELb0ELb1ELb1EEEvNS_16Flash_bwd_paramsE --------------------------
	.section	.nv.constant0._ZN5flash44flash_bwd_dq_dk_dv_loop_seqk_parallel_kernelI23Flash_bwd_kernel_traitsILi128ELi64ELi64ELi8ELi4ELi2ELi2ELb1ELb0EN7cutlass10bfloat16_tE19Flash_kernel_traitsILi128ELi64ELi64ELi8ES3_EELb0ELb0ELb0ELb0ELb0ELb1ELb1EEEvNS_16Flash_bwd_paramsE,"a",@progbits
	.sectionflags	@""
	.align	4
.nv.constant0._ZN5flash44flash_bwd_dq_dk_dv_loop_seqk_parallel_kernelI23Flash_bwd_kernel_traitsILi128ELi64ELi64ELi8ELi4ELi2ELi2ELb1ELb0EN7cutlass10bfloat16_tE19Flash_kernel_traitsILi128ELi64ELi64ELi8ES3_EELb0ELb0ELb0ELb0ELb0ELb1ELb1EEEvNS_16Flash_bwd_paramsE:
	.zero		992


//--------------------- .nv.constant0._ZN5flash44flash_bwd_dq_dk_dv_loop_seqk_parallel_kernelI23Flash_bwd_kernel_traitsILi128ELi64ELi64ELi8ELi4ELi2ELi2ELb1ELb0EN7cutlass10bfloat16_tE19Flash_kernel_traitsILi128ELi64ELi64ELi8ES3_EELb1ELb0ELb0ELb0ELb0ELb0ELb0EEEvNS_16Flash_bwd_paramsE --------------------------
	.section	.nv.constant0._ZN5flash44flash_bwd_dq_dk_dv_loop_seqk_parallel_kernelI23Flash_bwd_kernel_traitsILi128ELi64ELi64ELi8ELi4ELi2ELi2ELb1ELb0EN7cutlass10bfloat16_tE19Flash_kernel_traitsILi128ELi64ELi64ELi8ES3_EELb1ELb0ELb0ELb0ELb0ELb0ELb0EEEvNS_16Flash_bwd_paramsE,"a",@progbits
	.sectionflags	@""
	.align	4
.nv.constant0._ZN5flash44flash_bwd_dq_dk_dv_loop_seqk_parallel_kernelI23Flash_bwd_kernel_traitsILi128ELi64ELi64ELi8ELi4ELi2ELi2ELb1ELb0EN7cutlass10bfloat16_tE19Flash_kernel_traitsILi128ELi64ELi64ELi8ES3_EELb1ELb0ELb0ELb0ELb0ELb0ELb0EEEvNS_16Flash_bwd_paramsE:
	.zero		992


//--------------------- .nv.constant0._ZN5flash44flash_bwd_dq_dk_dv_loop_seqk_parallel_kernelI23Flash_bwd_kernel_traitsILi128ELi64ELi64ELi8ELi4ELi2ELi2ELb1ELb0EN7cutlass10bfloat16_tE19Flash_kernel_traitsILi128ELi64ELi64ELi8ES3_EELb0ELb0ELb0ELb0ELb0ELb0ELb1EEEvNS_16Flash_bwd_paramsE --------------------------
	.section	.nv.constant0._ZN5flash44flash_bwd_dq_dk_dv_loop_seqk_parallel_kernelI23Flash_bwd_kernel_traitsILi128ELi64ELi64ELi8ELi4ELi2ELi2ELb1ELb0EN7cutlass10bfloat16_tE19Flash_kernel_traitsILi128ELi64ELi64ELi8ES3_EELb0ELb0ELb0ELb0ELb0ELb0ELb1EEEvNS_16Flash_bwd_paramsE,"a",@progbits
	.sectionflags	@""
	.align	4
.nv.constant0._ZN5flash44flash_bwd_dq_dk_dv_loop_seqk_parallel_kernelI23Flash_bwd_kernel_traitsILi128ELi64ELi64ELi8ELi4ELi2ELi2ELb1ELb0EN7cutlass10bfloat16_tE19Flash_kernel_traitsILi128ELi64ELi64ELi8ES3_EELb0ELb0ELb0ELb0ELb0ELb0ELb1EEEvNS_16Flash_bwd_paramsE:
	.zero		992


//--------------------- .nv.constant0._ZN5flash44flash_bwd_dq_dk_dv_loop_seqk_parallel_kernelI23Flash_bwd_kernel_traitsILi128ELi64ELi64ELi8ELi4ELi2ELi2ELb1ELb0EN7cutlass10bfloat16_tE19Flash_kernel_traitsILi128ELi64ELi64ELi8ES3_EELb1ELb0ELb1ELb0ELb0ELb0ELb0EEEvNS_16Flash_bwd_paramsE --------------------------
	.section	.nv.constant0._ZN5flash44flash_bwd_dq_dk_dv_loop_seqk_parallel_kernelI23Flash_bwd_kernel_traitsILi128ELi64ELi64ELi8ELi4ELi2ELi2ELb1ELb0EN7cutlass10bfloat16_tE19Flash_kernel_traitsILi128ELi64ELi64ELi8ES3_EELb1ELb0ELb1ELb0ELb0ELb0ELb0EEEvNS_16Flash_bwd_paramsE,"a",@progbits
	.sectionflags	@""
	.align	4
.nv.constant0._ZN5flash44flash_bwd_dq_dk_dv_loop_seqk_parallel_kernelI23Flash_bwd_kernel_traitsILi128ELi64ELi64ELi8ELi4ELi2ELi2ELb1ELb0EN7cutlass10bfloat16_tE19Flash_kernel_traitsILi128ELi64ELi64ELi8ES3_EELb1ELb0ELb1ELb0ELb0ELb0ELb0EEEvNS_16Flash_bwd_paramsE:
	.zero		992


//--------------------- .nv.constant0._ZN5flash44flash_bwd_dq_dk_dv_loop_seqk_parallel_kernelI23Flash_bwd_kernel_traitsILi128ELi64ELi64ELi8ELi4ELi2ELi2ELb1ELb0EN7cutlass10bfloat16_tE19Flash_kernel_traitsILi128ELi64ELi64ELi8ES3_EELb0ELb0ELb1ELb0ELb0ELb0ELb1EEEvNS_16Flash_bwd_paramsE --------------------------
	.section	.nv.constant0._ZN5flash44flash_bwd_dq_dk_dv_loop_seqk_parallel_kernelI23Flash_bwd_kernel_traitsILi128ELi64ELi64ELi8ELi4ELi2ELi2ELb1ELb0EN7cutlass10bfloat16_tE19Flash_kernel_traitsILi128ELi64ELi64ELi8ES3_EELb0ELb0ELb1ELb0ELb0ELb0ELb1EEEvNS_16Flash_bwd_paramsE,"a",@progbits
	.sectionflags	@""
	.align	4
.nv.constant0._ZN5flash44flash_bwd_dq_dk_dv_loop_seqk_parallel_kernelI23Flash_bwd_kernel_traitsILi128ELi64ELi64ELi8ELi4ELi2ELi2ELb1ELb0EN7cutlass10bfloat16_tE19Flash_kernel_traitsILi128ELi64ELi64ELi8ES3_EELb0ELb0ELb1ELb0ELb0ELb0ELb1EEEvNS_16Flash_bwd_paramsE:
	.zero		992


//--------------------- .nv.constant0._ZN5flash44flash_bwd_dq_dk_dv_loop_seqk_parallel_kernelI23Flash_bwd_kernel_traitsILi128ELi64ELi64ELi8ELi4ELi2ELi2ELb1ELb0EN7cutlass10bfloat16_tE19Flash_kernel_traitsILi128ELi64ELi64ELi8ES3_EELb1ELb0ELb0ELb0ELb1ELb1ELb0EEEvNS_16Flash_bwd_paramsE --------------------------
	.section	.nv.constant0._ZN5flash44flash_bwd_dq_dk_dv_loop_seqk_parallel_kernelI23Flash_bwd_kernel_traitsILi128ELi64ELi64ELi8ELi4ELi2ELi2ELb1ELb0EN7cutlass10bfloat16_tE19Flash_kernel_traitsILi128ELi64ELi64ELi8ES3_EELb1ELb0ELb0ELb0ELb1ELb1ELb0EEEvNS_16Flash_bwd_paramsE,"a",@progbits
	.sectionflags	@""
	.align	4
.nv.constant0._ZN5flash44flash_bwd_dq_dk_dv_loop_seqk_parallel_kernelI23Flash_bwd_kernel_traitsILi128ELi64ELi64ELi8ELi4ELi2ELi2ELb1ELb0EN7cutlass10bfloat16_tE19Flash_kernel_traitsILi128ELi64ELi64ELi8ES3_EELb1ELb0ELb0ELb0ELb1ELb1ELb0EEEvNS_16Flash_bwd_paramsE:
	.zero		992


//--------------------- .nv.constant0._ZN5flash44flash_bwd_dq_dk_dv_loop_seqk_parallel_kernelI23Flash_bwd_kernel_traitsILi128ELi64ELi64ELi8ELi4ELi2ELi2ELb1ELb0EN7cutlass10bfloat16_tE19Flash_kernel_traitsILi128ELi64ELi64ELi8ES3_EELb0ELb0ELb0ELb0ELb1ELb1ELb1EEEvNS_16Flash_bwd_paramsE --------------------------
	.section	.nv.constant0._ZN5flash44flash_bwd_dq_dk_dv_loop_seqk_parallel_kernelI23Flash_bwd_kernel_traitsILi128ELi64ELi64ELi8ELi4ELi2ELi2ELb1ELb0EN7cutlass10bfloat16_tE19Flash_kernel_traitsILi128ELi64ELi64ELi8ES3_EELb0ELb0ELb0ELb0ELb1ELb1ELb1EEEvNS_16Flash_bwd_paramsE,"a",@progbits
	.sectionflags	@""
	.align	4
.nv.constant0._ZN5flash44flash_bwd_dq_dk_dv_loop_seqk_parallel_kernelI23Flash_bwd_kernel_traitsILi128ELi64ELi64ELi8ELi4ELi2ELi2ELb1ELb0EN7cutlass10bfloat16_tE19Flash_kernel_traitsILi128ELi64ELi64ELi8ES3_EELb0ELb0ELb0ELb0ELb1ELb1ELb1EEEvNS_16Flash_bwd_paramsE:
	.zero		992


//--------------------- .nv.constant0._ZN5flash44flash_bwd_dq_dk_dv_loop_seqk_parallel_kernelI23Flash_bwd_kernel_traitsILi128ELi64ELi64ELi8ELi4ELi2ELi2ELb1ELb0EN7cutlass10bfloat16_tE19Flash_kernel_traitsILi128ELi64ELi64ELi8ES3_EELb1ELb0ELb0ELb1ELb0ELb0ELb0EEEvNS_16Flash_bwd_paramsE --------------------------
	.section	.nv.constant0._ZN5flash44flash_bwd_dq_dk_dv_loop_seqk_parallel_kernelI23Flash_bwd_kernel_traitsILi128ELi64ELi64ELi8ELi4ELi2ELi2ELb1ELb0EN7cutlass10bfloat16_tE19Flash_kernel_traitsILi128ELi64ELi64ELi8ES3_EELb1ELb0ELb0ELb1ELb0ELb0ELb0EEEvNS_16Flash_bwd_paramsE,"a",@progbits
	.sectionflags	@""
	.align	4
.nv.constant0._ZN5flash44flash_bwd_dq_dk_dv_loop_seqk_parallel_kernelI23Flash_bwd_kernel_traitsILi128ELi64ELi64ELi8ELi4ELi2ELi2ELb1ELb0EN7cutlass10bfloat16_tE19Flash_kernel_traitsILi128ELi64ELi64ELi8ES3_EELb1ELb0ELb0ELb1ELb0ELb0ELb0EEEvNS_16Flash_bwd_paramsE:
	.zero		992


//--------------------- .nv.constant0._ZN5flash44flash_bwd_dq_dk_dv_loop_seqk_parallel_kernelI23Flash_bwd_kernel_traitsILi128ELi64ELi64ELi8ELi4ELi2ELi2ELb1ELb0EN7cutlass10bfloat16_tE19Flash_kernel_traitsILi128ELi64ELi64ELi8ES3_EELb0ELb0ELb0ELb1ELb0ELb0ELb1EEEvNS_16Flash_bwd_paramsE --------------------------
	.section	.nv.constant0._ZN5flash44flash_bwd_dq_dk_dv_loop_seqk_parallel_kernelI23Flash_bwd_kernel_traitsILi128ELi64ELi64ELi8ELi4ELi2ELi2ELb1ELb0EN7cutlass10bfloat16_tE19Flash_kernel_traitsILi128ELi64ELi64ELi8ES3_EELb0ELb0ELb0ELb1ELb0ELb0ELb1EEEvNS_16Flash_bwd_paramsE,"a",@progbits
	.sectionflags	@""
	.align	4
.nv.constant0._ZN5flash44flash_bwd_dq_dk_dv_loop_seqk_parallel_kernelI23Flash_bwd_kernel_traitsILi128ELi64ELi64ELi8ELi4ELi2ELi2ELb1ELb0EN7cutlass10bfloat16_tE19Flash_kernel_traitsILi128ELi64ELi64ELi8ES3_EELb0ELb0ELb0ELb1ELb0ELb0ELb1EEEvNS_16Flash_bwd_paramsE:
	.zero		992


//--------------------- .nv.constant0._ZN5flash44flash_bwd_dq_dk_dv_loop_seqk_parallel_kernelI23Flash_bwd_kernel_traitsILi128ELi64ELi64ELi8ELi4ELi2ELi2ELb1ELb0EN7cutlass10bfloat16_tE19Flash_kernel_traitsILi128ELi64ELi64ELi8ES3_EELb1ELb0ELb1ELb0ELb0ELb1ELb0EEEvNS_16Flash_bwd_paramsE --------------------------
	.section	.nv.constant0._ZN5flash44flash_bwd_dq_dk_dv_loop_seqk_parallel_kernelI23Flash_bwd_kernel_traitsILi128ELi64ELi64ELi8ELi4ELi2ELi2ELb1ELb0EN7cutlass10bfloat16_tE19Flash_kernel_traitsILi128ELi64ELi64ELi8ES3_EELb1ELb0ELb1ELb0ELb0ELb1ELb0EEEvNS_16Flash_bwd_paramsE,"a",@progbits
	.sectionflags	@""
	.align	4
.nv.constant0._ZN5flash44flash_bwd_dq_dk_dv_loop_seqk_parallel_kernelI23Flash_bwd_kernel_traitsILi128ELi64ELi64ELi8ELi4ELi2ELi2ELb1ELb0EN7cutlass10bfloat16_tE19Flash_kernel_traitsILi128ELi64ELi64ELi8ES3_EELb1ELb0ELb1ELb0ELb0ELb1ELb0EEEvNS_16Flash_bwd_paramsE:
	.zero		992


//--------------------- .nv.constant0._ZN5flash44flash_bwd_dq_dk_dv_loop_seqk_parallel_kernelI23Flash_bwd_kernel_traitsILi128ELi64ELi64ELi8ELi4ELi2ELi2ELb1ELb0EN7cutlass10bfloat16_tE19Flash_kernel_traitsILi128ELi64ELi64ELi8ES3_EELb0ELb0ELb1ELb0ELb0ELb1ELb1EEEvNS_16Flash_bwd_paramsE --------------------------
	.section	.nv.constant0._ZN5flash44flash_bwd_dq_dk_dv_loop_seqk_parallel_kernelI23Flash_bwd_kernel_traitsILi128ELi64ELi64ELi8ELi4ELi2ELi2ELb1ELb0EN7cutlass10bfloat16_tE19Flash_kernel_traitsILi128ELi64ELi64ELi8ES3_EELb0ELb0ELb1ELb0ELb0ELb1ELb1EEEvNS_16Flash_bwd_paramsE,"a",@progbits
	.sectionflags	@""
	.align	4
.nv.constant0._ZN5flash44flash_bwd_dq_dk_dv_loop_seqk_parallel_kernelI23Flash_bwd_kernel_traitsILi128ELi64ELi64ELi8ELi4ELi2ELi2ELb1ELb0EN7cutlass10bfloat16_tE19Flash_kernel_traitsILi128ELi64ELi64ELi8ES3_EELb0ELb0ELb1ELb0ELb0ELb1ELb1EEEvNS_16Flash_bwd_paramsE:
	.zero		992


//--------------------- .nv.constant0._ZN5flash44flash_bwd_dq_dk_dv_loop_seqk_parallel_kernelI23Flash_bwd_kernel_traitsILi128ELi64ELi64ELi8ELi4ELi2ELi2ELb1ELb0EN7cutlass10bfloat16_tE19Flash_kernel_traitsILi128ELi64ELi64ELi8ES3_EELb1ELb0ELb1ELb1ELb0ELb0ELb0EEEvNS_16Flash_bwd_paramsE --------------------------
	.section	.nv.constant0._ZN5flash44flash_bwd_dq_dk_dv_loop_seqk_parallel_kernelI23Flash_bwd_kernel_traitsILi128ELi64ELi64ELi8ELi4ELi2ELi2ELb1ELb0EN7cutlass10bfloat16_tE19Flash_kernel_traitsILi128ELi64ELi64ELi8ES3_EELb1ELb0ELb1ELb1ELb0ELb0ELb0EEEvNS_16Flash_bwd_paramsE,"a",@progbits
	.sectionflags	@""
	.align	4
.nv.constant0._ZN5flash44flash_bwd_dq_dk_dv_loop_seqk_parallel_kernelI23Flash_bwd_kernel_traitsILi128ELi64ELi64ELi8ELi4ELi2ELi2ELb1ELb0EN7cutlass10bfloat16_tE19Flash_kernel_traitsILi128ELi64ELi64ELi8ES3_EELb1ELb0ELb1ELb1ELb0ELb0ELb0EEEvNS_16Flash_bwd_paramsE:
	.zero		992


//--------------------- .nv.constant0._ZN5flash44flash_bwd_dq_dk_dv_loop_seqk_parallel_kernelI23Flash_bwd_kernel_traitsILi128ELi64ELi64ELi8ELi4ELi2ELi2ELb1ELb0EN7cutlass10bfloat16_tE19Flash_kernel_traitsILi128ELi64ELi64ELi8ES3_EELb0ELb0ELb1ELb1ELb0ELb0ELb1EEEvNS_16Flash_bwd_paramsE --------------------------
	.section	.nv.constant0._ZN5flash44flash_bwd_dq_dk_dv_loop_seqk_parallel_kernelI23Flash_bwd_kernel_traitsILi128ELi64ELi64ELi8ELi4ELi2ELi2ELb1ELb0EN7cutlass10bfloat16_tE19Flash_kernel_traitsILi128ELi64ELi64ELi8ES3_EELb0ELb0ELb1ELb1ELb0ELb0ELb1EEEvNS_16Flash_bwd_paramsE,"a",@progbits
	.sectionflags	@""
	.align	4
.nv.constant0._ZN5flash44flash_bwd_dq_dk_dv_loop_seqk_parallel_kernelI23Flash_bwd_kernel_traitsILi128ELi64ELi64ELi8ELi4ELi2ELi2ELb1ELb0EN7cutlass10bfloat16_tE19Flash_kernel_traitsILi128ELi64ELi64ELi8ES3_EELb0ELb0ELb1ELb1ELb0ELb0ELb1EEEvNS_16Flash_bwd_paramsE:
	.zero		992


//--------------------- .nv.constant0._ZN5flash25flash_bwd_dot_do_o_kernelILb0E23Flash_bwd_kernel_traitsILi128ELi64ELi64ELi8ELi4ELi2ELi2ELb1ELb0EN7cutlass10bfloat16_tE19Flash_kernel_traitsILi128ELi64ELi64ELi8ES3_EEEEvNS_16Flash_bwd_paramsE --------------------------
	.section	.nv.constant0._ZN5flash25flash_bwd_dot_do_o_kernelILb0E23Flash_bwd_kernel_traitsILi128ELi64ELi64ELi8ELi4ELi2ELi2ELb1ELb0EN7cutlass10bfloat16_tE19Flash_kernel_traitsILi128ELi64ELi64ELi8ES3_EEEEvNS_16Flash_bwd_paramsE,"a",@progbits
	.sectionflags	@""
	.align	4
.nv.constant0._ZN5flash25flash_bwd_dot_do_o_kernelILb0E23Flash_bwd_kernel_traitsILi128ELi64ELi64ELi8ELi4ELi2ELi2ELb1ELb0EN7cutlass10bfloat16_tE19Flash_kernel_traitsILi128ELi64ELi64ELi8ES3_EEEEvNS_16Flash_bwd_paramsE:
	.zero		992


//--------------------- .nv.constant0._ZN5flash25flash_bwd_dot_do_o_kernelILb1E23Flash_bwd_kernel_traitsILi128ELi64ELi64ELi8ELi4ELi2ELi2ELb1ELb0EN7cutlass10bfloat16_tE19Flash_kernel_traitsILi128ELi64ELi64ELi8ES3_EEEEvNS_16Flash_bwd_paramsE --------------------------
	.section	.nv.constant0._ZN5flash25flash_bwd_dot_do_o_kernelILb1E23Flash_bwd_kernel_traitsILi128ELi64ELi64ELi8ELi4ELi2ELi2ELb1ELb0EN7cutlass10bfloat16_tE19Flash_kernel_traitsILi128ELi64ELi64ELi8ES3_EEEEvNS_16Flash_bwd_paramsE,"a",@progbits
	.sectionflags	@""
	.align	4
.nv.constant0._ZN5flash25flash_bwd_dot_do_o_kernelILb1E23Flash_bwd_kernel_traitsILi128ELi64ELi64ELi8ELi4ELi2ELi2ELb1ELb0EN7cutlass10bfloat16_tE19Flash_kernel_traitsILi128ELi64ELi64ELi8ES3_EEEEvNS_16Flash_bwd_paramsE:
	.zero		992


//--------------------- .nv.constant0._ZN5flash27flash_bwd_convert_dq_kernelI23Flash_bwd_kernel_traitsILi128ELi64ELi128ELi8ELi2ELi4ELi2ELb0ELb0EN7cutlass10bfloat16_tE19Flash_kernel_traitsILi128ELi64ELi128ELi8ES3_EEEEvNS_16Flash_bwd_paramsEi --------------------------
	.section	.nv.constant0._ZN5flash27flash_bwd_convert_dq_kernelI23Flash_bwd_kernel_traitsILi128ELi64ELi128ELi8ELi2ELi4ELi2ELb0ELb0EN7cutlass10bfloat16_tE19Flash_kernel_traitsILi128ELi64ELi128ELi8ES3_EEEEvNS_16Flash_bwd_paramsEi,"a",@progbits
	.sectionflags	@""
	.align	4
.nv.constant0._ZN5flash27flash_bwd_convert_dq_kernelI23Flash_bwd_kernel_traitsILi128ELi64ELi128ELi8ELi2ELi4ELi2ELb0ELb0EN7cutlass10bfloat16_tE19Flash_kernel_traitsILi128ELi64ELi128ELi8ES3_EEEEvNS_16Flash_bwd_paramsEi:
	.zero		996


//--------------------- .nv.constant0._ZN5flash44flash_bwd_dq_dk_dv_loop_seqk_parallel_kernelI23Flash_bwd_kernel_traitsILi128ELi64ELi128ELi8ELi2ELi4ELi2ELb0ELb0EN7cutlass10bfloat16_tE19Flash_kernel_traitsILi128ELi64ELi128ELi8ES3_EELb1ELb0ELb0ELb0ELb0ELb1ELb0EEEvNS_16Flash_bwd_paramsE --------------------------
	.section	.nv.constant0._ZN5flash44flash_bwd_dq_dk_dv_loop_seqk_parallel_kernelI23Flash_bwd_kernel_traitsILi128ELi64ELi128ELi8ELi2ELi4ELi2ELb0ELb0EN7cutlass10bfloat16_tE19Flash_kernel_traitsILi128ELi64ELi128ELi8ES3_EELb1ELb0ELb0ELb0ELb0ELb1ELb0EEEvNS_16Flash_bwd_paramsE,"a",@progbits
	.sectionflags	@""
	.align	4
.nv.constant0._ZN5flash44flash_bwd_dq_dk_dv_loop_seqk_parallel_kernelI23Flash_bwd_kernel_traitsILi128ELi64ELi128ELi8ELi2ELi4ELi2ELb0ELb0EN7cutlass10bfloat16_tE19Flash_kernel_traitsILi128ELi64ELi128ELi8ES3_EELb1ELb0ELb0ELb0ELb0ELb1ELb0EEEvNS_16Flash_bwd_paramsE:
	.zero		992


//--------------------- .nv.constant0._ZN5flash44flash_bwd_dq_dk_dv_loop_seqk_parallel_kernelI23Flash_bwd_kernel_traitsILi128ELi64ELi128ELi8ELi2ELi4ELi2ELb0ELb0EN7cutlass10bfloat16_tE19Flash_kernel_traitsILi128ELi64ELi128ELi8ES3_EELb0ELb0ELb0ELb0ELb0ELb1ELb1EEEvNS_16Flash_bwd_paramsE --------------------------
	.section	.nv.constant0._ZN5flash44flash_bwd_dq_dk_dv_loop_seqk_parallel_kernelI23Flash_bwd_kernel_traitsILi128ELi64ELi128ELi8ELi2ELi4ELi2ELb0ELb0EN7cutlass10bfloat16_tE19Flash_kernel_traitsILi128ELi64ELi128ELi8ES3_EELb0ELb0ELb0ELb0ELb0ELb1ELb1EEEvNS_16Flash_bwd_paramsE,"a",@progbits
	.sectionflags	@""
	.align	4
.nv.constant0._ZN5flash44flash_bwd_dq_dk_dv_loop_seqk_parallel_kernelI23Flash_bwd_kernel_traitsILi128ELi64ELi128ELi8ELi2ELi4ELi2ELb0ELb0EN7cutlass10bfloat16_tE19Flash_kernel_traitsILi128ELi64ELi128ELi8ES3_EELb0ELb0ELb0ELb0ELb0ELb1ELb1EEEvNS_16Flash_bwd_paramsE:
	.zero		992


//--------------------- .nv.constant0._ZN5flash44flash_bwd_dq_dk_dv_loop_seqk_parallel_kernelI23Flash_bwd_kernel_traitsILi128ELi64ELi128ELi8ELi2ELi4ELi2ELb0ELb0EN7cutlass10bfloat16_tE19Flash_kernel_traitsILi128ELi64ELi128ELi8ES3_EELb1ELb0ELb0ELb0ELb0ELb0ELb0EEEvNS_16Flash_bwd_paramsE --------------------------
	.section	.nv.constant0._ZN5flash44flash_bwd_dq_dk_dv_loop_seqk_parallel_kernelI23Flash_bwd_kernel_traitsILi128ELi64ELi128ELi8ELi2ELi4ELi2ELb0ELb0EN7cutlass10bfloat16_tE19Flash_kernel_traitsILi128ELi64ELi128ELi8ES3_EELb1ELb0ELb0ELb0ELb0ELb0ELb0EEEvNS_16Flash_bwd_paramsE,"a",@progbits
	.sectionflags	@""
	.align	4
.nv.constant0._ZN5flash44flash_bwd_dq_dk_dv_loop_seqk_parallel_kernelI23Flash_bwd_kernel_traitsILi128ELi64ELi128ELi8ELi2ELi4ELi2ELb0ELb0EN7cutlass10bfloat16_tE19Flash_kernel_traitsILi128ELi64ELi128ELi8ES3_EELb1ELb0ELb0ELb0ELb0ELb0ELb0EEEvNS_16Flash_bwd_paramsE:
	.zero		992


//--------------------- .nv.constant0._ZN5flash44flash_bwd_dq_dk_dv_loop_seqk_parallel_kernelI23Flash_bwd_kernel_traitsILi128ELi64ELi128ELi8ELi2ELi4ELi2ELb0ELb0EN7cutlass10bfloat16_tE19Flash_kernel_traitsILi128ELi64ELi128ELi8ES3_EELb0ELb0ELb0ELb0ELb0ELb0ELb1EEEvNS_16Flash_bwd_paramsE --------------------------
	.section	.nv.constant0._ZN5flash44flash_bwd_dq_dk_dv_loop_seqk_parallel_kernelI23Flash_bwd_kernel_traitsILi128ELi64ELi128ELi8ELi2ELi4ELi2ELb0ELb0EN7cutlass10bfloat16_tE19Flash_kernel_traitsILi128ELi64ELi128ELi8ES3_EELb0ELb0ELb0ELb0ELb0ELb0ELb1EEEvNS_16Flash_bwd_paramsE,"a",@progbits
	.sectionflags	@""
	.align	4
.nv.constant0._ZN5flash44flash_bwd_dq_dk_dv_loop_seqk_parallel_kernelI23Flash_bwd_kernel_traitsILi128ELi64ELi128ELi8ELi2ELi4ELi2ELb0ELb0EN7cutlass10bfloat16_tE19Flash_kernel_traitsILi128ELi64ELi128ELi8ES3_EELb0ELb0ELb0ELb0ELb0ELb0ELb1EEEvNS_16Flash_bwd_paramsE:
	.zero		992


//--------------------- .nv.constant0._ZN5flash44flash_bwd_dq_dk_dv_loop_seqk_parallel_kernelI23Flash_bwd_kernel_traitsILi128ELi64ELi128ELi8ELi2ELi4ELi2ELb0ELb0EN7cutlass10bfloat16_tE19Flash_kernel_traitsILi128ELi64ELi128ELi8ES3_EELb1ELb0ELb1ELb0ELb0ELb0ELb0EEEvNS_16Flash_bwd_paramsE --------------------------
	.section	.nv.constant0._ZN5flash44flash_bwd_dq_dk_dv_loop_seqk_parallel_kernelI23Flash_bwd_kernel_traitsILi128ELi64ELi128ELi8ELi2ELi4ELi2ELb0ELb0EN7cutlass10bfloat16_tE19Flash_kernel_traitsILi128ELi64ELi128ELi8ES3_EELb1ELb0ELb1ELb0ELb0ELb0ELb0EEEvNS_16Flash_bwd_paramsE,"a",@progbits
	.sectionflags	@""
	.align	4
.nv.constant0._ZN5flash44flash_bwd_dq_dk_dv_loop_seqk_parallel_kernelI23Flash_bwd_kernel_traitsILi128ELi64ELi128ELi8ELi2ELi4ELi2ELb0ELb0EN7cutlass10bfloat16_tE19Flash_kernel_traitsILi128ELi64ELi128ELi8ES3_EELb1ELb0ELb1ELb0ELb0ELb0ELb0EEEvNS_16Flash_bwd_paramsE:
	.zero		992


//--------------------- .nv.constant0._ZN5flash44flash_bwd_dq_dk_dv_loop_seqk_parallel_kernelI23Flash_bwd_kernel_traitsILi128ELi64ELi128ELi8ELi2ELi4ELi2ELb0ELb0EN7cutlass10bfloat16_tE19Flash_kernel_traitsILi128ELi64ELi128ELi8ES3_EELb0ELb0ELb1ELb0ELb0ELb0ELb1EEEvNS_16Flash_bwd_paramsE --------------------------
	.section	.nv.constant0._ZN5flash44flash_bwd_dq_dk_dv_loop_seqk_parallel_kernelI23Flash_bwd_kernel_traitsILi128ELi64ELi128ELi8ELi2ELi4ELi2ELb0ELb0EN7cutlass10bfloat16_tE19Flash_kernel_traitsILi128ELi64ELi128ELi8ES3_EELb0ELb0ELb1ELb0ELb0ELb0ELb1EEEvNS_16Flash_bwd_paramsE,"a",@progbits
	.sectionflags	@""
	.align	4
.nv.constant0._ZN5flash44flash_bwd_dq_dk_dv_loop_seqk_parallel_kernelI23Flash_bwd_kernel_traitsILi128ELi64ELi128ELi8ELi2ELi4ELi2ELb0ELb0EN7cutlass10bfloat16_tE19Flash_kernel_traitsILi128ELi64ELi128ELi8ES3_EELb0ELb0ELb1ELb0ELb0ELb0ELb1EEEvNS_16Flash_bwd_paramsE:
	.zero		992


//--------------------- .nv.constant0._ZN5flash44flash_bwd_dq_dk_dv_loop_seqk_parallel_kernelI23Flash_bwd_kernel_traitsILi128ELi64ELi128ELi8ELi2ELi4ELi2ELb0ELb0EN7cutlass10bfloat16_tE19Flash_kernel_traitsILi128ELi64ELi128ELi8ES3_EELb1ELb0ELb0ELb0ELb1ELb1ELb0EEEvNS_16Flash_bwd_paramsE --------------------------
	.section	.nv.constant0._ZN5flash44flash_bwd_dq_dk_dv_loop_seqk_parallel_kernelI23Flash_bwd_kernel_traitsILi128ELi64ELi128ELi8ELi2ELi4ELi2ELb0ELb0EN7cutlass10bfloat16_tE19Flash_kernel_traitsILi128ELi64ELi128ELi8ES3_EELb1ELb0ELb0ELb0ELb1ELb1ELb0EEEvNS_16Flash_bwd_paramsE,"a",@progbits
	.sectionflags	@""
	.align	4
.nv.constant0._ZN5flash44flash_bwd_dq_dk_dv_loop_seqk_parallel_kernelI23Flash_bwd_kernel_traitsILi128ELi64ELi128ELi8ELi2ELi4ELi2ELb0ELb0EN7cutlass10bfloat16_tE19Flash_kernel_traitsILi128ELi64ELi128ELi8ES3_EELb1ELb0ELb0ELb0ELb1ELb1ELb0EEEvNS_16Flash_bwd_paramsE:
	.zero		992


//--------------------- .nv.constant0._ZN5flash44flash_bwd_dq_dk_dv_loop_seqk_parallel_kernelI23Flash_bwd_kernel_traitsILi128ELi64ELi128ELi8ELi2ELi4ELi2ELb0ELb0EN7cutlass10bfloat16_tE19Flash_kernel_traitsILi128ELi64ELi128ELi8ES3_EELb0ELb0ELb0ELb0ELb1ELb1ELb1EEEvNS_16Flash_bwd_paramsE --------------------------
	.section	.nv.constant0._ZN5flash44flash_bwd_dq_dk_dv_loop_seqk_parallel_kernelI23Flash_bwd_kernel_traitsILi128ELi64ELi128ELi8ELi2ELi4ELi2ELb0ELb0EN7cutlass10bfloat16_tE19Flash_kernel_traitsILi128ELi64ELi128ELi8ES3_EELb0ELb0ELb0ELb0ELb1ELb1ELb1EEEvNS_16Flash_bwd_paramsE,"a",@progbits
	.sectionflags	@""
	.align	4
.nv.constant0._ZN5flash44flash_bwd_dq_dk_dv_loop_seqk_parallel_kernelI23Flash_bwd_kernel_traitsILi128ELi64ELi128ELi8ELi2ELi4ELi2ELb0ELb0EN7cutlass10bfloat16_tE19Flash_kernel_traitsILi128ELi64ELi128ELi8ES3_EELb0ELb0ELb0ELb0ELb1ELb1ELb1EEEvNS_16Flash_bwd_paramsE:
	.zero		992


//--------------------- .nv.constant0._ZN5flash44flash_bwd_dq_dk_dv_loop_seqk_parallel_kernelI23Flash_bwd_kernel_traitsILi128ELi64ELi128ELi8ELi2ELi4ELi2ELb0ELb0EN7cutlass10bfloat16_tE19Flash_kernel_traitsILi128ELi64ELi128ELi8ES3_EELb1ELb0ELb0ELb1ELb0ELb0ELb0EEEvNS_16Flash_bwd_paramsE --------------------------
	.section	.nv.constant0._ZN5flash44flash_bwd_dq_dk_dv_loop_seqk_parallel_kernelI23Flash_bwd_kernel_traitsILi128ELi64ELi128ELi8ELi2ELi4ELi2ELb0ELb0EN7cutlass10bfloat16_tE19Flash_kernel_traitsILi128ELi64ELi128ELi8ES3_EELb1ELb0ELb0ELb1ELb0ELb0ELb0EEEvNS_16Flash_bwd_paramsE,"a",@progbits
	.sectionflags	@""
	.align	4
.nv.constant0._ZN5flash44flash_bwd_dq_dk_dv_loop_seqk_parallel_kernelI23Flash_bwd_kernel_traitsILi128ELi64ELi128ELi8ELi2ELi4ELi2ELb0ELb0EN7cutlass10bfloat16_tE19Flash_kernel_traitsILi128ELi64ELi128ELi8ES3_EELb1ELb0ELb0ELb1ELb0ELb0ELb0EEEvNS_16Flash_bwd_paramsE:
	.zero		992


//--------------------- .nv.constant0._ZN5flash44flash_bwd_dq_dk_dv_loop_seqk_parallel_kernelI23Flash_bwd_kernel_traitsILi128ELi64ELi128ELi8ELi2ELi4ELi2ELb0ELb0EN7cutlass10bfloat16_tE19Flash_kernel_traitsILi128ELi64ELi128ELi8ES3_EELb0ELb0ELb0ELb1ELb0ELb0ELb1EEEvNS_16Flash_bwd_paramsE --------------------------
	.section	.nv.constant0._ZN5flash44flash_bwd_dq_dk_dv_loop_seqk_parallel_kernelI23Flash_bwd_kernel_traitsILi128ELi64ELi128ELi8ELi2ELi4ELi2ELb0ELb0EN7cutlass10bfloat16_tE19Flash_kernel_traitsILi128ELi64ELi128ELi8ES3_EELb0ELb0ELb0ELb1ELb0ELb0ELb1EEEvNS_16Flash_bwd_paramsE,"a",@progbits
	.sectionflags	@""
	.align	4
.nv.constant0._ZN5flash44flash_bwd_dq_dk_dv_loop_seqk_parallel_kernelI23Flash_bwd_kernel_traitsILi128ELi64ELi128ELi8ELi2ELi4ELi2ELb0ELb0EN7cutlass10bfloat16_tE19Flash_kernel_traitsILi128ELi64ELi128ELi8ES3_EELb0ELb0ELb0ELb1ELb0ELb0ELb1EEEvNS_16Flash_bwd_paramsE:
	.zero		992


//--------------------- .nv.constant0._ZN5flash44flash_bwd_dq_dk_dv_loop_seqk_parallel_kernelI23Flash_bwd_kernel_traitsILi128ELi64ELi128ELi8ELi2ELi4ELi2ELb0ELb0EN7cutlass10bfloat16_tE19Flash_kernel_traitsILi128ELi64ELi128ELi8ES3_EELb1ELb0ELb1ELb0ELb0ELb1ELb0EEEvNS_16Flash_bwd_paramsE --------------------------
	.section	.nv.constant0._ZN5flash44flash_bwd_dq_dk_dv_loop_seqk_parallel_kernelI23Flash_bwd_kernel_traitsILi128ELi64ELi128ELi8ELi2ELi4ELi2ELb0ELb0EN7cutlass10bfloat16_tE19Flash_kernel_traitsILi128ELi64ELi128ELi8ES3_EELb1ELb0ELb1ELb0ELb0ELb1ELb0EEEvNS_16Flash_bwd_paramsE,"a",@progbits
	.sectionflags	@""
	.align	4
.nv.constant0._ZN5flash44flash_bwd_dq_dk_dv_loop_seqk_parallel_kernelI23Flash_bwd_kernel_traitsILi128ELi64ELi128ELi8ELi2ELi4ELi2ELb0ELb0EN7cutlass10bfloat16_tE19Flash_kernel_traitsILi128ELi64ELi128ELi8ES3_EELb1ELb0ELb1ELb0ELb0ELb1ELb0EEEvNS_16Flash_bwd_paramsE:
	.zero		992


//--------------------- .nv.constant0._ZN5flash44flash_bwd_dq_dk_dv_loop_seqk_parallel_kernelI23Flash_bwd_kernel_traitsILi128ELi64ELi128ELi8ELi2ELi4ELi2ELb0ELb0EN7cutlass10bfloat16_tE19Flash_kernel_traitsILi128ELi64ELi128ELi8ES3_EELb0ELb0ELb1ELb0ELb0ELb1ELb1EEEvNS_16Flash_bwd_paramsE --------------------------
	.section	.nv.constant0._ZN5flash44flash_bwd_dq_dk_dv_loop_seqk_parallel_kernelI23Flash_bwd_kernel_traitsILi128ELi64ELi128ELi8ELi2ELi4ELi2ELb0ELb0EN7cutlass10bfloat16_tE19Flash_kernel_traitsILi128ELi64ELi128ELi8ES3_EELb0ELb0ELb1ELb0ELb0ELb1ELb1EEEvNS_16Flash_bwd_paramsE,"a",@progbits
	.sectionflags	@""
	.align	4
.nv.constant0._ZN5flash44flash_bwd_dq_dk_dv_loop_seqk_parallel_kernelI23Flash_bwd_kernel_traitsILi128ELi64ELi128ELi8ELi2ELi4ELi2ELb0ELb0EN7cutlass10bfloat16_tE19Flash_kernel_traitsILi128ELi64ELi128ELi8ES3_EELb0ELb0ELb1ELb0ELb0ELb1ELb1EEEvNS_16Flash_bwd_paramsE:
	.zero		992


//--------------------- .nv.constant0._ZN5flash44flash_bwd_dq_dk_dv_loop_seqk_parallel_kernelI23Flash_bwd_kernel_traitsILi128ELi64ELi128ELi8ELi2ELi4ELi2ELb0ELb0EN7cutlass10bfloat16_tE19Flash_kernel_traitsILi128ELi64ELi128ELi8ES3_EELb1ELb0ELb1ELb1ELb0ELb0ELb0EEEvNS_16Flash_bwd_paramsE --------------------------
	.section	.nv.constant0._ZN5flash44flash_bwd_dq_dk_dv_loop_seqk_parallel_kernelI23Flash_bwd_kernel_traitsILi128ELi64ELi128ELi8ELi2ELi4ELi2ELb0ELb0EN7cutlass10bfloat16_tE19Flash_kernel_traitsILi128ELi64ELi128ELi8ES3_EELb1ELb0ELb1ELb1ELb0ELb0ELb0EEEvNS_16Flash_bwd_paramsE,"a",@progbits
	.sectionflags	@""
	.align	4
.nv.constant0._ZN5flash44flash_bwd_dq_dk_dv_loop_seqk_parallel_kernelI23Flash_bwd_kernel_traitsILi128ELi64ELi128ELi8ELi2ELi4ELi2ELb0ELb0EN7cutlass10bfloat16_tE19Flash_kernel_traitsILi128ELi64ELi128ELi8ES3_EELb1ELb0ELb1ELb1ELb0ELb0ELb0EEEvNS_16Flash_bwd_paramsE:
	.zero		992


//--------------------- .nv.constant0._ZN5flash44flash_bwd_dq_dk_dv_loop_seqk_parallel_kernelI23Flash_bwd_kernel_traitsILi128ELi64ELi128ELi8ELi2ELi4ELi2ELb0ELb0EN7cutlass10bfloat16_tE19Flash_kernel_traitsILi128ELi64ELi128ELi8ES3_EELb0ELb0ELb1ELb1ELb0ELb0ELb1EEEvNS_16Flash_bwd_paramsE --------------------------
	.section	.nv.constant0._ZN5flash44flash_bwd_dq_dk_dv_loop_seqk_parallel_kernelI23Flash_bwd_kernel_traitsILi128ELi64ELi128ELi8ELi2ELi4ELi2ELb0ELb0EN7cutlass10bfloat16_tE19Flash_kernel_traitsILi128ELi64ELi128ELi8ES3_EELb0ELb0ELb1ELb1ELb0ELb0ELb1EEEvNS_16Flash_bwd_paramsE,"a",@progbits
	.sectionflags	@""
	.align	4
.nv.constant0._ZN5flash44flash_bwd_dq_dk_dv_loop_seqk_parallel_kernelI23Flash_bwd_kernel_traitsILi128ELi64ELi128ELi8ELi2ELi4ELi2ELb0ELb0EN7cutlass10bfloat16_tE19Flash_kernel_traitsILi128ELi64ELi128ELi8ES3_EELb0ELb0ELb1ELb1ELb0ELb0ELb1EEEvNS_16Flash_bwd_paramsE:
	.zero		992


//--------------------- .nv.constant0._ZN5flash25flash_bwd_dot_do_o_kernelILb0E23Flash_bwd_kernel_traitsILi128ELi64ELi128ELi8ELi2ELi4ELi2ELb0ELb0EN7cutlass10bfloat16_tE19Flash_kernel_traitsILi128ELi64ELi128ELi8ES3_EEEEvNS_16Flash_bwd_paramsE --------------------------
	.section	.nv.constant0._ZN5flash25flash_bwd_dot_do_o_kernelILb0E23Flash_bwd_kernel_traitsILi128ELi64ELi128ELi8ELi2ELi4ELi2ELb0ELb0EN7cutlass10bfloat16_tE19Flash_kernel_traitsILi128ELi64ELi128ELi8ES3_EEEEvNS_16Flash_bwd_paramsE,"a",@progbits
	.sectionflags	@""
	.align	4
.nv.constant0._ZN5flash25flash_bwd_dot_do_o_kernelILb0E23Flash_bwd_kernel_traitsILi128ELi64ELi128ELi8ELi2ELi4ELi2ELb0ELb0EN7cutlass10bfloat16_tE19Flash_kernel_traitsILi128ELi64ELi128ELi8ES3_EEEEvNS_16Flash_bwd_paramsE:
	.zero		992


//--------------------- .nv.constant0._ZN5flash25flash_bwd_dot_do_o_kernelILb1E23Flash_bwd_kernel_traitsILi128ELi64ELi128ELi8ELi2ELi4ELi2ELb0ELb0EN7cutlass10bfloat16_tE19Flash_kernel_traitsILi128ELi64ELi128ELi8ES3_EEEEvNS_16Flash_bwd_paramsE --------------------------
	.section	.nv.constant0._ZN5flash25flash_bwd_dot_do_o_kernelILb1E23Flash_bwd_kernel_traitsILi128ELi64ELi128ELi8ELi2ELi4ELi2ELb0ELb0EN7cutlass10bfloat16_tE19Flash_kernel_traitsILi128ELi64ELi128ELi8ES3_EEEEvNS_16Flash_bwd_paramsE,"a",@progbits
	.sectionflags	@""
	.align	4
.nv.constant0._ZN5flash25flash_bwd_dot_do_o_kernelILb1E23Flash_bwd_kernel_traitsILi128ELi64ELi128ELi8ELi2ELi4ELi2ELb0ELb0EN7cutlass10bfloat16_tE19Flash_kernel_traitsILi128ELi64ELi128ELi8ES3_EEEEvNS_16Flash_bwd_paramsE:
	.zero		992


//--------------------- .text._ZN5flash44flash_bwd_dq_dk_dv_loop_seqk_parallel_kernelI23Flash_bwd_kernel_traitsILi128ELi64ELi64ELi8ELi4ELi2ELi2ELb1ELb0EN7cutlass10bfloat16_tE19Flash_kernel_traitsILi128ELi64ELi64ELi8ES3_EELb0ELb0ELb0ELb0ELb0ELb1ELb0EEEvNS_16Flash_bwd_paramsE --------------------------
	.section	.text._ZN5flash44flash_bwd_dq_dk_dv_loop_seqk_parallel_kernelI23Flash_bwd_kernel_traitsILi128ELi64ELi64ELi8ELi4ELi2ELi2ELb1ELb0EN7cutlass10bfloat16_tE19Flash_kernel_traitsILi128ELi64ELi64ELi8ES3_EELb0ELb0ELb0ELb0ELb0ELb1ELb0EEEvNS_16Flash_bwd_paramsE,"ax",@progbits
	.sectioninfo	@"SHI_REGISTERS=255"
	.align	128
        .global         _ZN5flash44flash_bwd_dq_dk_dv_loop_seqk_parallel_kernelI23Flash_bwd_kernel_traitsILi128ELi64ELi64ELi8ELi4ELi2ELi2ELb1ELb0EN7cutlass10bfloat16_tE19Flash_kernel_traitsILi128ELi64ELi64ELi8ES3_EELb0ELb0ELb0ELb0ELb0ELb1ELb0EEEvNS_16Flash_bwd_paramsE
        .type           _ZN5flash44flash_bwd_dq_dk_dv_loop_seqk_parallel_kernelI23Flash_bwd_kernel_traitsILi128ELi64ELi64ELi8ELi4ELi2ELi2ELb1ELb0EN7cutlass10bfloat16_tE19Flash_kernel_traitsILi128ELi64ELi64ELi8ES3_EELb0ELb0ELb0ELb0ELb0ELb1ELb0EEEvNS_16Flash_bwd_paramsE,@function
        .size           _ZN5flash44flash_bwd_dq_dk_dv_loop_seqk_parallel_kernelI23Flash_bwd_kernel_traitsILi128ELi64ELi64ELi8ELi4ELi2ELi2ELb1ELb0EN7cutlass10bfloat16_tE19Flash_kernel_traitsILi128ELi64ELi64ELi8ES3_EELb0ELb0ELb0ELb0ELb0ELb1ELb0EEEvNS_16Flash_bwd_paramsE,(.L_x_2046 - _ZN5flash44flash_bwd_dq_dk_dv_loop_seqk_parallel_kernelI23Flash_bwd_kernel_traitsILi128ELi64ELi64ELi8ELi4ELi2ELi2ELb1ELb0EN7cutlass10bfloat16_tE19Flash_kernel_traitsILi128ELi64ELi64ELi8ES3_EELb0ELb0ELb0ELb0ELb0ELb1ELb0EEEvNS_16Flash_bwd_paramsE)
        .other          _ZN5flash44flash_bwd_dq_dk_dv_loop_seqk_parallel_kernelI23Flash_bwd_kernel_traitsILi128ELi64ELi64ELi8ELi4ELi2ELi2ELb1ELb0EN7cutlass10bfloat16_tE19Flash_kernel_traitsILi128ELi64ELi64ELi8ES3_EELb0ELb0ELb0ELb0ELb0ELb1ELb0EEEvNS_16Flash_bwd_paramsE,@"STO_CUDA_ENTRY STV_DEFAULT"
_ZN5flash44flash_bwd_dq_dk_dv_loop_seqk_parallel_kernelI23Flash_bwd_kernel_traitsILi128ELi64ELi64ELi8ELi4ELi2ELi2ELb1ELb0EN7cutlass10bfloat16_tE19Flash_kernel_traitsILi128ELi64ELi64ELi8ES3_EELb0ELb0ELb0ELb0ELb0ELb1ELb0EEEvNS_16Flash_bwd_paramsE:
.text._ZN5flash44flash_bwd_dq_dk_dv_loop_seqk_parallel_kernelI23Flash_bwd_kernel_traitsILi128ELi64ELi64ELi8ELi4ELi2ELi2ELb1ELb0EN7cutlass10bfloat16_tE19Flash_kernel_traitsILi128ELi64ELi64ELi8ES3_EELb0ELb0ELb0ELb0ELb0ELb1ELb0EEEvNS_16Flash_bwd_paramsE:
[----:B------:R-:W-:Y:S02]  /*0000*/  MOV R1, c[0x0][0x28] ;  /* 0x00000a0000017a02 */ /* 0x000fe40000000f00 */
[----:B------:R-:W1:Y:S01]  /*0010*/  S2R R239, SR_CTAID.X ;  /* 0x0000000000ef7919 */ /* 0x000e620000002500 */
[----:B------:R-:W-:Y:S01]  /*0020*/  ULDC UR5, c[0x0][0x218] ;  /* 0x0000860000057ab9 */ /* 0x000fe20000000800 */
[----:B------:R-:W-:Y:S01]  /*0030*/  IADD3 R1, R1, -0x18, RZ ;  /* 0xffffffe801017810 */ /* 0x000fe20007ffe0ff */
[----:B------:R-:W-:-:S04]  /*0040*/  UIADD3 UR5, UR5, 0x3f, URZ ;  /* 0x0000003f05057890 */ /* 0x000fc8000fffe03f */
[----:B------:R-:W-:-:S04]  /*0050*/  USHF.R.S32.HI UR4, URZ, 0x1f, UR5 ;  /* 0x0000001f3f047899 */ /* 0x000fc80008011405 */
[----:B------:R-:W-:-:S04]  /*0060*/  ULEA.HI UR4, UR4, UR5, URZ, 0x6 ;  /* 0x0000000504047291 */ /* 0x000fc8000f8f303f */
[----:B------:R-:W-:-:S06]  /*0070*/  USHF.R.S32.HI UR4, URZ, 0x6, UR4 ;  /* 0x000000063f047899 */ /* 0x000fcc0008011404 */
[----:B-1----:R-:W-:-:S13]  /*0080*/  ISETP.GE.AND P0, PT, R239, UR4, PT ;  /* 0x00000004ef007c0c */ /* 0x002fda000bf06270 */
[----:B------:R-:W-:Y:S05]  /*0090*/  @P0 EXIT ;  /* 0x000000000000094d */ /* 0x000fea0003800000 */
[----:B------:R-:W1:Y:S01]  /*00a0*/  S2R R12, SR_TID.X ;  /* 0x00000000000c7919 */ /* 0x000e620000002100 */
[----:B------:R-:W-:Y:S01]  /*00b0*/  IMAD.MOV.U32 R222, RZ, RZ, -0x10 ;  /* 0xfffffff0ffde7424 */ /* 0x000fe200078e00ff */
[----:B------:R-:W-:Y:S01]  /*00c0*/  ULDC.64 UR6, c[0x0][0x118] ;  /* 0x0000460000067ab9 */ /* 0x000fe20000000a00 */
[----:B-1----:R-:W-:Y:S01]  /*00d0*/  SHF.R.S32.HI R13, RZ, 0x1f, R12 ;  /* 0x0000001fff0d7819 */ /* 0x002fe2000001140c */
[----:B------:R-:W-:-:S03]  /*00e0*/  IMAD.SHL.U32 R249, R12, 0x2, RZ ;  /* 0x000000020cf97824 */ /* 0x000fc600078e00ff */
[CC--:B------:R-:W-:Y:S02]  /*00f0*/  LEA.HI R6, R13.reuse, R12.reuse, RZ, 0x4 ;  /* 0x0000000c0d067211 */ /* 0x0c0fe400078f20ff */
[C---:B------:R-:W-:Y:S02]  /*0100*/  LEA.HI R16, R13.reuse, R12, RZ, 0x3 ;  /* 0x0000000c0d107211 */ /* 0x040fe400078f18ff */
[----:B------:R-:W-:Y:S02]  /*0110*/  SHF.R.S32.HI R2, RZ, 0x4, R6 ;  /* 0x00000004ff027819 */ /* 0x000fe40000011406 */
[----:B------:R-:W-:Y:S02]  /*0120*/  SHF.R.S32.HI R238, RZ, 0x3, R16 ;  /* 0x00000003ffee7819 */ /* 0x000fe40000011410 */
[----:B------:R-:W-:Y:S02]  /*0130*/  LEA.HI R0, R6, R2, RZ, 0x1 ;  /* 0x0000000206007211 */ /* 0x000fe400078f08ff */
[----:B------:R-:W-:-:S02]  /*0140*/  LEA.HI R15, R13, R12, RZ, 0x2 ;  /* 0x0000000c0d0f7211 */ /* 0x000fc400078f10ff */
[----:B------:R-:W-:Y:S02]  /*0150*/  LOP3.LUT R0, R0, 0xfffffffe, RZ, 0xc0, !PT ;  /* 0xfffffffe00007812 */ /* 0x000fe400078ec0ff */
[--C-:B------:R-:W-:Y:S02]  /*0160*/  SHF.R.S32.HI R8, RZ, 0x2, R15.reuse ;  /* 0x00000002ff087819 */ /* 0x100fe4000001140f */
[----:B------:R-:W-:Y:S01]  /*0170*/  SHF.R.S32.HI R3, RZ, 0x1f, R15 ;  /* 0x0000001fff037819 */ /* 0x000fe2000001140f */
[----:B------:R-:W-:Y:S01]  /*0180*/  IMAD.IADD R10, R2, 0x1, -R0 ;  /* 0x00000001020a7824 */ /* 0x000fe200078e0a00 */
[----:B------:R-:W-:Y:S01]  /*0190*/  LOP3.LUT R0, R16, 0xfffffff8, RZ, 0xc0, !PT ;  /* 0xfffffff810007812 */ /* 0x000fe200078ec0ff */
[----:B------:R-:W-:Y:S01]  /*01a0*/  IMAD.SHL.U32 R2, R238, 0x40, RZ ;  /* 0x00000040ee027824 */ /* 0x000fe200078e00ff */
[----:B------:R-:W-:Y:S01]  /*01b0*/  LEA.HI R14, R13, R12, RZ, 0x5 ;  /* 0x0000000c0d0e7211 */ /* 0x000fe200078f28ff */
[----:B------:R-:W-:Y:S01]  /*01c0*/  IMAD.SHL.U32 R186, R10, 0x200, RZ ;  /* 0x000002000aba7824 */ /* 0x000fe200078e00ff */
[----:B------:R-:W-:Y:S01]  /*01d0*/  LEA.HI R3, R3, R8, RZ, 0x3 ;  /* 0x0000000803037211 */ /* 0x000fe200078f18ff */
[----:B------:R-:W-:Y:S01]  /*01e0*/  IMAD.IADD R0, R12, 0x1, -R0 ;  /* 0x000000010c007824 */ /* 0x000fe200078e0a00 */
[----:B------:R-:W-:-:S02]  /*01f0*/  LOP3.LUT R2, R2, 0x1c0, RZ, 0xc0, !PT ;  /* 0x000001c002027812 */ /* 0x000fc400078ec0ff */
[----:B------:R-:W-:Y:S01]  /*0200*/  SHF.R.S32.HI R20, RZ, 0x5, R14 ;  /* 0x00000005ff147819 */ /* 0x000fe2000001140e */
[----:B------:R-:W-:Y:S01]  /*0210*/  IMAD.SHL.U32 R18, R0, 0x8, RZ ;  /* 0x0000000800127824 */ /* 0x000fe200078e00ff */
[----:B------:R-:W-:Y:S02]  /*0220*/  LOP3.LUT R4, R3, 0xfffffff8, RZ, 0xc0, !PT ;  /* 0xfffffff803047812 */ /* 0x000fe400078ec0ff */
[----:B------:R-:W-:Y:S02]  /*0230*/  SHF.R.U32.HI R5, RZ, 0x3, R2 ;  /* 0x00000003ff057819 */ /* 0x000fe40000011602 */
[----:B------:R-:W-:Y:S01]  /*0240*/  LOP3.LUT R3, R2, 0x38, R18, 0xf8, !PT ;  /* 0x0000003802037812 */ /* 0x000fe200078ef812 */
[----:B------:R-:W-:Y:S01]  /*0250*/  IMAD.IADD R8, R8, 0x1, -R4 ;  /* 0x0000000108087824 */ /* 0x000fe200078e0a04 */
[----:B------:R-:W-:Y:S01]  /*0260*/  LOP3.LUT R2, R6, 0xfffffff0, RZ, 0xc0, !PT ;  /* 0xfffffff006027812 */ /* 0x000fe200078ec0ff */
[----:B------:R1:W-:Y:S01]  /*0270*/  STL [R1], R18 ;  /* 0x0000001201007387 */ /* 0x0003e20000100800 */
[----:B------:R-:W-:-:S02]  /*0280*/  LEA.HI R6, R14, R20, RZ, 0x1 ;  /* 0x000000140e067211 */ /* 0x000fc400078f08ff */
[----:B------:R-:W-:Y:S01]  /*0290*/  LOP3.LUT R9, R3, R5, RZ, 0x3c, !PT ;  /* 0x0000000503097212 */ /* 0x000fe200078e3cff */
[----:B------:R-:W-:Y:S01]  /*02a0*/  IMAD.IADD R3, R12, 0x1, -R2 ;  /* 0x000000010c037824 */ /* 0x000fe200078e0a02 */
[----:B------:R-:W-:Y:S02]  /*02b0*/  LOP3.LUT R2, R6, 0xfffffffe, RZ, 0xc0, !PT ;  /* 0xfffffffe06027812 */ /* 0x000fe400078ec0ff */
[C---:B------:R-:W-:Y:S02]  /*02c0*/  LOP3.LUT P4, RZ, R0.reuse, 0x2, RZ, 0xc0, !PT ;  /* 0x0000000200ff7812 */ /* 0x040fe4000788c0ff */
[C---:B------:R-:W-:Y:S01]  /*02d0*/  LOP3.LUT P3, RZ, R0.reuse, 0x4, RZ, 0xc0, !PT ;  /* 0x0000000400ff7812 */ /* 0x040fe2000786c0ff */
[----:B------:R-:W-:Y:S01]  /*02e0*/  IMAD.SHL.U32 R0, R0, 0x40, RZ ;  /* 0x0000004000007824 */ /* 0x000fe200078e00ff */
[----:B------:R-:W-:Y:S01]  /*02f0*/  LEA.HI R4, R13, R12, RZ, 0x7 ;  /* 0x0000000c0d047211 */ /* 0x000fe200078f38ff */
[----:B------:R-:W-:Y:S01]  /*0300*/  IMAD.IADD R194, R20, 0x1, -R2 ;  /* 0x0000000114c27824 */ /* 0x000fe200078e0a02 */
[----:B------:R-:W-:-:S02]  /*0310*/  SHF.R.S32.HI R5, RZ, 0x1f, R3 ;  /* 0x0000001fff057819 */ /* 0x000fc40000011403 */
[----:B------:R-:W-:Y:S01]  /*0320*/  LOP3.LUT R0, R0, 0x1c0, RZ, 0xc0, !PT ;  /* 0x000001c000007812 */ /* 0x000fe200078ec0ff */
[----:B------:R-:W-:Y:S01]  /*0330*/  IMAD.SHL.U32 R2, R194, 0x10, RZ ;  /* 0x00000010c2027824 */ /* 0x000fe200078e00ff */
[----:B------:R-:W-:Y:S02]  /*0340*/  SHF.R.S32.HI R7, RZ, 0x7, R4 ;  /* 0x00000007ff077819 */ /* 0x000fe40000011404 */
[C---:B------:R-:W-:Y:S02]  /*0350*/  LOP3.LUT R188, R0.reuse, 0x8, R16, 0xf8, !PT ;  /* 0x0000000800bc7812 */ /* 0x040fe400078ef810 */
[----:B------:R-:W-:Y:S01]  /*0360*/  LOP3.LUT R4, R0, 0x10, R2, 0xf8, !PT ;  /* 0x0000001000047812 */ /* 0x000fe200078ef802 */
[----:B------:R-:W-:Y:S01]  /*0370*/  IMAD R2, R7, 0x800, R186 ;  /* 0x0000080007027824 */ /* 0x000fe200078e02ba */
[----:B------:R-:W-:Y:S02]  /*0380*/  SHF.R.U32.HI R0, RZ, 0x3, R0 ;  /* 0x00000003ff007819 */ /* 0x000fe40000011600 */
[----:B------:R-:W-:-:S02]  /*0390*/  LEA.HI R11, R5, R3, RZ, 0x3 ;  /* 0x00000003050b7211 */ /* 0x000fc400078f18ff */
[----:B------:R-:W-:Y:S02]  /*03a0*/  LOP3.LUT R4, R4, 0x8, R16, 0xf8, !PT ;  /* 0x0000000804047812 */ /* 0x000fe400078ef810 */
[----:B------:R-:W-:Y:S02]  /*03b0*/  LOP3.LUT R188, R188, R0, RZ, 0x3c, !PT ;  /* 0x00000000bcbc7212 */ /* 0x000fe400078e3cff */
[----:B------:R-:W-:Y:S02]  /*03c0*/  LOP3.LUT R6, R11, 0xfffffff8, RZ, 0xc0, !PT ;  /* 0xfffffff80b067812 */ /* 0x000fe400078ec0ff */
[----:B------:R-:W-:Y:S01]  /*03d0*/  LOP3.LUT R186, R186, R4, R0, 0xf6, !PT ;  /* 0x00000004baba7212 */ /* 0x000fe200078ef600 */
[----:B------:R-:W-:Y:S01]  /*03e0*/  IMAD.IADD R188, R2, 0x1, R188 ;  /* 0x0000000102bc7824 */ /* 0x000fe200078e02bc */
[----:B------:R-:W-:Y:S01]  /*03f0*/  LEA.HI R0, R13, R12, RZ, 0x6 ;  /* 0x0000000c0d007211 */ /* 0x000fe200078f30ff */
[----:B------:R-:W-:Y:S01]  /*0400*/  IMAD.IADD R19, R3, 0x1, -R6 ;  /* 0x0000000103137824 */ /* 0x000fe200078e0a06 */
[----:B------:R-:W-:Y:S01]  /*0410*/  LOP3.LUT R5, R8, 0x1, RZ, 0xc0, !PT ;  /* 0x0000000108057812 */ /* 0x000fe200078ec0ff */
[----:B------:R-:W-:Y:S01]  /*0420*/  IMAD.SHL.U32 R188, R188, 0x2, RZ ;  /* 0x00000002bcbc7824 */ /* 0x000fe200078e00ff */
[----:B------:R-:W-:Y:S01]  /*0430*/  LOP3.LUT R4, R14, 0xffffffe0, RZ, 0xc0, !PT ;  /* 0xffffffe00e047812 */ /* 0x000fe200078ec0ff */
[----:B------:R-:W-:Y:S01]  /*0440*/  IMAD.SHL.U32 R6, R19, 0x40, RZ ;  /* 0x0000004013067824 */ /* 0x000fe200078e00ff */
[----:B------:R-:W-:Y:S01]  /*0450*/  LOP3.LUT R2, R15, 0x7ffffffc, RZ, 0xc0, !PT ;  /* 0x7ffffffc0f027812 */ /* 0x000fe200078ec0ff */
[----:B------:R2:W-:Y:S01]  /*0460*/  STL [R1+0x10], R19 ;  /* 0x0000101301007387 */ /* 0x0005e20000100800 */
[----:B------:R-:W-:Y:S01]  /*0470*/  SHF.R.S32.HI R0, RZ, 0x6, R0 ;  /* 0x00000006ff007819 */ /* 0x000fe20000011400 */
[----:B-1----:R-:W-:Y:S01]  /*0480*/  IMAD.IADD R18, R12, 0x1, -R4 ;  /* 0x000000010c127824 */ /* 0x002fe200078e0a04 */
[----:B------:R-:W-:-:S02]  /*0490*/  SHF.R.S32.HI R3, RZ, 0x1f, R14 ;  /* 0x0000001fff037819 */ /* 0x000fc4000001140e */
[----:B------:R-:W-:Y:S01]  /*04a0*/  ISETP.NE.U32.AND P0, PT, R5, 0x1, PT ;  /* 0x000000010500780c */ /* 0x000fe20003f05070 */
[----:B------:R-:W-:Y:S01]  /*04b0*/  IMAD.IADD R5, R12, 0x1, -R2 ;  /* 0x000000010c057824 */ /* 0x000fe200078e0a02 */
[----:B------:R-:W-:Y:S01]  /*04c0*/  LEA.HI R4, R3, R20, RZ, 0x2 ;  /* 0x0000001403047211 */ /* 0x000fe200078f10ff */
[----:B------:R-:W-:Y:S01]  /*04d0*/  IMAD R17, R0, 0x200, R9 ;  /* 0x0000020000117824 */ /* 0x000fe200078e0209 */
[----:B------:R-:W-:Y:S01]  /*04e0*/  R2P PR, R8, 0x6 ;  /* 0x0000000608007804 */ /* 0x000fe20000000000 */
[----:B------:R-:W-:Y:S01]  /*04f0*/  IMAD.SHL.U32 R2, R0, 0x8, RZ ;  /* 0x0000000800027824 */ /* 0x000fe200078e00ff */
[----:B------:R-:W-:Y:S01]  /*0500*/  LOP3.LUT R4, R4, 0xfffffffc, RZ, 0xc0, !PT ;  /* 0xfffffffc04047812 */ /* 0x000fe200078ec0ff */
[----:B------:R-:W-:Y:S01]  /*0510*/  IMAD.SHL.U32 R0, R8, 0x40, RZ ;  /* 0x0000004008007824 */ /* 0x000fe200078e00ff */
[----:B------:R2:W-:Y:S01]  /*0520*/  STL [R1+0xc], R18 ;  /* 0x00000c1201007387 */ /* 0x0005e20000100800 */
[----:B------:R-:W-:Y:S01]  /*0530*/  IMAD.SHL.U32 R3, R7, 0x20, RZ ;  /* 0x0000002007037824 */ /* 0x000fe200078e00ff */
[----:B------:R-:W-:Y:S01]  /*0540*/  LOP3.LUT R2, R2, 0x18, RZ, 0xc0, !PT ;  /* 0x0000001802027812 */ /* 0x000fe200078ec0ff */
[----:B------:R-:W-:Y:S01]  /*0550*/  IMAD.SHL.U32 R8, R5, 0x2, RZ ;  /* 0x0000000205087824 */ /* 0x000fe200078e00ff */
[----:B------:R-:W-:Y:S01]  /*0560*/  LOP3.LUT R0, R0, 0x1c0, RZ, 0xc0, !PT ;  /* 0x000001c000007812 */ /* 0x000fe200078ec0ff */
[----:B------:R-:W-:Y:S01]  /*0570*/  IMAD.IADD R204, R20, 0x1, -R4 ;  /* 0x0000000114cc7824 */ /* 0x000fe200078e0a04 */
[----:B------:R-:W-:Y:S01]  /*0580*/  LOP3.LUT R249, R3, 0x6, R249, 0xf8, !PT ;  /* 0x0000000603f97812 */ /* 0x000fe200078ef8f9 */
[----:B------:R-:W-:Y:S01]  /*0590*/  IMAD.SHL.U32 R5, R10, 0x20, RZ ;  /* 0x000000200a057824 */ /* 0x000fe200078e00ff */
[----:B------:R-:W-:Y:S01]  /*05a0*/  LOP3.LUT R4, R0, 0x20, R3, 0xf8, !PT ;  /* 0x0000002000047812 */ /* 0x000fe200078ef803 */
[----:B------:R-:W-:Y:S01]  /*05b0*/  IMAD R7, R204, 0x400, R8 ;  /* 0x00000400cc077824 */ /* 0x000fe200078e0208 */
[----:B------:R-:W-:Y:S01]  /*05c0*/  SHF.R.U32.HI R3, RZ, 0x3, R0 ;  /* 0x00000003ff037819 */ /* 0x000fe20000011600 */
[----:B------:R2:W-:Y:S01]  /*05d0*/  STL [R1+0x8], R17 ;  /* 0x0000081101007387 */ /* 0x0005e20000100800 */
[----:B------:R-:W-:Y:S01]  /*05e0*/  LOP3.LUT R5, R2, 0x20, R5, 0xf8, !PT ;  /* 0x0000002002057812 */ /* 0x000fe200078ef805 */
[----:B------:R-:W-:Y:S01]  /*05f0*/  IMAD.SHL.U32 R214, R17, 0x2, RZ ;  /* 0x0000000211d67824 */ /* 0x000fe200078e00ff */
[----:B------:R-:W-:-:S02]  /*0600*/  LOP3.LUT R4, R4, R3, RZ, 0x3c, !PT ;  /* 0x0000000304047212 */ /* 0x000fc400078e3cff */
[----:B------:R-:W-:Y:S01]  /*0610*/  LOP3.LUT R9, R3, R0, R2, 0x1e, !PT ;  /* 0x0000000003097212 */ /* 0x000fe200078e1e02 */
[----:B------:R-:W-:Y:S01]  /*0620*/  IMAD.SHL.U32 R0, R10, 0x8, RZ ;  /* 0x000000080a007824 */ /* 0x000fe200078e00ff */
[----:B------:R-:W-:Y:S01]  /*0630*/  LOP3.LUT R2, R6, 0x1c0, RZ, 0xc0, !PT ;  /* 0x000001c006027812 */ /* 0x000fe200078ec0ff */
[----:B------:R-:W-:Y:S01]  /*0640*/  IMAD.IADD R221, R7, 0x1, R4 ;  /* 0x0000000107dd7824 */ /* 0x000fe200078e0204 */
[----:B------:R-:W-:Y:S02]  /*0650*/  SHF.R.S32.HI R6, RZ, 0x1f, R18 ;  /* 0x0000001fff067819 */ /* 0x000fe40000011412 */
[----:B------:R-:W-:Y:S01]  /*0660*/  SHF.R.U32.HI R3, RZ, 0x3, R2 ;  /* 0x00000003ff037819 */ /* 0x000fe20000011602 */
[----:B------:R-:W-:Y:S01]  /*0670*/  IMAD.SHL.U32 R221, R221, 0x2, RZ ;  /* 0x00000002dddd7824 */ /* 0x000fe200078e00ff */
[----:B------:R-:W-:Y:S01]  /*0680*/  LEA.HI R4, R6, R18, RZ, 0x2 ;  /* 0x0000001206047211 */ /* 0x000fe200078f10ff */
[----:B------:R-:W-:Y:S01]  /*0690*/  IMAD.SHL.U32 R6, R11, 0x40, RZ ;  /* 0x000000400b067824 */ /* 0x000fe200078e00ff */
[----:B------:R-:W-:-:S02]  /*06a0*/  LOP3.LUT R7, R2, 0x8, R0, 0xf8, !PT ;  /* 0x0000000802077812 */ /* 0x000fc400078ef800 */
[----:B------:R-:W-:Y:S02]  /*06b0*/  LOP3.LUT R2, R3, R5, R2, 0x1e, !PT ;  /* 0x0000000503027212 */ /* 0x000fe400078e1e02 */
[----:B------:R-:W-:Y:S01]  /*06c0*/  SHF.R.S32.HI R5, RZ, 0x2, R4 ;  /* 0x00000002ff057819 */ /* 0x000fe20000011404 */
[----:B------:R-:W-:Y:S01]  /*06d0*/  IMAD R4, R194, 0x400, R8 ;  /* 0x00000400c2047824 */ /* 0x000fe200078e0208 */
[----:B------:R-:W-:Y:S02]  /*06e0*/  LOP3.LUT R0, R6, 0xfffffe00, RZ, 0xc0, !PT ;  /* 0xfffffe0006007812 */ /* 0x000fe400078ec0ff */
[----:B------:R-:W-:Y:S01]  /*06f0*/  LOP3.LUT R3, R7, R3, RZ, 0x3c, !PT ;  /* 0x0000000307037212 */ /* 0x000fe200078e3cff */
[----:B------:R-:W-:Y:S01]  /*0700*/  IMAD R251, R204, 0x10, R5 ;  /* 0x00000010ccfb7824 */ /* 0x000fe200078e0205 */
[----:B------:R-:W-:Y:S01]  /*0710*/  LOP3.LUT R202, R2, R0, RZ, 0xfc, !PT ;  /* 0x0000000002ca7212 */ /* 0x000fe200078efcff */
[--C-:B------:R-:W-:Y:S01]  /*0720*/  IMAD R204, R204, 0x400, R0.reuse ;  /* 0x00000400cccc7824 */ /* 0x100fe200078e0200 */
[----:B------:R-:W-:Y:S01]  /*0730*/  SEL R222, R222, 0x10, !P0 ;  /* 0x00000010dede7807 */ /* 0x000fe20004000000 */
[----:B------:R-:W-:Y:S01]  /*0740*/  IMAD R194, R194, 0x400, R0 ;  /* 0x00000400c2c27824 */ /* 0x000fe200078e0200 */
[C---:B------:R-:W-:Y:S01]  /*0750*/  IADD3 R220, R221.reuse, 0x20, RZ ;  /* 0x00000020dddc7810 */ /* 0x040fe20007ffe0ff */
[----:B------:R-:W-:Y:S01]  /*0760*/  IMAD.MOV.U32 R0, RZ, RZ, 0x40 ;  /* 0x00000040ff007424 */ /* 0x000fe200078e00ff */
[----:B------:R-:W-:Y:S01]  /*0770*/  @P1 IADD3 R220, R221, -0x20, RZ ;  /* 0xffffffe0dddc1810 */ /* 0x000fe20007ffe0ff */
[----:B------:R-:W-:-:S02]  /*0780*/  IMAD.IADD R4, R4, 0x1, R9 ;  /* 0x0000000104047824 */ /* 0x000fc400078e0209 */
[----:B------:R-:W-:Y:S01]  /*0790*/  IMAD.MOV.U32 R2, RZ, RZ, 0x20 ;  /* 0x00000020ff027424 */ /* 0x000fe200078e00ff */
[----:B------:R-:W-:Y:S01]  /*07a0*/  SEL R0, R0, 0xffffffc0, !P3 ;  /* 0xffffffc000007807 */ /* 0x000fe20005800000 */
[----:B------:R-:W-:Y:S01]  /*07b0*/  IMAD.IADD R194, R3, 0x1, R194 ;  /* 0x0000000103c27824 */ /* 0x000fe200078e02c2 */
[----:B------:R-:W-:Y:S01]  /*07c0*/  LEA R247, R4, 0xc000, 0x1 ;  /* 0x0000c00004f77811 */ /* 0x000fe200078e08ff */
[----:B------:R-:W-:Y:S01]  /*07d0*/  IMAD.IADD R204, R204, 0x1, R3 ;  /* 0x00000001cccc7824 */ /* 0x000fe200078e0203 */
[----:B------:R-:W-:Y:S01]  /*07e0*/  SEL R2, R2, 0xffffffe0, !P4 ;  /* 0xffffffe002027807 */ /* 0x000fe20006000000 */
[--C-:B------:R-:W-:Y:S01]  /*07f0*/  IMAD.IADD R190, R188, 0x1, R0.reuse ;  /* 0x00000001bcbe7824 */ /* 0x100fe200078e0200 */
[----:B------:R-:W-:Y:S01]  /*0800*/  IADD3 R248, R247, 0x40, RZ ;  /* 0x00000040f7f87810 */ /* 0x000fe20007ffe0ff */
[----:B------:R-:W-:Y:S01]  /*0810*/  IMAD R185, R186, 0x2, R0 ;  /* 0x00000002bab97824 */ /* 0x000fe200078e0200 */
[----:B------:R-:W-:Y:S01]  /*0820*/  SHF.R.S32.HI R3, RZ, 0x1f, R238 ;  /* 0x0000001fff037819 */ /* 0x000fe200000114ee */
[----:B------:R-:W-:Y:S01]  /*0830*/  IMAD.IADD R224, R221, 0x1, R222 ;  /* 0x00000001dde07824 */ /* 0x000fe200078e02de */
[--C-:B------:R-:W-:Y:S01]  /*0840*/  IADD3 R191, R0, R188, R2.reuse ;  /* 0x000000bc00bf7210 */ /* 0x100fe20007ffe002 */
[----:B------:R-:W-:Y:S01]  /*0850*/  IMAD.SHL.U32 R186, R186, 0x2, RZ ;  /* 0x00000002baba7824 */ /* 0x000fe200078e00ff */
[----:B------:R-:W-:Y:S01]  /*0860*/  LEA R194, R194, 0x10000, 0x1 ;  /* 0x00010000c2c27811 */ /* 0x000fe200078e08ff */
[----:B------:R-:W-:Y:S01]  /*0870*/  IMAD.IADD R189, R188, 0x1, R2 ;  /* 0x00000001bcbd7824 */ /* 0x000fe200078e0202 */
[----:B------:R-:W-:Y:S01]  /*0880*/  @P2 IADD3 R248, R247, -0x40, RZ ;  /* 0xffffffc0f7f82810 */ /* 0x000fe20007ffe0ff */
[----:B------:R-:W-:-:S02]  /*0890*/  IMAD.IADD R203, R2, 0x1, R190 ;  /* 0x0000000102cb7824 */ /* 0x000fc400078e02be */
[----:B--2---:R-:W-:Y:S02]  /*08a0*/  IMAD.IADD R222, R222, 0x1, R220 ;  /* 0x00000001dede7824 */ /* 0x004fe400078e02dc */
.L_x_28:
[----:B-1----:R-:W1:Y:S01]  /*08b0*/  S2R R35, SR_CTAID.Y ;  /* 0x0000000000237919 */ /* 0x002e620000002600 */
[----:B------:R-:W2:Y:S01]  /*08c0*/  LDC.U8 R0, c[0x0][0x312] ;  /* 0x0000c480ff007b82 */ /* 0x000ea20000000000 */
[----:B------:R-:W-:Y:S02]  /*08d0*/  ISETP.NE.U32.AND P2, PT, RZ, c[0x0][0x240], PT ;  /* 0x00009000ff007a0c */ /* 0x000fe40003f45070 */
[----:B------:R-:W-:Y:S02]  /*08e0*/  ISETP.EQ.U32.AND P5, PT, RZ, c[0x0][0x248], PT ;  /* 0x00009200ff007a0c */ /* 0x000fe40003fa2070 */
[----:B------:R-:W-:Y:S02]  /*08f0*/  ISETP.NE.AND.EX P2, PT, RZ, c[0x0][0x244], PT, P2 ;  /* 0x00009100ff007a0c */ /* 0x000fe40003f45320 */
[----:B------:R-:W-:Y:S01]  /*0900*/  ISETP.NE.U32.AND P3, PT, RZ, c[0x0][0x250], PT ;  /* 0x00009400ff007a0c */ /* 0x000fe20003f65070 */
[----:B------:R-:W-:-:S03]  /*0910*/  IMAD.MOV.U32 R250, RZ, RZ, -0x1 ;  /* 0xfffffffffffa7424 */ /* 0x000fc600078e00ff */
[----:B------:R-:W-:Y:S01]  /*0920*/  ISETP.NE.AND.EX P3, PT, RZ, c[0x0][0x254], PT, P3 ;  /* 0x00009500ff007a0c */ /* 0x000fe20003f65330 */
[C---:B-1----:R-:W-:Y:S01]  /*0930*/  IMAD.SHL.U32 R8, R35.reuse, 0x4, RZ ;  /* 0x0000000423087824 */ /* 0x042fe200078e00ff */
[----:B------:R-:W-:Y:S02]  /*0940*/  SHF.R.S32.HI R15, RZ, 0x1f, R35 ;  /* 0x0000001fff0f7819 */ /* 0x000fe40000011423 */
[----:B--2---:R-:W-:Y:S01]  /*0950*/  ISETP.NE.AND P4, PT, R0, RZ, PT ;  /* 0x000000ff0000720c */ /* 0x004fe20003f85270 */
[----:B------:R-:W-:Y:S01]  /*0960*/  IMAD.MOV.U32 R0, RZ, RZ, -0x1 ;  /* 0xffffffffff007424 */ /* 0x000fe200078e00ff */
[----:B------:R-:W-:Y:S02]  /*0970*/  SHF.L.U64.HI R7, R35, 0x2, R15 ;  /* 0x0000000223077819 */ /* 0x000fe4000001020f */
[----:B------:R-:W-:Y:S02]  /*0980*/  IADD3 R2, P0, R8, c[0x0][0x240], RZ ;  /* 0x0000900008027a10 */ /* 0x000fe40007f1e0ff */
[----:B------:R-:W-:-:S02]  /*0990*/  ISETP.EQ.OR.EX P5, PT, RZ, c[0x0][0x24c], !P4, P5 ;  /* 0x00009300ff007a0c */ /* 0x000fc400067a2750 */
[----:B------:R-:W-:Y:S02]  /*09a0*/  IADD3.X R3, R7, c[0x0][0x244], RZ, P0, !PT ;  /* 0x0000910007037a10 */ /* 0x000fe400007fe4ff */
[----:B------:R-:W-:-:S03]  /*09b0*/  @P3 IADD3 R4, P0, R8, c[0x0][0x250], RZ ;  /* 0x0000940008043a10 */ /* 0x000fc60007f1e0ff */
[----:B------:R1:W2:Y:S04]  /*09c0*/  @P2 LDG.E R0, [R2.64] ;  /* 0x0000000602002981 */ /* 0x0002a8000c1e1900 */
[----:B------:R1:W2:Y:S01]  /*09d0*/  @P2 LDG.E R6, [R2.64+0x4] ;  /* 0x0000040602062981 */ /* 0x0002a2000c1e1900 */
[----:B------:R-:W-:Y:S01]  /*09e0*/  @P3 IADD3.X R5, R7, c[0x0][0x254], RZ, P0, !PT ;  /* 0x0000950007053a10 */ /* 0x000fe200007fe4ff */
[----:B------:R-:W-:Y:S01]  /*09f0*/  IMAD.MOV.U32 R237, RZ, RZ, RZ ;  /* 0x000000ffffed7224 */ /* 0x000fe200078e00ff */
[----:B-1----:R-:W-:-:S05]  /*0a00*/  IADD3 R2, P1, R8, c[0x0][0x248], RZ ;  /* 0x0000920008027a10 */ /* 0x002fca0007f3e0ff */
[----:B-----5:R1:W5:Y:S01]  /*0a10*/  @P3 LDG.E R237, [R4.64] ;  /* 0x0000000604ed3981 */ /* 0x020362000c1e1900 */
[----:B------:R-:W-:-:S05]  /*0a20*/  IADD3.X R3, R7, c[0x0][0x24c], RZ, P1, !PT ;  /* 0x0000930007037a10 */ /* 0x000fca0000ffe4ff */
[----:B------:R3:W5:Y:S01]  /*0a30*/  @!P5 LDG.E R250, [R2.64] ;  /* 0x0000000602fad981 */ /* 0x000762000c1e1900 */
[----:B------:R-:W-:-:S04]  /*0a40*/  ISETP.NE.U32.AND P0, PT, RZ, c[0x0][0x248], PT ;  /* 0x00009200ff007a0c */ /* 0x000fc80003f05070 */
[----:B------:R-:W-:Y:S01]  /*0a50*/  ISETP.NE.AND.EX P0, PT, RZ, c[0x0][0x24c], PT, P0 ;  /* 0x00009300ff007a0c */ /* 0x000fe20003f05300 */
[----:B-1----:R-:W-:Y:S02]  /*0a60*/  IMAD.MOV.U32 R4, RZ, RZ, c[0x0][0x218] ;  /* 0x00008600ff047624 */ /* 0x002fe400078e00ff */
[----:B--2---:R-:W-:Y:S02]  /*0a70*/  @P2 IMAD.IADD R19, R6, 0x1, -R0 ;  /* 0x0000000106132824 */ /* 0x004fe400078e0a00 */
[----:B------:R-:W-:-:S08]  /*0a80*/  @!P2 IMAD.MOV.U32 R19, RZ, RZ, c[0x0][0x214] ;  /* 0x00008500ff13a624 */ /* 0x000fd000078e00ff */
[----:B------:R-:W-:Y:S05]  /*0a90*/  @!P0 BRA `(.L_x_0) ;  /* 0x0000003000008947 */ /* 0x000fea0003800000 */
[----:B---3--:R-:W2:Y:S02]  /*0aa0*/  @P4 LDG.E R4, [R2.64+0x4] ;  /* 0x0000040602044981 */ /* 0x008ea4000c1e1900 */
[----:B--2--5:R-:W-:-:S06]  /*0ab0*/  @P4 IADD3 R4, R4, -R250, RZ ;  /* 0x800000fa04044210 */ /* 0x024fcc0007ffe0ff */
[----:B------:R1:W5:Y:S02]  /*0ac0*/  @!P4 LDG.E R4, [R2.64] ;  /* 0x000000060204c981 */ /* 0x000364000c1e1900 */
.L_x_0:
[----:B---3--:R-:W-:-:S04]  /*0ad0*/  ISETP.NE.U32.AND P1, PT, RZ, c[0x0][0x258], PT ;  /* 0x00009600ff007a0c */ /* 0x008fc80003f25070 */
[----:B------:R-:W-:-:S13]  /*0ae0*/  ISETP.NE.AND.EX P1, PT, RZ, c[0x0][0x25c], PT, P1 ;  /* 0x00009700ff007a0c */ /* 0x000fda0003f25310 */
[----:B-1----:R-:W-:-:S04]  /*0af0*/  @P1 IADD3 R2, P0, R8, c[0x0][0x258], RZ ;  /* 0x0000960008021a10 */ /* 0x002fc80007f1e0ff */
[----:B------:R-:W-:-:S06]  /*0b00*/  @P1 IADD3.X R3, R7, c[0x0][0x25c], RZ, P0, !PT ;  /* 0x0000970007031a10 */ /* 0x000fcc00007fe4ff */
[----:B------:R-:W2:Y:S01]  /*0b10*/  @P1 LDG.E R3, [R2.64] ;  /* 0x0000000602031981 */ /* 0x000ea2000c1e1900 */
[----:B------:R-:W-:Y:S01]  /*0b20*/  @!P1 ISETP.NE.U32.AND P0, PT, RZ, c[0x0][0x268], PT ;  /* 0x00009a00ff009a0c */ /* 0x000fe20003f05070 */
[----:B------:R-:W-:-:S03]  /*0b30*/  IMAD.SHL.U32 R20, R239, 0x40, RZ ;  /* 0x00000040ef147824 */ /* 0x000fc600078e00ff */
[----:B------:R-:W-:-:S04]  /*0b40*/  @!P1 ISETP.NE.AND.EX P0, PT, RZ, c[0x0][0x26c], PT, P0 ;  /* 0x00009b00ff009a0c */ /* 0x000fc80003f05300 */
[----:B------:R-:W-:Y:S01]  /*0b50*/  @!P1 SEL R2, RZ, c[0x0][0x21c], !P0 ;  /* 0x00008700ff029a07 */ /* 0x000fe20004000000 */
[----:B--2--5:R-:W-:-:S03]  /*0b60*/  @P1 IMAD.IADD R212, R3, 0x1, -R237 ;  /* 0x0000000103d41824 */ /* 0x024fc600078e0aed */
[----:B------:R-:W-:-:S04]  /*0b70*/  @!P1 IADD3 R212, R2, R4, -R237 ;  /* 0x0000000402d49210 */ /* 0x000fc80007ffe8ed */
[----:B------:R-:W-:-:S13]  /*0b80*/  ISETP.GT.AND P0, PT, R212, R20, PT ;  /* 0x00000014d400720c */ /* 0x000fda0003f04270 */
[----:B------:R-:W-:Y:S05]  /*0b90*/  @!P0 BRA `(.L_x_1) ;  /* 0x0000540000008947 */ /* 0x000fea0003800000 */
[----:B------:R-:W-:Y:S01]  /*0ba0*/  ISETP.NE.AND P1, PT, R250, -0x1, PT ;  /* 0xfffffffffa00780c */ /* 0x000fe20003f25270 */
[----:B------:R-:W-:Y:S01]  /*0bb0*/  IMAD R4, R15, c[0x0][0x178], RZ ;  /* 0x00005e000f047a24 */ /* 0x000fe200078e02ff */
[----:B------:R-:W-:Y:S01]  /*0bc0*/  IADD3 R2, R19, 0x3f, RZ ;  /* 0x0000003f13027810 */ /* 0x000fe20007ffe0ff */
[----:B------:R-:W-:Y:S01]  /*0bd0*/  IMAD.WIDE.U32 R10, R35, c[0x0][0x178], RZ ;  /* 0x00005e00230a7a25 */ /* 0x000fe200078e00ff */
[C---:B------:R-:W-:Y:S02]  /*0be0*/  ISETP.NE.AND P0, PT, R0.reuse, -0x1, PT ;  /* 0xffffffff0000780c */ /* 0x040fe40003f05270 */
[----:B------:R-:W-:Y:S01]  /*0bf0*/  SHF.R.S32.HI R3, RZ, 0x1f, R2 ;  /* 0x0000001fff037819 */ /* 0x000fe20000011402 */
[----:B------:R-:W-:-:S03]  /*0c00*/  IMAD R7, R0, c[0x0][0x194], RZ ;  /* 0x0000650000077a24 */ /* 0x000fc600078e02ff */
[----:B------:R-:W-:Y:S01]  /*0c10*/  LEA.HI R25, R3, R2, RZ, 0x6 ;  /* 0x0000000203197211 */ /* 0x000fe200078f30ff */
[----:B------:R-:W-:Y:S02]  /*0c20*/  IMAD R2, R35, c[0x0][0x17c], R4 ;  /* 0x00005f0023027a24 */ /* 0x000fe400078e0204 */
[----:B------:R-:W-:Y:S01]  /*0c30*/  IMAD.WIDE.U32 R4, R0, c[0x0][0x190], RZ ;  /* 0x0000640000047a25 */ /* 0x000fe200078e00ff */
[----:B------:R-:W-:-:S03]  /*0c40*/  LOP3.LUT R8, R25, 0xffffffc0, RZ, 0xc0, !PT ;  /* 0xffffffc019087812 */ /* 0x000fc600078ec0ff */
[----:B------:R-:W-:Y:S01]  /*0c50*/  @P1 IMAD.IADD R6, R237, 0x1, R250 ;  /* 0x00000001ed061824 */ /* 0x000fe200078e02fa */
[----:B------:R-:W-:Y:S01]  /*0c60*/  SEL R29, R10, R4, !P0 ;  /* 0x000000040a1d7207 */ /* 0x000fe20004000000 */
[----:B------:R-:W-:Y:S01]  /*0c70*/  IMAD.IADD R22, R11, 0x1, R2 ;  /* 0x000000010b167824 */ /* 0x000fe200078e0202 */
[----:B------:R-:W-:Y:S01]  /*0c80*/  IADD3 R10, R8, -0x40, RZ ;  /* 0xffffffc0080a7810 */ /* 0x000fe20007ffe0ff */
[C---:B------:R-:W-:Y:S01]  /*0c90*/  @P1 IMAD.WIDE.U32 R2, R6.reuse, c[0x0][0x198], RZ ;  /* 0x0000660006021a25 */ /* 0x040fe200078e00ff */
[----:B------:R-:W-:Y:S02]  /*0ca0*/  @P0 IADD3 R22, R5, R7, RZ ;  /* 0x0000000705160210 */ /* 0x000fe40007ffe0ff */
[----:B------:R-:W-:Y:S01]  /*0cb0*/  SHF.R.S32.HI R14, RZ, 0x1f, R10 ;  /* 0x0000001fff0e7819 */ /* 0x000fe2000001140a */
[----:B------:R-:W-:Y:S02]  /*0cc0*/  @P1 IMAD R28, R6, c[0x0][0x19c], R3 ;  /* 0x00006700061c1a24 */ /* 0x000fe400078e0203 */
[----:B------:R-:W-:Y:S01]  /*0cd0*/  @P1 IMAD.MOV.U32 R27, RZ, RZ, R2 ;  /* 0x000000ffff1b1224 */ /* 0x000fe200078e0002 */
[----:B------:R-:W-:Y:S05]  /*0ce0*/  @P1 BRA `(.L_x_2) ;  /* 0x000000a000001947 */ /* 0x000fea0003800000 */
[----:B------:R-:W-:Y:S01]  /*0cf0*/  SHF.R.S32.HI R2, RZ, 0x1f, R237 ;  /* 0x0000001fff027819 */ /* 0x000fe200000114ed */
[----:B------:R-:W-:-:S04]  /*0d00*/  IMAD R5, R15, c[0x0][0x180], RZ ;  /* 0x000060000f057a24 */ /* 0x000fc800078e02ff */
[----:B------:R-:W-:Y:S02]  /*0d10*/  IMAD R4, R2, c[0x0][0x198], RZ ;  /* 0x0000660002047a24 */ /* 0x000fe400078e02ff */
[----:B------:R-:W-:-:S04]  /*0d20*/  IMAD.WIDE.U32 R2, R237, c[0x0][0x198], RZ ;  /* 0x00006600ed027a25 */ /* 0x000fc800078e00ff */
[----:B------:R-:W-:-:S05]  /*0d30*/  IMAD R4, R237, c[0x0][0x19c], R4 ;  /* 0x00006700ed047a24 */ /* 0x000fca00078e0204 */
[----:B------:R-:W-:Y:S01]  /*0d40*/  IADD3 R3, R3, R4, RZ ;  /* 0x0000000403037210 */ /* 0x000fe20007ffe0ff */
[----:B------:R-:W-:-:S04]  /*0d50*/  IMAD R4, R35, c[0x0][0x184], R5 ;  /* 0x0000610023047a24 */ /* 0x000fc800078e0205 */
[----:B------:R-:W-:-:S05]  /*0d60*/  IMAD.WIDE.U32 R2, R35, c[0x0][0x180], R2 ;  /* 0x0000600023027a25 */ /* 0x000fca00078e0002 */
[----:B------:R-:W-:Y:S02]  /*0d70*/  IADD3 R28, R3, R4, RZ ;  /* 0x00000004031c7210 */ /* 0x000fe40007ffe0ff */
[----:B------:R-:W-:Y:S02]  /*0d80*/  MOV R27, R2 ;  /* 0x00000002001b7202 */ /* 0x000fe40000000f00 */
.L_x_2:
[----:B------:R-:W-:-:S05]  /*0d90*/  @P1 IADD3 R4, R237, R250, RZ ;  /* 0x000000faed041210 */ /* 0x000fca0007ffe0ff */
[----:B------:R-:W-:-:S04]  /*0da0*/  @P1 IMAD.WIDE.U32 R2, R4, c[0x0][0x1a0], RZ ;  /* 0x0000680004021a25 */ /* 0x000fc800078e00ff */
[----:B------:R-:W-:Y:S01]  /*0db0*/  @P1 IMAD R24, R4, c[0x0][0x1a4], R3 ;  /* 0x0000690004181a24 */ /* 0x000fe200078e0203 */
[----:B------:R-:W-:Y:S01]  /*0dc0*/  @P1 MOV R23, R2 ;  /* 0x0000000200171202 */ /* 0x000fe20000000f00 */
        /* <DEDUP_REMOVED lines=11> */
.L_x_3:
[----:B------:R-:W-:Y:S01]  /*0e80*/  IABS R18, c[0x0][0x1c8] ;  /* 0x0000720000127a13 */ /* 0x000fe20000000000 */
[----:B------:R-:W1:Y:S01]  /*0e90*/  S2R R38, SR_CTAID.Z ;  /* 0x0000000000267919 */ /* 0x000e620000002700 */
[----:B------:R-:W2:Y:S01]  /*0ea0*/  LDC.U8 R26, c[0x0][0x328] ;  /* 0x0000ca00ff1a7b82 */ /* 0x000ea20000000000 */
[----:B------:R-:W-:Y:S01]  /*0eb0*/  IMAD.MOV.U32 R12, RZ, RZ, c[0x0][0x224] ;  /* 0x00008900ff0c7624 */ /* 0x000fe200078e00ff */
[----:B------:R-:W3:Y:S01]  /*0ec0*/  I2F.RP R2, R18 ;  /* 0x0000001200027306 */ /* 0x000ee20000209400 */
[C---:B------:R-:W-:Y:S01]  /*0ed0*/  @P0 IMAD.WIDE.U32 R4, R0.reuse, c[0x0][0x370], RZ ;  /* 0x0000dc0000040a25 */ /* 0x040fe200078e00ff */
[----:B------:R-:W4:Y:S02]  /*0ee0*/  S2R R21, SR_CTAID.X ;  /* 0x0000000000157919 */ /* 0x000f240000002500 */
[----:B------:R-:W-:Y:S01]  /*0ef0*/  SHF.R.S32.HI R12, RZ, 0x1f, R12 ;  /* 0x0000001fff0c7819 */ /* 0x000fe2000001140c */
[----:B------:R-:W-:Y:S01]  /*0f00*/  @P0 IMAD R11, R0, c[0x0][0x374], R5 ;  /* 0x0000dd00000b0a24 */ /* 0x000fe200078e0205 */
[----:B------:R-:W-:Y:S01]  /*0f10*/  @P0 MOV R9, R4 ;  /* 0x0000000400090202 */ /* 0x000fe20000000f00 */
[----:B------:R-:W-:Y:S01]  /*0f20*/  @!P0 IMAD.WIDE.U32 R4, R35, c[0x0][0x368], RZ ;  /* 0x0000da0023048a25 */ /* 0x000fe200078e00ff */
[----:B------:R-:W5:Y:S03]  /*0f30*/  LDC.U8 R32, c[0x0][0x3d0] ;  /* 0x0000f400ff207b82 */ /* 0x000f660000000000 */
[----:B------:R-:W-:-:S02]  /*0f40*/  IMAD.MOV.U32 R34, RZ, RZ, c[0x0][0x22c] ;  /* 0x00008b00ff227624 */ /* 0x000fc400078e00ff */
[----:B------:R-:W-:Y:S02]  /*0f50*/  @!P0 IMAD.MOV.U32 R9, RZ, RZ, R4 ;  /* 0x000000ffff098224 */ /* 0x000fe400078e0004 */
[----:B------:R-:W-:Y:S01]  /*0f60*/  IMAD.WIDE R16, R34, c[0x0][0x1c0], RZ ;  /* 0x0000700022107a25 */ /* 0x000fe200078e02ff */
[----:B---3--:R-:W3:Y:S01]  /*0f70*/  MUFU.RCP R2, R2 ;  /* 0x0000000200027308 */ /* 0x008ee20000001000 */
[----:B-1----:R-:W-:Y:S02]  /*0f80*/  IABS R7, R38 ;  /* 0x0000002600077213 */ /* 0x002fe40000000000 */
[----:B------:R-:W-:Y:S02]  /*0f90*/  LOP3.LUT R8, R38, c[0x0][0x1c8], RZ, 0x3c, !PT ;  /* 0x0000720026087a12 */ /* 0x000fe400078e3cff */
[----:B--2---:R-:W-:Y:S01]  /*0fa0*/  ISETP.NE.AND P1, PT, R26, RZ, PT ;  /* 0x000000ff1a00720c */ /* 0x004fe20003f25270 */
[----:B----4-:R-:W-:Y:S01]  /*0fb0*/  IMAD.WIDE.U32 R30, R21, c[0x0][0x3d8], RZ ;  /* 0x0000f600151e7a25 */ /* 0x010fe200078e00ff */
[----:B------:R-:W-:-:S02]  /*0fc0*/  ISETP.GE.AND P3, PT, R8, RZ, PT ;  /* 0x000000ff0800720c */ /* 0x000fc40003f66270 */
[----:B------:R-:W-:Y:S02]  /*0fd0*/  SHF.L.U64.HI R8, R35, 0x7, R15 ;  /* 0x0000000723087819 */ /* 0x000fe4000001020f */
[----:B---3--:R-:W-:Y:S02]  /*0fe0*/  IADD3 R2, R2, 0xffffffe, RZ ;  /* 0x0ffffffe02027810 */ /* 0x008fe40007ffe0ff */
[----:B------:R-:W-:Y:S02]  /*0ff0*/  SEL R8, R8, RZ, P2 ;  /* 0x000000ff08087207 */ /* 0x000fe40001000000 */
[----:B------:R-:W1:Y:S02]  /*1000*/  F2I.FTZ.U32.TRUNC.NTZ R3, R2 ;  /* 0x0000000200037305 */ /* 0x000e64000021f000 */
[----:B-1----:R-:W-:-:S05]  /*1010*/  IADD3 R2, RZ, -R3, RZ ;  /* 0x80000003ff027210 */ /* 0x002fca0007ffe0ff */
[----:B------:R-:W-:Y:S02]  /*1020*/  IMAD R6, R2, R18, RZ ;  /* 0x0000001202067224 */ /* 0x000fe400078e02ff */
[----:B------:R-:W-:-:S04]  /*1030*/  IMAD.MOV.U32 R2, RZ, RZ, RZ ;  /* 0x000000ffff027224 */ /* 0x000fc800078e00ff */
[----:B------:R-:W-:-:S04]  /*1040*/  IMAD.HI.U32 R2, R3, R6, R2 ;  /* 0x0000000603027227 */ /* 0x000fc800078e0002 */
[----:B------:R-:W-:Y:S02]  /*1050*/  @!P0 IMAD R6, R15, c[0x0][0x368], RZ ;  /* 0x0000da000f068a24 */ /* 0x000fe400078e02ff */
[----:B------:R-:W-:-:S04]  /*1060*/  IMAD.HI.U32 R2, R2, R7, RZ ;  /* 0x0000000702027227 */ /* 0x000fc800078e00ff */
[----:B------:R-:W-:Y:S01]  /*1070*/  @!P0 IMAD R6, R35, c[0x0][0x36c], R6 ;  /* 0x0000db0023068a24 */ /* 0x000fe200078e0206 */
[----:B------:R-:W-:-:S04]  /*1080*/  IADD3 R3, -R2, RZ, RZ ;  /* 0x000000ff02037210 */ /* 0x000fc80007ffe1ff */
[----:B------:R-:W-:Y:S01]  /*1090*/  @!P0 IADD3 R11, R5, R6, RZ ;  /* 0x00000006050b8210 */ /* 0x000fe20007ffe0ff */
[----:B------:R-:W-:Y:S02]  /*10a0*/  IMAD R3, R18, R3, R7 ;  /* 0x0000000312037224 */ /* 0x000fe400078e0207 */
[----:B------:R-:W-:Y:S02]  /*10b0*/  IMAD R7, R12, R35, RZ ;  /* 0x000000230c077224 */ /* 0x000fe400078e02ff */
[----:B------:R-:W-:Y:S01]  /*10c0*/  IMAD.WIDE.U32 R12, R35, c[0x0][0x224], RZ ;  /* 0x00008900230c7a25 */ /* 0x000fe200078e00ff */
[----:B------:R-:W-:-:S03]  /*10d0*/  ISETP.GT.U32.AND P4, PT, R18, R3, PT ;  /* 0x000000031200720c */ /* 0x000fc60003f84070 */
[----:B------:R-:W-:Y:S02]  /*10e0*/  IMAD R5, R15, c[0x0][0x224], R7 ;  /* 0x000089000f057a24 */ /* 0x000fe400078e0207 */
[----:B------:R-:W-:Y:S02]  /*10f0*/  IMAD.SHL.U32 R6, R35, 0x80, RZ ;  /* 0x0000008023067824 */ /* 0x000fe400078e00ff */
[-C--:B------:R-:W-:Y:S01]  /*1100*/  IMAD R7, R17, R12.reuse, RZ ;  /* 0x0000000c11077224 */ /* 0x080fe200078e02ff */
[----:B------:R-:W-:Y:S01]  /*1110*/  IADD3 R4, R13, R5, RZ ;  /* 0x000000050d047210 */ /* 0x000fe20007ffe0ff */
[----:B------:R-:W-:Y:S01]  /*1120*/  IMAD.WIDE.U32 R12, R16, R12, RZ ;  /* 0x0000000c100c7225 */ /* 0x000fe200078e00ff */
[----:B------:R-:W-:-:S03]  /*1130*/  SEL R6, R6, RZ, P2 ;  /* 0x000000ff06067207 */ /* 0x000fc60001000000 */
[----:B------:R-:W-:Y:S01]  /*1140*/  @!P4 IADD3 R3, R3, -R18, RZ ;  /* 0x800000120303c210 */ /* 0x000fe20007ffe0ff */
[----:B------:R-:W-:Y:S01]  /*1150*/  IMAD R7, R16, R4, R7 ;  /* 0x0000000410077224 */ /* 0x000fe200078e0207 */
[----:B------:R-:W-:Y:S01]  /*1160*/  IADD3 R6, P2, R10, R6, RZ ;  /* 0x000000060a067210 */ /* 0x000fe20007f5e0ff */
[----:B------:R-:W-:Y:S01]  /*1170*/  IMAD.WIDE.U32 R4, R16, R0, RZ ;  /* 0x0000000010047225 */ /* 0x000fe200078e00ff */
[----:B------:R-:W-:Y:S02]  /*1180*/  ISETP.GE.U32.AND P5, PT, R3, R18, PT ;  /* 0x000000120300720c */ /* 0x000fe40003fa6070 */
[----:B------:R-:W-:Y:S01]  /*1190*/  @!P4 IADD3 R2, R2, 0x1, RZ ;  /* 0x000000010202c810 */ /* 0x000fe20007ffe0ff */
[C---:B------:R-:W-:Y:S01]  /*11a0*/  IMAD R3, R17.reuse, R0, RZ ;  /* 0x0000000011037224 */ /* 0x040fe200078e02ff */
[----:B------:R-:W-:Y:S01]  /*11b0*/  ISETP.NE.AND P4, PT, RZ, c[0x0][0x1c8], PT ;  /* 0x00007200ff007a0c */ /* 0x000fe20003f85270 */
[----:B------:R-:W-:Y:S01]  /*11c0*/  IMAD R15, R17, R6, RZ ;  /* 0x00000006110f7224 */ /* 0x000fe200078e02ff */
[----:B------:R-:W-:Y:S01]  /*11d0*/  SEL R17, R12, R4, !P0 ;  /* 0x000000040c117207 */ /* 0x000fe20004000000 */
[----:B------:R-:W-:Y:S01]  /*11e0*/  IMAD.X R8, R14, 0x1, R8, P2 ;  /* 0x000000010e087824 */ /* 0x000fe200010e0608 */
[----:B-----5:R-:W-:Y:S01]  /*11f0*/  ISETP.NE.AND P2, PT, R32, RZ, PT ;  /* 0x000000ff2000720c */ /* 0x020fe20003f45270 */
[----:B------:R-:W-:Y:S01]  /*1200*/  @P1 IMAD R4, R35, c[0x0][0x214], RZ ;  /* 0x0000850023041a24 */ /* 0x000fe200078e02ff */
[----:B------:R-:W-:Y:S01]  /*1210*/  IADD3 R13, R13, R7, RZ ;  /* 0x000000070d0d7210 */ /* 0x000fe20007ffe0ff */
[----:B------:R-:W-:Y:S01]  /*1220*/  @P0 IMAD.IADD R13, R5, 0x1, R3 ;  /* 0x00000001050d0824 */ /* 0x000fe200078e0203 */
[----:B------:R-:W-:Y:S01]  /*1230*/  SEL R26, R30, RZ, P2 ;  /* 0x000000ff1e1a7207 */ /* 0x000fe20001000000 */
[----:B------:R-:W-:Y:S01]  /*1240*/  IMAD.WIDE.U32 R6, R16, R6, RZ ;  /* 0x0000000610067225 */ /* 0x000fe200078e00ff */
[----:B------:R-:W-:-:S02]  /*1250*/  @P5 IADD3 R2, R2, 0x1, RZ ;  /* 0x0000000102025810 */ /* 0x000fc40007ffe0ff */
[----:B------:R-:W-:Y:S01]  /*1260*/  @P1 SEL R4, R4, R0, !P0 ;  /* 0x0000000004041207 */ /* 0x000fe20004000000 */
[----:B------:R-:W-:Y:S01]  /*1270*/  IMAD R8, R16, R8, R15 ;  /* 0x0000000810087224 */ /* 0x000fe200078e020f */
[----:B------:R-:W-:Y:S01]  /*1280*/  @!P3 IADD3 R2, -R2, RZ, RZ ;  /* 0x000000ff0202b210 */ /* 0x000fe20007ffe1ff */
[----:B------:R-:W-:Y:S01]  /*1290*/  IMAD R3, R21, c[0x0][0x3dc], R31 ;  /* 0x0000f70015037a24 */ /* 0x000fe200078e021f */
[----:B------:R-:W-:Y:S01]  /*12a0*/  @!P4 LOP3.LUT R2, RZ, c[0x0][0x1c8], RZ, 0x33, !PT ;  /* 0x00007200ff02ca12 */ /* 0x000fe200078e33ff */
[C---:B------:R-:W-:Y:S01]  /*12b0*/  IMAD R30, R38.reuse, c[0x0][0x22c], RZ ;  /* 0x00008b00261e7a24 */ /* 0x040fe200078e02ff */
[----:B------:R-:W-:Y:S01]  /*12c0*/  SHF.R.S32.HI R18, RZ, 0x1f, R20 ;  /* 0x0000001fff127819 */ /* 0x000fe20000011414 */
[--C-:B------:R-:W-:Y:S01]  /*12d0*/  @!P1 IMAD R5, R35, c[0x0][0x1c0], R38.reuse ;  /* 0x0000700023059a24 */ /* 0x100fe200078e0226 */
[----:B------:R-:W-:Y:S01]  /*12e0*/  SHF.R.S32.HI R32, RZ, 0x1f, R38 ;  /* 0x0000001fff207819 */ /* 0x000fe20000011426 */
[----:B------:R-:W-:Y:S01]  /*12f0*/  @P1 IMAD R15, R38, c[0x0][0x234], R4 ;  /* 0x00008d00260f1a24 */ /* 0x000fe200078e0204 */
[----:B------:R-:W-:Y:S01]  /*1300*/  SHF.R.S32.HI R33, RZ, 0x1f, R30 ;  /* 0x0000001fff217819 */ /* 0x000fe2000001141e */
[----:B------:R-:W-:Y:S01]  /*1310*/  @!P1 IMAD R15, R5, c[0x0][0x214], RZ ;  /* 0x00008500050f9a24 */ /* 0x000fe200078e02ff */
[----:B------:R-:W-:-:S02]  /*1320*/  SEL R16, R3, RZ, P2 ;  /* 0x000000ff03107207 */ /* 0x000fc40001000000 */
[----:B------:R-:W-:Y:S02]  /*1330*/  IADD3 R8, R7, R8, RZ ;  /* 0x0000000807087210 */ /* 0x000fe40007ffe0ff */
[----:B------:R-:W-:Y:S01]  /*1340*/  SHF.R.S32.HI R21, RZ, 0x1f, R2 ;  /* 0x0000001fff157819 */ /* 0x000fe20000011402 */
[----:B------:R-:W-:Y:S05]  /*1350*/  @!P1 BRA `(.L_x_4) ;  /* 0x0000007000009947 */ /* 0x000fea0003800000 */
[C---:B------:R-:W-:Y:S01]  /*1360*/  @!P0 IMAD R0, R35.reuse, c[0x0][0x224], RZ ;  /* 0x0000890023008a24 */ /* 0x040fe200078e02ff */
[----:B------:R-:W-:Y:S02]  /*1370*/  MOV R3, 0x80 ;  /* 0x0000008000037802 */ /* 0x000fe40000000f00 */
[----:B------:R-:W-:Y:S02]  /*1380*/  MOV R12, c[0x0][0x210] ;  /* 0x00008400000c7a02 */ /* 0x000fe40000000f00 */
[----:B------:R-:W-:-:S03]  /*1390*/  LEA R0, R35, R0, 0x7 ;  /* 0x0000000023007211 */ /* 0x000fc600078e38ff */
[----:B------:R-:W-:-:S04]  /*13a0*/  IMAD R12, R3, R12, c[0x0][0x234] ;  /* 0x00008d00030c7624 */ /* 0x000fc800078e020c */
[----:B------:R-:W-:Y:S01]  /*13b0*/  IMAD R12, R12, R38, R0 ;  /* 0x000000260c0c7224 */ /* 0x000fe200078e0200 */
[----:B------:R-:W-:Y:S05]  /*13c0*/  BRA `(.L_x_5) ;  /* 0x0000002000007947 */ /* 0x000fea0003800000 */
.L_x_4:
[----:B------:R-:W-:-:S04]  /*13d0*/  IMAD R12, R35, c[0x0][0x1c0], R38 ;  /* 0x00007000230c7a24 */ /* 0x000fc800078e0226 */
[----:B------:R-:W-:Y:S02]  /*13e0*/  IMAD R12, R12, c[0x0][0x224], RZ ;  /* 0x000089000c0c7a24 */ /* 0x000fe400078e02ff */
.L_x_5:
[----:B------:R-:W2:Y:S04]  /*13f0*/  LDL.64 R4, [R1] ;  /* 0x0000000001047983 */ /* 0x000ea80000100a00 */
[----:B------:R1:W2:Y:S04]  /*1400*/  LDL.64 R36, [R1] ;  /* 0x0000000001247983 */ /* 0x0002a80000100a00 */
[----:B------:R-:W3:Y:S04]  /*1410*/  LDL R41, [R1+0xc] ;  /* 0x00000c0001297983 */ /* 0x000ee80000100800 */
[----:B------:R-:W4:Y:S04]  /*1420*/  S2R R39, SR_TID.X ;  /* 0x0000000000277919 */ /* 0x000f280000002100 */
[----:B------:R-:W5:Y:S01]  /*1430*/  S2R R40, SR_TID.X ;  /* 0x0000000000287919 */ /* 0x000f620000002100 */
[----:B------:R-:W-:-:S02]  /*1440*/  IMAD R31, R34, c[0x0][0x1c0], RZ ;  /* 0x00007000221f7a24 */ /* 0x000fc400078e02ff */
[----:B------:R-:W-:-:S03]  /*1450*/  IMAD R0, R14, c[0x0][0x370], RZ ;  /* 0x0000dc000e007a24 */ /* 0x000fc600078e02ff */
[----:B------:R-:W-:Y:S01]  /*1460*/  SHF.L.U32 R3, R31, 0x6, RZ ;  /* 0x000000061f037819 */ /* 0x000fe200000006ff */
[----:B------:R-:W-:Y:S01]  /*1470*/  IMAD R7, R10, c[0x0][0x374], R0 ;  /* 0x0000dd000a077a24 */ /* 0x000fe200078e0200 */
[----:B------:R-:W-:Y:S02]  /*1480*/  IADD3 R0, P3, R238, R10, RZ ;  /* 0x0000000aee007210 */ /* 0x000fe40007f7e0ff */
[----:B------:R-:W-:Y:S02]  /*1490*/  SHF.R.S32.HI R35, RZ, 0x1f, R238 ;  /* 0x0000001fff237819 */ /* 0x000fe400000114ee */
[----:B----4-:R-:W-:-:S04]  /*14a0*/  SHF.R.S32.HI R39, RZ, 0x1f, R39 ;  /* 0x0000001fff277819 */ /* 0x010fc80000011427 */
[----:B-----5:R-:W-:-:S04]  /*14b0*/  LEA.HI R39, R39, R40, RZ, 0x5 ;  /* 0x0000002827277211 */ /* 0x020fc800078f28ff */
[----:B------:R-:W-:Y:S01]  /*14c0*/  SHF.R.S32.HI R39, RZ, 0x5, R39 ;  /* 0x00000005ff277819 */ /* 0x000fe20000011427 */
[----:B------:R-:W-:Y:S01]  /*14d0*/  BSSY B1, `(.L_x_1) ;  /* 0x00004ac000017945 */ /* 0x000fe20003800000 */
[----:B--2---:R-:W-:-:S05]  /*14e0*/  IMAD.MOV.U32 R36, RZ, RZ, R4 ;  /* 0x000000ffff247224 */ /* 0x004fca00078e0004 */
[----:B------:R-:W-:Y:S02]  /*14f0*/  IADD3 R4, P0, R36, R9, RZ ;  /* 0x0000000924047210 */ /* 0x000fe40007f1e0ff */
[----:B------:R-:W-:-:S05]  /*1500*/  SHF.R.S32.HI R37, RZ, 0x1f, R36 ;  /* 0x0000001fff257819 */ /* 0x000fca0000011424 */
[----:B------:R-:W-:Y:S01]  /*1510*/  IMAD.X R5, R37, 0x1, R11, P0 ;  /* 0x0000000125057824 */ /* 0x000fe200000e060b */
[----:B------:R-:W-:Y:S02]  /*1520*/  IADD3 R6, P1, P0, R6, R3, R30 ;  /* 0x0000000306067210 */ /* 0x000fe4000783e01e */
[----:B------:R-:W-:Y:S01]  /*1530*/  SHF.R.S32.HI R3, RZ, 0x1f, R3 ;  /* 0x0000001fff037819 */ /* 0x000fe20000011403 */
[----:B------:R-:W-:-:S03]  /*1540*/  IMAD.WIDE.U32 R4, R10, c[0x0][0x370], R4 ;  /* 0x0000dc000a047a25 */ /* 0x000fc600078e0004 */
[----:B------:R-:W-:Y:S01]  /*1550*/  IADD3.X R8, R8, R3, R33, P1, P0 ;  /* 0x0000000308087210 */ /* 0x000fe20000fe0421 */
[----:B------:R-:W-:Y:S01]  /*1560*/  IMAD.X R3, R35, 0x1, R14, P3 ;  /* 0x0000000123037824 */ /* 0x000fe200018e060e */
[----:B------:R-:W-:Y:S01]  /*1570*/  IADD3 R11, P1, P0, R26, R6, R17 ;  /* 0x000000061a0b7210 */ /* 0x000fe2000783e011 */
[----:B------:R-:W-:Y:S02]  /*1580*/  IMAD.IADD R5, R5, 0x1, R7 ;  /* 0x0000000105057824 */ /* 0x000fe400078e0207 */
[----:B------:R-:W-:Y:S02]  /*1590*/  IMAD R9, R32, c[0x0][0x378], RZ ;  /* 0x0000de0020097a24 */ /* 0x000fe400078e02ff */
[----:B------:R-:W-:Y:S02]  /*15a0*/  IMAD R14, R3, c[0x0][0x190], RZ ;  /* 0x00006400030e7a24 */ /* 0x000fe400078e02ff */
[----:B------:R-:W-:-:S04]  /*15b0*/  IMAD.WIDE.U32 R6, R0, c[0x0][0x190], R36 ;  /* 0x0000640000067a25 */ /* 0x000fc800078e0024 */
[----:B---3--:R-:W-:Y:S01]  /*15c0*/  IMAD R3, R39, R31, R41 ;  /* 0x0000001f27037224 */ /* 0x008fe200078e0229 */
[----:B------:R-:W-:Y:S01]  /*15d0*/  IADD3.X R8, R16, R8, R13, P1, P0 ;  /* 0x0000000810087210 */ /* 0x000fe20000fe040d */
[C---:B------:R-:W-:Y:S02]  /*15e0*/  IMAD R9, R38.reuse, c[0x0][0x37c], R9 ;  /* 0x0000df0026097a24 */ /* 0x040fe400078e0209 */
[----:B------:R-:W-:Y:S01]  /*15f0*/  IMAD.WIDE.U32 R4, R38, c[0x0][0x378], R4 ;  /* 0x0000de0026047a25 */ /* 0x000fe200078e0004 */
[----:B------:R-:W-:Y:S01]  /*1600*/  IADD3 R6, P1, R29, R6, RZ ;  /* 0x000000061d067210 */ /* 0x000fe20007f3e0ff */
[----:B------:R1:W-:Y:S02]  /*1610*/  STL [R1+0x4], R37 ;  /* 0x0000042501007387 */ /* 0x0003e40000100800 */
[----:B------:R-:W-:Y:S01]  /*1620*/  IMAD R14, R0, c[0x0][0x194], R14 ;  /* 0x00006500000e7a24 */ /* 0x000fe200078e020e */
[----:B------:R-:W-:Y:S02]  /*1630*/  IADD3 R0, P0, R3, R11, RZ ;  /* 0x0000000b03007210 */ /* 0x000fe40007f1e0ff */
[----:B------:R-:W-:-:S02]  /*1640*/  IADD3 R5, R5, R9, RZ ;  /* 0x0000000905057210 */ /* 0x000fc40007ffe0ff */
[----:B------:R-:W-:Y:S02]  /*1650*/  IADD3.X R7, R22, R7, R14, P1, !PT ;  /* 0x0000000716077210 */ /* 0x000fe40000ffe40e */
[----:B------:R-:W-:Y:S01]  /*1660*/  LEA.HI.X.SX32 R9, R3, R8, 0x1, P0 ;  /* 0x0000000803097211 */ /* 0x000fe200000f0eff */
[----:B------:R-:W-:Y:S01]  /*1670*/  IMAD R8, R32, c[0x0][0x1a8], RZ ;  /* 0x00006a0020087a24 */ /* 0x000fe200078e02ff */
[----:B------:R-:W-:Y:S01]  /*1680*/  ISETP.GE.AND P3, PT, R19, 0x1, PT ;  /* 0x000000011300780c */ /* 0x000fe20003f66270 */
[----:B------:R-:W-:Y:S01]  /*1690*/  IMAD R3, R35, c[0x0][0x370], RZ ;  /* 0x0000dc0023037a24 */ /* 0x000fe200078e02ff */
[----:B------:R-:W-:Y:S01]  /*16a0*/  LEA R206, P0, R0, c[0x0][0x350], 0x2 ;  /* 0x0000d40000ce7a11 */ /* 0x000fe200078010ff */
[C---:B------:R-:W-:Y:S02]  /*16b0*/  IMAD R8, R38.reuse, c[0x0][0x1ac], R8 ;  /* 0x00006b0026087a24 */ /* 0x040fe400078e0208 */
[----:B------:R-:W-:Y:S01]  /*16c0*/  IMAD.WIDE.U32 R6, R38, c[0x0][0x1a8], R6 ;  /* 0x00006a0026067a25 */ /* 0x000fe200078e0006 */
[----:B------:R-:W-:-:S03]  /*16d0*/  LEA.HI.X R207, R0, c[0x0][0x354], R9, 0x2, P0 ;  /* 0x0000d50000cf7a11 */ /* 0x000fc600000f1409 */
[C---:B------:R-:W-:Y:S02]  /*16e0*/  IMAD R3, R238.reuse, c[0x0][0x374], R3 ;  /* 0x0000dd00ee037a24 */ /* 0x040fe400078e0203 */
[----:B------:R-:W-:Y:S01]  /*16f0*/  IMAD.WIDE.U32 R4, R238, c[0x0][0x370], R4 ;  /* 0x0000dc00ee047a25 */ /* 0x000fe200078e0004 */
[----:B------:R-:W-:Y:S02]  /*1700*/  IADD3 R7, R7, R8, RZ ;  /* 0x0000000807077210 */ /* 0x000fe40007ffe0ff */
[----:B------:R-:W-:Y:S01]  /*1710*/  MOV R30, 0x4 ;  /* 0x00000004001e7802 */ /* 0x000fe20000000f00 */
[----:B------:R-:W-:Y:S01]  /*1720*/  IMAD.IADD R0, R5, 0x1, R3 ;  /* 0x0000000105007824 */ /* 0x000fe200078e0203 */
[----:B------:R-:W-:Y:S01]  /*1730*/  LEA R8, P0, R4, c[0x0][0x330], 0x1 ;  /* 0x0000cc0004087a11 */ /* 0x000fe200078008ff */
[----:B------:R-:W-:Y:S01]  /*1740*/  IMAD.IADD R11, R10, 0x1, R12 ;  /* 0x000000010a0b7824 */ /* 0x000fe200078e020c */
[----:B------:R-:W-:Y:S01]  /*1750*/  LEA R12, P1, R6, c[0x0][0x160], 0x1 ;  /* 0x00005800060c7a11 */ /* 0x000fe200078208ff */
[----:B------:R-:W-:Y:S01]  /*1760*/  IMAD.IADD R10, R10, 0x1, R15 ;  /* 0x000000010a0a7824 */ /* 0x000fe200078e020f */
[----:B------:R-:W-:-:S02]  /*1770*/  LEA.HI.X R9, R4, c[0x0][0x334], R0, 0x1, P0 ;  /* 0x0000cd0004097a11 */ /* 0x000fc400000f0c00 */
[----:B------:R-:W-:Y:S01]  /*1780*/  LEA.HI.X R13, R6, c[0x0][0x164], R7, 0x1, P1 ;  /* 0x00005900060d7a11 */ /* 0x000fe200008f0c07 */
[----:B------:R-:W-:Y:S01]  /*1790*/  IMAD.WIDE R4, R10, R30, c[0x0][0x200] ;  /* 0x000080000a047625 */ /* 0x000fe200078e021e */
[----:B------:R-:W-:-:S03]  /*17a0*/  LEA.HI.SX32 R0, R25, 0xffffffff, 0x1a ;  /* 0xffffffff19007811 */ /* 0x000fc600078fd2ff */
[----:B------:R-:W-:Y:S01]  /*17b0*/  IMAD.WIDE R30, R11, R30, c[0x0][0x3c8] ;  /* 0x0000f2000b1e7625 */ /* 0x000fe200078e021e */
[----:B------:R-:W-:Y:S05]  /*17c0*/  @!P3 BRA `(.L_x_6) ;  /* 0x000040a00000b947 */ /* 0x000fea0003800000 */
[----:B-1----:R-:W2:Y:S01]  /*17d0*/  LDL R22, [R1+0x8] ;  /* 0x0000080001167983 */ /* 0x002ea20000100800 */
[----:B------:R-:W-:Y:S01]  /*17e0*/  IMAD.MOV.U32 R213, RZ, RZ, R0 ;  /* 0x000000ffffd57224 */ /* 0x000fe200078e0000 */
[----:B------:R-:W-:Y:S01]  /*17f0*/  IADD3 R11, R238, 0x20, RZ ;  /* 0x00000020ee0b7810 */ /* 0x000fe20007ffe0ff */
[----:B------:R-:W-:Y:S01]  /*1800*/  IMAD R0, R239, -0x40, R212 ;  /* 0xffffffc0ef007824 */ /* 0x000fe200078e02d4 */
[----:B------:R-:W-:Y:S01]  /*1810*/  MOV R223, R5 ;  /* 0x0000000500df7202 */ /* 0x000fe20000000f00 */
[----:B------:R-:W-:Y:S02]  /*1820*/  IMAD R19, R213, -0x40, R19 ;  /* 0xffffffc0d5137824 */ /* 0x000fe400078e0213 */
[----:B------:R-:W-:Y:S02]  /*1830*/  IMAD.MOV.U32 R225, RZ, RZ, R4 ;  /* 0x000000ffffe17224 */ /* 0x000fe400078e0004 */
[----:B------:R-:W-:Y:S01]  /*1840*/  IMAD.WIDE.U32 R6, R20, c[0x0][0x1a0], R36 ;  /* 0x0000680014067a25 */ /* 0x000fe200078e0024 */
[----:B------:R-:W-:Y:S01]  /*1850*/  ISETP.GE.AND P3, PT, R11, R0, PT ;  /* 0x000000000b00720c */ /* 0x000fe20003f66270 */
[----:B------:R-:W-:Y:S02]  /*1860*/  @P2 BAR.SYNC.DEFER_BLOCKING 0x0 ;  /* 0x0000000000002b1d */ /* 0x000fe40000010000 */
[----:B------:R-:W-:-:S02]  /*1870*/  IMAD R3, R18, c[0x0][0x1a0], RZ ;  /* 0x0000680012037a24 */ /* 0x000fc400078e02ff */
[----:B------:R-:W-:Y:S01]  /*1880*/  IMAD.WIDE.U32 R4, R20, c[0x0][0x198], R36 ;  /* 0x0000660014047a25 */ /* 0x000fe200078e0024 */
[----:B------:R-:W-:-:S03]  /*1890*/  ISETP.GE.AND P1, PT, R11, R19, PT ;  /* 0x000000130b00720c */ /* 0x000fc60003f26270 */
[----:B------:R-:W-:Y:S01]  /*18a0*/  IMAD R10, R18, c[0x0][0x198], RZ ;  /* 0x00006600120a7a24 */ /* 0x000fe200078e02ff */
[----:B------:R-:W-:Y:S01]  /*18b0*/  IADD3 R6, P5, R23, R6, RZ ;  /* 0x0000000617067210 */ /* 0x000fe20007fbe0ff */
[C---:B------:R-:W-:Y:S02]  /*18c0*/  IMAD R11, R20.reuse, c[0x0][0x1a4], R3 ;  /* 0x00006900140b7a24 */ /* 0x040fe400078e0203 */
[----:B------:R-:W-:Y:S01]  /*18d0*/  IMAD R3, R20, c[0x0][0x19c], R10 ;  /* 0x0000670014037a24 */ /* 0x000fe200078e020a */
[----:B------:R-:W-:Y:S01]  /*18e0*/  IADD3 R10, P0, R27, R4, RZ ;  /* 0x000000041b0a7210 */ /* 0x000fe20007f1e0ff */
[----:B------:R-:W-:Y:S01]  /*18f0*/  IMAD.MOV.U32 R192, RZ, RZ, 0x40 ;  /* 0x00000040ffc07424 */ /* 0x000fe200078e00ff */
[----:B------:R-:W-:Y:S01]  /*1900*/  IADD3.X R7, R24, R7, R11, P5, !PT ;  /* 0x0000000718077210 */ /* 0x000fe20002ffe40b */
[----:B------:R-:W-:Y:S01]  /*1910*/  IMAD.MOV.U32 R210, RZ, RZ, R8 ;  /* 0x000000ffffd27224 */ /* 0x000fe200078e0008 */
[----:B------:R-:W-:Y:S01]  /*1920*/  IADD3.X R11, R28, R5, R3, P0, !PT ;  /* 0x000000051c0b7210 */ /* 0x000fe200007fe403 */
[----:B------:R-:W-:Y:S01]  /*1930*/  IMAD.WIDE.U32 R4, R192, c[0x0][0x370], RZ ;  /* 0x0000dc00c0047a25 */ /* 0x000fe200078e00ff */
[----:B------:R-:W-:-:S03]  /*1940*/  MOV R211, R9 ;  /* 0x0000000900d37202 */ /* 0x000fc60000000f00 */
[----:B------:R-:W-:Y:S01]  /*1950*/  IMAD.WIDE.U32 R8, R192, c[0x0][0x190], RZ ;  /* 0x00006400c0087a25 */ /* 0x000fe200078e00ff */
[----:B------:R-:W-:-:S03]  /*1960*/  ISETP.GE.AND P4, PT, R238, R0, PT ;  /* 0x00000000ee00720c */ /* 0x000fc60003f86270 */
[----:B------:R-:W-:Y:S02]  /*1970*/  IMAD.MOV.U32 R208, RZ, RZ, R12 ;  /* 0x000000ffffd07224 */ /* 0x000fe400078e000c */
[----:B------:R-:W-:Y:S01]  /*1980*/  IMAD.MOV.U32 R209, RZ, RZ, R13 ;  /* 0x000000ffffd17224 */ /* 0x000fe200078e000d */
[----:B------:R-:W-:Y:S01]  /*1990*/  @!P1 IADD3 R12, P5, R210, R4, RZ ;  /* 0x00000004d20c9210 */ /* 0x000fe20007fbe0ff */
[----:B------:R-:W-:Y:S01]  /*19a0*/  IMAD R13, R192, c[0x0][0x374], RZ ;  /* 0x0000dd00c00d7a24 */ /* 0x000fe200078e02ff */
[----:B------:R-:W-:Y:S01]  /*19b0*/  @!P1 IADD3 R14, P0, R208, R8, RZ ;  /* 0x00000008d00e9210 */ /* 0x000fe20007f1e0ff */
[----:B------:R-:W-:Y:S02]  /*19c0*/  IMAD R15, R192, c[0x0][0x194], RZ ;  /* 0x00006500c00f7a24 */ /* 0x000fe400078e02ff */
[C---:B------:R-:W-:Y:S02]  /*19d0*/  IMAD R0, R21.reuse, c[0x0][0x1b0], RZ ;  /* 0x00006c0015007a24 */ /* 0x040fe400078e02ff */
[----:B------:R-:W-:Y:S01]  /*19e0*/  IMAD R3, R21, c[0x0][0x1b8], RZ ;  /* 0x00006e0015037a24 */ /* 0x000fe200078e02ff */
[----:B------:R-:W-:Y:S01]  /*19f0*/  @!P1 IADD3.X R13, R211, R5, R13, P5, !PT ;  /* 0x00000005d30d9210 */ /* 0x000fe20002ffe40d */
[C---:B------:R-:W-:Y:S01]  /*1a00*/  IMAD R21, R2.reuse, c[0x0][0x1b4], R0 ;  /* 0x00006d0002157a24 */ /* 0x040fe200078e0200 */
[----:B------:R-:W-:Y:S01]  /*1a10*/  @!P1 IADD3.X R15, R209, R9, R15, P0, !PT ;  /* 0x00000009d10f9210 */ /* 0x000fe200007fe40f */
[----:B------:R-:W-:Y:S01]  /*1a20*/  IMAD R3, R2, c[0x0][0x1bc], R3 ;  /* 0x00006f0002037a24 */ /* 0x000fe200078e0203 */
[----:B------:R-:W-:Y:S01]  /*1a30*/  @!P3 IADD3 R0, P0, R238, 0x20, RZ ;  /* 0x00000020ee00b810 */ /* 0x000fe20007f1e0ff */
[----:B------:R-:W-:-:S04]  /*1a40*/  IMAD.WIDE.U32 R4, R2, c[0x0][0x1b8], R6 ;  /* 0x00006e0002047a25 */ /* 0x000fc800078e0006 */
[----:B------:R-:W-:Y:S01]  /*1a50*/  IMAD.WIDE.U32 R10, R2, c[0x0][0x1b0], R10 ;  /* 0x00006c00020a7a25 */ /* 0x000fe200078e000a */
[----:B------:R-:W-:Y:S02]  /*1a60*/  LEA.HI R2, R213, R213, RZ, 0x1 ;  /* 0x000000d5d5027211 */ /* 0x000fe400078f08ff */
[----:B------:R-:W-:Y:S01]  /*1a70*/  @!P3 IADD3.X R7, RZ, R35, RZ, P0, !PT ;  /* 0x00000023ff07b210 */ /* 0x000fe200007fe4ff */
[----:B------:R-:W-:Y:S01]  /*1a80*/  @!P4 IMAD R6, R35, c[0x0][0x1a0], RZ ;  /* 0x000068002306ca24 */ /* 0x000fe200078e02ff */
[----:B------:R-:W-:Y:S01]  /*1a90*/  LOP3.LUT R17, R2, 0xfffffffe, RZ, 0xc0, !PT ;  /* 0xfffffffe02117812 */ /* 0x000fe200078ec0ff */
[----:B------:R-:W-:Y:S02]  /*1aa0*/  IMAD.IADD R3, R5, 0x1, R3 ;  /* 0x0000000105037824 */ /* 0x000fe400078e0203 */
[----:B------:R-:W-:Y:S02]  /*1ab0*/  @!P4 IMAD.MOV.U32 R2, RZ, RZ, R4 ;  /* 0x000000ffff02c224 */ /* 0x000fe400078e0004 */
[----:B------:R-:W-:-:S02]  /*1ac0*/  @!P4 IMAD R9, R238, c[0x0][0x1a4], R6 ;  /* 0x00006900ee09ca24 */ /* 0x000fc400078e0206 */
[----:B------:R-:W-:Y:S02]  /*1ad0*/  @!P3 IMAD R8, R7, c[0x0][0x1a0], RZ ;  /* 0x000068000708ba24 */ /* 0x000fe400078e02ff */
[----:B------:R-:W-:-:S04]  /*1ae0*/  @!P4 IMAD.WIDE.U32 R6, R238, c[0x0][0x1a0], R2 ;  /* 0x00006800ee06ca25 */ /* 0x000fc800078e0002 */
[----:B------:R-:W-:Y:S01]  /*1af0*/  IMAD.IADD R18, R213, 0x1, -R17 ;  /* 0x00000001d5127824 */ /* 0x000fe200078e0a11 */
[----:B------:R-:W-:Y:S01]  /*1b00*/  @!P4 IADD3 R9, R7, R9, RZ ;  /* 0x000000090709c210 */ /* 0x000fe20007ffe0ff */
[----:B------:R-:W-:Y:S01]  /*1b10*/  @!P3 IMAD R17, R0, c[0x0][0x1a4], R8 ;  /* 0x000069000011ba24 */ /* 0x000fe200078e0208 */
[----:B------:R-:W-:-:S04]  /*1b20*/  @!P4 LEA R8, P5, R6, c[0x0][0x170], 0x1 ;  /* 0x00005c000608ca11 */ /* 0x000fc800078a08ff */
[----:B------:R-:W-:Y:S01]  /*1b30*/  @!P4 LEA.HI.X R9, R6, c[0x0][0x174], R9, 0x1, P5 ;  /* 0x00005d000609ca11 */ /* 0x000fe200028f0c09 */
[----:B------:R1:W-:Y:S04]  /*1b40*/  @P4 STS.128 [R214+0x10000], RZ ;  /* 0x010000ffd6004388 */ /* 0x0003e80000000c00 */
[----:B------:R1:W-:Y:S04]  /*1b50*/  @P4 STS.128 [R214+0x12000], RZ ;  /* 0x012000ffd6004388 */ /* 0x0003e80000000c00 */
[----:B------:R-:W-:Y:S01]  /*1b60*/  @!PT LDS RZ, [RZ] ;  /* 0x00000000fffff984 */ /* 0x000fe20000000800 */
[----:B------:R-:W-:Y:S01]  /*1b70*/  @!PT LDS RZ, [RZ] ;  /* 0x00000000fffff984 */ /* 0x000fe20000000800 */
[----:B------:R-:W-:Y:S01]  /*1b80*/  @!PT LDS RZ, [RZ] ;  /* 0x00000000fffff984 */ /* 0x000fe20000000800 */
[----:B------:R3:W-:Y:S04]  /*1b90*/  @!P4 LDGSTS.E.BYPASS.LTC128B.128 [R214+0x10000], [R8.64] ;  /* 0x1000000008d6cfae */ /* 0x0007e8000b901d46 */
[----:B------:R3:W-:Y:S04]  /*1ba0*/  @!P4 LDGSTS.E.BYPASS.LTC128B.128 [R214+0x12000], [R8.64+0x80] ;  /* 0x1200008008d6cfae */ /* 0x0007e8000b901d46 */
[----:B---3--:R-:W3:Y:S01]  /*1bb0*/  LDL R8, [R1+0x10] ;  /* 0x0000100001087983 */ /* 0x008ee20000100800 */
[----:B------:R-:W-:-:S02]  /*1bc0*/  @!P3 IADD3 R16, P0, R238, 0x20, RZ ;  /* 0x00000020ee10b810 */ /* 0x000fc40007f1e0ff */
[----:B------:R-:W-:-:S03]  /*1bd0*/  @!P3 MOV R5, R3 ;  /* 0x000000030005b202 */ /* 0x000fc60000000f00 */
[----:B------:R-:W-:Y:S02]  /*1be0*/  @!P3 IMAD.X R2, RZ, RZ, R35, P0 ;  /* 0x000000ffff02b224 */ /* 0x000fe400000e0623 */
[----:B------:R-:W-:Y:S01]  /*1bf0*/  @!P3 IMAD.WIDE.U32 R4, R0, c[0x0][0x1a0], R4 ;  /* 0x000068000004ba25 */ /* 0x000fe200078e0004 */
[----:B------:R-:W-:-:S03]  /*1c00*/  ISETP.GE.AND P2, PT, R238, R19, PT ;  /* 0x00000013ee00720c */ /* 0x000fc60003f46270 */
[----:B------:R-:W-:Y:S01]  /*1c10*/  @!P3 IMAD R0, R2, c[0x0][0x198], RZ ;  /* 0x000066000200ba24 */ /* 0x000fe200078e02ff */
[----:B------:R-:W-:Y:S02]  /*1c20*/  @!P3 IADD3 R5, R5, R17, RZ ;  /* 0x000000110505b210 */ /* 0x000fe40007ffe0ff */
[----:B------:R-:W-:Y:S01]  /*1c30*/  @!P3 LEA R6, P5, R4, c[0x0][0x170], 0x1 ;  /* 0x00005c000406ba11 */ /* 0x000fe200078a08ff */
[----:B------:R-:W-:Y:S01]  /*1c40*/  @!P3 IMAD R17, R16, c[0x0][0x19c], R0 ;  /* 0x000067001011ba24 */ /* 0x000fe200078e0200 */
[----:B------:R-:W-:Y:S02]  /*1c50*/  ISETP.NE.AND P0, PT, R18, 0x1, PT ;  /* 0x000000011200780c */ /* 0x000fe40003f05270 */
[----:B------:R-:W-:Y:S01]  /*1c60*/  @!P3 LEA.HI.X R7, R4, c[0x0][0x174], R5, 0x1, P5 ;  /* 0x00005d000407ba11 */ /* 0x000fe200028f0c05 */
[----:B------:R-:W-:Y:S01]  /*1c70*/  IMAD.IADD R3, R11, 0x1, R21 ;  /* 0x000000010b037824 */ /* 0x000fe200078e0215 */
[----:B------:R1:W-:Y:S01]  /*1c80*/  @P3 STS.128 [R214+0x11000], RZ ;  /* 0x011000ffd6003388 */ /* 0x0003e20000000c00 */
[----:B------:R-:W-:-:S02]  /*1c90*/  @!P4 IMAD.MOV.U32 R2, RZ, RZ, R10 ;  /* 0x000000ffff02c224 */ /* 0x000fc400078e000a */
[----:B------:R-:W-:Y:S01]  /*1ca0*/  @!P4 IMAD R4, R35, c[0x0][0x198], RZ ;  /* 0x000066002304ca24 */ /* 0x000fe200078e02ff */
[----:B------:R1:W-:Y:S01]  /*1cb0*/  @P3 STS.128 [R214+0x13000], RZ ;  /* 0x013000ffd6003388 */ /* 0x0003e20000000c00 */
[----:B------:R-:W-:-:S03]  /*1cc0*/  @!P3 IMAD.MOV.U32 R11, RZ, RZ, R3 ;  /* 0x000000ffff0bb224 */ /* 0x000fc600078e0003 */
[----:B------:R-:W-:Y:S01]  /*1cd0*/  @!PT LDS RZ, [RZ] ;  /* 0x00000000fffff984 */ /* 0x000fe20000000800 */
[----:B------:R-:W-:Y:S01]  /*1ce0*/  @!PT LDS RZ, [RZ] ;  /* 0x00000000fffff984 */ /* 0x000fe20000000800 */
[----:B------:R-:W-:Y:S01]  /*1cf0*/  @!PT LDS RZ, [RZ] ;  /* 0x00000000fffff984 */ /* 0x000fe20000000800 */
[----:B------:R4:W-:Y:S01]  /*1d00*/  @!P3 LDGSTS.E.BYPASS.LTC128B.128 [R214+0x11000], [R6.64] ;  /* 0x1100000006d6bfae */ /* 0x0009e2000b901d46 */
[C---:B------:R-:W-:Y:S02]  /*1d10*/  @!P4 IMAD R4, R238.reuse, c[0x0][0x19c], R4 ;  /* 0x00006700ee04ca24 */ /* 0x040fe400078e0204 */
[----:B------:R-:W-:Y:S01]  /*1d20*/  @!P4 IMAD.WIDE.U32 R2, R238, c[0x0][0x198], R2 ;  /* 0x00006600ee02ca25 */ /* 0x000fe200078e0002 */
[----:B------:R4:W-:Y:S04]  /*1d30*/  @!P3 LDGSTS.E.BYPASS.LTC128B.128 [R214+0x13000], [R6.64+0x80] ;  /* 0x1300008006d6bfae */ /* 0x0009e8000b901d46 */
[----:B------:R-:W0:Y:S01]  /*1d40*/  LDGDEPBAR ;  /* 0x00000000000079af */ /* 0x000e220000000000 */
[----:B------:R-:W-:-:S03]  /*1d50*/  @!P3 IMAD.WIDE.U32 R10, R16, c[0x0][0x198], R10 ;  /* 0x00006600100aba25 */ /* 0x000fc600078e000a */
[----:B------:R1:W-:Y:S04]  /*1d60*/  @P2 STS.128 [R214+0x8000], RZ ;  /* 0x008000ffd6002388 */ /* 0x0003e80000000c00 */
[----:B------:R1:W-:Y:S04]  /*1d70*/  @P2 STS.128 [R214+0xa000], RZ ;  /* 0x00a000ffd6002388 */ /* 0x0003e80000000c00 */
[----:B------:R-:W-:Y:S01]  /*1d80*/  @!PT LDS RZ, [RZ] ;  /* 0x00000000fffff984 */ /* 0x000fe20000000800 */
[----:B------:R-:W-:Y:S01]  /*1d90*/  @!PT LDS RZ, [RZ] ;  /* 0x00000000fffff984 */ /* 0x000fe20000000800 */
[----:B------:R-:W-:Y:S01]  /*1da0*/  @!PT LDS RZ, [RZ] ;  /* 0x00000000fffff984 */ /* 0x000fe20000000800 */
[----:B------:R1:W-:Y:S04]  /*1db0*/  @!P2 LDGSTS.E.BYPASS.LTC128B.128 [R214+0x8000], [R210.64] ;  /* 0x08000000d2d6afae */ /* 0x0003e8000b901d46 */
[----:B------:R1:W-:Y:S01]  /*1dc0*/  @!P2 LDGSTS.E.BYPASS.LTC128B.128 [R214+0xa000], [R210.64+0x80] ;  /* 0x0a000080d2d6afae */ /* 0x0003e2000b901d46 */
[----:B------:R-:W-:-:S03]  /*1dd0*/  IADD3 R5, R251, 0x8, RZ ;  /* 0x00000008fb057810 */ /* 0x000fc60007ffe0ff */
[----:B------:R1:W-:Y:S01]  /*1de0*/  @P1 STS.128 [R214+0x9000], RZ ;  /* 0x009000ffd6001388 */ /* 0x0003e20000000c00 */
[----:B----4-:R-:W-:-:S03]  /*1df0*/  @!P4 LEA R6, P6, R2, c[0x0][0x168], 0x1 ;  /* 0x00005a000206ca11 */ /* 0x010fc600078c08ff */
[----:B------:R1:W-:Y:S04]  /*1e00*/  @P1 STS.128 [R214+0xb000], RZ ;  /* 0x00b000ffd6001388 */ /* 0x0003e80000000c00 */
[----:B------:R-:W-:Y:S01]  /*1e10*/  @!PT LDS RZ, [RZ] ;  /* 0x00000000fffff984 */ /* 0x000fe20000000800 */
[----:B------:R-:W-:Y:S01]  /*1e20*/  @!PT LDS RZ, [RZ] ;  /* 0x00000000fffff984 */ /* 0x000fe20000000800 */
[----:B------:R-:W-:Y:S01]  /*1e30*/  @!PT LDS RZ, [RZ] ;  /* 0x00000000fffff984 */ /* 0x000fe20000000800 */
[----:B------:R1:W-:Y:S04]  /*1e40*/  @!P1 LDGSTS.E.BYPASS.LTC128B.128 [R214+0x9000], [R12.64] ;  /* 0x090000000cd69fae */ /* 0x0003e8000b901d46 */
[----:B------:R1:W-:Y:S01]  /*1e50*/  @!P1 LDGSTS.E.BYPASS.LTC128B.128 [R214+0xb000], [R12.64+0x80] ;  /* 0x0b0000800cd69fae */ /* 0x0003e2000b901d46 */
[----:B------:R-:W-:Y:S01]  /*1e60*/  IMAD.SHL.U32 R233, R251, 0x4, RZ ;  /* 0x00000004fbe97824 */ /* 0x000fe200078e00ff */
[----:B------:R-:W-:Y:S01]  /*1e70*/  MOV R216, 0x7f800000 ;  /* 0x7f80000000d87802 */ /* 0x000fe20000000f00 */
[----:B------:R-:W-:-:S02]  /*1e80*/  IMAD.MOV.U32 R217, RZ, RZ, 0x7f800000 ;  /* 0x7f800000ffd97424 */ /* 0x000fc400078e00ff */
[----:B------:R-:W-:Y:S01]  /*1e90*/  IMAD.MOV.U32 R201, RZ, RZ, 0x20 ;  /* 0x00000020ffc97424 */ /* 0x000fe200078e00ff */
[----:B------:R-:W-:Y:S02]  /*1ea0*/  SHF.L.U32 R193, R204, 0x1, RZ ;  /* 0x00000001ccc17819 */ /* 0x000fe400000006ff */
[----:B--2---:R-:W-:-:S04]  /*1eb0*/  IADD3 R0, R22, 0x2000, RZ ;  /* 0x0000200016007810 */ /* 0x004fc80007ffe0ff */
[----:B------:R-:W-:-:S05]  /*1ec0*/  SEL R0, R0, R22, !P0 ;  /* 0x0000001600007207 */ /* 0x000fca0004000000 */
[----:B------:R-:W-:Y:S01]  /*1ed0*/  IMAD.SHL.U32 R205, R0, 0x2, RZ ;  /* 0x0000000200cd7824 */ /* 0x000fe200078e00ff */
[----:B------:R-:W-:Y:S01]  /*1ee0*/  @!P4 IADD3 R0, R3, R4, RZ ;  /* 0x000000040300c210 */ /* 0x000fe20007ffe0ff */
[----:B------:R-:W-:Y:S01]  /*1ef0*/  @!P3 IMAD.IADD R3, R11, 0x1, R17 ;  /* 0x000000010b03b824 */ /* 0x000fe200078e0211 */
[----:B------:R-:W-:Y:S02]  /*1f00*/  @!P3 LEA R4, P5, R10, c[0x0][0x168], 0x1 ;  /* 0x00005a000a04ba11 */ /* 0x000fe400078a08ff */
[----:B------:R1:W-:Y:S01]  /*1f10*/  @P2 STS [R205], RZ ;  /* 0x000000ffcd002388 */ /* 0x0003e20000000800 */
[----:B------:R-:W-:-:S03]  /*1f20*/  @!P4 LEA.HI.X R7, R2, c[0x0][0x16c], R0, 0x1, P6 ;  /* 0x00005b000207ca11 */ /* 0x000fc600030f0c00 */
[----:B------:R1:W-:Y:S04]  /*1f30*/  @P2 STS [R205+0x4], RZ ;  /* 0x000004ffcd002388 */ /* 0x0003e80000000800 */
[----:B------:R1:W-:Y:S04]  /*1f40*/  @P2 STS [R205+0x8], RZ ;  /* 0x000008ffcd002388 */ /* 0x0003e80000000800 */
[----:B------:R1:W-:Y:S04]  /*1f50*/  @P2 STS [R205+0xc], RZ ;  /* 0x00000cffcd002388 */ /* 0x0003e80000000800 */
[----:B------:R1:W-:Y:S04]  /*1f60*/  @P2 STS [R205+0x2000], RZ ;  /* 0x002000ffcd002388 */ /* 0x0003e80000000800 */
[----:B------:R1:W-:Y:S04]  /*1f70*/  @P2 STS [R205+0x2004], RZ ;  /* 0x002004ffcd002388 */ /* 0x0003e80000000800 */
[----:B------:R1:W-:Y:S04]  /*1f80*/  @P2 STS [R205+0x2008], RZ ;  /* 0x002008ffcd002388 */ /* 0x0003e80000000800 */
[----:B------:R1:W-:Y:S04]  /*1f90*/  @P2 STS [R205+0x200c], RZ ;  /* 0x00200cffcd002388 */ /* 0x0003e80000000800 */
[----:B------:R-:W-:Y:S01]  /*1fa0*/  @!PT LDS RZ, [RZ] ;  /* 0x00000000fffff984 */ /* 0x000fe20000000800 */
[----:B------:R-:W-:Y:S01]  /*1fb0*/  @!PT LDS RZ, [RZ] ;  /* 0x00000000fffff984 */ /* 0x000fe20000000800 */
[----:B------:R-:W-:Y:S01]  /*1fc0*/  @!PT LDS RZ, [RZ] ;  /* 0x00000000fffff984 */ /* 0x000fe20000000800 */
[----:B------:R1:W-:Y:S04]  /*1fd0*/  @!P2 LDGSTS.E.BYPASS.LTC128B.128 [R205], [R208.64] ;  /* 0x00000000d0cdafae */ /* 0x0003e8000b901d46 */
[----:B------:R1:W-:Y:S01]  /*1fe0*/  @!P2 LDGSTS.E.BYPASS.LTC128B.128 [R205+0x2000], [R208.64+0x80] ;  /* 0x02000080d0cdafae */ /* 0x0003e2000b901d46 */
[----:B------:R-:W-:-:S03]  /*1ff0*/  ISETP.GE.AND P2, PT, R5, R19, PT ;  /* 0x000000130500720c */ /* 0x000fc60003f46270 */
[----:B------:R1:W-:Y:S01]  /*2000*/  @P1 STS [R205+0x1000], RZ ;  /* 0x001000ffcd001388 */ /* 0x0003e20000000800 */
        /* <DEDUP_REMOVED lines=11> */
[----:B------:R1:W-:Y:S04]  /*20c0*/  @!P1 LDGSTS.E.BYPASS.LTC128B.128 [R205+0x1000], [R14.64] ;  /* 0x010000000ecd9fae */ /* 0x0003e8000b901d46 */
[----:B------:R1:W-:Y:S04]  /*20d0*/  @!P1 LDGSTS.E.BYPASS.LTC128B.128 [R205+0x3000], [R14.64+0x80] ;  /* 0x030000800ecd9fae */ /* 0x0003e8000b901d46 */
[----:B------:R1:W-:Y:S04]  /*20e0*/  @P4 STS.128 [R214+0xc000], RZ ;  /* 0x00c000ffd6004388 */ /* 0x0003e80000000c00 */
[----:B------:R1:W-:Y:S04]  /*20f0*/  @P4 STS.128 [R214+0xe000], RZ ;  /* 0x00e000ffd6004388 */ /* 0x0003e80000000c00 */
        /* <DEDUP_REMOVED lines=12> */
[----:B------:R-:W0:Y:S01]  /*21c0*/  LDGDEPBAR ;  /* 0x00000000000079af */ /* 0x000e220000000000 */
[----:B------:R-:W-:-:S02]  /*21d0*/  SHF.R.S32.HI R0, RZ, 0x1f, R251 ;  /* 0x0000001fff007819 */ /* 0x000fc400000114fb */
[C---:B------:R-:W-:Y:S02]  /*21e0*/  ISETP.GE.AND P6, PT, R251.reuse, R19, PT ;  /* 0x00000013fb00720c */ /* 0x040fe40003fc6270 */
[----:B------:R-:W-:Y:S02]  /*21f0*/  SHF.L.U64.HI R232, R251, 0x2, R0 ;  /* 0x00000002fbe87819 */ /* 0x000fe40000010200 */
[----:B------:R-:W-:-:S05]  /*2200*/  IADD3 R2, P1, R233, R225, RZ ;  /* 0x000000e1e9027210 */ /* 0x000fca0007f3e0ff */
[----:B------:R-:W-:-:S05]  /*2210*/  IMAD.X R3, R232, 0x1, R223, P1 ;  /* 0x00000001e8037824 */ /* 0x000fca00008e06df */
[----:B------:R4:W5:Y:S04]  /*2220*/  @!P6 LDG.E R216, [R2.64] ;  /* 0x0000000602d8e981 */ /* 0x000968000c1e1900 */
[----:B------:R4:W5:Y:S01]  /*2230*/  @!P2 LDG.E R217, [R2.64+0x20] ;  /* 0x0000200602d9a981 */ /* 0x000962000c1e1900 */
[----:B------:R-:W-:-:S04]  /*2240*/  DEPBAR.LE SB0, 0x1 ;  /* 0x000080400000791a */ /* 0x000fc80000000000 */
[----:B------:R-:W-:Y:S01]  /*2250*/  BAR.SYNC.DEFER_BLOCKING 0x0 ;  /* 0x0000000000007b1d */ /* 0x000fe20000010000 */
[----:B------:R-:W-:-:S04]  /*2260*/  IADD3 R0, R20, 0x40, RZ ;  /* 0x0000004014007810 */ /* 0x000fc80007ffe0ff */
[----:B------:R-:W-:Y:S02]  /*2270*/  ISETP.GE.AND P3, PT, R0, R212, PT ;  /* 0x000000d40000720c */ /* 0x000fe40003f66270 */
[----:B------:R-:W-:-:S04]  /*2280*/  IADD3 R0, R202, 0x2000, RZ ;  /* 0x00002000ca007810 */ /* 0x000fc80007ffe0ff */
[----:B------:R-:W-:-:S05]  /*2290*/  SEL R0, R0, R202, !P0 ;  /* 0x000000ca00007207 */ /* 0x000fca0004000000 */
[----:B------:R-:W-:Y:S02]  /*22a0*/  IMAD.SHL.U32 R184, R0, 0x2, RZ ;  /* 0x0000000200b87824 */ /* 0x000fe400078e00ff */
[----:B------:R-:W-:Y:S01]  /*22b0*/  IMAD.MOV.U32 R0, RZ, RZ, c[0x0][0x22c] ;  /* 0x00008b00ff007624 */ /* 0x000fe200078e00ff */
[----:B------:R1:W1:Y:S03]  /*22c0*/  LDSM.16.M88.4 R104, [R188+0x10000] ;  /* 0x01000000bc68783b */ /* 0x0002660000000200 */
[----:B------:R-:W-:Y:S01]  /*22d0*/  IMAD R0, R0, c[0x0][0x1c0], RZ ;  /* 0x0000700000007a24 */ /* 0x000fe200078e02ff */
[----:B------:R1:W1:Y:S04]  /*22e0*/  LDSM.16.M88.4 R108, [R188+0x10800] ;  /* 0x01080000bc6c783b */ /* 0x0002680000000200 */
        /* <DEDUP_REMOVED lines=13> */
[----:B------:R1:W1:Y:S01]  /*23c0*/  LDSM.16.M88.4 R164, [R203+0x12800] ;  /* 0x01280000cba4783b */ /* 0x0002620000000200 */
[C---:B------:R-:W-:Y:S01]  /*23d0*/  IMAD.SHL.U32 R240, R0.reuse, 0x10, RZ ;  /* 0x0000001000f07824 */ /* 0x040fe200078e00ff */
[----:B------:R-:W-:-:S02]  /*23e0*/  SHF.L.U32 R215, R0, 0x3, RZ ;  /* 0x0000000300d77819 */ /* 0x000fc400000006ff */
[----:B----4-:R-:W-:Y:S02]  /*23f0*/  IADD3 R2, R204, 0x2000, RZ ;  /* 0x00002000cc027810 */ /* 0x010fe40007ffe0ff */
[C---:B------:R-:W-:Y:S02]  /*2400*/  IADD3 R246, R240.reuse, 0x20, RZ ;  /* 0x00000020f0f67810 */ /* 0x040fe40007ffe0ff */
[C---:B------:R-:W-:Y:S02]  /*2410*/  IADD3 R244, R240.reuse, 0x60, RZ ;  /* 0x00000060f0f47810 */ /* 0x040fe40007ffe0ff */
[----:B------:R-:W-:Y:S01]  /*2420*/  IADD3 R245, R240, 0x40, RZ ;  /* 0x00000040f0f57810 */ /* 0x000fe20007ffe0ff */
[C---:B------:R-:W-:Y:S01]  /*2430*/  IMAD.IADD R243, R215.reuse, 0x1, R246 ;  /* 0x00000001d7f37824 */ /* 0x040fe200078e02f6 */
[----:B------:R-:W-:Y:S01]  /*2440*/  SEL R2, R2, R204, !P0 ;  /* 0x000000cc02027207 */ /* 0x000fe20004000000 */
[C---:B------:R-:W-:Y:S01]  /*2450*/  IMAD.IADD R241, R215.reuse, 0x1, R244 ;  /* 0x00000001d7f17824 */ /* 0x040fe200078e02f4 */
[----:B------:R-:W-:-:S02]  /*2460*/  IADD3 R242, R215, R245, RZ ;  /* 0x000000f5d7f27210 */ /* 0x000fc40007ffe0ff */
[----:B---3--:R-:W-:Y:S02]  /*2470*/  R2P PR, R8, 0x6 ;  /* 0x0000000608007804 */ /* 0x008fe40000000000 */
[----:B------:R-:W-:Y:S01]  /*2480*/  SHF.L.U32 R187, R2, 0x1, RZ ;  /* 0x0000000102bb7819 */ /* 0x000fe200000006ff */
[C---:B------:R-:W-:Y:S01]  /*2490*/  IMAD.IADD R3, R215.reuse, 0x1, R242 ;  /* 0x00000001d7037824 */ /* 0x040fe200078e02f2 */
[C---:B--2---:R-:W-:Y:S02]  /*24a0*/  IADD3 R4, R215.reuse, R243, RZ ;  /* 0x000000f3d7047210 */ /* 0x044fe40007ffe0ff */
[----:B------:R-:W-:Y:S02]  /*24b0*/  IADD3 R2, R215, R241, RZ ;  /* 0x000000f1d7027210 */ /* 0x000fe40007ffe0ff */
[----:B------:R-:W-:Y:S01]  /*24c0*/  SEL R201, R201, 0xffffffe0, !P1 ;  /* 0xffffffe0c9c97807 */ /* 0x000fe20004800000 */
[C---:B------:R-:W-:Y:S01]  /*24d0*/  IMAD.IADD R231, R215.reuse, 0x1, R4 ;  /* 0x00000001d7e77824 */ /* 0x040fe200078e0204 */
[C---:B------:R-:W-:Y:S01]  /*24e0*/  IADD3 R229, R215.reuse, R3, RZ ;  /* 0x00000003d7e57210 */ /* 0x040fe20007ffe0ff */
[----:B------:R-:W-:Y:S01]  /*24f0*/  IMAD.IADD R227, R215, 0x1, R2 ;  /* 0x00000001d7e37824 */ /* 0x000fe200078e0202 */
[----:B------:R-:W-:Y:S01]  /*2500*/  SEL R192, R192, 0xffffffc0, !P2 ;  /* 0xffffffc0c0c07807 */ /* 0x000fe20005000000 */
[----:B------:R-:W-:Y:S01]  /*2510*/  IMAD.IADD R196, R194, 0x1, R201 ;  /* 0x00000001c2c47824 */ /* 0x000fe200078e02c9 */
[----:B------:R-:W-:Y:S01]  /*2520*/  IADD3 R195, R201, R193, RZ ;  /* 0x000000c1c9c37210 */ /* 0x000fe20007ffe0ff */
[C---:B------:R-:W-:Y:S01]  /*2530*/  IMAD.IADD R228, R215.reuse, 0x1, R229 ;  /* 0x00000001d7e47824 */ /* 0x040fe200078e02e5 */
[----:B------:R-:W-:-:S02]  /*2540*/  IADD3 R230, R215, R231, RZ ;  /* 0x000000e7d7e67210 */ /* 0x000fc40007ffe0ff */
[C---:B------:R-:W-:Y:S01]  /*2550*/  IADD3 R226, R215.reuse, R227, RZ ;  /* 0x000000e3d7e27210 */ /* 0x040fe20007ffe0ff */
[----:B------:R-:W-:Y:S01]  /*2560*/  IMAD.MOV.U32 R218, RZ, RZ, R31 ;  /* 0x000000ffffda7224 */ /* 0x000fe200078e001f */
[----:B------:R-:W-:Y:S01]  /*2570*/  MOV R219, R30 ;  /* 0x0000001e00db7202 */ /* 0x000fe20000000f00 */
[----:B------:R-:W-:Y:S01]  /*2580*/  CS2R R94, SRZ ;  /* 0x00000000005e7805 */ /* 0x000fe2000001ff00 */
        /* <DEDUP_REMOVED lines=31> */
[----:B------:R-:W-:Y:S01]  /*2780*/  IMAD.IADD R199, R194, 0x1, R192 ;  /* 0x00000001c2c77824 */ /* 0x000fe200078e02c0 */
[C---:B------:R-:W-:Y:S01]  /*2790*/  IADD3 R200, R192.reuse, R196, RZ ;  /* 0x000000c4c0c87210 */ /* 0x040fe20007ffe0ff */
[----:B------:R-:W-:Y:S01]  /*27a0*/  IMAD.IADD R198, R192, 0x1, R193 ;  /* 0x00000001c0c67824 */ /* 0x000fe200078e02c1 */
[C---:B------:R-:W-:Y:S01]  /*27b0*/  IADD3 R236, R215.reuse, R230, RZ ;  /* 0x000000e6d7ec7210 */ /* 0x040fe20007ffe0ff */
[----:B------:R-:W-:Y:S01]  /*27c0*/  IMAD R252, R0, 0x38, RZ ;  /* 0x0000003800fc7824 */ /* 0x000fe200078e02ff */
[----:B------:R-:W-:Y:S01]  /*27d0*/  IADD3 R234, R215, R226, RZ ;  /* 0x000000e2d7ea7210 */ /* 0x000fe20007ffe0ff */
[----:B------:R-:W-:-:S02]  /*27e0*/  IMAD.IADD R197, R192, 0x1, R195 ;  /* 0x00000001c0c57824 */ /* 0x000fc400078e02c3 */
[----:B-1----:R-:W-:Y:S02]  /*27f0*/  IMAD.IADD R235, R215, 0x1, R228 ;  /* 0x00000001d7eb7824 */ /* 0x002fe400078e02e4 */
.L_x_9:
[----:B------:R-:W0:Y:S01]  /*2800*/  LDGDEPBAR ;  /* 0x00000000000079af */ /* 0x000e220000000000 */
[C---:B------:R-:W-:Y:S02]  /*2810*/  IADD3 R0, R187.reuse, R201, RZ ;  /* 0x000000c9bb007210 */ /* 0x040fe40007ffe0ff */
[-C--:B------:R-:W-:Y:S02]  /*2820*/  IADD3 R3, R187, R192.reuse, RZ ;  /* 0x000000c0bb037210 */ /* 0x080fe40007ffe0ff */
[----:B------:R-:W-:Y:S02]  /*2830*/  IADD3 R2, R0, R192, RZ ;  /* 0x000000c000027210 */ /* 0x000fe40007ffe0ff */
[----:B-----5:R-:W-:Y:S02]  /*2840*/  FSETP.NEU.FTZ.AND P0, PT, R216, -INF , PT ;  /* 0xff800000d800780b */ /* 0x020fe40003f1d000 */
[----:B------:R-:W-:Y:S02]  /*2850*/  MOV R170, c[0x0][0x22c] ;  /* 0x00008b0000aa7a02 */ /* 0x000fe40000000f00 */
[----:B------:R-:W-:Y:S03]  /*2860*/  ISETP.GE.AND P5, PT, R213, 0x1, PT ;  /* 0x00000001d500780c */ /* 0x000fe60003fa6270 */
[----:B------:R-:W-:Y:S05]  /*2870*/  IMAD R170, R170, c[0x0][0x1c0], RZ ;  /* 0x00007000aaaa7a24 */ /* 0x000fea00078e02ff */
[----:B------:R-:W-:Y:S01]  /*2880*/  LEA R170, -R170, RZ, 0x6 ;  /* 0x000000ffaaaa7211 */ /* 0x000fe200078e31ff */
[----:B------:R-:W-:Y:S04]  /*2890*/  DEPBAR.LE SB0, 0x0 ;  /* 0x000080000000791a */ /* 0x000fe80000000000 */
[----:B------:R-:W-:Y:S08]  /*28a0*/  BAR.SYNC.DEFER_BLOCKING 0x0 ;  /* 0x0000000000007b1d */ /* 0x000ff00000010000 */
[----:B------:R-:W-:Y:S08]  /*28b0*/  LDSM.16.M88.4 R16, [R187] ;  /* 0x00000000bb10783b */ /* 0x000ff00000000200 */
[----:B------:R-:W1:Y:S08]  /*28c0*/  LDSM.16.M88.4 R8, [R188+0xc000] ;  /* 0x00c00000bc08783b */ /* 0x000e700000000200 */
[----:B------:R-:W2:Y:S08]  /*28d0*/  LDSM.16.M88.4 R52, [R188+0xc800] ;  /* 0x00c80000bc34783b */ /* 0x000eb00000000200 */
[----:B------:R-:W-:Y:S08]  /*28e0*/  LDSM.16.M88.4 R56, [R0] ;  /* 0x000000000038783b */ /* 0x000ff00000000200 */
[----:B------:R-:W3:Y:S08]  /*28f0*/  LDSM.16.M88.4 R60, [R189+0xc000] ;  /* 0x00c00000bd3c783b */ /* 0x000ef00000000200 */
[----:B------:R-:W4:Y:S01]  /*2900*/  LDSM.16.M88.4 R64, [R189+0xc800] ;  /* 0x00c80000bd40783b */ /* 0x000f220000000200 */
[C---:B-1----:R-:W-:Y:S07]  /*2910*/  HMMA.16816.F32.BF16 R4, R16.reuse, R8, RZ ;  /* 0x000000081004723c */ /* 0x042fee00000418ff */
[----:B------:R-:W-:Y:S01]  /*2920*/  LDSM.16.M88.4 R100, [R190+0xc000] ;  /* 0x00c00000be64783b */ /* 0x000fe20000000200 */
[C---:B------:R-:W-:Y:S08]  /*2930*/  HMMA.16816.F32.BF16 R8, R16.reuse, R10, RZ ;  /* 0x0000000a1008723c */ /* 0x040ff000000418ff */
[C---:B--2---:R-:W-:Y:S08]  /*2940*/  HMMA.16816.F32.BF16 R12, R16.reuse, R52, RZ ;  /* 0x00000034100c723c */ /* 0x044ff000000418ff */
[----:B------:R-:W-:Y:S01]  /*2950*/  HMMA.16816.F32.BF16 R16, R16, R54, RZ ;  /* 0x000000361010723c */ /* 0x000fe200000418ff */
[----:B------:R-:W1:Y:S07]  /*2960*/  LDSM.16.M88.4 R52, [R3] ;  /* 0x000000000334783b */ /* 0x000e6e0000000200 */
[C---:B---3--:R-:W-:Y:S08]  /*2970*/  HMMA.16816.F32.BF16 R4, R56.reuse, R60, R4 ;  /* 0x0000003c3804723c */ /* 0x048ff00000041804 */
[C---:B------:R-:W-:Y:S01]  /*2980*/  HMMA.16816.F32.BF16 R8, R56.reuse, R62, R8 ;  /* 0x0000003e3808723c */ /* 0x040fe20000041808 */
[----:B------:R-:W2:Y:S07]  /*2990*/  LDSM.16.M88.4 R60, [R190+0xc800] ;  /* 0x00c80000be3c783b */ /* 0x000eae0000000200 */
[C---:B----4-:R-:W-:Y:S08]  /*29a0*/  HMMA.16816.F32.BF16 R12, R56.reuse, R64, R12 ;  /* 0x00000040380c723c */ /* 0x050ff0000004180c */
[----:B------:R-:W-:Y:S01]  /*29b0*/  HMMA.16816.F32.BF16 R16, R56, R66, R16 ;  /* 0x000000423810723c */ /* 0x000fe20000041810 */
[----:B------:R-:W-:Y:S07]  /*29c0*/  LDSM.16.M88.4 R56, [R2] ;  /* 0x000000000238783b */ /* 0x000fee0000000200 */
[C---:B-1----:R-:W-:Y:S01]  /*29d0*/  HMMA.16816.F32.BF16 R4, R52.reuse, R100, R4 ;  /* 0x000000643404723c */ /* 0x042fe20000041804 */
[----:B------:R-:W1:Y:S07]  /*29e0*/  LDSM.16.M88.4 R64, [R191+0xc000] ;  /* 0x00c00000bf40783b */ /* 0x000e6e0000000200 */
[C---:B------:R-:W-:Y:S01]  /*29f0*/  HMMA.16816.F32.BF16 R8, R52.reuse, R102, R8 ;  /* 0x000000663408723c */ /* 0x040fe20000041808 */
[----:B------:R-:W3:Y:S07]  /*2a00*/  LDSM.16.M88.4 R100, [R191+0xc800] ;  /* 0x00c80000bf64783b */ /* 0x000eee0000000200 */
[C---:B--2---:R-:W-:Y:S08]  /*2a10*/  HMMA.16816.F32.BF16 R12, R52.reuse, R60, R12 ;  /* 0x0000003c340c723c */ /* 0x044ff0000004180c */
[----:B------:R-:W-:Y:S01]  /*2a20*/  HMMA.16816.F32.BF16 R16, R52, R62, R16 ;  /* 0x0000003e3410723c */ /* 0x000fe20000041810 */
[----:B------:R-:W-:Y:S08]  /*2a30*/  LDSM.16.M88.4 R52, [R187+0x2000] ;  /* 0x00200000bb34783b */ /* 0x000ff00000000200 */
[----:B------:R-:W2:Y:S01]  /*2a40*/  LDSM.16.M88.4 R60, [R188+0xe000] ;  /* 0x00e00000bc3c783b */ /* 0x000ea20000000200 */
[C---:B-1----:R-:W-:Y:S08]  /*2a50*/  HMMA.16816.F32.BF16 R4, R56.reuse, R64, R4 ;  /* 0x000000403804723c */ /* 0x042ff00000041804 */
[C---:B------:R-:W-:Y:S01]  /*2a60*/  HMMA.16816.F32.BF16 R8, R56.reuse, R66, R8 ;  /* 0x000000423808723c */ /* 0x040fe20000041808 */
[----:B------:R-:W1:Y:S07]  /*2a70*/  LDSM.16.M88.4 R64, [R188+0xe800] ;  /* 0x00e80000bc40783b */ /* 0x000e6e0000000200 */
[C---:B---3--:R-:W-:Y:S08]  /*2a80*/  HMMA.16816.F32.BF16 R12, R56.reuse, R100, R12 ;  /* 0x00000064380c723c */ /* 0x048ff0000004180c */
[----:B------:R-:W-:Y:S01]  /*2a90*/  HMMA.16816.F32.BF16 R16, R56, R102, R16 ;  /* 0x000000663810723c */ /* 0x000fe20000041810 */
[----:B------:R-:W-:Y:S07]  /*2aa0*/  LDSM.16.M88.4 R56, [R0+0x2000] ;  /* 0x002000000038783b */ /* 0x000fee0000000200 */
[C---:B--2---:R-:W-:Y:S01]  /*2ab0*/  HMMA.16816.F32.BF16 R4, R52.reuse, R60, R4 ;  /* 0x0000003c3404723c */ /* 0x044fe20000041804 */
[----:B------:R-:W-:Y:S07]  /*2ac0*/  LDSM.16.M88.4 R100, [R189+0xe800] ;  /* 0x00e80000bd64783b */ /* 0x000fee0000000200 */
[C---:B------:R-:W-:Y:S01]  /*2ad0*/  HMMA.16816.F32.BF16 R8, R52.reuse, R62, R8 ;  /* 0x0000003e3408723c */ /* 0x040fe20000041808 */
[----:B------:R-:W2:Y:S07]  /*2ae0*/  LDSM.16.M88.4 R60, [R189+0xe000] ;  /* 0x00e00000bd3c783b */ /* 0x000eae0000000200 */
[C---:B-1----:R-:W-:Y:S08]  /*2af0*/  HMMA.16816.F32.BF16 R12, R52.reuse, R64, R12 ;  /* 0x00000040340c723c */ /* 0x042ff0000004180c */
[----:B------:R-:W-:Y:S01]  /*2b00*/  HMMA.16816.F32.BF16 R16, R52, R66, R16 ;  /* 0x000000423410723c */ /* 0x000fe20000041810 */
[----:B------:R1:W-:Y:S08]  /*2b10*/  LDSM.16.M88.4 R52, [R3+0x2000] ;  /* 0x002000000334783b */ /* 0x0003f00000000200 */
[----:B------:R-:W3:Y:S01]  /*2b20*/  LDSM.16.M88.4 R64, [R190+0xe000] ;  /* 0x00e00000be40783b */ /* 0x000ee20000000200 */
[C---:B--2---:R-:W-:Y:S05]  /*2b30*/  HMMA.16816.F32.BF16 R4, R56.reuse, R60, R4 ;  /* 0x0000003c3804723c */ /* 0x044fea0000041804 */
[----:B-1----:R-:W-:Y:S03]  /*2b40*/  @P3 LEA R3, R239, R249, 0x6 ;  /* 0x000000f9ef033211 */ /* 0x002fe600078e30ff */
[C---:B------:R-:W-:Y:S01]  /*2b50*/  HMMA.16816.F32.BF16 R8, R56.reuse, R62, R8 ;  /* 0x0000003e3808723c */ /* 0x040fe20000041808 */
[----:B------:R1:W-:Y:S02]  /*2b60*/  LDSM.16.M88.4 R60, [R2+0x2000] ;  /* 0x00200000023c783b */ /* 0x0003e40000000200 */
[CC--:B------:R-:W-:Y:S02]  /*2b70*/  @P3 ISETP.GE.AND P1, PT, R3.reuse, R212.reuse, PT ;  /* 0x000000d40300320c */ /* 0x0c0fe40003f26270 */
[----:B------:R-:W-:Y:S03]  /*2b80*/  @P3 IADD3 R0, R3, 0x1, RZ ;  /* 0x0000000103003810 */ /* 0x000fe60007ffe0ff */
[C---:B------:R-:W-:Y:S03]  /*2b90*/  HMMA.16816.F32.BF16 R12, R56.reuse, R100, R12 ;  /* 0x00000064380c723c */ /* 0x040fe6000004180c */
[-C--:B------:R-:W-:Y:S01]  /*2ba0*/  @P3 ISETP.GE.AND P2, PT, R0, R212.reuse, PT ;  /* 0x000000d40000320c */ /* 0x080fe20003f46270 */
[C---:B------:R-:W-:Y:S04]  /*2bb0*/  FMUL.FTZ R0, R217.reuse, 1.4426950216293334961 ;  /* 0x3fb8aa3bd9007820 */ /* 0x040fe80000410000 */
[----:B------:R-:W-:Y:S01]  /*2bc0*/  HMMA.16816.F32.BF16 R16, R56, R102, R16 ;  /* 0x000000663810723c */ /* 0x000fe20000041810 */
[----:B------:R-:W2:Y:S07]  /*2bd0*/  LDSM.16.M88.4 R56, [R190+0xe800] ;  /* 0x00e80000be38783b */ /* 0x000eae0000000200 */
[C---:B---3--:R-:W-:Y:S01]  /*2be0*/  HMMA.16816.F32.BF16 R4, R52.reuse, R64, R4 ;  /* 0x000000403404723c */ /* 0x048fe20000041804 */
[----:B------:R-:W3:Y:S04]  /*2bf0*/  LDSM.16.M88.4 R100, [R191+0xe000] ;  /* 0x00e00000bf64783b */ /* 0x000ee80000000200 */
[----:B-1----:R-:W-:Y:S03]  /*2c00*/  FMUL.FTZ R2, R216, 1.4426950216293334961 ;  /* 0x3fb8aa3bd8027820 */ /* 0x002fe60000410000 */
[C---:B------:R-:W-:Y:S04]  /*2c10*/  HMMA.16816.F32.BF16 R8, R52.reuse, R66, R8 ;  /* 0x000000423408723c */ /* 0x040fe80000041808 */
[----:B------:R-:W-:Y:S02]  /*2c20*/  FSEL R2, R2, RZ, P0 ;  /* 0x000000ff02027208 */ /* 0x000fe40000000000 */
[----:B------:R-:W-:Y:S06]  /*2c30*/  FSETP.NEU.FTZ.AND P0, PT, R217, -INF , PT ;  /* 0xff800000d900780b */ /* 0x000fec0003f1d000 */
[----:B------:R-:W-:Y:S01]  /*2c40*/  FSEL R0, R0, RZ, P0 ;  /* 0x000000ff00007208 */ /* 0x000fe20000000000 */
[C---:B--2---:R-:W-:Y:S08]  /*2c50*/  HMMA.16816.F32.BF16 R12, R52.reuse, R56, R12 ;  /* 0x00000038340c723c */ /* 0x044ff0000004180c */
[----:B------:R-:W-:Y:S01]  /*2c60*/  HMMA.16816.F32.BF16 R16, R52, R58, R16 ;  /* 0x0000003a3410723c */ /* 0x000fe20000041810 */
[----:B------:R-:W1:Y:S07]  /*2c70*/  LDSM.16.M88.4 R52, [R191+0xe800] ;  /* 0x00e80000bf34783b */ /* 0x000e6e0000000200 */
[C---:B---3--:R-:W-:Y:S08]  /*2c80*/  HMMA.16816.F32.BF16 R4, R60.reuse, R100, R4 ;  /* 0x000000643c04723c */ /* 0x048ff00000041804 */
[C---:B------:R-:W-:Y:S11]  /*2c90*/  HMMA.16816.F32.BF16 R8, R60.reuse, R102, R8 ;  /* 0x000000663c08723c */ /* 0x040ff60000041808 */
[----:B------:R-:W-:Y:S05]  /*2ca0*/  @!UPT UIADD3 URZ, URZ, URZ, URZ ;  /* 0x0000003f3f3ff290 */ /* 0x000fea000fffe03f */
[----:B------:R-:W-:Y:S02]  /*2cb0*/  @P3 FSEL R4, R4, -INF , !P1 ;  /* 0xff80000004043808 */ /* 0x000fe40004800000 */
[----:B------:R-:W-:Y:S02]  /*2cc0*/  @P3 FSEL R6, R6, -INF , !P1 ;  /* 0xff80000006063808 */ /* 0x000fe40004800000 */
[----:B------:R-:W-:Y:S01]  /*2cd0*/  @P3 FSEL R5, R5, -INF , !P2 ;  /* 0xff80000005053808 */ /* 0x000fe20005000000 */
[----:B------:R-:W-:Y:S01]  /*2ce0*/  FFMA.FTZ R4, R4, c[0x0][0x23c], -R2 ;  /* 0x00008f0004047a23 */ /* 0x000fe20000010802 */
[----:B------:R-:W-:Y:S01]  /*2cf0*/  @P3 FSEL R7, R7, -INF , !P2 ;  /* 0xff80000007073808 */ /* 0x000fe20005000000 */
[----:B------:R-:W-:Y:S01]  /*2d00*/  FFMA.FTZ R6, R6, c[0x0][0x23c], -R0 ;  /* 0x00008f0006067a23 */ /* 0x000fe20000010800 */
[C---:B-1----:R-:W-:Y:S01]  /*2d10*/  HMMA.16816.F32.BF16 R12, R60.reuse, R52, R12 ;  /* 0x000000343c0c723c */ /* 0x042fe2000004180c */
[----:B------:R1:W-:Y:S02]  /*2d20*/  MUFU.EX2 R168, R4 ;  /* 0x0000000400a87308 */ /* 0x0003e40000000800 */
[----:B------:R-:W-:Y:S02]  /*2d30*/  FFMA.FTZ R5, R5, c[0x0][0x23c], -R2 ;  /* 0x00008f0005057a23 */ /* 0x000fe40000010802 */
[----:B------:R-:W-:Y:S03]  /*2d40*/  FFMA.FTZ R7, R7, c[0x0][0x23c], -R0 ;  /* 0x00008f0007077a23 */ /* 0x000fe60000010800 */
[----:B------:R-:W-:Y:S03]  /*2d50*/  HMMA.16816.F32.BF16 R16, R60, R54, R16 ;  /* 0x000000363c10723c */ /* 0x000fe60000041810 */
[----:B------:R-:W-:Y:S10]  /*2d60*/  MUFU.EX2 R169, R6 ;  /* 0x0000000600a97308 */ /* 0x000ff40000000800 */
[----:B------:R-:W2:Y:S01]  /*2d70*/  MUFU.EX2 R102, R5 ;  /* 0x0000000500667308 */ /* 0x000ea20000000800 */
[C---:B-1----:R-:W-:Y:S04]  /*2d80*/  @P3 IADD3 R4, R3.reuse, 0x8, RZ ;  /* 0x0000000803043810 */ /* 0x042fe80007ffe0ff */
[-C--:B------:R-:W-:Y:S02]  /*2d90*/  @P3 ISETP.GE.AND P0, PT, R4, R212.reuse, PT ;  /* 0x000000d40400320c */ /* 0x080fe40003f06270 */
[C---:B------:R-:W-:Y:S03]  /*2da0*/  @P3 IADD3 R4, R3.reuse, 0x9, RZ ;  /* 0x0000000903043810 */ /* 0x040fe60007ffe0ff */
[----:B------:R-:W-:Y:S01]  /*2db0*/  MUFU.EX2 R103, R7 ;  /* 0x0000000700677308 */ /* 0x000fe20000000800 */
[----:B------:R-:W-:Y:S02]  /*2dc0*/  @P3 FSEL R8, R8, -INF , !P0 ;  /* 0xff80000008083808 */ /* 0x000fe40004000000 */
[-C--:B------:R-:W-:Y:S02]  /*2dd0*/  @P3 ISETP.GE.AND P1, PT, R4, R212.reuse, PT ;  /* 0x000000d40400320c */ /* 0x080fe40003f26270 */
[C---:B------:R-:W-:Y:S01]  /*2de0*/  @P3 IADD3 R4, R3.reuse, 0x10, RZ ;  /* 0x0000001003043810 */ /* 0x040fe20007ffe0ff */
[----:B------:R-:W-:Y:S01]  /*2df0*/  FFMA.FTZ R8, R8, c[0x0][0x23c], -R2 ;  /* 0x00008f0008087a23 */ /* 0x000fe20000010802 */
[----:B------:R-:W-:Y:S02]  /*2e00*/  @P3 FSEL R10, R10, -INF , !P0 ;  /* 0xff8000000a0a3808 */ /* 0x000fe40004000000 */
[-C--:B------:R-:W-:Y:S01]  /*2e10*/  @P3 ISETP.GE.AND P0, PT, R4, R212.reuse, PT ;  /* 0x000000d40400320c */ /* 0x080fe20003f06270 */
[----:B------:R-:W-:Y:S01]  /*2e20*/  MUFU.EX2 R67, R8 ;  /* 0x0000000800437308 */ /* 0x000fe20000000800 */
[----:B------:R-:W-:Y:S01]  /*2e30*/  @P3 IADD3 R4, R3, 0x11, RZ ;  /* 0x0000001103043810 */ /* 0x000fe20007ffe0ff */
[----:B------:R-:W-:Y:S01]  /*2e40*/  FFMA.FTZ R10, R10, c[0x0][0x23c], -R0 ;  /* 0x00008f000a0a7a23 */ /* 0x000fe20000010800 */
[----:B------:R-:W-:Y:S02]  /*2e50*/  @P3 FSEL R9, R9, -INF , !P1 ;  /* 0xff80000009093808 */ /* 0x000fe40004800000 */
[----:B------:R-:W-:Y:S02]  /*2e60*/  @P3 FSEL R11, R11, -INF , !P1 ;  /* 0xff8000000b0b3808 */ /* 0x000fe40004800000 */
[-C--:B------:R-:W-:Y:S01]  /*2e70*/  @P3 ISETP.GE.AND P1, PT, R4, R212.reuse, PT ;  /* 0x000000d40400320c */ /* 0x080fe20003f26270 */
[----:B------:R-:W-:Y:S01]  /*2e80*/  FFMA.FTZ R9, R9, c[0x0][0x23c], -R2 ;  /* 0x00008f0009097a23 */ /* 0x000fe20000010802 */
[----:B------:R-:W-:Y:S01]  /*2e90*/  @P3 IADD3 R4, R3, 0x18, RZ ;  /* 0x0000001803043810 */ /* 0x000fe20007ffe0ff */
[----:B------:R-:W-:Y:S01]  /*2ea0*/  FFMA.FTZ R11, R11, c[0x0][0x23c], -R0 ;  /* 0x00008f000b0b7a23 */ /* 0x000fe20000010800 */
[----:B------:R-:W-:Y:S01]  /*2eb0*/  @P3 IADD3 R3, R3, 0x19, RZ ;  /* 0x0000001903033810 */ /* 0x000fe20007ffe0ff */
[----:B------:R-:W-:Y:S01]  /*2ec0*/  MUFU.EX2 R66, R9 ;  /* 0x0000000900427308 */ /* 0x000fe20000000800 */
[----:B------:R-:W-:Y:S02]  /*2ed0*/  @P3 FSEL R12, R12, -INF , !P0 ;  /* 0xff8000000c0c3808 */ /* 0x000fe40004000000 */
[----:B------:R-:W-:Y:S02]  /*2ee0*/  @P3 FSEL R13, R13, -INF , !P1 ;  /* 0xff8000000d0d3808 */ /* 0x000fe40004800000 */
[----:B------:R-:W-:Y:S01]  /*2ef0*/  @P3 FSEL R14, R14, -INF , !P0 ;  /* 0xff8000000e0e3808 */ /* 0x000fe20004000000 */
[--C-:B------:R-:W-:Y:S01]  /*2f00*/  FFMA.FTZ R12, R12, c[0x0][0x23c], -R2.reuse ;  /* 0x00008f000c0c7a23 */ /* 0x100fe20000010802 */
[-C--:B------:R-:W-:Y:S01]  /*2f10*/  @P3 ISETP.GE.AND P0, PT, R4, R212.reuse, PT ;  /* 0x000000d40400320c */ /* 0x080fe20003f06270 */
[----:B------:R-:W-:Y:S01]  /*2f20*/  FFMA.FTZ R13, R13, c[0x0][0x23c], -R2 ;  /* 0x00008f000d0d7a23 */ /* 0x000fe20000010802 */
[----:B------:R-:W-:Y:S01]  /*2f30*/  @P3 FSEL R15, R15, -INF , !P1 ;  /* 0xff8000000f0f3808 */ /* 0x000fe20004800000 */
[--C-:B------:R-:W-:Y:S01]  /*2f40*/  FFMA.FTZ R14, R14, c[0x0][0x23c], -R0.reuse ;  /* 0x00008f000e0e7a23 */ /* 0x100fe20000010800 */
[----:B------:R-:W-:Y:S01]  /*2f50*/  @P3 ISETP.GE.AND P1, PT, R3, R212, PT ;  /* 0x000000d40300320c */ /* 0x000fe20003f26270 */
[----:B------:R-:W-:Y:S01]  /*2f60*/  MUFU.EX2 R101, R10 ;  /* 0x0000000a00657308 */ /* 0x000fe20000000800 */
[----:B------:R-:W-:Y:S01]  /*2f70*/  @P3 FSEL R16, R16, -INF , !P0 ;  /* 0xff80000010103808 */ /* 0x000fe20004000000 */
[----:B------:R-:W-:Y:S01]  /*2f80*/  FFMA.FTZ R15, R15, c[0x0][0x23c], -R0 ;  /* 0x00008f000f0f7a23 */ /* 0x000fe20000010800 */
[----:B------:R-:W-:Y:S02]  /*2f90*/  @P3 FSEL R17, R17, -INF , !P1 ;  /* 0xff80000011113808 */ /* 0x000fe40004800000 */
[----:B------:R-:W-:Y:S01]  /*2fa0*/  @P3 FSEL R19, R19, -INF , !P1 ;  /* 0xff80000013133808 */ /* 0x000fe20004800000 */
[--C-:B------:R-:W-:Y:S01]  /*2fb0*/  FFMA.FTZ R16, R16, c[0x0][0x23c], -R2.reuse ;  /* 0x00008f0010107a23 */ /* 0x100fe20000010802 */
[----:B------:R-:W-:Y:S01]  /*2fc0*/  @P3 FSEL R18, R18, -INF , !P0 ;  /* 0xff80000012123808 */ /* 0x000fe20004000000 */
[----:B------:R-:W-:Y:S01]  /*2fd0*/  FFMA.FTZ R2, R17, c[0x0][0x23c], -R2 ;  /* 0x00008f0011027a23 */ /* 0x000fe20000010802 */
[----:B--2---:R-:W-:Y:S01]  /*2fe0*/  F2FP.BF16.PACK_AB R3, R102, R168 ;  /* 0x000000a86603723e */ /* 0x004fe200000010ff */
[----:B------:R-:W1:Y:S01]  /*2ff0*/  MUFU.EX2 R100, R11 ;  /* 0x0000000b00647308 */ /* 0x000e620000000800 */
[----:B------:R-:W-:Y:S01]  /*3000*/  IADD3 R56, P0, R233, R219, RZ ;  /* 0x000000dbe9387210 */ /* 0x000fe20007f1e0ff */
[--C-:B------:R-:W-:Y:S02]  /*3010*/  FFMA.FTZ R18, R18, c[0x0][0x23c], -R0.reuse ;  /* 0x00008f0012127a23 */ /* 0x100fe40000010800 */
[----:B------:R-:W-:Y:S01]  /*3020*/  FFMA.FTZ R0, R19, c[0x0][0x23c], -R0 ;  /* 0x00008f0013007a23 */ /* 0x000fe20000010800 */
[----:B------:R2:W-:Y:S01]  /*3030*/  STS [R221+0x12000], R3 ;  /* 0x01200003dd007388 */ /* 0x0005e20000000800 */
[----:B------:R-:W-:Y:S02]  /*3040*/  IADD3.X R57, R232, R218, RZ, P0, !PT ;  /* 0x000000dae8397210 */ /* 0x000fe400007fe4ff */
[C---:B------:R-:W-:Y:S02]  /*3050*/  LEA R206, P0, R170.reuse, R206, 0x2 ;  /* 0x000000ceaace7211 */ /* 0x040fe400078010ff */
[----:B------:R3:W-:Y:S02]  /*3060*/  MUFU.EX2 R58, R2 ;  /* 0x00000002003a7308 */ /* 0x0007e40000000800 */
[----:B------:R-:W-:Y:S08]  /*3070*/  LEA.HI.X.SX32 R207, R170, R207, 0x2, P0 ;  /* 0x000000cfaacf7211 */ /* 0x000ff000000f16ff */
[----:B------:R4:W-:Y:S01]  /*3080*/  MUFU.EX2 R61, R0 ;  /* 0x00000000003d7308 */ /* 0x0009e20000000800 */
[----:B-1----:R-:W-:Y:S09]  /*3090*/  F2FP.BF16.PACK_AB R5, R100, R101 ;  /* 0x000000656405723e */ /* 0x002ff200000010ff */
[----:B------:R-:W-:Y:S01]  /*30a0*/  MUFU.EX2 R64, R12 ;  /* 0x0000000c00407308 */ /* 0x000fe20000000800 */
[----:B---3--:R-:W-:Y:S05]  /*30b0*/  F2FP.BF16.PACK_AB R2, R103, R169 ;  /* 0x000000a96702723e */ /* 0x008fea00000010ff */
[----:B------:R1:W-:Y:S04]  /*30c0*/  STS [R221+0x12400], R2 ;  /* 0x01240002dd007388 */ /* 0x0003e80000000800 */
[----:B------:R-:W3:Y:S01]  /*30d0*/  MUFU.EX2 R60, R13 ;  /* 0x0000000d003c7308 */ /* 0x000ee20000000800 */
[----:B------:R-:W-:Y:S01]  /*30e0*/  STS [R224+0x12400], R5 ;  /* 0x01240005e0007388 */ /* 0x000fe20000000800 */
[----:B----4-:R-:W-:Y:S05]  /*30f0*/  F2FP.BF16.PACK_AB R0, R66, R67 ;  /* 0x000000434200723e */ /* 0x010fea00000010ff */
[----:B------:R4:W-:Y:S03]  /*3100*/  STS [R224+0x12000], R0 ;  /* 0x01200000e0007388 */ /* 0x0009e60000000800 */
[----:B------:R-:W-:Y:S10]  /*3110*/  MUFU.EX2 R65, R14 ;  /* 0x0000000e00417308 */ /* 0x000ff40000000800 */
[----:B------:R-:W2:Y:S01]  /*3120*/  MUFU.EX2 R63, R15 ;  /* 0x0000000f003f7308 */ /* 0x000ea20000000800 */
[----:B---3--:R-:W-:Y:S05]  /*3130*/  F2FP.BF16.PACK_AB R4, R60, R64 ;  /* 0x000000403c04723e */ /* 0x008fea00000010ff */
[----:B------:R-:W-:Y:S04]  /*3140*/  STS [R220+0x12000], R4 ;  /* 0x01200004dc007388 */ /* 0x000fe80000000800 */
[----:B------:R-:W1:Y:S10]  /*3150*/  MUFU.EX2 R59, R16 ;  /* 0x00000010003b7308 */ /* 0x000e740000000800 */
[----:B------:R-:W4:Y:S01]  /*3160*/  MUFU.EX2 R62, R18 ;  /* 0x00000012003e7308 */ /* 0x000f220000000800 */
[----:B--2---:R-:W-:Y:S05]  /*3170*/  F2FP.BF16.PACK_AB R3, R63, R65 ;  /* 0x000000413f03723e */ /* 0x004fea00000010ff */
[----:B------:R-:W-:Y:S01]  /*3180*/  STS [R220+0x12400], R3 ;  /* 0x01240003dc007388 */ /* 0x000fe20000000800 */
[----:B-1----:R-:W-:Y:S05]  /*3190*/  F2FP.BF16.PACK_AB R2, R58, R59 ;  /* 0x0000003b3a02723e */ /* 0x002fea00000010ff */
[----:B------:R1:W-:Y:S01]  /*31a0*/  STS [R222+0x12000], R2 ;  /* 0x01200002de007388 */ /* 0x0003e20000000800 */
[----:B----4-:R-:W-:Y:S05]  /*31b0*/  F2FP.BF16.PACK_AB R0, R61, R62 ;  /* 0x0000003e3d00723e */ /* 0x010fea00000010ff */
[----:B------:R2:W-:Y:S04]  /*31c0*/  STS [R222+0x12400], R0 ;  /* 0x01240000de007388 */ /* 0x0005e80000000800 */
[----:B------:R-:W3:Y:S08]  /*31d0*/  LDSM.16.M88.4 R16, [R193+0x8000] ;  /* 0x00800000c110783b */ /* 0x000ef00000000200 */
[----:B------:R-:W3:Y:S08]  /*31e0*/  LDSM.16.M88.4 R52, [R195+0x8000] ;  /* 0x00800000c334783b */ /* 0x000ef00000000200 */
[----:B-1----:R-:W4:Y:S04]  /*31f0*/  LDG.E R2, [R56.64] ;  /* 0x0000000638027981 */ /* 0x002f28000c1e1900 */
[----:B--2---:R-:W2:Y:S01]  /*3200*/  LDG.E R0, [R56.64+0x20] ;  /* 0x0000200638007981 */ /* 0x004ea2000c1e1900 */
[C---:B---3--:R-:W-:Y:S08]  /*3210*/  HMMA.16816.F32.BF16 R4, R16.reuse, R104, RZ ;  /* 0x000000681004723c */ /* 0x048ff000000418ff */
[C---:B------:R-:W-:Y:S08]  /*3220*/  HMMA.16816.F32.BF16 R8, R16.reuse, R106, RZ ;  /* 0x0000006a1008723c */ /* 0x040ff000000418ff */
[C---:B------:R-:W-:Y:S08]  /*3230*/  HMMA.16816.F32.BF16 R12, R16.reuse, R108, RZ ;  /* 0x0000006c100c723c */ /* 0x040ff000000418ff */
[----:B------:R-:W-:Y:S08]  /*3240*/  HMMA.16816.F32.BF16 R16, R16, R110, RZ ;  /* 0x0000006e1010723c */ /* 0x000ff000000418ff */
[C---:B------:R-:W-:Y:S08]  /*3250*/  HMMA.16816.F32.BF16 R4, R52.reuse, R112, R4 ;  /* 0x000000703404723c */ /* 0x040ff00000041804 */
[C---:B------:R-:W-:Y:S08]  /*3260*/  HMMA.16816.F32.BF16 R8, R52.reuse, R114, R8 ;  /* 0x000000723408723c */ /* 0x040ff00000041808 */
[C---:B------:R-:W-:Y:S08]  /*3270*/  HMMA.16816.F32.BF16 R12, R52.reuse, R116, R12 ;  /* 0x00000074340c723c */ /* 0x040ff0000004180c */
[----:B------:R-:W-:Y:S01]  /*3280*/  HMMA.16816.F32.BF16 R16, R52, R118, R16 ;  /* 0x000000763410723c */ /* 0x000fe20000041810 */
[----:B------:R-:W1:Y:S07]  /*3290*/  LDSM.16.M88.4 R52, [R198+0x8000] ;  /* 0x00800000c634783b */ /* 0x000e6e0000000200 */
[C---:B-1----:R-:W-:Y:S08]  /*32a0*/  HMMA.16816.F32.BF16 R4, R52.reuse, R120, R4 ;  /* 0x000000783404723c */ /* 0x042ff00000041804 */
        /* <DEDUP_REMOVED lines=27> */
[C---:B----4-:R-:W-:Y:S01]  /*3460*/  FADD.FTZ R4, -R2.reuse, R4 ;  /* 0x0000000402047221 */ /* 0x050fe20000010100 */
[----:B------:R-:W-:Y:S03]  /*3470*/  HMMA.16816.F32.BF16 R16, R52, R166, R16 ;  /* 0x000000a63410723c */ /* 0x000fe60000041810 */
[C---:B------:R-:W-:Y:S04]  /*3480*/  FADD.FTZ R5, -R2.reuse, R5 ;  /* 0x0000000502057221 */ /* 0x040fe80000010100 */
[C---:B------:R-:W-:Y:S02]  /*3490*/  FADD.FTZ R8, -R2.reuse, R8 ;  /* 0x0000000802087221 */ /* 0x040fe40000010100 */
[----:B------:R-:W-:Y:S03]  /*34a0*/  FADD.FTZ R9, -R2, R9 ;  /* 0x0000000902097221 */ /* 0x000fe60000010100 */
[----:B--2---:R-:W-:Y:S02]  /*34b0*/  FADD.FTZ R10, -R0, R10 ;  /* 0x0000000a000a7221 */ /* 0x004fe40000010100 */
[----:B------:R-:W-:Y:S02]  /*34c0*/  FMUL.FTZ R53, R168, R4 ;  /* 0x00000004a8357220 */ /* 0x000fe40000410000 */
[----:B------:R-:W-:Y:S02]  /*34d0*/  FADD.FTZ R12, -R2, R12 ;  /* 0x0000000c020c7221 */ /* 0x000fe40000010100 */
[----:B------:R-:W-:Y:S02]  /*34e0*/  FMUL.FTZ R52, R102, R5 ;  /* 0x0000000566347220 */ /* 0x000fe40000410000 */
[----:B------:R-:W-:Y:S02]  /*34f0*/  FMUL.FTZ R56, R67, R8 ;  /* 0x0000000843387220 */ /* 0x000fe40000410000 */
[----:B------:R-:W-:Y:S02]  /*3500*/  FMUL.FTZ R55, R66, R9 ;  /* 0x0000000942377220 */ /* 0x000fe40000410000 */
[C---:B------:R-:W-:Y:S02]  /*3510*/  FADD.FTZ R13, -R2.reuse, R13 ;  /* 0x0000000d020d7221 */ /* 0x040fe40000010100 */
[C---:B------:R-:W-:Y:S02]  /*3520*/  FADD.FTZ R54, -R2.reuse, R16 ;  /* 0x0000001002367221 */ /* 0x040fe40000010100 */
[----:B------:R-:W-:Y:S02]  /*3530*/  FADD.FTZ R17, -R2, R17 ;  /* 0x0000001102117221 */ /* 0x000fe40000010100 */
[----:B------:R-:W-:Y:S02]  /*3540*/  FMUL.FTZ R16, R64, R12 ;  /* 0x0000000c40107220 */ /* 0x000fe40000410000 */
[C---:B------:R-:W-:Y:S02]  /*3550*/  FADD.FTZ R4, -R0.reuse, R6 ;  /* 0x0000000600047221 */ /* 0x040fe40000010100 */
[C---:B------:R-:W-:Y:S02]  /*3560*/  FADD.FTZ R5, -R0.reuse, R7 ;  /* 0x0000000700057221 */ /* 0x040fe40000010100 */
[C---:B------:R-:W-:Y:S02]  /*3570*/  FADD.FTZ R11, -R0.reuse, R11 ;  /* 0x0000000b000b7221 */ /* 0x040fe40000010100 */
[----:B------:R-:W-:Y:S02]  /*3580*/  FMUL.FTZ R12, R101, R10 ;  /* 0x0000000a650c7220 */ /* 0x000fe40000410000 */
[C---:B------:R-:W-:Y:S02]  /*3590*/  FADD.FTZ R8, -R0.reuse, R14 ;  /* 0x0000000e00087221 */ /* 0x040fe40000010100 */
[C---:B------:R-:W-:Y:S02]  /*35a0*/  FADD.FTZ R7, -R0.reuse, R15 ;  /* 0x0000000f00077221 */ /* 0x040fe40000010100 */
[C---:B------:R-:W-:Y:S02]  /*35b0*/  FADD.FTZ R10, -R0.reuse, R18 ;  /* 0x00000012000a7221 */ /* 0x040fe40000010100 */
[----:B------:R-:W-:Y:S02]  /*35c0*/  FADD.FTZ R9, -R0, R19 ;  /* 0x0000001300097221 */ /* 0x000fe40000010100 */
[----:B------:R-:W-:Y:S02]  /*35d0*/  FMUL.FTZ R13, R60, R13 ;  /* 0x0000000d3c0d7220 */ /* 0x000fe40000410000 */
        /* <DEDUP_REMOVED lines=8> */
[----:B------:R-:W-:Y:S01]  /*3660*/  FMUL.FTZ R9, R61, R9 ;  /* 0x000000093d097220 */ /* 0x000fe20000410000 */
[----:B------:R-:W-:-:S05]  /*3670*/  @!P5 BRA `(.L_x_7) ;  /* 0x000001700000d947 */ /* 0x000fca0003800000 */
[----:B------:R-:W-:Y:S01]  /*3680*/  IMAD.MOV.U32 R6, RZ, RZ, c[0x0][0x190] ;  /* 0x00006400ff067624 */ /* 0x000fe200078e00ff */
[----:B------:R-:W-:Y:S01]  /*3690*/  LOP3.LUT R0, R213, 0x1, RZ, 0xc0, !PT ;  /* 0x00000001d5007812 */ /* 0x000fe200078ec0ff */
[----:B------:R-:W-:Y:S02]  /*36a0*/  IMAD.MOV.U32 R14, RZ, RZ, -0x4000 ;  /* 0xffffc000ff0e7424 */ /* 0x000fe400078e00ff */
[----:B------:R-:W-:Y:S01]  /*36b0*/  IMAD.U32 R2, R6, -0x40, RZ ;  /* 0xffffffc006027824 */ /* 0x000fe200078e00ff */
[----:B------:R-:W-:Y:S01]  /*36c0*/  ISETP.NE.U32.AND P1, PT, R0, 0x1, PT ;  /* 0x000000010000780c */ /* 0x000fe20003f25070 */
[----:B------:R-:W-:Y:S03]  /*36d0*/  IMAD.MOV.U32 R15, RZ, RZ, c[0x0][0x194] ;  /* 0x00006500ff0f7624 */ /* 0x000fe600078e00ff */
[----:B------:R-:W-:Y:S02]  /*36e0*/  LEA R3, P0, R2, R208, 0x1 ;  /* 0x000000d002037211 */ /* 0x000fe400078008ff */
[----:B------:R-:W-:Y:S02]  /*36f0*/  SEL R0, R14, 0x4000, !P1 ;  /* 0x000040000e007807 */ /* 0x000fe40004800000 */
[----:B------:R-:W-:Y:S02]  /*3700*/  LEA.HI.X.SX32 R2, R2, R209, 0x1, P0 ;  /* 0x000000d102027211 */ /* 0x000fe400000f0eff */
[----:B------:R-:W-:Y:S01]  /*3710*/  MOV R208, R3 ;  /* 0x0000000300d07202 */ /* 0x000fe20000000f00 */
[----:B------:R-:W-:Y:S01]  /*3720*/  IMAD.IADD R205, R205, 0x1, R0 ;  /* 0x00000001cdcd7824 */ /* 0x000fe200078e0200 */
[----:B------:R-:W-:Y:S01]  /*3730*/  IADD3 R187, R187, R0, RZ ;  /* 0x00000000bbbb7210 */ /* 0x000fe20007ffe0ff */
[----:B------:R-:W-:Y:S01]  /*3740*/  IMAD.MOV.U32 R209, RZ, RZ, R2 ;  /* 0x000000ffffd17224 */ /* 0x000fe200078e0002 */
[C---:B------:R-:W-:Y:S04]  /*3750*/  LEA R2, P0, R6.reuse, R208, 0x6 ;  /* 0x000000d006027211 */ /* 0x040fe800078030ff */
[----:B------:R-:W-:Y:S01]  /*3760*/  @!PT LDS RZ, [RZ] ;  /* 0x00000000fffff984 */ /* 0x000fe20000000800 */
[----:B------:R-:W-:Y:S01]  /*3770*/  @!PT LDS RZ, [RZ] ;  /* 0x00000000fffff984 */ /* 0x000fe20000000800 */
[----:B------:R-:W-:Y:S01]  /*3780*/  @!PT LDS RZ, [RZ] ;  /* 0x00000000fffff984 */ /* 0x000fe20000000800 */
[----:B------:R1:W-:Y:S01]  /*3790*/  LDGSTS.E.BYPASS.LTC128B.128 [R205], [R208.64] ;  /* 0x00000000d0cd7fae */ /* 0x0003e2000b901d46 */
[----:B------:R-:W-:Y:S03]  /*37a0*/  LEA.HI.X R3, R6, R209, R15, 0x6, P0 ;  /* 0x000000d106037211 */ /* 0x000fe600000f340f */
[----:B------:R1:W-:Y:S04]  /*37b0*/  LDGSTS.E.BYPASS.LTC128B.128 [R205+0x2000], [R208.64+0x80] ;  /* 0x02000080d0cd7fae */ /* 0x0003e8000b901d46 */
[----:B------:R1:W-:Y:S04]  /*37c0*/  LDGSTS.E.BYPASS.LTC128B.128 [R205+0x1000], [R2.64] ;  /* 0x0100000002cd7fae */ /* 0x0003e8000b901d46 */
[----:B------:R1:W-:Y:S04]  /*37d0*/  LDGSTS.E.BYPASS.LTC128B.128 [R205+0x3000], [R2.64+0x80] ;  /* 0x0300008002cd7fae */ /* 0x0003e8000b901d46 */
[----:B------:R-:W0:Y:S02]  /*37e0*/  LDGDEPBAR ;  /* 0x00000000000079af */ /* 0x000e240000000000 */
.L_x_7:
[----:B------:R-:W-:Y:S02]  /*37f0*/  F2FP.BF16.PACK_AB R6, R52, R53 ;  /* 0x000000353406723e */ /* 0x000fe400000010ff */
[----:B------:R-:W-:Y:S02]  /*3800*/  F2FP.BF16.PACK_AB R5, R5, R4 ;  /* 0x000000040505723e */ /* 0x000fe400000010ff */
[----:B------:R-:W-:Y:S01]  /*3810*/  F2FP.BF16.PACK_AB R4, R55, R56 ;  /* 0x000000383704723e */ /* 0x000fe200000010ff */
[----:B------:R-:W-:Y:S01]  /*3820*/  STS [R221+0x10000], R6 ;  /* 0x01000006dd007388 */ /* 0x000fe20000000800 */
[----:B-1----:R-:W-:Y:S02]  /*3830*/  F2FP.BF16.PACK_AB R3, R11, R12 ;  /* 0x0000000c0b03723e */ /* 0x002fe400000010ff */
[----:B------:R-:W-:Y:S01]  /*3840*/  F2FP.BF16.PACK_AB R2, R13, R16 ;  /* 0x000000100d02723e */ /* 0x000fe200000010ff */
[----:B------:R-:W-:Y:S01]  /*3850*/  STS [R221+0x10400], R5 ;  /* 0x01040005dd007388 */ /* 0x000fe20000000800 */
[----:B------:R-:W-:Y:S02]  /*3860*/  F2FP.BF16.PACK_AB R0, R7, R8 ;  /* 0x000000080700723e */ /* 0x000fe400000010ff */
[----:B------:R-:W-:Y:S01]  /*3870*/  F2FP.BF16.PACK_AB R8, R17, R54 ;  /* 0x000000361108723e */ /* 0x000fe200000010ff */
[----:B------:R-:W-:Y:S01]  /*3880*/  STS [R224+0x10000], R4 ;  /* 0x01000004e0007388 */ /* 0x000fe20000000800 */
[----:B------:R-:W-:Y:S03]  /*3890*/  F2FP.BF16.PACK_AB R7, R9, R10 ;  /* 0x0000000a0907723e */ /* 0x000fe600000010ff */
[----:B------:R-:W-:Y:S04]  /*38a0*/  STS [R224+0x10400], R3 ;  /* 0x01040003e0007388 */ /* 0x000fe80000000800 */
[----:B------:R-:W-:Y:S04]  /*38b0*/  STS [R220+0x10000], R2 ;  /* 0x01000002dc007388 */ /* 0x000fe80000000800 */
[----:B------:R1:W-:Y:S04]  /*38c0*/  STS [R220+0x10400], R0 ;  /* 0x01040000dc007388 */ /* 0x0003e80000000800 */
[----:B------:R-:W-:Y:S04]  /*38d0*/  STS [R222+0x10000], R8 ;  /* 0x01000008de007388 */ /* 0x000fe80000000800 */
[----:B------:R-:W-:Y:S04]  /*38e0*/  STS [R222+0x10400], R7 ;  /* 0x01040007de007388 */ /* 0x000fe80000000800 */
[----:B------:R-:W-:Y:S01]  /*38f0*/  BAR.SYNC.DEFER_BLOCKING 0x0 ;  /* 0x0000000000007b1d */ /* 0x000fe20000010000 */
[----:B-1----:R-:W-:Y:S05]  /*3900*/  IMAD.SHL.U32 R0, R202, 0x2, RZ ;  /* 0x00000002ca007824 */ /* 0x002fea00078e00ff */
[----:B------:R-:W-:Y:S04]  /*3910*/  LDSM.16.MT88.4 R4, [R186+0x12000] ;  /* 0x01200000ba04783b */ /* 0x000fe80000004200 */
[----:B------:R-:W1:Y:S04]  /*3920*/  LDSM.16.MT88.4 R8, [R0+0x8000] ;  /* 0x008000000008783b */ /* 0x000e680000004200 */
[----:B------:R-:W2:Y:S04]  /*3930*/  LDSM.16.MT88.4 R12, [R185+0x12000] ;  /* 0x01200000b90c783b */ /* 0x000ea80000004200 */
[----:B------:R-:W3:Y:S04]  /*3940*/  LDSM.16.MT88.4 R16, [R0+0xa000] ;  /* 0x00a000000010783b */ /* 0x000ee80000004200 */
[----:B------:R-:W-:Y:S04]  /*3950*/  LDSM.16.MT88.4 R52, [R186+0x12800] ;  /* 0x01280000ba34783b */ /* 0x000fe80000004200 */
[----:B------:R-:W4:Y:S04]  /*3960*/  LDSM.16.MT88.4 R56, [R0+0x8800] ;  /* 0x008800000038783b */ /* 0x000f280000004200 */
[----:B------:R-:W5:Y:S04]  /*3970*/  LDSM.16.MT88.4 R60, [R185+0x12800] ;  /* 0x01280000b93c783b */ /* 0x000f680000004200 */
[----:B------:R-:W3:Y:S01]  /*3980*/  LDSM.16.MT88.4 R64, [R0+0xa800] ;  /* 0x00a800000040783b */ /* 0x000ee20000004200 */
[-C--:B-1----:R-:W-:Y:S08]  /*3990*/  HMMA.16816.F32.BF16 R20, R4, R8.reuse, R20 ;  /* 0x000000080414723c */ /* 0x082ff00000041814 */
[C---:B--2---:R-:W-:Y:S08]  /*39a0*/  HMMA.16816.F32.BF16 R24, R12.reuse, R8, R24 ;  /* 0x000000080c18723c */ /* 0x044ff00000041818 */
[-C--:B------:R-:W-:Y:S08]  /*39b0*/  HMMA.16816.F32.BF16 R28, R12, R10.reuse, R28 ;  /* 0x0000000a0c1c723c */ /* 0x080ff0000004181c */
[C---:B------:R-:W-:Y:S01]  /*39c0*/  HMMA.16816.F32.BF16 R32, R4.reuse, R10, R32 ;  /* 0x0000000a0420723c */ /* 0x040fe20000041820 */
[----:B------:R-:W-:Y:S07]  /*39d0*/  LDSM.16.MT88.4 R8, [R0+0x9000] ;  /* 0x009000000008783b */ /* 0x000fee0000004200 */
[-C--:B---3--:R-:W-:Y:S08]  /*39e0*/  HMMA.16816.F32.BF16 R36, R4, R16.reuse, R36 ;  /* 0x000000100424723c */ /* 0x088ff00000041824 */
[C---:B------:R-:W-:Y:S08]  /*39f0*/  HMMA.16816.F32.BF16 R40, R12.reuse, R16, R40 ;  /* 0x000000100c28723c */ /* 0x040ff00000041828 */
[-C--:B------:R-:W-:Y:S01]  /*3a00*/  HMMA.16816.F32.BF16 R44, R12, R18.reuse, R44 ;  /* 0x000000120c2c723c */ /* 0x080fe2000004182c */
[----:B------:R-:W-:Y:S07]  /*3a10*/  LDSM.16.MT88.4 R12, [R185+0x13000] ;  /* 0x01300000b90c783b */ /* 0x000fee0000004200 */
[----:B------:R-:W-:Y:S01]  /*3a20*/  HMMA.16816.F32.BF16 R48, R4, R18, R48 ;  /* 0x000000120430723c */ /* 0x000fe20000041830 */
[----:B------:R-:W1:Y:S04]  /*3a30*/  LDSM.16.MT88.4 R4, [R186+0x13000] ;  /* 0x01300000ba04783b */ /* 0x000e680000004200 */
[----:B------:R-:W2:Y:S03]  /*3a40*/  LDSM.16.MT88.4 R16, [R0+0xb000] ;  /* 0x00b000000010783b */ /* 0x000ea60000004200 */
[-C--:B----4-:R-:W-:Y:S08]  /*3a50*/  HMMA.16816.F32.BF16 R20, R52, R56.reuse, R20 ;  /* 0x000000383414723c */ /* 0x090ff00000041814 */
[C---:B-----5:R-:W-:Y:S08]  /*3a60*/  HMMA.16816.F32.BF16 R24, R60.reuse, R56, R24 ;  /* 0x000000383c18723c */ /* 0x060ff00000041818 */
[-C--:B------:R-:W-:Y:S08]  /*3a70*/  HMMA.16816.F32.BF16 R28, R60, R58.reuse, R28 ;  /* 0x0000003a3c1c723c */ /* 0x080ff0000004181c */
[C---:B------:R-:W-:Y:S01]  /*3a80*/  HMMA.16816.F32.BF16 R32, R52.reuse, R58, R32 ;  /* 0x0000003a3420723c */ /* 0x040fe20000041820 */
[----:B------:R-:W-:Y:S07]  /*3a90*/  LDSM.16.MT88.4 R56, [R0+0x9800] ;  /* 0x009800000038783b */ /* 0x000fee0000004200 */
[-C--:B------:R-:W-:Y:S08]  /*3aa0*/  HMMA.16816.F32.BF16 R36, R52, R64.reuse, R36 ;  /* 0x000000403424723c */ /* 0x080ff00000041824 */
[C---:B------:R-:W-:Y:S08]  /*3ab0*/  HMMA.16816.F32.BF16 R40, R60.reuse, R64, R40 ;  /* 0x000000403c28723c */ /* 0x040ff00000041828 */
[-C--:B------:R-:W-:Y:S01]  /*3ac0*/  HMMA.16816.F32.BF16 R44, R60, R66.reuse, R44 ;  /* 0x000000423c2c723c */ /* 0x080fe2000004182c */
[----:B------:R-:W-:Y:S07]  /*3ad0*/  LDSM.16.MT88.4 R60, [R185+0x13800] ;  /* 0x01380000b93c783b */ /* 0x000fee0000004200 */
[----:B------:R-:W-:Y:S01]  /*3ae0*/  HMMA.16816.F32.BF16 R48, R52, R66, R48 ;  /* 0x000000423430723c */ /* 0x000fe20000041830 */
[----:B------:R-:W3:Y:S04]  /*3af0*/  LDSM.16.MT88.4 R52, [R186+0x13800] ;  /* 0x01380000ba34783b */ /* 0x000ee80000004200 */
[----:B------:R-:W4:Y:S03]  /*3b00*/  LDSM.16.MT88.4 R64, [R0+0xb800] ;  /* 0x00b800000040783b */ /* 0x000f260000004200 */
[-C--:B-1----:R-:W-:Y:S01]  /*3b10*/  HMMA.16816.F32.BF16 R20, R4, R8.reuse, R20 ;  /* 0x000000080414723c */ /* 0x082fe20000041814 */
[----:B------:R-:W-:Y:S07]  /*3b20*/  BAR.SYNC.DEFER_BLOCKING 0x0 ;  /* 0x0000000000007b1d */ /* 0x000fee0000010000 */
[C---:B------:R-:W-:Y:S08]  /*3b30*/  HMMA.16816.F32.BF16 R24, R12.reuse, R8, R24 ;  /* 0x000000080c18723c */ /* 0x040ff00000041818 */
[-C--:B------:R-:W-:Y:S08]  /*3b40*/  HMMA.16816.F32.BF16 R28, R12, R10.reuse, R28 ;  /* 0x0000000a0c1c723c */ /* 0x080ff0000004181c */
[C---:B------:R-:W-:Y:S08]  /*3b50*/  HMMA.16816.F32.BF16 R32, R4.reuse, R10, R32 ;  /* 0x0000000a0420723c */ /* 0x040ff00000041820 */
[-C--:B--2---:R-:W-:Y:S08]  /*3b60*/  HMMA.16816.F32.BF16 R36, R4, R16.reuse, R36 ;  /* 0x000000100424723c */ /* 0x084ff00000041824 */
[C---:B------:R-:W-:Y:S08]  /*3b70*/  HMMA.16816.F32.BF16 R40, R12.reuse, R16, R40 ;  /* 0x000000100c28723c */ /* 0x040ff00000041828 */
[-C--:B------:R-:W-:Y:S08]  /*3b80*/  HMMA.16816.F32.BF16 R44, R12, R18.reuse, R44 ;  /* 0x000000120c2c723c */ /* 0x080ff0000004182c */
[----:B------:R-:W-:Y:S08]  /*3b90*/  HMMA.16816.F32.BF16 R48, R4, R18, R48 ;  /* 0x000000120430723c */ /* 0x000ff00000041830 */
[-C--:B---3--:R-:W-:Y:S08]  /*3ba0*/  HMMA.16816.F32.BF16 R20, R52, R56.reuse, R20 ;  /* 0x000000383414723c */ /* 0x088ff00000041814 */
[C---:B------:R-:W-:Y:S08]  /*3bb0*/  HMMA.16816.F32.BF16 R24, R60.reuse, R56, R24 ;  /* 0x000000383c18723c */ /* 0x040ff00000041818 */
[-C--:B------:R-:W-:Y:S08]  /*3bc0*/  HMMA.16816.F32.BF16 R28, R60, R58.reuse, R28 ;  /* 0x0000003a3c1c723c */ /* 0x080ff0000004181c */
[C---:B------:R-:W-:Y:S08]  /*3bd0*/  HMMA.16816.F32.BF16 R32, R52.reuse, R58, R32 ;  /* 0x0000003a3420723c */ /* 0x040ff00000041820 */
[-C--:B----4-:R-:W-:Y:S08]  /*3be0*/  HMMA.16816.F32.BF16 R36, R52, R64.reuse, R36 ;  /* 0x000000403424723c */ /* 0x090ff00000041824 */
[C---:B------:R-:W-:Y:S08]  /*3bf0*/  HMMA.16816.F32.BF16 R40, R60.reuse, R64, R40 ;  /* 0x000000403c28723c */ /* 0x040ff00000041828 */
[-C--:B------:R-:W-:Y:S08]  /*3c00*/  HMMA.16816.F32.BF16 R44, R60, R66.reuse, R44 ;  /* 0x000000423c2c723c */ /* 0x080ff0000004182c */
[----:B------:R-:W-:Y:S01]  /*3c10*/  HMMA.16816.F32.BF16 R48, R52, R66, R48 ;  /* 0x000000423430723c */ /* 0x000fe20000041830 */
[----:B------:R-:W-:-:S07]  /*3c20*/  @!P5 BRA `(.L_x_8) ;  /* 0x000001100000d947 */ /* 0x000fce0003800000 */
[----:B------:R-:W-:Y:S01]  /*3c30*/  IMAD.MOV.U32 R4, RZ, RZ, c[0x0][0x370] ;  /* 0x0000dc00ff047624 */ /* 0x000fe200078e00ff */
[----:B------:R-:W-:Y:S03]  /*3c40*/  MOV R5, c[0x0][0x374] ;  /* 0x0000dd0000057a02 */ /* 0x000fe60000000f00 */
[----:B------:R-:W-:Y:S05]  /*3c50*/  IMAD.U32 R2, R4, -0x40, RZ ;  /* 0xffffffc004027824 */ /* 0x000fea00078e00ff */
[C---:B------:R-:W-:Y:S04]  /*3c60*/  LEA R3, P0, R2.reuse, R210, 0x1 ;  /* 0x000000d202037211 */ /* 0x040fe800078008ff */
[----:B------:R-:W-:Y:S01]  /*3c70*/  LEA.HI.X.SX32 R2, R2, R211, 0x1, P0 ;  /* 0x000000d302027211 */ /* 0x000fe200000f0eff */
[----:B------:R-:W-:Y:S03]  /*3c80*/  IMAD.MOV.U32 R210, RZ, RZ, R3 ;  /* 0x000000ffffd27224 */ /* 0x000fe600078e0003 */
[----:B------:R-:W-:Y:S02]  /*3c90*/  MOV R211, R2 ;  /* 0x0000000200d37202 */ /* 0x000fe40000000f00 */
[C---:B------:R-:W-:Y:S03]  /*3ca0*/  LEA R2, P0, R4.reuse, R210, 0x6 ;  /* 0x000000d204027211 */ /* 0x040fe600078030ff */
[----:B------:R-:W-:Y:S01]  /*3cb0*/  @!PT LDS RZ, [RZ] ;  /* 0x00000000fffff984 */ /* 0x000fe20000000800 */
[----:B------:R-:W-:Y:S01]  /*3cc0*/  @!PT LDS RZ, [RZ] ;  /* 0x00000000fffff984 */ /* 0x000fe20000000800 */
[----:B------:R-:W-:Y:S01]  /*3cd0*/  @!PT LDS RZ, [RZ] ;  /* 0x00000000fffff984 */ /* 0x000fe20000000800 */
[----:B------:R1:W-:Y:S01]  /*3ce0*/  LDGSTS.E.BYPASS.LTC128B.128 [R214+0x8000], [R210.64] ;  /* 0x08000000d2d67fae */ /* 0x0003e2000b901d46 */
[----:B------:R-:W-:Y:S03]  /*3cf0*/  LEA.HI.X R3, R4, R211, R5, 0x6, P0 ;  /* 0x000000d304037211 */ /* 0x000fe600000f3405 */
[----:B------:R1:W-:Y:S04]  /*3d00*/  LDGSTS.E.BYPASS.LTC128B.128 [R214+0xa000], [R210.64+0x80] ;  /* 0x0a000080d2d67fae */ /* 0x0003e8000b901d46 */
[----:B------:R1:W-:Y:S04]  /*3d10*/  LDGSTS.E.BYPASS.LTC128B.128 [R214+0x9000], [R2.64] ;  /* 0x0900000002d67fae */ /* 0x0003e8000b901d46 */
[----:B------:R1:W-:Y:S04]  /*3d20*/  LDGSTS.E.BYPASS.LTC128B.128 [R214+0xb000], [R2.64+0x80] ;  /* 0x0b00008002d67fae */ /* 0x0003e8000b901d46 */
[----:B------:R-:W0:Y:S02]  /*3d30*/  LDGDEPBAR ;  /* 0x00000000000079af */ /* 0x000e240000000000 */
.L_x_8:
[----:B------:R-:W-:Y:S01]  /*3d40*/  LDSM.16.M88.4 R64, [R194] ;  /* 0x00000000c240783b */ /* 0x000fe20000000200 */
[CC--:B-1----:R-:W-:Y:S03]  /*3d50*/  LEA R2, P1, R215.reuse, R206.reuse, 0x2 ;  /* 0x000000ced7027211 */ /* 0x0c2fe600078210ff */
[----:B------:R-:W1:Y:S01]  /*3d60*/  LDSM.16.MT88.4 R16, [R0+0xc000] ;  /* 0x00c000000010783b */ /* 0x000e620000004200 */
[-C--:B------:R-:W-:Y:S03]  /*3d70*/  LEA.HI.X.SX32 R3, R215, R207.reuse, 0x2, P1 ;  /* 0x000000cfd7037211 */ /* 0x080fe600008f16ff */
[----:B------:R-:W2:Y:S04]  /*3d80*/  LDSM.16.M88.4 R60, [R194+0x1000] ;  /* 0x00100000c23c783b */ /* 0x000ea80000000200 */
[----:B------:R-:W3:Y:S04]  /*3d90*/  LDSM.16.MT88.4 R100, [R0+0xe000] ;  /* 0x00e000000064783b */ /* 0x000ee80000004200 */
[----:B------:R-:W-:Y:S04]  /*3da0*/  LDSM.16.M88.4 R168, [R196] ;  /* 0x00000000c4a8783b */ /* 0x000fe80000000200 */
[----:B------:R-:W4:Y:S04]  /*3db0*/  LDSM.16.MT88.4 R172, [R0+0xc800] ;  /* 0x00c8000000ac783b */ /* 0x000f280000004200 */
[----:B------:R-:W3:Y:S04]  /*3dc0*/  LDSM.16.M88.4 R176, [R196+0x1000] ;  /* 0x00100000c4b0783b */ /* 0x000ee80000000200 */
[----:B------:R-:W3:Y:S01]  /*3dd0*/  LDSM.16.MT88.4 R180, [R0+0xe800] ;  /* 0x00e8000000b4783b */ /* 0x000ee20000004200 */
[-C--:B-1----:R-:W-:Y:S08]  /*3de0*/  HMMA.16816.F32.BF16 R4, R64, R16.reuse, RZ ;  /* 0x000000104004723c */ /* 0x082ff000000418ff */
[C---:B--2---:R-:W-:Y:S08]  /*3df0*/  HMMA.16816.F32.BF16 R8, R60.reuse, R16, RZ ;  /* 0x000000103c08723c */ /* 0x044ff000000418ff */
[-C--:B------:R-:W-:Y:S08]  /*3e00*/  HMMA.16816.F32.BF16 R12, R60, R18.reuse, RZ ;  /* 0x000000123c0c723c */ /* 0x080ff000000418ff */
[C---:B------:R-:W-:Y:S08]  /*3e10*/  HMMA.16816.F32.BF16 R16, R64.reuse, R18, RZ ;  /* 0x000000124010723c */ /* 0x040ff000000418ff */
[-C--:B---3--:R-:W-:Y:S08]  /*3e20*/  HMMA.16816.F32.BF16 R52, R64, R100.reuse, RZ ;  /* 0x000000644034723c */ /* 0x088ff000000418ff */
[C---:B------:R-:W-:Y:S08]  /*3e30*/  HMMA.16816.F32.BF16 R56, R60.reuse, R100, RZ ;  /* 0x000000643c38723c */ /* 0x040ff000000418ff */
[-C--:B------:R-:W-:Y:S08]  /*3e40*/  HMMA.16816.F32.BF16 R60, R60, R102.reuse, RZ ;  /* 0x000000663c3c723c */ /* 0x080ff000000418ff */
[----:B------:R-:W-:Y:S01]  /*3e50*/  HMMA.16816.F32.BF16 R64, R64, R102, RZ ;  /* 0x000000664040723c */ /* 0x000fe200000418ff */
[----:B------:R-:W-:Y:S07]  /*3e60*/  LDSM.16.M88.4 R100, [R199] ;  /* 0x00000000c764783b */ /* 0x000fee0000000200 */
[-C--:B----4-:R-:W-:Y:S08]  /*3e70*/  HMMA.16816.F32.BF16 R4, R168, R172.reuse, R4 ;  /* 0x000000aca804723c */ /* 0x090ff00000041804 */
[C---:B------:R-:W-:Y:S08]  /*3e80*/  HMMA.16816.F32.BF16 R8, R176.reuse, R172, R8 ;  /* 0x000000acb008723c */ /* 0x040ff00000041808 */
[-C--:B------:R-:W-:Y:S08]  /*3e90*/  HMMA.16816.F32.BF16 R12, R176, R174.reuse, R12 ;  /* 0x000000aeb00c723c */ /* 0x080ff0000004180c */
[C---:B------:R-:W-:Y:S01]  /*3ea0*/  HMMA.16816.F32.BF16 R16, R168.reuse, R174, R16 ;  /* 0x000000aea810723c */ /* 0x040fe20000041810 */
[----:B------:R-:W1:Y:S07]  /*3eb0*/  LDSM.16.MT88.4 R172, [R0+0xd000] ;  /* 0x00d0000000ac783b */ /* 0x000e6e0000004200 */
[-C--:B------:R-:W-:Y:S08]  /*3ec0*/  HMMA.16816.F32.BF16 R52, R168, R180.reuse, R52 ;  /* 0x000000b4a834723c */ /* 0x080ff00000041834 */
[C---:B------:R-:W-:Y:S08]  /*3ed0*/  HMMA.16816.F32.BF16 R56, R176.reuse, R180, R56 ;  /* 0x000000b4b038723c */ /* 0x040ff00000041838 */
[-C--:B------:R-:W-:Y:S01]  /*3ee0*/  HMMA.16816.F32.BF16 R60, R176, R182.reuse, R60 ;  /* 0x000000b6b03c723c */ /* 0x080fe2000004183c */
[----:B------:R-:W2:Y:S07]  /*3ef0*/  LDSM.16.M88.4 R176, [R199+0x1000] ;  /* 0x00100000c7b0783b */ /* 0x000eae0000000200 */
[----:B------:R-:W-:Y:S01]  /*3f00*/  HMMA.16816.F32.BF16 R64, R168, R182, R64 ;  /* 0x000000b6a840723c */ /* 0x000fe20000041840 */
[----:B------:R-:W3:Y:S04]  /*3f10*/  LDSM.16.MT88.4 R168, [R0+0xf000] ;  /* 0x00f0000000a8783b */ /* 0x000ee80000004200 */
[----:B------:R-:W-:Y:S03]  /*3f20*/  LDSM.16.M88.4 R180, [R200+0x1000] ;  /* 0x00100000c8b4783b */ /* 0x000fe60000000200 */
[-C--:B-1----:R-:W-:Y:S08]  /*3f30*/  HMMA.16816.F32.BF16 R4, R100, R172.reuse, R4 ;  /* 0x000000ac6404723c */ /* 0x082ff00000041804 */
[C---:B--2---:R-:W-:Y:S08]  /*3f40*/  HMMA.16816.F32.BF16 R8, R176.reuse, R172, R8 ;  /* 0x000000acb008723c */ /* 0x044ff00000041808 */
[-C--:B------:R-:W-:Y:S08]  /*3f50*/  HMMA.16816.F32.BF16 R12, R176, R174.reuse, R12 ;  /* 0x000000aeb00c723c */ /* 0x080ff0000004180c */
[C---:B------:R-:W-:Y:S01]  /*3f60*/  HMMA.16816.F32.BF16 R16, R100.reuse, R174, R16 ;  /* 0x000000ae6410723c */ /* 0x040fe20000041810 */
[----:B------:R-:W-:Y:S07]  /*3f70*/  LDSM.16.M88.4 R172, [R200] ;  /* 0x00000000c8ac783b */ /* 0x000fee0000000200 */
[-C--:B---3--:R-:W-:Y:S08]  /*3f80*/  HMMA.16816.F32.BF16 R52, R100, R168.reuse, R52 ;  /* 0x000000a86434723c */ /* 0x088ff00000041834 */
[C---:B------:R-:W-:Y:S08]  /*3f90*/  HMMA.16816.F32.BF16 R56, R176.reuse, R168, R56 ;  /* 0x000000a8b038723c */ /* 0x040ff00000041838 */
[-C--:B------:R-:W-:Y:S01]  /*3fa0*/  HMMA.16816.F32.BF16 R60, R176, R170.reuse, R60 ;  /* 0x000000aab03c723c */ /* 0x080fe2000004183c */
[----:B------:R-:W1:Y:S07]  /*3fb0*/  LDSM.16.MT88.4 R176, [R0+0xd800] ;  /* 0x00d8000000b0783b */ /* 0x000e6e0000004200 */
[----:B------:R-:W-:Y:S01]  /*3fc0*/  HMMA.16816.F32.BF16 R64, R100, R170, R64 ;  /* 0x000000aa6440723c */ /* 0x000fe20000041840 */
[----:B------:R2:W3:Y:S06]  /*3fd0*/  LDSM.16.MT88.4 R100, [R0+0xf800] ;  /* 0x00f800000064783b */ /* 0x0004ec0000004200 */
[----:B------:R-:W-:Y:S02]  /*3fe0*/  IMAD.MOV.U32 R170, RZ, RZ, c[0x0][0x22c] ;  /* 0x00008b00ffaa7624 */ /* 0x000fe400078e00ff */
[----:B------:R-:W-:Y:S03]  /*3ff0*/  IMAD.MOV.U32 R171, RZ, RZ, c[0x0][0x22c] ;  /* 0x00008b00ffab7624 */ /* 0x000fe600078e00ff */
[----:B------:R-:W-:Y:S02]  /*4000*/  IMAD R170, R170, c[0x0][0x1c0], RZ ;  /* 0x00007000aaaa7a24 */ /* 0x000fe400078e02ff */
[----:B------:R-:W-:Y:S02]  /*4010*/  IMAD R171, R171, c[0x0][0x1c0], RZ ;  /* 0x00007000abab7a24 */ /* 0x000fe400078e02ff */
[----:B------:R-:W-:Y:S02]  /*4020*/  IMAD R170, R170, 0x28, RZ ;  /* 0x00000028aaaa7824 */ /* 0x000fe400078e02ff */
[----:B------:R-:W-:Y:S02]  /*4030*/  IMAD R171, R171, 0x30, RZ ;  /* 0x00000030abab7824 */ /* 0x000fe400078e02ff */
[----:B--2---:R-:W-:Y:S04]  /*4040*/  IMAD.MOV.U32 R0, RZ, RZ, c[0x0][0x22c] ;  /* 0x00008b00ff007624 */ /* 0x004fe800078e00ff */
[----:B------:R-:W-:Y:S04]  /*4050*/  IMAD R0, R0, c[0x0][0x1c0], RZ ;  /* 0x0000700000007a24 */ /* 0x000fe800078e02ff */
[----:B------:R-:W-:Y:S01]  /*4060*/  IMAD.SHL.U32 R0, R0, 0x20, RZ ;  /* 0x0000002000007824 */ /* 0x000fe200078e00ff */
[-C--:B-1----:R-:W-:Y:S08]  /*4070*/  HMMA.16816.F32.BF16 R4, R172, R176.reuse, R4 ;  /* 0x000000b0ac04723c */ /* 0x082ff00000041804 */
[C---:B------:R-:W-:Y:S07]  /*4080*/  HMMA.16816.F32.BF16 R8, R180.reuse, R176, R8 ;  /* 0x000000b0b408723c */ /* 0x040fee0000041808 */
[----:B------:R-:W-:Y:S01]  /*4090*/  IMAD.MOV.U32 R177, RZ, RZ, c[0x0][0x22c] ;  /* 0x00008b00ffb17624 */ /* 0x000fe200078e00ff */
[-C--:B------:R-:W-:Y:S04]  /*40a0*/  HMMA.16816.F32.BF16 R12, R180, R178.reuse, R12 ;  /* 0x000000b2b40c723c */ /* 0x080fe8000004180c */
[----:B------:R-:W-:Y:S04]  /*40b0*/  IMAD R177, R177, c[0x0][0x1c0], RZ ;  /* 0x00007000b1b17a24 */ /* 0x000fe800078e02ff */
[C---:B------:R-:W-:Y:S04]  /*40c0*/  HMMA.16816.F32.BF16 R16, R172.reuse, R178, R16 ;  /* 0x000000b2ac10723c */ /* 0x040fe80000041810 */
[----:B------:R-:W-:Y:S04]  /*40d0*/  IMAD R177, R177, 0x18, RZ ;  /* 0x00000018b1b17824 */ /* 0x000fe800078e02ff */
[-C--:B---3--:R-:W-:Y:S04]  /*40e0*/  HMMA.16816.F32.BF16 R52, R172, R100.reuse, R52 ;  /* 0x00000064ac34723c */ /* 0x088fe80000041834 */
[CC--:B------:R-:W-:Y:S04]  /*40f0*/  LEA R168, P1, R177.reuse, R206.reuse, 0x2 ;  /* 0x000000ceb1a87211 */ /* 0x0c0fe800078210ff */
[C---:B------:R-:W-:Y:S04]  /*4100*/  HMMA.16816.F32.BF16 R56, R180.reuse, R100, R56 ;  /* 0x00000064b438723c */ /* 0x040fe80000041838 */
[----:B------:R-:W-:Y:S03]  /*4110*/  LEA.HI.X.SX32 R169, R177, R207, 0x2, P1 ;  /* 0x000000cfb1a97211 */ /* 0x000fe600008f16ff */
[----:B------:R-:W-:Y:S01]  /*4120*/  @P5 IADD3 R100, P0, R233, R225, RZ ;  /* 0x000000e1e9645210 */ /* 0x000fe20007f1e0ff */
[-C--:B------:R-:W-:Y:S04]  /*4130*/  HMMA.16816.F32.BF16 R60, R180, R102.reuse, R60 ;  /* 0x00000066b43c723c */ /* 0x080fe8000004183c */
[----:B------:R-:W-:Y:S04]  /*4140*/  @P5 IMAD.X R101, R232, 0x1, R223, P0 ;  /* 0x00000001e8655824 */ /* 0x000fe800000e06df */
[----:B------:R-:W-:Y:S01]  /*4150*/  HMMA.16816.F32.BF16 R64, R172, R102, R64 ;  /* 0x00000066ac40723c */ /* 0x000fe20000041840 */
[----:B------:R1:W5:Y:S04]  /*4160*/  @P5 LDG.E R216, [R100.64+-0x100] ;  /* 0xffff000664d85981 */ /* 0x000368000c1e1900 */
[----:B------:R1:W5:Y:S04]  /*4170*/  @P5 LDG.E R217, [R100.64+-0xe0] ;  /* 0xffff200664d95981 */ /* 0x000368000c1e1900 */
[----:B------:R2:W-:Y:S04]  /*4180*/  RED.E.ADD.F32.FTZ.RN.STRONG.GPU [R206.64], R4 ;  /* 0x00000004ce00798e */ /* 0x0005e8000c10e786 */
[----:B------:R3:W-:Y:S01]  /*4190*/  RED.E.ADD.F32.FTZ.RN.STRONG.GPU [R2.64], R5 ;  /* 0x000000050200798e */ /* 0x0007e2000c10e786 */
[CC--:B-1----:R-:W-:Y:S04]  /*41a0*/  LEA R100, P0, R240.reuse, R206.reuse, 0x2 ;  /* 0x000000cef0647211 */ /* 0x0c2fe800078010ff */
[-C--:B------:R-:W-:Y:S02]  /*41b0*/  LEA.HI.X.SX32 R101, R240, R207.reuse, 0x2, P0 ;  /* 0x000000cff0657211 */ /* 0x080fe400000f16ff */
[CC--:B------:R-:W-:Y:S02]  /*41c0*/  LEA R102, P0, R0.reuse, R206.reuse, 0x2 ;  /* 0x000000ce00667211 */ /* 0x0c0fe400078010ff */
[-C--:B--2---:R-:W-:Y:S01]  /*41d0*/  LEA R4, P1, R171, R206.reuse, 0x2 ;  /* 0x000000ceab047211 */ /* 0x084fe200078210ff */
[----:B------:R1:W-:Y:S01]  /*41e0*/  RED.E.ADD.F32.FTZ.RN.STRONG.GPU [R100.64], R6 ;  /* 0x000000066400798e */ /* 0x0003e2000c10e786 */
[-C--:B------:R-:W-:Y:S01]  /*41f0*/  LEA.HI.X.SX32 R103, R0, R207.reuse, 0x2, P0 ;  /* 0x000000cf00677211 */ /* 0x080fe200000f16ff */
[----:B------:R-:W-:Y:S01]  /*4200*/  IMAD.IADD R0, R215, 0x1, R242 ;  /* 0x00000001d7007824 */ /* 0x000fe200078e02f2 */
[-C--:B---3--:R-:W-:Y:S01]  /*4210*/  LEA.HI.X.SX32 R5, R171, R207.reuse, 0x2, P1 ;  /* 0x000000cfab057211 */ /* 0x088fe200008f16ff */
[----:B------:R2:W-:Y:S01]  /*4220*/  RED.E.ADD.F32.FTZ.RN.STRONG.GPU [R168.64], R7 ;  /* 0x00000007a800798e */ /* 0x0005e2000c10e786 */
[----:B------:R-:W-:Y:S03]  /*4230*/  IMAD.IADD R171, R215, 0x1, R243 ;  /* 0x00000001d7ab7824 */ /* 0x000fe600078e02f3 */
[----:B------:R3:W-:Y:S01]  /*4240*/  RED.E.ADD.F32.FTZ.RN.STRONG.GPU [R102.64], R8 ;  /* 0x000000086600798e */ /* 0x0007e2000c10e786 */
[-C--:B-1----:R-:W-:Y:S02]  /*4250*/  LEA R100, P2, R170, R206.reuse, 0x2 ;  /* 0x000000ceaa647211 */ /* 0x082fe400078410ff */
[-C--:B------:R-:W-:Y:S02]  /*4260*/  LEA R6, P0, R252, R206.reuse, 0x2 ;  /* 0x000000cefc067211 */ /* 0x080fe400078010ff */
[-C--:B------:R-:W-:Y:S02]  /*4270*/  LEA.HI.X.SX32 R101, R170, R207.reuse, 0x2, P2 ;  /* 0x000000cfaa657211 */ /* 0x080fe400010f16ff */
[-C--:B--2---:R-:W-:Y:S02]  /*4280*/  LEA.HI.X.SX32 R7, R252, R207.reuse, 0x2, P0 ;  /* 0x000000cffc077211 */ /* 0x084fe400000f16ff */
[CC--:B---3--:R-:W-:Y:S01]  /*4290*/  LEA R8, P2, R231.reuse, R206.reuse, 0x2 ;  /* 0x000000cee7087211 */ /* 0x0c8fe200078410ff */
[----:B------:R1:W-:Y:S04]  /*42a0*/  RED.E.ADD.F32.FTZ.RN.STRONG.GPU [R100.64], R9 ;  /* 0x000000096400798e */ /* 0x0003e8000c10e786 */
[----:B------:R2:W-:Y:S04]  /*42b0*/  RED.E.ADD.F32.FTZ.RN.STRONG.GPU [R4.64], R10 ;  /* 0x0000000a0400798e */ /* 0x0005e8000c10e786 */
[----:B------:R3:W-:Y:S04]  /*42c0*/  RED.E.ADD.F32.FTZ.RN.STRONG.GPU [R6.64], R11 ;  /* 0x0000000b0600798e */ /* 0x0007e8000c10e786 */
[----:B------:R-:W-:Y:S04]  /*42d0*/  RED.E.ADD.F32.FTZ.RN.STRONG.GPU [R206.64+0x80], R16 ;  /* 0x00008010ce00798e */ /* 0x000fe8000c10e786 */
[----:B------:R-:W-:Y:S04]  /*42e0*/  RED.E.ADD.F32.FTZ.RN.STRONG.GPU [R2.64+0x80], R17 ;  /* 0x000080110200798e */ /* 0x000fe8000c10e786 */
[----:B------:R-:W-:Y:S01]  /*42f0*/  LDSM.16.MT88.4 R100, [R184+0x2800] ;  /* 0x00280000b864783b */ /* 0x000fe20000004200 */
[-C--:B-1----:R-:W-:Y:S02]  /*4300*/  LEA.HI.X.SX32 R9, R231, R207.reuse, 0x2, P2 ;  /* 0x000000cfe7097211 */ /* 0x082fe400010f16ff */
[CC--:B--2---:R-:W-:Y:S04]  /*4310*/  LEA R4, P0, R246.reuse, R206.reuse, 0x2 ;  /* 0x000000cef6047211 */ /* 0x0c4fe800078010ff */
[-C--:B------:R-:W-:Y:S02]  /*4320*/  LEA.HI.X.SX32 R5, R246, R207.reuse, 0x2, P0 ;  /* 0x000000cff6057211 */ /* 0x080fe400000f16ff */
[-C--:B---3--:R-:W-:Y:S02]  /*4330*/  LEA R6, P1, R243, R206.reuse, 0x2 ;  /* 0x000000cef3067211 */ /* 0x088fe400078210ff */
[-C--:B------:R-:W-:Y:S01]  /*4340*/  LEA R10, P0, R171, R206.reuse, 0x2 ;  /* 0x000000ceab0a7211 */ /* 0x080fe200078010ff */
[----:B------:R1:W-:Y:S01]  /*4350*/  RED.E.ADD.F32.FTZ.RN.STRONG.GPU [R4.64], R18 ;  /* 0x000000120400798e */ /* 0x0003e2000c10e786 */
[-C--:B------:R-:W-:Y:S02]  /*4360*/  LEA.HI.X.SX32 R7, R243, R207.reuse, 0x2, P1 ;  /* 0x000000cff3077211 */ /* 0x080fe400008f16ff */
[-C--:B------:R-:W-:Y:S03]  /*4370*/  LEA.HI.X.SX32 R11, R171, R207.reuse, 0x2, P0 ;  /* 0x000000cfab0b7211 */ /* 0x080fe600000f16ff */
[----:B------:R2:W-:Y:S04]  /*4380*/  RED.E.ADD.F32.FTZ.RN.STRONG.GPU [R6.64], R19 ;  /* 0x000000130600798e */ /* 0x0005e8000c10e786 */
[----:B------:R-:W-:Y:S04]  /*4390*/  RED.E.ADD.F32.FTZ.RN.STRONG.GPU [R10.64], R12 ;  /* 0x0000000c0a00798e */ /* 0x000fe8000c10e786 */
[----:B------:R3:W-:Y:S04]  /*43a0*/  RED.E.ADD.F32.FTZ.RN.STRONG.GPU [R8.64], R13 ;  /* 0x0000000d0800798e */ /* 0x0007e8000c10e786 */
[----:B------:R-:W-:Y:S01]  /*43b0*/  LDSM.16.MT88.4 R16, [R184+0x2000] ;  /* 0x00200000b810783b */ /* 0x000fe20000004200 */
[CC--:B-1----:R-:W-:Y:S04]  /*43c0*/  LEA R4, P1, R230.reuse, R206.reuse, 0x2 ;  /* 0x000000cee6047211 */ /* 0x0c2fe800078210ff */
[-C--:B------:R-:W-:Y:S02]  /*43d0*/  LEA.HI.X.SX32 R5, R230, R207.reuse, 0x2, P1 ;  /* 0x000000cfe6057211 */ /* 0x080fe400008f16ff */
[CC--:B--2---:R-:W-:Y:S03]  /*43e0*/  LEA R6, P0, R236.reuse, R206.reuse, 0x2 ;  /* 0x000000ceec067211 */ /* 0x0c4fe600078010ff */
[----:B------:R1:W-:Y:S01]  /*43f0*/  RED.E.ADD.F32.FTZ.RN.STRONG.GPU [R4.64], R14 ;  /* 0x0000000e0400798e */ /* 0x0003e2000c10e786 */
[-C--:B------:R-:W-:Y:S02]  /*4400*/  LEA.HI.X.SX32 R7, R236, R207.reuse, 0x2, P0 ;  /* 0x000000cfec077211 */ /* 0x080fe400000f16ff */
[CC--:B---3--:R-:W-:Y:S03]  /*4410*/  LEA R8, P2, R229.reuse, R206.reuse, 0x2 ;  /* 0x000000cee5087211 */ /* 0x0c8fe600078410ff */
[----:B------:R2:W-:Y:S01]  /*4420*/  RED.E.ADD.F32.FTZ.RN.STRONG.GPU [R6.64], R15 ;  /* 0x0000000f0600798e */ /* 0x0005e2000c10e786 */
[-C--:B------:R-:W-:Y:S03]  /*4430*/  LEA.HI.X.SX32 R9, R229, R207.reuse, 0x2, P2 ;  /* 0x000000cfe5097211 */ /* 0x080fe600010f16ff */
[----:B------:R-:W-:Y:S04]  /*4440*/  RED.E.ADD.F32.FTZ.RN.STRONG.GPU [R206.64+0x100], R52 ;  /* 0x00010034ce00798e */ /* 0x000fe8000c10e786 */
[----:B------:R-:W-:Y:S04]  /*4450*/  RED.E.ADD.F32.FTZ.RN.STRONG.GPU [R2.64+0x100], R53 ;  /* 0x000100350200798e */ /* 0x000fe8000c10e786 */
[----:B------:R-:W-:Y:S01]  /*4460*/  LDSM.16.MT88.4 R12, [R185+0x10000] ;  /* 0x01000000b90c783b */ /* 0x000fe20000004200 */
[CC--:B-1----:R-:W-:Y:S04]  /*4470*/  LEA R4, P0, R245.reuse, R206.reuse, 0x2 ;  /* 0x000000cef5047211 */ /* 0x0c2fe800078010ff */
[-C--:B------:R-:W-:Y:S02]  /*4480*/  LEA.HI.X.SX32 R5, R245, R207.reuse, 0x2, P0 ;  /* 0x000000cff5057211 */ /* 0x080fe400000f16ff */
[-C--:B--2---:R-:W-:Y:S02]  /*4490*/  LEA R6, P1, R242, R206.reuse, 0x2 ;  /* 0x000000cef2067211 */ /* 0x084fe400078210ff */
[-C--:B------:R-:W-:Y:S01]  /*44a0*/  LEA R10, P0, R0, R206.reuse, 0x2 ;  /* 0x000000ce000a7211 */ /* 0x080fe200078010ff */
[----:B------:R1:W-:Y:S01]  /*44b0*/  RED.E.ADD.F32.FTZ.RN.STRONG.GPU [R4.64], R54 ;  /* 0x000000360400798e */ /* 0x0003e2000c10e786 */
[-C--:B------:R-:W-:Y:S02]  /*44c0*/  LEA.HI.X.SX32 R7, R242, R207.reuse, 0x2, P1 ;  /* 0x000000cff2077211 */ /* 0x080fe400008f16ff */
[-C--:B------:R-:W-:Y:S01]  /*44d0*/  LEA.HI.X.SX32 R11, R0, R207.reuse, 0x2, P0 ;  /* 0x000000cf000b7211 */ /* 0x080fe200000f16ff */
[----:B------:R-:W-:Y:S02]  /*44e0*/  IMAD.IADD R0, R215, 0x1, R241 ;  /* 0x00000001d7007824 */ /* 0x000fe400078e02f1 */
[----:B------:R2:W-:Y:S04]  /*44f0*/  RED.E.ADD.F32.FTZ.RN.STRONG.GPU [R6.64], R55 ;  /* 0x000000370600798e */ /* 0x0005e8000c10e786 */
[----:B------:R3:W-:Y:S04]  /*4500*/  RED.E.ADD.F32.FTZ.RN.STRONG.GPU [R10.64], R56 ;  /* 0x000000380a00798e */ /* 0x0007e8000c10e786 */
[----:B------:R4:W-:Y:S04]  /*4510*/  RED.E.ADD.F32.FTZ.RN.STRONG.GPU [R8.64], R57 ;  /* 0x000000390800798e */ /* 0x0009e8000c10e786 */
[----:B------:R-:W-:Y:S01]  /*4520*/  LDSM.16.MT88.4 R52, [R186+0x10800] ;  /* 0x01080000ba34783b */ /* 0x000fe20000004200 */
[CC--:B-1----:R-:W-:Y:S04]  /*4530*/  LEA R4, P1, R228.reuse, R206.reuse, 0x2 ;  /* 0x000000cee4047211 */ /* 0x0c2fe800078210ff */
[-C--:B------:R-:W-:Y:S02]  /*4540*/  LEA.HI.X.SX32 R5, R228, R207.reuse, 0x2, P1 ;  /* 0x000000cfe4057211 */ /* 0x080fe400008f16ff */
[CC--:B--2---:R-:W-:Y:S03]  /*4550*/  LEA R6, P0, R235.reuse, R206.reuse, 0x2 ;  /* 0x000000ceeb067211 */ /* 0x0c4fe600078010ff */
[----:B------:R1:W-:Y:S01]  /*4560*/  RED.E.ADD.F32.FTZ.RN.STRONG.GPU [R4.64], R58 ;  /* 0x0000003a0400798e */ /* 0x0003e2000c10e786 */
[-C--:B------:R-:W-:Y:S02]  /*4570*/  LEA.HI.X.SX32 R7, R235, R207.reuse, 0x2, P0 ;  /* 0x000000cfeb077211 */ /* 0x080fe400000f16ff */
[CC--:B---3--:R-:W-:Y:S02]  /*4580*/  LEA R10, P0, R241.reuse, R206.reuse, 0x2 ;  /* 0x000000cef10a7211 */ /* 0x0c8fe400078010ff */
[CC--:B----4-:R-:W-:Y:S01]  /*4590*/  LEA R8, P4, R0.reuse, R206.reuse, 0x2 ;  /* 0x000000ce00087211 */ /* 0x0d0fe200078810ff */
[----:B------:R2:W-:Y:S01]  /*45a0*/  RED.E.ADD.F32.FTZ.RN.STRONG.GPU [R6.64], R59 ;  /* 0x0000003b0600798e */ /* 0x0005e2000c10e786 */
[-C--:B------:R-:W-:Y:S02]  /*45b0*/  LEA.HI.X.SX32 R11, R241, R207.reuse, 0x2, P0 ;  /* 0x000000cff10b7211 */ /* 0x080fe400000f16ff */
[-C--:B------:R-:W-:Y:S01]  /*45c0*/  LEA.HI.X.SX32 R9, R0, R207.reuse, 0x2, P4 ;  /* 0x000000cf00097211 */ /* 0x080fe200020f16ff */
[----:B------:R-:W-:Y:S01]  /*45d0*/  RED.E.ADD.F32.FTZ.RN.STRONG.GPU [R206.64+0x180], R64 ;  /* 0x00018040ce00798e */ /* 0x000fe2000c10e786 */
[----:B------:R-:W-:Y:S03]  /*45e0*/  LOP3.LUT R0, R213, 0x1, RZ, 0xc0, !PT ;  /* 0x00000001d5007812 */ /* 0x000fe600078ec0ff */
[----:B------:R3:W-:Y:S04]  /*45f0*/  RED.E.ADD.F32.FTZ.RN.STRONG.GPU [R2.64+0x180], R65 ;  /* 0x000180410200798e */ /* 0x0007e8000c10e786 */
[----:B------:R-:W-:Y:S01]  /*4600*/  LDSM.16.MT88.4 R56, [R184+0x800] ;  /* 0x00080000b838783b */ /* 0x000fe20000004200 */
[CC--:B-1----:R-:W-:Y:S04]  /*4610*/  LEA R4, P1, R244.reuse, R206.reuse, 0x2 ;  /* 0x000000cef4047211 */ /* 0x0c2fe800078210ff */
[-C--:B------:R-:W-:Y:S02]  /*4620*/  LEA.HI.X.SX32 R5, R244, R207.reuse, 0x2, P1 ;  /* 0x000000cff4057211 */ /* 0x080fe400008f16ff */
[CC--:B--2---:R-:W-:Y:S03]  /*4630*/  LEA R6, P2, R227.reuse, R206.reuse, 0x2 ;  /* 0x000000cee3067211 */ /* 0x0c4fe600078410ff */
[----:B------:R1:W-:Y:S01]  /*4640*/  RED.E.ADD.F32.FTZ.RN.STRONG.GPU [R4.64], R66 ;  /* 0x000000420400798e */ /* 0x0003e2000c10e786 */
[-C--:B------:R-:W-:Y:S03]  /*4650*/  LEA.HI.X.SX32 R7, R227, R207.reuse, 0x2, P2 ;  /* 0x000000cfe3077211 */ /* 0x080fe600010f16ff */
[----:B------:R-:W-:Y:S01]  /*4660*/  RED.E.ADD.F32.FTZ.RN.STRONG.GPU [R10.64], R67 ;  /* 0x000000430a00798e */ /* 0x000fe2000c10e786 */
[CC--:B---3--:R-:W-:Y:S03]  /*4670*/  LEA R2, P0, R234.reuse, R206.reuse, 0x2 ;  /* 0x000000ceea027211 */ /* 0x0c8fe600078010ff */
[----:B------:R-:W-:Y:S01]  /*4680*/  RED.E.ADD.F32.FTZ.RN.STRONG.GPU [R8.64], R60 ;  /* 0x0000003c0800798e */ /* 0x000fe2000c10e786 */
[-C--:B------:R-:W-:Y:S02]  /*4690*/  LEA.HI.X.SX32 R3, R234, R207.reuse, 0x2, P0 ;  /* 0x000000cfea037211 */ /* 0x080fe400000f16ff */
[----:B------:R-:W-:Y:S01]  /*46a0*/  ISETP.NE.U32.AND P0, PT, R0, 0x1, PT ;  /* 0x000000010000780c */ /* 0x000fe20003f05070 */
[----:B------:R-:W-:Y:S01]  /*46b0*/  RED.E.ADD.F32.FTZ.RN.STRONG.GPU [R6.64], R61 ;  /* 0x0000003d0600798e */ /* 0x000fe2000c10e786 */
[----:B------:R-:W-:Y:S03]  /*46c0*/  @P5 IADD3 R0, P2, R225, -0x100, RZ ;  /* 0xffffff00e1005810 */ /* 0x000fe60007f5e0ff */
[----:B------:R-:W-:Y:S02]  /*46d0*/  LDSM.16.MT88.4 R8, [R184] ;  /* 0x00000000b808783b */ /* 0x000fe40000004200 */
[----:B------:R-:W-:Y:S01]  /*46e0*/  @P5 IMAD.MOV.U32 R225, RZ, RZ, R0 ;  /* 0x000000ffffe15224 */ /* 0x000fe200078e0000 */
[C---:B------:R-:W-:Y:S01]  /*46f0*/  IADD3 R0, R184.reuse, -0x4000, RZ ;  /* 0xffffc000b8007810 */ /* 0x040fe20007ffe0ff */
[----:B------:R-:W-:Y:S04]  /*4700*/  LDSM.16.MT88.4 R64, [R185+0x10800] ;  /* 0x01080000b940783b */ /* 0x000fe80000004200 */
[----:B------:R-:W-:Y:S02]  /*4710*/  @P0 IADD3 R0, R184, 0x4000, RZ ;  /* 0x00004000b8000810 */ /* 0x000fe40007ffe0ff */
[C---:B-1----:R-:W-:Y:S04]  /*4720*/  LEA R4, P1, R226.reuse, R206, 0x2 ;  /* 0x000000cee2047211 */ /* 0x042fe800078210ff */
[----:B------:R-:W-:Y:S02]  /*4730*/  LEA.HI.X.SX32 R5, R226, R207, 0x2, P1 ;  /* 0x000000cfe2057211 */ /* 0x000fe400008f16ff */
[----:B------:R-:W-:Y:S03]  /*4740*/  @P5 IADD3 R219, P1, R219, -0x100, RZ ;  /* 0xffffff00dbdb5810 */ /* 0x000fe60007f3e0ff */
[----:B------:R-:W-:Y:S01]  /*4750*/  RED.E.ADD.F32.FTZ.RN.STRONG.GPU [R4.64], R62 ;  /* 0x0000003e0400798e */ /* 0x000fe2000c10e786 */
[----:B------:R-:W-:Y:S03]  /*4760*/  @P5 IADD3.X R218, R218, -0x1, RZ, P1, !PT ;  /* 0xffffffffdada5810 */ /* 0x000fe60000ffe4ff */
[----:B------:R-:W1:Y:S04]  /*4770*/  LDSM.16.MT88.4 R4, [R186+0x10000] ;  /* 0x01000000ba04783b */ /* 0x000e680000004200 */
[----:B------:R2:W-:Y:S04]  /*4780*/  RED.E.ADD.F32.FTZ.RN.STRONG.GPU [R2.64], R63 ;  /* 0x0000003f0200798e */ /* 0x0005e8000c10e786 */
[----:B------:R-:W-:Y:S01]  /*4790*/  LDSM.16.MT88.4 R60, [R185+0x11000] ;  /* 0x01100000b93c783b */ /* 0x000fe20000004200 */
[----:B--2---:R-:W-:Y:S02]  /*47a0*/  @P5 IADD3.X R2, R223, -0x1, RZ, P2, !PT ;  /* 0xffffffffdf025810 */ /* 0x004fe400017fe4ff */
[C---:B------:R-:W-:Y:S02]  /*47b0*/  ISETP.GT.AND P2, PT, R213.reuse, RZ, PT ;  /* 0x000000ffd500720c */ /* 0x040fe40003f44270 */
[----:B------:R-:W-:Y:S01]  /*47c0*/  IADD3 R3, R213, -0x1, RZ ;  /* 0xffffffffd5037810 */ /* 0x000fe20007ffe0ff */
[----:B------:R-:W-:Y:S01]  /*47d0*/  @P5 IMAD.MOV.U32 R223, RZ, RZ, R2 ;  /* 0x000000ffffdf5224 */ /* 0x000fe200078e0002 */
[-C--:B-1----:R-:W-:Y:S05]  /*47e0*/  HMMA.16816.F32.BF16 R68, R4, R8.reuse, R68 ;  /* 0x000000080444723c */ /* 0x082fea0000041844 */
[----:B------:R-:W-:Y:S03]  /*47f0*/  IMAD.MOV.U32 R213, RZ, RZ, R3 ;  /* 0x000000ffffd57224 */ /* 0x000fe600078e0003 */
[C---:B------:R-:W-:Y:S08]  /*4800*/  HMMA.16816.F32.BF16 R72, R12.reuse, R8, R72 ;  /* 0x000000080c48723c */ /* 0x040ff00000041848 */
[-C--:B------:R-:W-:Y:S08]  /*4810*/  HMMA.16816.F32.BF16 R76, R12, R10.reuse, R76 ;  /* 0x0000000a0c4c723c */ /* 0x080ff0000004184c */
[C---:B------:R-:W-:Y:S01]  /*4820*/  HMMA.16816.F32.BF16 R80, R4.reuse, R10, R80 ;  /* 0x0000000a0450723c */ /* 0x040fe20000041850 */
[----:B------:R-:W-:Y:S07]  /*4830*/  LDSM.16.MT88.4 R8, [R186+0x11000] ;  /* 0x01100000ba08783b */ /* 0x000fee0000004200 */
[-C--:B------:R-:W-:Y:S08]  /*4840*/  HMMA.16816.F32.BF16 R84, R4, R16.reuse, R84 ;  /* 0x000000100454723c */ /* 0x080ff00000041854 */
[C---:B------:R-:W-:Y:S08]  /*4850*/  HMMA.16816.F32.BF16 R88, R12.reuse, R16, R88 ;  /* 0x000000100c58723c */ /* 0x040ff00000041858 */
[-C--:B------:R-:W-:Y:S01]  /*4860*/  HMMA.16816.F32.BF16 R92, R12, R18.reuse, R92 ;  /* 0x000000120c5c723c */ /* 0x080fe2000004185c */
[----:B------:R-:W1:Y:S07]  /*4870*/  LDSM.16.MT88.4 R12, [R184+0x1000] ;  /* 0x00100000b80c783b */ /* 0x000e6e0000004200 */
[----:B------:R-:W-:Y:S01]  /*4880*/  HMMA.16816.F32.BF16 R96, R4, R18, R96 ;  /* 0x000000120460723c */ /* 0x000fe20000041860 */
[----:B------:R-:W2:Y:S04]  /*4890*/  LDSM.16.MT88.4 R4, [R184+0x3000] ;  /* 0x00300000b804783b */ /* 0x000ea80000004200 */
[----:B------:R-:W-:Y:S03]  /*48a0*/  LDSM.16.MT88.4 R16, [R186+0x11800] ;  /* 0x01180000ba10783b */ /* 0x000fe60000004200 */
[-C--:B------:R-:W-:Y:S08]  /*48b0*/  HMMA.16816.F32.BF16 R68, R52, R56.reuse, R68 ;  /* 0x000000383444723c */ /* 0x080ff00000041844 */
[C---:B------:R-:W-:Y:S08]  /*48c0*/  HMMA.16816.F32.BF16 R72, R64.reuse, R56, R72 ;  /* 0x000000384048723c */ /* 0x040ff00000041848 */
[-C--:B------:R-:W-:Y:S08]  /*48d0*/  HMMA.16816.F32.BF16 R76, R64, R58.reuse, R76 ;  /* 0x0000003a404c723c */ /* 0x080ff0000004184c */
[C---:B------:R-:W-:Y:S01]  /*48e0*/  HMMA.16816.F32.BF16 R80, R52.reuse, R58, R80 ;  /* 0x0000003a3450723c */ /* 0x040fe20000041850 */
[----:B------:R-:W3:Y:S07]  /*48f0*/  LDSM.16.MT88.4 R56, [R184+0x1800] ;  /* 0x00180000b838783b */ /* 0x000eee0000004200 */
[-C--:B------:R-:W-:Y:S08]  /*4900*/  HMMA.16816.F32.BF16 R84, R52, R100.reuse, R84 ;  /* 0x000000643454723c */ /* 0x080ff00000041854 */
[C---:B------:R-:W-:Y:S08]  /*4910*/  HMMA.16816.F32.BF16 R88, R64.reuse, R100, R88 ;  /* 0x000000644058723c */ /* 0x040ff00000041858 */
[-C--:B------:R-:W-:Y:S01]  /*4920*/  HMMA.16816.F32.BF16 R92, R64, R102.reuse, R92 ;  /* 0x00000066405c723c */ /* 0x080fe2000004185c */
[----:B------:R-:W4:Y:S07]  /*4930*/  LDSM.16.MT88.4 R64, [R185+0x11800] ;  /* 0x01180000b940783b */ /* 0x000f2e0000004200 */
[----:B------:R-:W-:Y:S01]  /*4940*/  HMMA.16816.F32.BF16 R96, R52, R102, R96 ;  /* 0x000000663460723c */ /* 0x000fe20000041860 */
[----:B------:R2:W3:Y:S07]  /*4950*/  LDSM.16.MT88.4 R52, [R184+0x3800] ;  /* 0x00380000b834783b */ /* 0x0004ee0000004200 */
[-C--:B-1----:R-:W-:Y:S08]  /*4960*/  HMMA.16816.F32.BF16 R68, R8, R12.reuse, R68 ;  /* 0x0000000c0844723c */ /* 0x082ff00000041844 */
[C---:B------:R-:W-:Y:S08]  /*4970*/  HMMA.16816.F32.BF16 R72, R60.reuse, R12, R72 ;  /* 0x0000000c3c48723c */ /* 0x040ff00000041848 */
[-C--:B------:R-:W-:Y:S04]  /*4980*/  HMMA.16816.F32.BF16 R76, R60, R14.reuse, R76 ;  /* 0x0000000e3c4c723c */ /* 0x080fe8000004184c */
[----:B--2---:R-:W-:Y:S04]  /*4990*/  IMAD.MOV.U32 R184, RZ, RZ, R0 ;  /* 0x000000ffffb87224 */ /* 0x004fe800078e0000 */
[C---:B------:R-:W-:Y:S08]  /*49a0*/  HMMA.16816.F32.BF16 R80, R8.reuse, R14, R80 ;  /* 0x0000000e0850723c */ /* 0x040ff00000041850 */
[-C--:B------:R-:W-:Y:S08]  /*49b0*/  HMMA.16816.F32.BF16 R84, R8, R4.reuse, R84 ;  /* 0x000000040854723c */ /* 0x080ff00000041854 */
[C---:B------:R-:W-:Y:S08]  /*49c0*/  HMMA.16816.F32.BF16 R88, R60.reuse, R4, R88 ;  /* 0x000000043c58723c */ /* 0x040ff00000041858 */
[-C--:B------:R-:W-:Y:S08]  /*49d0*/  HMMA.16816.F32.BF16 R92, R60, R6.reuse, R92 ;  /* 0x000000063c5c723c */ /* 0x080ff0000004185c */
[----:B------:R-:W-:Y:S08]  /*49e0*/  HMMA.16816.F32.BF16 R96, R8, R6, R96 ;  /* 0x000000060860723c */ /* 0x000ff00000041860 */
[-C--:B---3--:R-:W-:Y:S08]  /*49f0*/  HMMA.16816.F32.BF16 R68, R16, R56.reuse, R68 ;  /* 0x000000381044723c */ /* 0x088ff00000041844 */
[C---:B----4-:R-:W-:Y:S08]  /*4a00*/  HMMA.16816.F32.BF16 R72, R64.reuse, R56, R72 ;  /* 0x000000384048723c */ /* 0x050ff00000041848 */
[-C--:B------:R-:W-:Y:S08]  /*4a10*/  HMMA.16816.F32.BF16 R76, R64, R58.reuse, R76 ;  /* 0x0000003a404c723c */ /* 0x080ff0000004184c */
[C---:B------:R-:W-:Y:S08]  /*4a20*/  HMMA.16816.F32.BF16 R80, R16.reuse, R58, R80 ;  /* 0x0000003a1050723c */ /* 0x040ff00000041850 */
[-C--:B------:R-:W-:Y:S08]  /*4a30*/  HMMA.16816.F32.BF16 R84, R16, R52.reuse, R84 ;  /* 0x000000341054723c */ /* 0x080ff00000041854 */
[C---:B------:R-:W-:Y:S08]  /*4a40*/  HMMA.16816.F32.BF16 R88, R64.reuse, R52, R88 ;  /* 0x000000344058723c */ /* 0x040ff00000041858 */
[-C--:B------:R-:W-:Y:S08]  /*4a50*/  HMMA.16816.F32.BF16 R92, R64, R54.reuse, R92 ;  /* 0x00000036405c723c */ /* 0x080ff0000004185c */
[----:B------:R-:W-:Y:S01]  /*4a60*/  HMMA.16816.F32.BF16 R96, R16, R54, R96 ;  /* 0x000000361060723c */ /* 0x000fe20000041860 */
[----:B------:R-:W-:-:S07]  /*4a70*/  @P2 BRA `(.L_x_9) ;  /* 0xffffdd8000002947 */ /* 0x000fce000383ffff */
[----:B------:R-:W-:Y:S01]  /*4a80*/  BAR.SYNC.DEFER_BLOCKING 0x0 ;  /* 0x0000000000007b1d */ /* 0x000fe20000010000 */
[----:B------:R-:W-:Y:S01]  /*4a90*/  FMUL.FTZ R68, R68, c[0x0][0x2e0] ;  /* 0x0000b80044447a20 */ /* 0x000fe20000410000 */
[----:B------:R-:W-:Y:S01]  /*4aa0*/  F2FP.BF16.PACK_AB R20, R21, R20 ;  /* 0x000000141514723e */ /* 0x000fe200000010ff */
        /* <DEDUP_REMOVED lines=23> */
[----:B------:R-:W-:Y:S01]  /*4c20*/  STS [R247], R16 ;  /* 0x00000010f7007388 */ /* 0x000fe20000000800 */
[----:B------:R-:W-:Y:S01]  /*4c30*/  FMUL.FTZ R10, R77, c[0x0][0x2e0] ;  /* 0x0000b8004d0a7a20 */ /* 0x000fe20000410000 */
[----:B------:R-:W-:Y:S01]  /*4c40*/  F2FP.BF16.PACK_AB R13, R13, R74 ;  /* 0x0000004a0d0d723e */ /* 0x000fe200000010ff */
[----:B------:R-:W-:Y:S01]  /*4c50*/  FMUL.FTZ R78, R78, c[0x0][0x2e0] ;  /* 0x0000b8004e4e7a20 */ /* 0x000fe20000410000 */
[----:B------:R-:W-:Y:S01]  /*4c60*/  STS [R247+0x400], R15 ;  /* 0x0004000ff7007388 */ /* 0x000fe20000000800 */
        /* <DEDUP_REMOVED lines=33> */
[----:B------:R-:W-:-:S02]  /*4e80*/  F2FP.BF16.PACK_AB R2, R2, R92 ;  /* 0x0000005c0202723e */ /* 0x000fc400000010ff */
[----:B------:R-:W-:Y:S01]  /*4e90*/  STS [R248+0x2000], R4 ;  /* 0x00200004f8007388 */ /* 0x000fe20000000800 */
[----:B------:R-:W-:Y:S02]  /*4ea0*/  F2FP.BF16.PACK_AB R30, R31, R30 ;  /* 0x0000001e1f1e723e */ /* 0x000fe400000010ff */
[----:B------:R-:W-:Y:S01]  /*4eb0*/  F2FP.BF16.PACK_AB R0, R0, R94 ;  /* 0x0000005e0000723e */ /* 0x000fe200000010ff */
[----:B------:R-:W-:Y:S01]  /*4ec0*/  STS [R248+0x2400], R3 ;  /* 0x00240003f8007388 */ /* 0x000fe20000000800 */
[----:B------:R-:W-:Y:S02]  /*4ed0*/  F2FP.BF16.PACK_AB R36, R37, R36 ;  /* 0x000000242524723e */ /* 0x000fe400000010ff */
[----:B------:R-:W-:Y:S01]  /*4ee0*/  F2FP.BF16.PACK_AB R38, R39, R38 ;  /* 0x000000262726723e */ /* 0x000fe200000010ff */
[----:B------:R-:W-:Y:S01]  /*4ef0*/  STS [R247+0x3000], R6 ;  /* 0x00300006f7007388 */ /* 0x000fe20000000800 */
[----:B------:R-:W-:Y:S02]  /*4f00*/  F2FP.BF16.PACK_AB R48, R49, R48 ;  /* 0x000000303130723e */ /* 0x000fe400000010ff */
[----:B------:R-:W-:Y:S01]  /*4f10*/  F2FP.BF16.PACK_AB R50, R51, R50 ;  /* 0x000000323332723e */ /* 0x000fe200000010ff */
[----:B------:R-:W-:Y:S01]  /*4f20*/  STS [R247+0x3400], R5 ;  /* 0x00340005f7007388 */ /* 0x000fe20000000800 */
[----:B------:R-:W-:-:S02]  /*4f30*/  F2FP.BF16.PACK_AB R40, R41, R40 ;  /* 0x000000282928723e */ /* 0x000fc400000010ff */
[----:B------:R-:W-:Y:S01]  /*4f40*/  F2FP.BF16.PACK_AB R42, R43, R42 ;  /* 0x0000002a2b2a723e */ /* 0x000fe200000010ff */
[----:B------:R-:W-:Y:S01]  /*4f50*/  STS [R248+0x3000], R2 ;  /* 0x00300002f8007388 */ /* 0x000fe20000000800 */
[----:B------:R-:W-:Y:S02]  /*4f60*/  F2FP.BF16.PACK_AB R44, R45, R44 ;  /* 0x0000002c2d2c723e */ /* 0x000fe400000010ff */
[----:B------:R-:W-:Y:S01]  /*4f70*/  F2FP.BF16.PACK_AB R46, R47, R46 ;  /* 0x0000002e2f2e723e */ /* 0x000fe200000010ff */
[----:B------:R1:W-:Y:S01]  /*4f80*/  STS [R248+0x3400], R0 ;  /* 0x00340000f8007388 */ /* 0x0003e20000000800 */
[----:B------:R-:W-:-:S03]  /*4f90*/  ISETP.NE.AND P0, PT, R250, -0x1, PT ;  /* 0xfffffffffa00780c */ /* 0x000fc60003f05270 */
[----:B------:R2:W-:Y:S04]  /*4fa0*/  STS [R247+0x4000], R20 ;  /* 0x00400014f7007388 */ /* 0x0005e80000000800 */
[----:B------:R2:W-:Y:S04]  /*4fb0*/  STS [R247+0x4400], R22 ;  /* 0x00440016f7007388 */ /* 0x0005e80000000800 */
[----:B------:R2:W-:Y:S04]  /*4fc0*/  STS [R248+0x4000], R32 ;  /* 0x00400020f8007388 */ /* 0x0005e80000000800 */
[----:B------:R2:W-:Y:S04]  /*4fd0*/  STS [R248+0x4400], R34 ;  /* 0x00440022f8007388 */ /* 0x0005e80000000800 */
[----:B------:R2:W-:Y:S04]  /*4fe0*/  STS [R247+0x5000], R24 ;  /* 0x00500018f7007388 */ /* 0x0005e80000000800 */
[----:B------:R2:W-:Y:S01]  /*4ff0*/  STS [R247+0x5400], R26 ;  /* 0x0054001af7007388 */ /* 0x0005e20000000800 */
[----:B-1----:R-:W-:-:S03]  /*5000*/  @P0 IADD3 R0, R237, R250, RZ ;  /* 0x000000faed000210 */ /* 0x002fc60007ffe0ff */
[----:B------:R2:W-:Y:S02]  /*5010*/  STS [R248+0x5000], R28 ;  /* 0x0050001cf8007388 */ /* 0x0005e40000000800 */
[C---:B------:R-:W-:Y:S02]  /*5020*/  @P0 IMAD.WIDE.U32 R2, R0.reuse, c[0x0][0x3a0], RZ ;  /* 0x0000e80000020a25 */ /* 0x040fe400078e00ff */
[----:B------:R2:W-:Y:S02]  /*5030*/  STS [R248+0x5400], R30 ;  /* 0x0054001ef8007388 */ /* 0x0005e40000000800 */
[----:B------:R-:W-:Y:S01]  /*5040*/  @P0 IMAD R8, R0, c[0x0][0x3a4], R3 ;  /* 0x0000e90000080a24 */ /* 0x000fe200078e0203 */
[----:B------:R-:W-:Y:S01]  /*5050*/  @P0 MOV R7, R2 ;  /* 0x0000000200070202 */ /* 0x000fe20000000f00 */
[----:B------:R-:W1:Y:S04]  /*5060*/  S2R R168, SR_CTAID.Y ;  /* 0x0000000000a87919 */ /* 0x000e680000002600 */
[----:B------:R2:W-:Y:S04]  /*5070*/  STS [R247+0x6000], R36 ;  /* 0x00600024f7007388 */ /* 0x0005e80000000800 */
[----:B------:R2:W-:Y:S04]  /*5080*/  STS [R247+0x6400], R38 ;  /* 0x00640026f7007388 */ /* 0x0005e80000000800 */
[----:B------:R2:W-:Y:S04]  /*5090*/  STS [R248+0x6000], R48 ;  /* 0x00600030f8007388 */ /* 0x0005e80000000800 */
[----:B------:R2:W-:Y:S04]  /*50a0*/  STS [R248+0x6400], R50 ;  /* 0x00640032f8007388 */ /* 0x0005e80000000800 */
[----:B------:R2:W-:Y:S04]  /*50b0*/  STS [R247+0x7000], R40 ;  /* 0x00700028f7007388 */ /* 0x0005e80000000800 */
[----:B------:R2:W-:Y:S01]  /*50c0*/  STS [R247+0x7400], R42 ;  /* 0x0074002af7007388 */ /* 0x0005e20000000800 */
[----:B-1----:R-:W-:-:S03]  /*50d0*/  SHF.R.S32.HI R5, RZ, 0x1f, R168 ;  /* 0x0000001fff057819 */ /* 0x002fc600000114a8 */
[----:B------:R2:W-:Y:S04]  /*50e0*/  STS [R248+0x7000], R44 ;  /* 0x0070002cf8007388 */ /* 0x0005e80000000800 */
[----:B------:R2:W-:Y:S01]  /*50f0*/  STS [R248+0x7400], R46 ;  /* 0x0074002ef8007388 */ /* 0x0005e20000000800 */
[----:B------:R-:W-:Y:S05]  /*5100*/  @P0 BRA `(.L_x_10) ;  /* 0x000000a000000947 */ /* 0x000fea0003800000 */
[----:B------:R-:W-:Y:S01]  /*5110*/  SHF.R.S32.HI R0, RZ, 0x1f, R237 ;  /* 0x0000001fff007819 */ /* 0x000fe200000114ed */
[----:B------:R-:W-:-:S04]  /*5120*/  IMAD.WIDE.U32 R2, R237, c[0x0][0x3a0], RZ ;  /* 0x0000e800ed027a25 */ /* 0x000fc800078e00ff */
[----:B------:R-:W-:Y:S02]  /*5130*/  IMAD R0, R0, c[0x0][0x3a0], RZ ;  /* 0x0000e80000007a24 */ /* 0x000fe400078e02ff */
[----:B------:R-:W-:Y:S02]  /*5140*/  IMAD R4, R5, c[0x0][0x388], RZ ;  /* 0x0000e20005047a24 */ /* 0x000fe400078e02ff */
[----:B------:R-:W-:-:S05]  /*5150*/  IMAD R0, R237, c[0x0][0x3a4], R0 ;  /* 0x0000e900ed007a24 */ /* 0x000fca00078e0200 */
[----:B------:R-:W-:Y:S01]  /*5160*/  IADD3 R3, R3, R0, RZ ;  /* 0x0000000003037210 */ /* 0x000fe20007ffe0ff */
[----:B------:R-:W-:-:S04]  /*5170*/  IMAD R0, R168, c[0x0][0x38c], R4 ;  /* 0x0000e300a8007a24 */ /* 0x000fc800078e0204 */
[----:B------:R-:W-:-:S05]  /*5180*/  IMAD.WIDE.U32 R2, R168, c[0x0][0x388], R2 ;  /* 0x0000e200a8027a25 */ /* 0x000fca00078e0002 */
[----:B------:R-:W-:Y:S02]  /*5190*/  IADD3 R8, R3, R0, RZ ;  /* 0x0000000003087210 */ /* 0x000fe40007ffe0ff */
[----:B------:R-:W-:Y:S02]  /*51a0*/  MOV R7, R2 ;  /* 0x0000000200077202 */ /* 0x000fe40000000f00 */
.L_x_10:
[----:B------:R-:W-:-:S05]  /*51b0*/  @P0 IADD3 R0, R237, R250, RZ ;  /* 0x000000faed000210 */ /* 0x000fca0007ffe0ff */
[----:B------:R-:W-:-:S04]  /*51c0*/  @P0 IMAD.WIDE.U32 R2, R0, c[0x0][0x3a8], RZ ;  /* 0x0000ea0000020a25 */ /* 0x000fc800078e00ff */
[----:B--2---:R-:W-:Y:S01]  /*51d0*/  @P0 IMAD R22, R0, c[0x0][0x3ac], R3 ;  /* 0x0000eb0000160a24 */ /* 0x004fe200078e0203 */
[----:B------:R-:W-:Y:S01]  /*51e0*/  @P0 MOV R21, R2 ;  /* 0x0000000200150202 */ /* 0x000fe20000000f00 */
        /* <DEDUP_REMOVED lines=11> */
.L_x_11:
[----:B------:R-:W2:Y:S01]  /*52a0*/  LDL.64 R4, [R1] ;  /* 0x0000000001047983 */ /* 0x000ea20000100a00 */
[C---:B------:R-:W-:Y:S01]  /*52b0*/  SHF.L.U32 R0, R239.reuse, 0x6, RZ ;  /* 0x00000006ef007819 */ /* 0x040fe200000006ff */
[----:B------:R-:W-:Y:S01]  /*52c0*/  IMAD R11, R239, -0x40, R212 ;  /* 0xffffffc0ef0b7824 */ /* 0x000fe200078e02d4 */
[----:B------:R-:W-:Y:S01]  /*52d0*/  BSSY B0, `(.L_x_12) ;  /* 0x0000025000007945 */ /* 0x000fe20003800000 */
[----:B------:R-:W-:Y:S01]  /*52e0*/  BAR.SYNC.DEFER_BLOCKING 0x0 ;  /* 0x0000000000007b1d */ /* 0x000fe20000010000 */
[----:B------:R-:W-:Y:S02]  /*52f0*/  SHF.R.S32.HI R20, RZ, 0x1f, R0 ;  /* 0x0000001fff147819 */ /* 0x000fe40000011400 */
[----:B------:R-:W-:Y:S02]  /*5300*/  ISETP.GE.AND P2, PT, R238, R11, PT ;  /* 0x0000000bee00720c */ /* 0x000fe40003f46270 */
[----:B------:R-:W-:Y:S01]  /*5310*/  SHF.R.S32.HI R48, RZ, 0x1f, R238 ;  /* 0x0000001fff307819 */ /* 0x000fe200000114ee */
[----:B------:R-:W1:Y:S01]  /*5320*/  S2R R49, SR_CTAID.Z ;  /* 0x0000000000317919 */ /* 0x000e620000002700 */
[----:B------:R-:W-:-:S04]  /*5330*/  IMAD R6, R20, c[0x0][0x3a0], RZ ;  /* 0x0000e80014067a24 */ /* 0x000fc800078e02ff */
[----:B------:R-:W-:Y:S01]  /*5340*/  IMAD R6, R0, c[0x0][0x3a4], R6 ;  /* 0x0000e90000067a24 */ /* 0x000fe200078e0206 */
[----:B------:R3:W4:Y:S04]  /*5350*/  LDS.128 R28, [R214+0xd000] ;  /* 0x00d00000d61c7984 */ /* 0x0007280000000c00 */
[----:B------:R3:W2:Y:S01]  /*5360*/  LDS.128 R24, [R214+0xf000] ;  /* 0x00f00000d6187984 */ /* 0x0006a20000000c00 */
[----:B-1----:R-:W-:-:S03]  /*5370*/  SHF.R.S32.HI R23, RZ, 0x1f, R49 ;  /* 0x0000001fff177819 */ /* 0x002fc60000011431 */
[----:B------:R3:W1:Y:S04]  /*5380*/  LDS.128 R36, [R214+0x10000] ;  /* 0x01000000d6247984 */ /* 0x0006680000000c00 */
[----:B------:R3:W1:Y:S04]  /*5390*/  LDS.128 R44, [R214+0x11000] ;  /* 0x01100000d62c7984 */ /* 0x0006680000000c00 */
[----:B------:R3:W1:Y:S04]  /*53a0*/  LDS.128 R32, [R214+0x12000] ;  /* 0x01200000d6207984 */ /* 0x0006680000000c00 */
[----:B------:R3:W1:Y:S01]  /*53b0*/  LDS.128 R40, [R214+0x13000] ;  /* 0x01300000d6287984 */ /* 0x0006620000000c00 */
[----:B--2---:R-:W-:-:S02]  /*53c0*/  SHF.R.S32.HI R3, RZ, 0x1f, R4 ;  /* 0x0000001fff037819 */ /* 0x004fc40000011404 */
[----:B------:R-:W-:-:S05]  /*53d0*/  MOV R2, R4 ;  /* 0x0000000400027202 */ /* 0x000fca0000000f00 */
[----:B------:R-:W-:-:S05]  /*53e0*/  IMAD.WIDE.U32 R4, R0, c[0x0][0x3a0], R2 ;  /* 0x0000e80000047a25 */ /* 0x000fca00078e0002 */
[----:B------:R-:W-:-:S04]  /*53f0*/  IADD3 R4, P0, R7, R4, RZ ;  /* 0x0000000407047210 */ /* 0x000fc80007f1e0ff */
[----:B------:R-:W-:Y:S01]  /*5400*/  IADD3.X R5, R8, R5, R6, P0, !PT ;  /* 0x0000000508057210 */ /* 0x000fe200007fe406 */
[----:B------:R-:W-:-:S04]  /*5410*/  IMAD R6, R23, c[0x0][0x3b8], RZ ;  /* 0x0000ee0017067a24 */ /* 0x000fc800078e02ff */
[C---:B------:R-:W-:Y:S02]  /*5420*/  IMAD R6, R49.reuse, c[0x0][0x3bc], R6 ;  /* 0x0000ef0031067a24 */ /* 0x040fe400078e0206 */
[----:B------:R-:W-:-:S05]  /*5430*/  IMAD.WIDE.U32 R4, R49, c[0x0][0x3b8], R4 ;  /* 0x0000ee0031047a25 */ /* 0x000fca00078e0004 */
[----:B------:R-:W-:Y:S01]  /*5440*/  IADD3 R10, R5, R6, RZ ;  /* 0x00000006050a7210 */ /* 0x000fe20007ffe0ff */
[----:B------:R-:W-:Y:S05]  /*5450*/  @P2 BRA `(.L_x_13) ;  /* 0x000000c000002947 */ /* 0x000fea0003800000 */
[----:B-1-34-:R-:W1:Y:S01]  /*5460*/  LDS.128 R12, [R214+0xc000] ;  /* 0x00c00000d60c7984 */ /* 0x01ae620000000c00 */
[----:B------:R-:W-:Y:S01]  /*5470*/  MOV R6, R4 ;  /* 0x0000000400067202 */ /* 0x000fe20000000f00 */
[----:B------:R-:W-:Y:S01]  /*5480*/  IMAD R8, R48, c[0x0][0x3a0], RZ ;  /* 0x0000e80030087a24 */ /* 0x000fe200078e02ff */
[----:B------:R-:W-:Y:S01]  /*5490*/  MOV R7, R10 ;  /* 0x0000000a00077202 */ /* 0x000fe20000000f00 */
[----:B------:R-:W2:Y:S02]  /*54a0*/  LDS.128 R16, [R214+0xe000] ;  /* 0x00e00000d6107984 */ /* 0x000ea40000000c00 */
[C---:B------:R-:W-:Y:S02]  /*54b0*/  IMAD R8, R238.reuse, c[0x0][0x3a4], R8 ;  /* 0x0000e900ee087a24 */ /* 0x040fe400078e0208 */
[----:B------:R-:W-:-:S05]  /*54c0*/  IMAD.WIDE.U32 R6, R238, c[0x0][0x3a0], R6 ;  /* 0x0000e800ee067a25 */ /* 0x000fca00078e0006 */
[----:B------:R-:W-:Y:S02]  /*54d0*/  IADD3 R7, R7, R8, RZ ;  /* 0x0000000807077210 */ /* 0x000fe40007ffe0ff */
[----:B------:R-:W-:-:S04]  /*54e0*/  LEA R8, P0, R6, c[0x0][0x340], 0x1 ;  /* 0x0000d00006087a11 */ /* 0x000fc800078008ff */
[----:B------:R-:W-:-:S05]  /*54f0*/  LEA.HI.X R9, R6, c[0x0][0x344], R7, 0x1, P0 ;  /* 0x0000d10006097a11 */ /* 0x000fca00000f0c07 */
[----:B-1----:R1:W-:Y:S04]  /*5500*/  STG.E.128 [R8.64], R12 ;  /* 0x0000000c08007986 */ /* 0x0023e8000c101d06 */
[----:B--2---:R1:W-:Y:S02]  /*5510*/  STG.E.128 [R8.64+0x80], R16 ;  /* 0x0000801008007986 */ /* 0x0043e4000c101d06 */
.L_x_13:
[----:B-1-34-:R-:W-:Y:S05]  /*5520*/  BSYNC B0 ;  /* 0x0000000000007941 */ /* 0x01afea0003800000 */
.L_x_12:
[----:B------:R-:W-:Y:S01]  /*5530*/  IADD3 R6, R238, 0x20, RZ ;  /* 0x00000020ee067810 */ /* 0x000fe20007ffe0ff */
[----:B------:R-:W-:Y:S03]  /*5540*/  BSSY B0, `(.L_x_14) ;  /* 0x000000f000007945 */ /* 0x000fe60003800000 */
[----:B------:R-:W-:-:S13]  /*5550*/  ISETP.GE.AND P1, PT, R6, R11, PT ;  /* 0x0000000b0600720c */ /* 0x000fda0003f26270 */
[----:B------:R-:W-:Y:S05]  /*5560*/  @P1 BRA `(.L_x_15) ;  /* 0x000000c000001947 */ /* 0x000fea0003800000 */
[----:B------:R-:W-:Y:S02]  /*5570*/  IADD3 R5, P0, R238, 0x20, RZ ;  /* 0x00000020ee057810 */ /* 0x000fe40007f1e0ff */
[----:B------:R-:W-:-:S03]  /*5580*/  MOV R7, R10 ;  /* 0x0000000a00077202 */ /* 0x000fc60000000f00 */
[----:B------:R-:W-:-:S04]  /*5590*/  IMAD.X R6, RZ, RZ, R48, P0 ;  /* 0x000000ffff067224 */ /* 0x000fc800000e0630 */
[----:B------:R-:W-:Y:S02]  /*55a0*/  IMAD R8, R6, c[0x0][0x3a0], RZ ;  /* 0x0000e80006087a24 */ /* 0x000fe400078e02ff */
[----:B------:R-:W-:-:S04]  /*55b0*/  IMAD.MOV.U32 R6, RZ, RZ, R4 ;  /* 0x000000ffff067224 */ /* 0x000fc800078e0004 */
[----:B------:R-:W-:-:S04]  /*55c0*/  IMAD.WIDE.U32 R6, R5, c[0x0][0x3a0], R6 ;  /* 0x0000e80005067a25 */ /* 0x000fc800078e0006 */
[----:B------:R-:W-:Y:S01]  /*55d0*/  IMAD R5, R5, c[0x0][0x3a4], R8 ;  /* 0x0000e90005057a24 */ /* 0x000fe200078e0208 */
[----:B------:R-:W-:-:S04]  /*55e0*/  LEA R4, P0, R6, c[0x0][0x340], 0x1 ;  /* 0x0000d00006047a11 */ /* 0x000fc800078008ff */
[----:B------:R-:W-:-:S04]  /*55f0*/  IADD3 R5, R7, R5, RZ ;  /* 0x0000000507057210 */ /* 0x000fc80007ffe0ff */
[----:B------:R-:W-:-:S05]  /*5600*/  LEA.HI.X R5, R6, c[0x0][0x344], R5, 0x1, P0 ;  /* 0x0000d10006057a11 */ /* 0x000fca00000f0c05 */
[----:B------:R1:W-:Y:S04]  /*5610*/  STG.E.128 [R4.64], R28 ;  /* 0x0000001c04007986 */ /* 0x0003e8000c101d06 */
[----:B------:R1:W-:Y:S02]  /*5620*/  STG.E.128 [R4.64+0x80], R24 ;  /* 0x0000801804007986 */ /* 0x0003e4000c101d06 */
.L_x_15:
[----:B------:R-:W-:Y:S05]  /*5630*/  BSYNC B0 ;  /* 0x0000000000007941 */ /* 0x000fea0003800000 */
.L_x_14:
[----:B------:R-:W-:Y:S01]  /*5640*/  IMAD.WIDE.U32 R2, R0, c[0x0][0x3a8], R2 ;  /* 0x0000ea0000027a25 */ /* 0x000fe200078e0002 */
[----:B------:R-:W-:Y:S03]  /*5650*/  BSSY B0, `(.L_x_16) ;  /* 0x0000014000007945 */ /* 0x000fe60003800000 */
[----:B-1----:R-:W-:Y:S01]  /*5660*/  IMAD R4, R20, c[0x0][0x3a8], RZ ;  /* 0x0000ea0014047a24 */ /* 0x002fe200078e02ff */
[----:B------:R-:W-:-:S03]  /*5670*/  IADD3 R2, P0, R21, R2, RZ ;  /* 0x0000000215027210 */ /* 0x000fc60007f1e0ff */
[----:B------:R-:W-:Y:S02]  /*5680*/  IMAD R0, R0, c[0x0][0x3ac], R4 ;  /* 0x0000eb0000007a24 */ /* 0x000fe400078e0204 */
[----:B------:R-:W-:-:S03]  /*5690*/  IMAD R4, R23, c[0x0][0x3c0], RZ ;  /* 0x0000f00017047a24 */ /* 0x000fc600078e02ff */
[----:B------:R-:W-:Y:S01]  /*56a0*/  IADD3.X R3, R22, R3, R0, P0, !PT ;  /* 0x0000000316037210 */ /* 0x000fe200007fe400 */
[----:B------:R-:W-:-:S04]  /*56b0*/  IMAD R0, R49, c[0x0][0x3c4], R4 ;  /* 0x0000f10031007a24 */ /* 0x000fc800078e0204 */
[----:B------:R-:W-:-:S05]  /*56c0*/  IMAD.WIDE.U32 R2, R49, c[0x0][0x3c0], R2 ;  /* 0x0000f00031027a25 */ /* 0x000fca00078e0002 */
[----:B------:R-:W-:Y:S01]  /*56d0*/  IADD3 R8, R3, R0, RZ ;  /* 0x0000000003087210 */ /* 0x000fe20007ffe0ff */
[----:B------:R-:W-:Y:S05]  /*56e0*/  @P2 BRA `(.L_x_17) ;  /* 0x000000a000002947 */ /* 0x000fea0003800000 */
[----:B------:R-:W-:Y:S01]  /*56f0*/  MOV R4, R2 ;  /* 0x0000000200047202 */ /* 0x000fe20000000f00 */
[----:B------:R-:W-:Y:S01]  /*5700*/  IMAD R0, R48, c[0x0][0x3a8], RZ ;  /* 0x0000ea0030007a24 */ /* 0x000fe200078e02ff */
[----:B------:R-:W-:-:S03]  /*5710*/  MOV R5, R8 ;  /* 0x0000000800057202 */ /* 0x000fc60000000f00 */
[C---:B------:R-:W-:Y:S02]  /*5720*/  IMAD R0, R238.reuse, c[0x0][0x3ac], R0 ;  /* 0x0000eb00ee007a24 */ /* 0x040fe400078e0200 */
[----:B------:R-:W-:-:S05]  /*5730*/  IMAD.WIDE.U32 R4, R238, c[0x0][0x3a8], R4 ;  /* 0x0000ea00ee047a25 */ /* 0x000fca00078e0004 */
[----:B------:R-:W-:Y:S02]  /*5740*/  IADD3 R0, R5, R0, RZ ;  /* 0x0000000005007210 */ /* 0x000fe40007ffe0ff */
[----:B------:R-:W-:-:S04]  /*5750*/  LEA R6, P0, R4, c[0x0][0x348], 0x1 ;  /* 0x0000d20004067a11 */ /* 0x000fc800078008ff */
[----:B------:R-:W-:-:S05]  /*5760*/  LEA.HI.X R7, R4, c[0x0][0x34c], R0, 0x1, P0 ;  /* 0x0000d30004077a11 */ /* 0x000fca00000f0c00 */
[----:B------:R1:W-:Y:S04]  /*5770*/  STG.E.128 [R6.64], R36 ;  /* 0x0000002406007986 */ /* 0x0003e8000c101d06 */
[----:B------:R1:W-:Y:S02]  /*5780*/  STG.E.128 [R6.64+0x80], R32 ;  /* 0x0000802006007986 */ /* 0x0003e4000c101d06 */
.L_x_17:
[----:B------:R-:W-:Y:S05]  /*5790*/  BSYNC B0 ;  /* 0x0000000000007941 */ /* 0x000fea0003800000 */
.L_x_16:
[----:B------:R-:W-:Y:S05]  /*57a0*/  @P1 BRA `(.L_x_18) ;  /* 0x000007e000001947 */ /* 0x000fea0003800000 */
[----:B------:R-:W-:-:S04]  /*57b0*/  IADD3 R0, P0, R238, 0x20, RZ ;  /* 0x00000020ee007810 */ /* 0x000fc80007f1e0ff */
[----:B------:R-:W-:-:S05]  /*57c0*/  IADD3.X R3, RZ, R48, RZ, P0, !PT ;  /* 0x00000030ff037210 */ /* 0x000fca00007fe4ff */
[----:B------:R-:W-:Y:S01]  /*57d0*/  IMAD R4, R3, c[0x0][0x3a8], RZ ;  /* 0x0000ea0003047a24 */ /* 0x000fe200078e02ff */
[----:B------:R-:W-:-:S05]  /*57e0*/  MOV R3, R8 ;  /* 0x0000000800037202 */ /* 0x000fca0000000f00 */
[----:B-1----:R-:W-:-:S04]  /*57f0*/  IMAD.WIDE.U32 R6, R0, c[0x0][0x3a8], R2 ;  /* 0x0000ea0000067a25 */ /* 0x002fc800078e0002 */
[----:B------:R-:W-:Y:S01]  /*5800*/  IMAD R0, R0, c[0x0][0x3ac], R4 ;  /* 0x0000eb0000007a24 */ /* 0x000fe200078e0204 */
[----:B------:R-:W-:-:S04]  /*5810*/  LEA R2, P0, R6, c[0x0][0x348], 0x1 ;  /* 0x0000d20006027a11 */ /* 0x000fc800078008ff */
[----:B------:R-:W-:-:S04]  /*5820*/  IADD3 R0, R7, R0, RZ ;  /* 0x0000000007007210 */ /* 0x000fc80007ffe0ff */
[----:B------:R-:W-:-:S05]  /*5830*/  LEA.HI.X R3, R6, c[0x0][0x34c], R0, 0x1, P0 ;  /* 0x0000d30006037a11 */ /* 0x000fca00000f0c00 */
[----:B------:R1:W-:Y:S04]  /*5840*/  STG.E.128 [R2.64], R44 ;  /* 0x0000002c02007986 */ /* 0x0003e8000c101d06 */
[----:B------:R1:W-:Y:S01]  /*5850*/  STG.E.128 [R2.64+0x80], R40 ;  /* 0x0000802802007986 */ /* 0x0003e2000c101d06 */
[----:B------:R-:W-:Y:S05]  /*5860*/  BRA `(.L_x_18) ;  /* 0x0000072000007947 */ /* 0x000fea0003800000 */
.L_x_6:
[----:B-1----:R-:W1:Y:S01]  /*5870*/  S2R R8, SR_CTAID.Y ;  /* 0x0000000000087919 */ /* 0x002e620000002600 */
[----:B------:R-:W-:-:S13]  /*5880*/  ISETP.NE.AND P0, PT, R250, -0x1, PT ;  /* 0xfffffffffa00780c */ /* 0x000fda0003f05270 */
[----:B------:R-:W-:-:S05]  /*5890*/  @P0 IADD3 R0, R237, R250, RZ ;  /* 0x000000faed000210 */ /* 0x000fca0007ffe0ff */
[----:B------:R-:W-:-:S04]  /*58a0*/  @P0 IMAD.WIDE.U32 R2, R0, c[0x0][0x3a0], RZ ;  /* 0x0000e80000020a25 */ /* 0x000fc800078e00ff */
[----:B------:R-:W-:Y:S01]  /*58b0*/  @P0 IMAD R6, R0, c[0x0][0x3a4], R3 ;  /* 0x0000e90000060a24 */ /* 0x000fe200078e0203 */
[----:B-1----:R-:W-:Y:S02]  /*58c0*/  SHF.R.S32.HI R7, RZ, 0x1f, R8 ;  /* 0x0000001fff077819 */ /* 0x002fe40000011408 */
        /* <DEDUP_REMOVED lines=12> */
.L_x_19:
[----:B------:R-:W-:-:S05]  /*5990*/  @P0 IADD3 R0, R237, R250, RZ ;  /* 0x000000faed000210 */ /* 0x000fca0007ffe0ff */
[----:B------:R-:W-:-:S04]  /*59a0*/  @P0 IMAD.WIDE.U32 R2, R0, c[0x0][0x3a8], RZ ;  /* 0x0000ea0000020a25 */ /* 0x000fc800078e00ff */
[----:B------:R-:W-:Y:S01]  /*59b0*/  @P0 IMAD R12, R0, c[0x0][0x3ac], R3 ;  /* 0x0000eb00000c0a24 */ /* 0x000fe200078e0203 */
        /* <DEDUP_REMOVED lines=12> */
.L_x_20:
[----:B------:R-:W2:Y:S01]  /*5a80*/  LDL.64 R16, [R1] ;  /* 0x0000000001107983 */ /* 0x000ea20000100a00 */
[C---:B------:R-:W-:Y:S01]  /*5a90*/  SHF.L.U32 R0, R239.reuse, 0x6, RZ ;  /* 0x00000006ef007819 */ /* 0x040fe200000006ff */
[----:B------:R-:W-:Y:S01]  /*5aa0*/  IMAD R9, R239, -0x40, R212 ;  /* 0xffffffc0ef097824 */ /* 0x000fe200078e02d4 */
[----:B------:R-:W-:Y:S01]  /*5ab0*/  BSSY B0, `(.L_x_21) ;  /* 0x000001a000007945 */ /* 0x000fe20003800000 */
[----:B------:R-:W1:Y:S01]  /*5ac0*/  S2R R15, SR_CTAID.Z ;  /* 0x00000000000f7919 */ /* 0x000e620000002700 */
[----:B------:R-:W-:Y:S02]  /*5ad0*/  SHF.R.S32.HI R10, RZ, 0x1f, R0 ;  /* 0x0000001fff0a7819 */ /* 0x000fe40000011400 */
[----:B------:R-:W-:Y:S02]  /*5ae0*/  ISETP.GE.AND P2, PT, R238, R9, PT ;  /* 0x00000009ee00720c */ /* 0x000fe40003f46270 */
[----:B------:R-:W-:Y:S01]  /*5af0*/  SHF.R.S32.HI R14, RZ, 0x1f, R238 ;  /* 0x0000001fff0e7819 */ /* 0x000fe200000114ee */
[----:B------:R-:W-:-:S04]  /*5b00*/  IMAD R4, R10, c[0x0][0x3a0], RZ ;  /* 0x0000e8000a047a24 */ /* 0x000fc800078e02ff */
[----:B------:R-:W-:Y:S01]  /*5b10*/  IMAD R4, R0, c[0x0][0x3a4], R4 ;  /* 0x0000e90000047a24 */ /* 0x000fe200078e0204 */
[----:B-1----:R-:W-:-:S05]  /*5b20*/  SHF.R.S32.HI R13, RZ, 0x1f, R15 ;  /* 0x0000001fff0d7819 */ /* 0x002fca000001140f */
[----:B------:R-:W-:-:S04]  /*5b30*/  IMAD R8, R13, c[0x0][0x3b8], RZ ;  /* 0x0000ee000d087a24 */ /* 0x000fc800078e02ff */
[----:B------:R-:W-:Y:S02]  /*5b40*/  IMAD R8, R15, c[0x0][0x3bc], R8 ;  /* 0x0000ef000f087a24 */ /* 0x000fe400078e0208 */
[----:B--2---:R-:W-:-:S05]  /*5b50*/  IMAD.WIDE.U32 R2, R0, c[0x0][0x3a0], R16 ;  /* 0x0000e80000027a25 */ /* 0x004fca00078e0010 */
[----:B------:R-:W-:-:S04]  /*5b60*/  IADD3 R2, P0, R5, R2, RZ ;  /* 0x0000000205027210 */ /* 0x000fc80007f1e0ff */
[----:B------:R-:W-:-:S05]  /*5b70*/  IADD3.X R3, R6, R3, R4, P0, !PT ;  /* 0x0000000306037210 */ /* 0x000fca00007fe404 */
        /* <DEDUP_REMOVED lines=11> */
[----:B------:R1:W-:Y:S04]  /*5c30*/  STG.E.128 [R6.64], RZ ;  /* 0x000000ff06007986 */ /* 0x0003e8000c101d06 */
[----:B------:R1:W-:Y:S02]  /*5c40*/  STG.E.128 [R6.64+0x80], RZ ;  /* 0x000080ff06007986 */ /* 0x0003e4000c101d06 */
.L_x_22:
[----:B------:R-:W-:Y:S05]  /*5c50*/  BSYNC B0 ;  /* 0x0000000000007941 */ /* 0x000fea0003800000 */
.L_x_21:
[----:B------:R-:W-:Y:S01]  /*5c60*/  IADD3 R4, R238, 0x20, RZ ;  /* 0x00000020ee047810 */ /* 0x000fe20007ffe0ff */
[----:B------:R-:W-:Y:S03]  /*5c70*/  BSSY B0, `(.L_x_23) ;  /* 0x000000f000007945 */ /* 0x000fe60003800000 */
[----:B------:R-:W-:-:S13]  /*5c80*/  ISETP.GE.AND P1, PT, R4, R9, PT ;  /* 0x000000090400720c */ /* 0x000fda0003f26270 */
[----:B------:R-:W-:Y:S05]  /*5c90*/  @P1 BRA `(.L_x_24) ;  /* 0x000000c000001947 */ /* 0x000fea0003800000 */
[----:B------:R-:W-:Y:S01]  /*5ca0*/  IADD3 R3, P0, R238, 0x20, RZ ;  /* 0x00000020ee037810 */ /* 0x000fe20007f1e0ff */
[----:B------:R-:W-:Y:S01]  /*5cb0*/  IMAD.MOV.U32 R9, RZ, RZ, R8 ;  /* 0x000000ffff097224 */ /* 0x000fe200078e0008 */
[----:B------:R-:W-:-:S03]  /*5cc0*/  MOV R8, R2 ;  /* 0x0000000200087202 */ /* 0x000fc60000000f00 */
[----:B------:R-:W-:Y:S02]  /*5cd0*/  IMAD.X R4, RZ, RZ, R14, P0 ;  /* 0x000000ffff047224 */ /* 0x000fe400000e060e */
[----:B------:R-:W-:-:S04]  /*5ce0*/  IMAD.WIDE.U32 R8, R3, c[0x0][0x3a0], R8 ;  /* 0x0000e80003087a25 */ /* 0x000fc800078e0008 */
[----:B------:R-:W-:Y:S01]  /*5cf0*/  IMAD R4, R4, c[0x0][0x3a0], RZ ;  /* 0x0000e80004047a24 */ /* 0x000fe200078e02ff */
[----:B------:R-:W-:-:S03]  /*5d00*/  LEA R2, P0, R8, c[0x0][0x340], 0x1 ;  /* 0x0000d00008027a11 */ /* 0x000fc600078008ff */
[----:B------:R-:W-:-:S05]  /*5d10*/  IMAD R3, R3, c[0x0][0x3a4], R4 ;  /* 0x0000e90003037a24 */ /* 0x000fca00078e0204 */
[----:B------:R-:W-:-:S04]  /*5d20*/  IADD3 R3, R3, R9, RZ ;  /* 0x0000000903037210 */ /* 0x000fc80007ffe0ff */
[----:B------:R-:W-:-:S05]  /*5d30*/  LEA.HI.X R3, R8, c[0x0][0x344], R3, 0x1, P0 ;  /* 0x0000d10008037a11 */ /* 0x000fca00000f0c03 */
[----:B------:R2:W-:Y:S04]  /*5d40*/  STG.E.128 [R2.64], RZ ;  /* 0x000000ff02007986 */ /* 0x0005e8000c101d06 */
[----:B------:R2:W-:Y:S02]  /*5d50*/  STG.E.128 [R2.64+0x80], RZ ;  /* 0x000080ff02007986 */ /* 0x0005e4000c101d06 */
.L_x_24:
[----:B------:R-:W-:Y:S05]  /*5d60*/  BSYNC B0 ;  /* 0x0000000000007941 */ /* 0x000fea0003800000 */
.L_x_23:
[----:B--2---:R-:W-:Y:S01]  /*5d70*/  IMAD.WIDE.U32 R2, R0, c[0x0][0x3a8], R16 ;  /* 0x0000ea0000027a25 */ /* 0x004fe200078e0010 */
[----:B------:R-:W-:Y:S03]  /*5d80*/  BSSY B0, `(.L_x_25) ;  /* 0x0000014000007945 */ /* 0x000fe60003800000 */
[----:B------:R-:W-:Y:S01]  /*5d90*/  IMAD R4, R10, c[0x0][0x3a8], RZ ;  /* 0x0000ea000a047a24 */ /* 0x000fe200078e02ff */
[----:B------:R-:W-:Y:S01]  /*5da0*/  IADD3 R2, P0, R11, R2, RZ ;  /* 0x000000020b027210 */ /* 0x000fe20007f1e0ff */
[----:B------:R-:W-:-:S02]  /*5db0*/  IMAD R8, R13, c[0x0][0x3c0], RZ ;  /* 0x0000f0000d087a24 */ /* 0x000fc400078e02ff */
[----:B------:R-:W-:Y:S02]  /*5dc0*/  IMAD R4, R0, c[0x0][0x3ac], R4 ;  /* 0x0000eb0000047a24 */ /* 0x000fe400078e0204 */
[----:B------:R-:W-:-:S03]  /*5dd0*/  IMAD R8, R15, c[0x0][0x3c4], R8 ;  /* 0x0000f1000f087a24 */ /* 0x000fc600078e0208 */
        /* <DEDUP_REMOVED lines=10> */
[----:B-1----:R-:W-:-:S04]  /*5e80*/  LEA R6, P0, R4, c[0x0][0x348], 0x1 ;  /* 0x0000d20004067a11 */ /* 0x002fc800078008ff */
[----:B------:R-:W-:-:S05]  /*5e90*/  LEA.HI.X R7, R4, c[0x0][0x34c], R0, 0x1, P0 ;  /* 0x0000d30004077a11 */ /* 0x000fca00000f0c00 */
[----:B------:R1:W-:Y:S04]  /*5ea0*/  STG.E.128 [R6.64], RZ ;  /* 0x000000ff06007986 */ /* 0x0003e8000c101d06 */
[----:B------:R1:W-:Y:S02]  /*5eb0*/  STG.E.128 [R6.64+0x80], RZ ;  /* 0x000080ff06007986 */ /* 0x0003e4000c101d06 */
.L_x_26:
[----:B------:R-:W-:Y:S05]  /*5ec0*/  BSYNC B0 ;  /* 0x0000000000007941 */ /* 0x000fea0003800000 */
.L_x_25:
        /* <DEDUP_REMOVED lines=10> */
[----:B------:R1:W-:Y:S04]  /*5f70*/  STG.E.128 [R2.64], RZ ;  /* 0x000000ff02007986 */ /* 0x0003e8000c101d06 */
[----:B------:R1:W-:Y:S02]  /*5f80*/  STG.E.128 [R2.64+0x80], RZ ;  /* 0x000080ff02007986 */ /* 0x0003e4000c101d06 */
.L_x_18:
[----:B------:R-:W-:Y:S05]  /*5f90*/  BSYNC B1 ;  /* 0x0000000000017941 */ /* 0x000fea0003800000 */
.L_x_1:
[----:B------:R-:W-:-:S04]  /*5fa0*/  IADD3 R239, R239, c[0x0][0xc], RZ ;  /* 0x00000300efef7a10 */ /* 0x000fc80007ffe0ff */
[----:B------:R-:W-:-:S13]  /*5fb0*/  ISETP.GE.AND P0, PT, R239, UR4, PT ;  /* 0x00000004ef007c0c */ /* 0x000fda000bf06270 */
[----:B------:R-:W-:Y:S01]  /*5fc0*/  @P0 CALL.REL.NOINC `(.L_x_27) ;  /* 0x0000001000000944 */ /* 0x000fe20003c00000 */
[----:B------:R-:W-:Y:S05]  /*5fd0*/  BRA `(.L_x_28) ;  /* 0xffffa8d000007947 */ /* 0x000fea000383ffff */
.L_x_27:
[----:B------:R-:W-:Y:S05]  /*5fe0*/  EXIT ;  /* 0x000000000000794d */ /* 0x000fea0003800000 */
.L_x_29:
[----:B------:R-:W-:-:S00]  /*5ff0*/  BRA `(.L_x_29) ;  /* 0xfffffff000007947 */ /* 0x000fc0000383ffff */
[----:B------:R-:W-:-:S00]  /*6000*/  NOP ;  /* 0x0000000000007918 */ /* 0x000fc00000000000 */
[----:B------:R-:W-:-:S00]  /*6010*/  NOP ;  /* 0x0000000000007918 */ /* 0x000fc00000000000 */
[----:B------:R-:W-:-:S00]  /*6020*/  NOP ;  /* 0x0000000000007918 */ /* 0x000fc00000000000 */
[----:B------:R-:W-:-:S00]  /*6030*/  NOP ;  /* 0x0000000000007918 */ /* 0x000fc00000000000 */
[----:B------:R-:W-:-:S00]  /*6040*/  NOP ;  /* 0x0000000000007918 */ /* 0x000fc00000000000 */
[----:B------:R-:W-:-:S00]  /*6050*/  NOP ;  /* 0x0000000000007918 */ /* 0x000fc00000000000 */
[----:B------:R-:W-:-:S00]  /*6060*/  NOP ;  /* 0x0000000000007918 */ /* 0x000fc00000000000 */
[----:B------:R-:W-:-:S00]  /*6070*/  NOP ;  /* 0x0000000000007918 */ /* 0x000fc00000000000 */
.L_x_2046:


//--------------------- .text._ZN5flash44flash_bwd_dq_dk_dv_loop_seqk_parallel_kernelI23Flash_bwd_kernel_traitsILi128ELi64ELi64ELi8ELi4ELi2ELi2ELb1ELb0EN7cutlass10bfloat16_tE19Flash_kernel_traitsILi128ELi64ELi64ELi8ES3_EELb0ELb0ELb0ELb0ELb0ELb0ELb0EEEvNS_16Flash_bwd_paramsE --------------------------
	.section	.text._ZN5flash44flash_bwd_dq_dk_dv_loop_seqk_parallel_kernelI23Flash_bwd_kernel_traitsILi128ELi64ELi64ELi8ELi4ELi2ELi2ELb1ELb0EN7cutlass10bfloat16_tE19Flash_kernel_traitsILi128ELi64ELi64ELi8ES3_EELb0ELb0ELb0ELb0ELb0ELb0ELb0EEEvNS_16Flash_bwd_paramsE,"ax",@progbits
	.sectioninfo	@"SHI_REGISTERS=255"
	.align	128
        .global         _ZN5flash44flash_bwd_dq_dk_dv_loop_seqk_parallel_kernelI23Flash_bwd_kernel_traitsILi128ELi64ELi64ELi8ELi4ELi2ELi2ELb1ELb0EN7cutlass10bfloat16_tE19Flash_kernel_traitsILi128ELi64ELi64ELi8ES3_EELb0ELb0ELb0ELb0ELb0ELb0ELb0EEEvNS_16Flash_bwd_paramsE
        .type           _ZN5flash44flash_bwd_dq_dk_dv_loop_seqk_parallel_kernelI23Flash_bwd_kernel_traitsILi128ELi64ELi64ELi8ELi4ELi2ELi2ELb1ELb0EN7cutlass10bfloat16_tE19Flash_kernel_traitsILi128ELi64ELi64ELi8ES3_EELb0ELb0ELb0ELb0ELb0ELb0ELb0EEEvNS_16Flash_bwd_paramsE,@function
        .size           _ZN5flash44flash_bwd_dq_dk_dv_loop_seqk_parallel_kernelI23Flash_bwd_kernel_traitsILi128ELi64ELi64ELi8ELi4ELi2ELi2ELb1ELb0EN7cutlass10bfloat16_tE19Flash_kernel_traitsILi128ELi64ELi64ELi8ES3_EELb0ELb0ELb0ELb0ELb0ELb0ELb0EEEvNS_16Flash_bwd_paramsE,(.L_x_2047 - _ZN5flash44flash_bwd_dq_dk_dv_loop_seqk_parallel_kernelI23Flash_bwd_kernel_traitsILi128ELi64ELi64ELi8ELi4ELi2ELi2ELb1ELb0EN7cutlass10bfloat16_tE19Flash_kernel_traitsILi128ELi64ELi64ELi8ES3_EELb0ELb0ELb0ELb0ELb0ELb0ELb0EEEvNS_16Flash_bwd_paramsE)
        .other          _ZN5flash44flash_bwd_dq_dk_dv_loop_seqk_parallel_kernelI23Flash_bwd_kernel_traitsILi128ELi64ELi64ELi8ELi4ELi2ELi2ELb1ELb0EN7cutlass10bfloat16_tE19Flash_kernel_traitsILi128ELi64ELi64ELi8ES3_EELb0ELb0ELb0ELb0ELb0ELb0ELb0EEEvNS_16Flash_bwd_paramsE,@"STO_CUDA_ENTRY STV_DEFAULT"
_ZN5flash44flash_bwd_dq_dk_dv_loop_seqk_parallel_kernelI23Flash_bwd_kernel_traitsILi128ELi64ELi64ELi8ELi4ELi2ELi2ELb1ELb0EN7cutlass10bfloat16_tE19Flash_kernel_traitsILi128ELi64ELi64ELi8ES3_EELb0ELb0ELb0ELb0ELb0ELb0ELb0EEEvNS_16Flash_bwd_paramsE:
.text._ZN5flash44flash_bwd_dq_dk_dv_loop_seqk_parallel_kernelI23Flash_bwd_kernel_traitsILi128ELi64ELi64ELi8ELi4ELi2ELi2ELb1ELb0EN7cutlass10bfloat16_tE19Flash_kernel_traitsILi128ELi64ELi64ELi8ES3_EELb0ELb0ELb0ELb0ELb0ELb0ELb0EEEvNS_16Flash_bwd_paramsE:
        /* <DEDUP_REMOVED lines=13> */
[----:B-1----:R-:W-:-:S04]  /*00d0*/  SHF.R.S32.HI R13, RZ, 0x1f, R10 ;  /* 0x0000001fff0d7819 */ /* 0x002fc8000001140a */
[CC--:B------:R-:W-:Y:S02]  /*00e0*/  LEA.HI R6, R13.reuse, R10.reuse, RZ, 0x4 ;  /* 0x0000000a0d067211 */ /* 0x0c0fe400078f20ff */
[CC--:B------:R-:W-:Y:S02]  /*00f0*/  LEA.HI R16, R13.reuse, R10.reuse, RZ, 0x3 ;  /* 0x0000000a0d107211 */ /* 0x0c0fe400078f18ff */
[----:B------:R-:W-:Y:S02]  /*0100*/  SHF.R.S32.HI R5, RZ, 0x4, R6 ;  /* 0x00000004ff057819 */ /* 0x000fe40000011406 */
[----:B------:R-:W-:Y:S02]  /*0110*/  LOP3.LUT R0, R16, 0xfffffff8, RZ, 0xc0, !PT ;  /* 0xfffffff810007812 */ /* 0x000fe400078ec0ff */
[----:B------:R-:W-:Y:S02]  /*0120*/  SHF.R.S32.HI R241, RZ, 0x3, R16 ;  /* 0x00000003fff17819 */ /* 0x000fe40000011410 */
[----:B------:R-:W-:Y:S01]  /*0130*/  LEA.HI R15, R13, R10, RZ, 0x2 ;  /* 0x0000000a0d0f7211 */ /* 0x000fe200078f10ff */
[----:B------:R-:W-:Y:S01]  /*0140*/  IMAD.IADD R0, R10, 0x1, -R0 ;  /* 0x000000010a007824 */ /* 0x000fe200078e0a00 */
[----:B------:R-:W-:Y:S01]  /*0150*/  LEA.HI R4, R6, R5, RZ, 0x1 ;  /* 0x0000000506047211 */ /* 0x000fe200078f08ff */
[----:B------:R-:W-:Y:S01]  /*0160*/  IMAD.SHL.U32 R2, R241, 0x40, RZ ;  /* 0x00000040f1027824 */ /* 0x000fe200078e00ff */
[--C-:B------:R-:W-:Y:S01]  /*0170*/  SHF.R.S32.HI R7, RZ, 0x2, R15.reuse ;  /* 0x00000002ff077819 */ /* 0x100fe2000001140f */
[----:B------:R-:W-:Y:S01]  /*0180*/  IMAD.SHL.U32 R218, R0, 0x8, RZ ;  /* 0x0000000800da7824 */ /* 0x000fe200078e00ff */
[----:B------:R-:W-:-:S02]  /*0190*/  SHF.R.S32.HI R3, RZ, 0x1f, R15 ;  /* 0x0000001fff037819 */ /* 0x000fc4000001140f */
[----:B------:R-:W-:Y:S02]  /*01a0*/  LOP3.LUT R4, R4, 0xfffffffe, RZ, 0xc0, !PT ;  /* 0xfffffffe04047812 */ /* 0x000fe400078ec0ff */
[----:B------:R-:W-:Y:S02]  /*01b0*/  LEA.HI R14, R13, R10, RZ, 0x5 ;  /* 0x0000000a0d0e7211 */ /* 0x000fe400078f28ff */
[----:B------:R-:W-:Y:S01]  /*01c0*/  LEA.HI R3, R3, R7, RZ, 0x3 ;  /* 0x0000000703037211 */ /* 0x000fe200078f18ff */
[----:B------:R-:W-:Y:S01]  /*01d0*/  IMAD.IADD R11, R5, 0x1, -R4 ;  /* 0x00000001050b7824 */ /* 0x000fe200078e0a04 */
[----:B------:R-:W-:Y:S02]  /*01e0*/  LOP3.LUT R2, R2, 0x1c0, RZ, 0xc0, !PT ;  /* 0x000001c002027812 */ /* 0x000fe400078ec0ff */
[----:B------:R-:W-:Y:S01]  /*01f0*/  SHF.R.S32.HI R20, RZ, 0x5, R14 ;  /* 0x00000005ff147819 */ /* 0x000fe2000001140e */
[----:B------:R-:W-:Y:S01]  /*0200*/  IMAD.SHL.U32 R186, R11, 0x200, RZ ;  /* 0x000002000bba7824 */ /* 0x000fe200078e00ff */
[----:B------:R-:W-:-:S02]  /*0210*/  LOP3.LUT R4, R3, 0xfffffff8, RZ, 0xc0, !PT ;  /* 0xfffffff803047812 */ /* 0x000fc400078ec0ff */
[----:B------:R-:W-:Y:S02]  /*0220*/  LOP3.LUT R5, R2, 0x38, R218, 0xf8, !PT ;  /* 0x0000003802057812 */ /* 0x000fe400078ef8da */
[----:B------:R-:W-:Y:S01]  /*0230*/  SHF.R.U32.HI R3, RZ, 0x3, R2 ;  /* 0x00000003ff037819 */ /* 0x000fe20000011602 */
[----:B------:R-:W-:Y:S01]  /*0240*/  IMAD.IADD R7, R7, 0x1, -R4 ;  /* 0x0000000107077824 */ /* 0x000fe200078e0a04 */
[----:B------:R-:W-:Y:S02]  /*0250*/  LOP3.LUT R2, R6, 0xfffffff0, RZ, 0xc0, !PT ;  /* 0xfffffff006027812 */ /* 0x000fe400078ec0ff */
[----:B------:R-:W-:Y:S02]  /*0260*/  LEA.HI R6, R14, R20, RZ, 0x1 ;  /* 0x000000140e067211 */ /* 0x000fe400078f08ff */
[----:B------:R-:W-:Y:S01]  /*0270*/  LOP3.LUT R9, R5, R3, RZ, 0x3c, !PT ;  /* 0x0000000305097212 */ /* 0x000fe200078e3cff */
[----:B------:R-:W-:Y:S01]  /*0280*/  IMAD.IADD R2, R10, 0x1, -R2 ;  /* 0x000000010a027824 */ /* 0x000fe200078e0a02 */
[----:B------:R-:W-:-:S02]  /*0290*/  LOP3.LUT R3, R6, 0xfffffffe, RZ, 0xc0, !PT ;  /* 0xfffffffe06037812 */ /* 0x000fc400078ec0ff */
[C---:B------:R-:W-:Y:S02]  /*02a0*/  LOP3.LUT P4, RZ, R0.reuse, 0x2, RZ, 0xc0, !PT ;  /* 0x0000000200ff7812 */ /* 0x040fe4000788c0ff */
[C---:B------:R-:W-:Y:S01]  /*02b0*/  LOP3.LUT P3, RZ, R0.reuse, 0x4, RZ, 0xc0, !PT ;  /* 0x0000000400ff7812 */ /* 0x040fe2000786c0ff */
[----:B------:R-:W-:Y:S01]  /*02c0*/  IMAD.SHL.U32 R0, R0, 0x40, RZ ;  /* 0x0000004000007824 */ /* 0x000fe200078e00ff */
[----:B------:R-:W-:Y:S01]  /*02d0*/  SHF.R.S32.HI R4, RZ, 0x1f, R2 ;  /* 0x0000001fff047819 */ /* 0x000fe20000011402 */
[----:B------:R-:W-:Y:S01]  /*02e0*/  IMAD.IADD R194, R20, 0x1, -R3 ;  /* 0x0000000114c27824 */ /* 0x000fe200078e0a03 */
[----:B------:R-:W-:Y:S02]  /*02f0*/  LEA.HI R8, R13, R10, RZ, 0x7 ;  /* 0x0000000a0d087211 */ /* 0x000fe400078f38ff */
[----:B------:R-:W-:Y:S01]  /*0300*/  LOP3.LUT R0, R0, 0x1c0, RZ, 0xc0, !PT ;  /* 0x000001c000007812 */ /* 0x000fe200078ec0ff */
[----:B------:R-:W-:Y:S01]  /*0310*/  IMAD.SHL.U32 R3, R194, 0x10, RZ ;  /* 0x00000010c2037824 */ /* 0x000fe200078e00ff */
[----:B------:R-:W-:-:S02]  /*0320*/  LEA.HI R12, R4, R2, RZ, 0x3 ;  /* 0x00000002040c7211 */ /* 0x000fc400078f18ff */
[C---:B------:R-:W-:Y:S02]  /*0330*/  LOP3.LUT R188, R0.reuse, 0x8, R16, 0xf8, !PT ;  /* 0x0000000800bc7812 */ /* 0x040fe400078ef810 */
[----:B------:R-:W-:Y:S02]  /*0340*/  LOP3.LUT R4, R0, 0x10, R3, 0xf8, !PT ;  /* 0x0000001000047812 */ /* 0x000fe400078ef803 */
[----:B------:R-:W-:Y:S02]  /*0350*/  SHF.R.S32.HI R8, RZ, 0x7, R8 ;  /* 0x00000007ff087819 */ /* 0x000fe40000011408 */
[----:B------:R-:W-:Y:S02]  /*0360*/  SHF.R.U32.HI R0, RZ, 0x3, R0 ;  /* 0x00000003ff007819 */ /* 0x000fe40000011600 */
[----:B------:R-:W-:Y:S01]  /*0370*/  LOP3.LUT R4, R4, 0x8, R16, 0xf8, !PT ;  /* 0x0000000804047812 */ /* 0x000fe200078ef810 */
[----:B------:R-:W-:Y:S01]  /*0380*/  IMAD R3, R8, 0x800, R186 ;  /* 0x0000080008037824 */ /* 0x000fe200078e02ba */
[----:B------:R-:W-:-:S02]  /*0390*/  LOP3.LUT R6, R12, 0xfffffff8, RZ, 0xc0, !PT ;  /* 0xfffffff80c067812 */ /* 0x000fc400078ec0ff */
[----:B------:R-:W-:Y:S02]  /*03a0*/  LOP3.LUT R188, R188, R0, RZ, 0x3c, !PT ;  /* 0x00000000bcbc7212 */ /* 0x000fe400078e3cff */
[----:B------:R-:W-:Y:S01]  /*03b0*/  LOP3.LUT R186, R186, R4, R0, 0xf6, !PT ;  /* 0x00000004baba7212 */ /* 0x000fe200078ef600 */
[----:B------:R-:W-:Y:S01]  /*03c0*/  IMAD.IADD R19, R2, 0x1, -R6 ;  /* 0x0000000102137824 */ /* 0x000fe200078e0a06 */
[----:B------:R-:W-:Y:S01]  /*03d0*/  LEA.HI R0, R13, R10, RZ, 0x6 ;  /* 0x0000000a0d007211 */ /* 0x000fe200078f30ff */
[----:B------:R-:W-:Y:S01]  /*03e0*/  IMAD.IADD R188, R3, 0x1, R188 ;  /* 0x0000000103bc7824 */ /* 0x000fe200078e02bc */
[----:B------:R-:W-:Y:S01]  /*03f0*/  LOP3.LUT R4, R14, 0xffffffe0, RZ, 0xc0, !PT ;  /* 0xffffffe00e047812 */ /* 0x000fe200078ec0ff */
[----:B------:R-:W-:Y:S01]  /*0400*/  IMAD.SHL.U32 R6, R11, 0x20, RZ ;  /* 0x000000200b067824 */ /* 0x000fe200078e00ff */
[----:B------:R-:W-:Y:S01]  /*0410*/  LOP3.LUT R5, R7, 0x1, RZ, 0xc0, !PT ;  /* 0x0000000107057812 */ /* 0x000fe200078ec0ff */
[----:B------:R-:W-:Y:S01]  /*0420*/  STL [R1+0x14], R19 ;  /* 0x0000141301007387 */ /* 0x000fe20000100800 */
[----:B------:R-:W-:Y:S01]  /*0430*/  LOP3.LUT R2, R15, 0x7ffffffc, RZ, 0xc0, !PT ;  /* 0x7ffffffc0f027812 */ /* 0x000fe200078ec0ff */
[----:B------:R-:W-:Y:S01]  /*0440*/  IMAD.IADD R18, R10, 0x1, -R4 ;  /* 0x000000010a127824 */ /* 0x000fe200078e0a04 */
[----:B------:R-:W-:Y:S01]  /*0450*/  SHF.R.S32.HI R3, RZ, 0x1f, R14 ;  /* 0x0000001fff037819 */ /* 0x000fe2000001140e */
[----:B------:R-:W-:Y:S01]  /*0460*/  IMAD.SHL.U32 R188, R188, 0x2, RZ ;  /* 0x00000002bcbc7824 */ /* 0x000fe200078e00ff */
[----:B------:R-:W-:-:S02]  /*0470*/  SHF.R.S32.HI R0, RZ, 0x6, R0 ;  /* 0x00000006ff007819 */ /* 0x000fc40000011400 */
[----:B------:R-:W-:Y:S01]  /*0480*/  ISETP.NE.U32.AND P0, PT, R5, 0x1, PT ;  /* 0x000000010500780c */ /* 0x000fe20003f05070 */
[C---:B------:R-:W-:Y:S01]  /*0490*/  IMAD.IADD R5, R10.reuse, 0x1, -R2 ;  /* 0x000000010a057824 */ /* 0x040fe200078e0a02 */
[----:B------:R-:W-:Y:S01]  /*04a0*/  LEA.HI R4, R3, R20, RZ, 0x2 ;  /* 0x0000001403047211 */ /* 0x000fe200078f10ff */
[----:B------:R-:W-:Y:S01]  /*04b0*/  IMAD.SHL.U32 R10, R10, 0x2, RZ ;  /* 0x000000020a0a7824 */ /* 0x000fe200078e00ff */
[----:B------:R-:W-:Y:S01]  /*04c0*/  STL [R1+0x10], R18 ;  /* 0x0000101201007387 */ /* 0x000fe20000100800 */
[----:B------:R-:W-:Y:S01]  /*04d0*/  IMAD.SHL.U32 R3, R8, 0x20, RZ ;  /* 0x0000002008037824 */ /* 0x000fe200078e00ff */
[----:B------:R-:W-:Y:S01]  /*04e0*/  LOP3.LUT R4, R4, 0xfffffffc, RZ, 0xc0, !PT ;  /* 0xfffffffc04047812 */ /* 0x000fe200078ec0ff */
[C---:B------:R-:W-:Y:S01]  /*04f0*/  IMAD R17, R0.reuse, 0x200, R9 ;  /* 0x0000020000117824 */ /* 0x040fe200078e0209 */
[----:B------:R-:W-:Y:S01]  /*0500*/  R2P PR, R7, 0x6 ;  /* 0x0000000607007804 */ /* 0x000fe20000000000 */
[----:B------:R-:W-:Y:S01]  /*0510*/  IMAD.SHL.U32 R2, R0, 0x8, RZ ;  /* 0x0000000800027824 */ /* 0x000fe200078e00ff */
[----:B------:R-:W-:Y:S01]  /*0520*/  SEL R223, R223, 0x10, !P0 ;  /* 0x00000010dfdf7807 */ /* 0x000fe20004000000 */
[----:B------:R-:W-:Y:S01]  /*0530*/  IMAD.SHL.U32 R0, R7, 0x40, RZ ;  /* 0x0000004007007824 */ /* 0x000fe200078e00ff */
[----:B------:R-:W-:Y:S01]  /*0540*/  STL [R1+0xc], R17 ;  /* 0x00000c1101007387 */ /* 0x000fe20000100800 */
[----:B------:R-:W-:Y:S01]  /*0550*/  IMAD.SHL.U32 R9, R5, 0x2, RZ ;  /* 0x0000000205097824 */ /* 0x000fe200078e00ff */
[----:B------:R-:W-:Y:S01]  /*0560*/  LOP3.LUT R5, R3, 0x6, R10, 0xf8, !PT ;  /* 0x0000000603057812 */ /* 0x000fe200078ef80a */
[----:B------:R-:W-:Y:S01]  /*0570*/  IMAD.SHL.U32 R7, R19, 0x40, RZ ;  /* 0x0000004013077824 */ /* 0x000fe200078e00ff */
[----:B------:R-:W-:Y:S01]  /*0580*/  LOP3.LUT R0, R0, 0x1c0, RZ, 0xc0, !PT ;  /* 0x000001c000007812 */ /* 0x000fe200078ec0ff */
[----:B------:R-:W-:Y:S01]  /*0590*/  IMAD.IADD R4, R20, 0x1, -R4 ;  /* 0x0000000114047824 */ /* 0x000fe200078e0a04 */
[----:B------:R-:W-:Y:S01]  /*05a0*/  LOP3.LUT R2, R2, 0x18, RZ, 0xc0, !PT ;  /* 0x0000001802027812 */ /* 0x000fe200078ec0ff */
[----:B------:R1:W-:Y:S01]  /*05b0*/  STL [R1], R5 ;  /* 0x0000000501007387 */ /* 0x0003e20000100800 */
[----:B------:R-:W-:Y:S01]  /*05c0*/  IADD3 R229, R218, 0x40, RZ ;  /* 0x00000040dae57810 */ /* 0x000fe20007ffe0ff */
[----:B------:R-:W-:Y:S01]  /*05d0*/  IMAD R8, R4, 0x400, R9 ;  /* 0x0000040004087824 */ /* 0x000fe200078e0209 */
[----:B------:R-:W-:Y:S01]  /*05e0*/  LOP3.LUT R6, R2, 0x20, R6, 0xf8, !PT ;  /* 0x0000002002067812 */ /* 0x000fe200078ef806 */
[----:B------:R-:W-:Y:S01]  /*05f0*/  IMAD.SHL.U32 R208, R17, 0x2, RZ ;  /* 0x0000000211d07824 */ /* 0x000fe200078e00ff */
[----:B-1----:R-:W-:-:S02]  /*0600*/  LOP3.LUT R5, R0, 0x20, R3, 0xf8, !PT ;  /* 0x0000002000057812 */ /* 0x002fc400078ef803 */
[----:B------:R-:W-:-:S04]  /*0610*/  SHF.R.U32.HI R3, RZ, 0x3, R0 ;  /* 0x00000003ff037819 */ /* 0x000fc80000011600 */
[----:B------:R-:W-:Y:S02]  /*0620*/  LOP3.LUT R5, R5, R3, RZ, 0x3c, !PT ;  /* 0x0000000305057212 */ /* 0x000fe400078e3cff */
        /* <DEDUP_REMOVED lines=9> */
[----:B------:R-:W-:Y:S01]  /*06c0*/  LOP3.LUT R8, R2, 0x8, R0, 0xf8, !PT ;  /* 0x0000000802087812 */ /* 0x000fe200078ef800 */
[----:B------:R-:W-:Y:S01]  /*06d0*/  IMAD.IADD R224, R222, 0x1, R223 ;  /* 0x00000001dee07824 */ /* 0x000fe200078e02df */
[----:B------:R-:W-:-:S02]  /*06e0*/  LOP3.LUT R2, R3, R6, R2, 0x1e, !PT ;  /* 0x0000000603027212 */ /* 0x000fc400078e1e02 */
[----:B------:R-:W-:Y:S01]  /*06f0*/  SHF.R.S32.HI R6, RZ, 0x2, R5 ;  /* 0x00000002ff067819 */ /* 0x000fe20000011405 */
[----:B------:R-:W-:Y:S01]  /*0700*/  IMAD R5, R194, 0x400, R9 ;  /* 0x00000400c2057824 */ /* 0x000fe200078e0209 */
[----:B------:R-:W-:Y:S02]  /*0710*/  LOP3.LUT R0, R7, 0xfffffe00, RZ, 0xc0, !PT ;  /* 0xfffffe0007007812 */ /* 0x000fe400078ec0ff */
[----:B------:R-:W-:Y:S01]  /*0720*/  LOP3.LUT R3, R8, R3, RZ, 0x3c, !PT ;  /* 0x0000000308037212 */ /* 0x000fe200078e3cff */
[----:B------:R-:W-:Y:S01]  /*0730*/  IMAD R6, R4, 0x10, R6 ;  /* 0x0000001004067824 */ /* 0x000fe200078e0206 */
[----:B------:R-:W-:Y:S01]  /*0740*/  LOP3.LUT R202, R2, R0, RZ, 0xfc, !PT ;  /* 0x0000000002ca7212 */ /* 0x000fe200078efcff */
[--C-:B------:R-:W-:Y:S01]  /*0750*/  IMAD R204, R4, 0x400, R0.reuse ;  /* 0x0000040004cc7824 */ /* 0x100fe200078e0200 */
[----:B------:R-:W-:Y:S01]  /*0760*/  IADD3 R221, R222, 0x20, RZ ;  /* 0x00000020dedd7810 */ /* 0x000fe20007ffe0ff */
[----:B------:R-:W-:Y:S01]  /*0770*/  IMAD R194, R194, 0x400, R0 ;  /* 0x00000400c2c27824 */ /* 0x000fe200078e0200 */
[----:B------:R1:W-:Y:S01]  /*0780*/  STL [R1+0x8], R6 ;  /* 0x0000080601007387 */ /* 0x0003e20000100800 */
        /* <DEDUP_REMOVED lines=10> */
[C---:B------:R-:W-:Y:S01]  /*0830*/  IADD3 R252, R251.reuse, 0x40, RZ ;  /* 0x00000040fbfc7810 */ /* 0x040fe20007ffe0ff */
[----:B------:R-:W-:Y:S01]  /*0840*/  IMAD R185, R186, 0x2, R0 ;  /* 0x00000002bab97824 */ /* 0x000fe200078e0200 */
[--C-:B------:R-:W-:Y:S01]  /*0850*/  IADD3 R191, R0, R188, R2.reuse ;  /* 0x000000bc00bf7210 */ /* 0x100fe20007ffe002 */
[----:B------:R-:W-:Y:S01]  /*0860*/  IMAD.SHL.U32 R186, R186, 0x2, RZ ;  /* 0x00000002baba7824 */ /* 0x000fe200078e00ff */
[----:B------:R-:W-:Y:S01]  /*0870*/  LEA R194, R194, 0x10000, 0x1 ;  /* 0x00010000c2c27811 */ /* 0x000fe200078e08ff */
[----:B------:R-:W-:Y:S01]  /*0880*/  IMAD.IADD R189, R188, 0x1, R2 ;  /* 0x00000001bcbd7824 */ /* 0x000fe200078e0202 */
[----:B------:R-:W-:Y:S01]  /*0890*/  @P2 IADD3 R252, R251, -0x40, RZ ;  /* 0xffffffc0fbfc2810 */ /* 0x000fe20007ffe0ff */
[----:B------:R-:W-:-:S02]  /*08a0*/  IMAD.IADD R203, R2, 0x1, R190 ;  /* 0x0000000102cb7824 */ /* 0x000fc400078e02be */
[----:B------:R-:W-:Y:S02]  /*08b0*/  IMAD.IADD R223, R223, 0x1, R221 ;  /* 0x00000001dfdf7824 */ /* 0x000fe400078e02dd */
.L_x_76:
[----:B-12---:R-:W2:Y:S01]  /*08c0*/  S2R R36, SR_CTAID.Y ;  /* 0x0000000000247919 */ /* 0x006ea20000002600 */
[----:B---3--:R-:W3:Y:S01]  /*08d0*/  LDC.U8 R0, c[0x0][0x312] ;  /* 0x0000c480ff007b82 */ /* 0x008ee20000000000 */
[----:B------:R-:W-:Y:S02]  /*08e0*/  ISETP.NE.U32.AND P1, PT, RZ, c[0x0][0x240], PT ;  /* 0x00009000ff007a0c */ /* 0x000fe40003f25070 */
[----:B------:R-:W-:Y:S02]  /*08f0*/  ISETP.EQ.U32.AND P5, PT, RZ, c[0x0][0x248], PT ;  /* 0x00009200ff007a0c */ /* 0x000fe40003fa2070 */
[----:B------:R-:W-:Y:S02]  /*0900*/  ISETP.NE.AND.EX P1, PT, RZ, c[0x0][0x244], PT, P1 ;  /* 0x00009100ff007a0c */ /* 0x000fe40003f25310 */
[----:B------:R-:W-:Y:S01]  /*0910*/  ISETP.NE.U32.AND P3, PT, RZ, c[0x0][0x250], PT ;  /* 0x00009400ff007a0c */ /* 0x000fe20003f65070 */
[----:B------:R-:W-:-:S03]  /*0920*/  IMAD.MOV.U32 R12, RZ, RZ, -0x1 ;  /* 0xffffffffff0c7424 */ /* 0x000fc600078e00ff */
[----:B------:R-:W-:Y:S01]  /*0930*/  ISETP.NE.AND.EX P3, PT, RZ, c[0x0][0x254], PT, P3 ;  /* 0x00009500ff007a0c */ /* 0x000fe20003f65330 */
[----:B--2---:R-:W-:Y:S01]  /*0940*/  IMAD.SHL.U32 R8, R36, 0x4, RZ ;  /* 0x0000000424087824 */ /* 0x004fe200078e00ff */
[----:B------:R-:W-:Y:S02]  /*0950*/  SHF.R.S32.HI R14, RZ, 0x1f, R36 ;  /* 0x0000001fff0e7819 */ /* 0x000fe40000011424 */
[----:B---3--:R-:W-:Y:S01]  /*0960*/  ISETP.NE.AND P4, PT, R0, RZ, PT ;  /* 0x000000ff0000720c */ /* 0x008fe20003f85270 */
[----:B------:R-:W-:Y:S01]  /*0970*/  IMAD.MOV.U32 R0, RZ, RZ, -0x1 ;  /* 0xffffffffff007424 */ /* 0x000fe200078e00ff */
[----:B------:R-:W-:Y:S02]  /*0980*/  SHF.L.U64.HI R7, R36, 0x2, R14 ;  /* 0x0000000224077819 */ /* 0x000fe4000001020e */
[----:B------:R-:W-:Y:S02]  /*0990*/  IADD3 R2, P0, R8, c[0x0][0x240], RZ ;  /* 0x0000900008027a10 */ /* 0x000fe40007f1e0ff */
[----:B------:R-:W-:-:S02]  /*09a0*/  ISETP.EQ.OR.EX P5, PT, RZ, c[0x0][0x24c], !P4, P5 ;  /* 0x00009300ff007a0c */ /* 0x000fc400067a2750 */
[----:B------:R-:W-:Y:S02]  /*09b0*/  IADD3.X R3, R7, c[0x0][0x244], RZ, P0, !PT ;  /* 0x0000910007037a10 */ /* 0x000fe400007fe4ff */
[----:B------:R-:W-:-:S03]  /*09c0*/  @P3 IADD3 R4, P0, R8, c[0x0][0x250], RZ ;  /* 0x0000940008043a10 */ /* 0x000fc60007f1e0ff */
[----:B------:R2:W3:Y:S04]  /*09d0*/  @P1 LDG.E R0, [R2.64] ;  /* 0x0000000602001981 */ /* 0x0004e8000c1e1900 */
[----:B-1----:R2:W3:Y:S01]  /*09e0*/  @P1 LDG.E R6, [R2.64+0x4] ;  /* 0x0000040602061981 */ /* 0x0024e2000c1e1900 */
[----:B------:R-:W-:Y:S01]  /*09f0*/  @P3 IADD3.X R5, R7, c[0x0][0x254], RZ, P0, !PT ;  /* 0x0000950007053a10 */ /* 0x000fe200007fe4ff */
[----:B------:R-:W-:Y:S01]  /*0a00*/  IMAD.MOV.U32 R242, RZ, RZ, RZ ;  /* 0x000000fffff27224 */ /* 0x000fe200078e00ff */
[----:B--2---:R-:W-:-:S05]  /*0a10*/  IADD3 R2, P2, R8, c[0x0][0x248], RZ ;  /* 0x0000920008027a10 */ /* 0x004fca0007f5e0ff */
[----:B-----5:R1:W5:Y:S01]  /*0a20*/  @P3 LDG.E R242, [R4.64] ;  /* 0x0000000604f23981 */ /* 0x020362000c1e1900 */
[----:B------:R-:W-:-:S05]  /*0a30*/  IADD3.X R3, R7, c[0x0][0x24c], RZ, P2, !PT ;  /* 0x0000930007037a10 */ /* 0x000fca00017fe4ff */
[----:B------:R-:W2:Y:S01]  /*0a40*/  @!P5 LDG.E R12, [R2.64] ;  /* 0x00000006020cd981 */ /* 0x000ea2000c1e1900 */
[----:B------:R-:W-:-:S04]  /*0a50*/  ISETP.NE.U32.AND P0, PT, RZ, c[0x0][0x248], PT ;  /* 0x00009200ff007a0c */ /* 0x000fc80003f05070 */
[----:B------:R-:W-:Y:S01]  /*0a60*/  ISETP.NE.AND.EX P0, PT, RZ, c[0x0][0x24c], PT, P0 ;  /* 0x00009300ff007a0c */ /* 0x000fe20003f05300 */
[----:B-1----:R-:W-:Y:S02]  /*0a70*/  IMAD.MOV.U32 R4, RZ, RZ, c[0x0][0x218] ;  /* 0x00008600ff047624 */ /* 0x002fe400078e00ff */
[----:B---3--:R-:W-:Y:S02]  /*0a80*/  @P1 IMAD.IADD R23, R6, 0x1, -R0 ;  /* 0x0000000106171824 */ /* 0x008fe400078e0a00 */
[----:B------:R-:W-:Y:S01]  /*0a90*/  @!P1 IMAD.MOV.U32 R23, RZ, RZ, c[0x0][0x214] ;  /* 0x00008500ff179624 */ /* 0x000fe200078e00ff */
[----:B--2---:R1:W-:Y:S07]  /*0aa0*/  STL [R1+0x4], R12 ;  /* 0x0000040c01007387 */ /* 0x0043ee0000100800 */
[----:B----4-:R-:W-:Y:S05]  /*0ab0*/  @!P0 BRA `(.L_x_30) ;  /* 0x0000003000008947 */ /* 0x010fea0003800000 */
[----:B------:R-:W2:Y:S02]  /*0ac0*/  @P4 LDG.E R4, [R2.64+0x4] ;  /* 0x0000040602044981 */ /* 0x000ea4000c1e1900 */
[----:B--2---:R-:W-:-:S06]  /*0ad0*/  @P4 IADD3 R4, R4, -R12, RZ ;  /* 0x8000000c04044210 */ /* 0x004fcc0007ffe0ff */
[----:B------:R2:W5:Y:S02]  /*0ae0*/  @!P4 LDG.E R4, [R2.64] ;  /* 0x000000060204c981 */ /* 0x000564000c1e1900 */
.L_x_30:
[----:B------:R-:W-:-:S04]  /*0af0*/  ISETP.NE.U32.AND P2, PT, RZ, c[0x0][0x258], PT ;  /* 0x00009600ff007a0c */ /* 0x000fc80003f45070 */
[----:B------:R-:W-:-:S13]  /*0b00*/  ISETP.NE.AND.EX P2, PT, RZ, c[0x0][0x25c], PT, P2 ;  /* 0x00009700ff007a0c */ /* 0x000fda0003f45320 */
[----:B--2---:R-:W-:-:S04]  /*0b10*/  @P2 IADD3 R2, P0, R8, c[0x0][0x258], RZ ;  /* 0x0000960008022a10 */ /* 0x004fc80007f1e0ff */
        /* <DEDUP_REMOVED lines=19> */
[----:B------:R-:W-:Y:S01]  /*0c50*/  @P2 IMAD.IADD R6, R242, 0x1, R12 ;  /* 0x00000001f2062824 */ /* 0x000fe200078e020c */
[----:B------:R-:W-:Y:S01]  /*0c60*/  LOP3.LUT R8, R19, 0xffffffc0, RZ, 0xc0, !PT ;  /* 0xffffffc013087812 */ /* 0x000fe200078ec0ff */
[----:B------:R-:W-:-:S03]  /*0c70*/  IMAD.WIDE.U32 R4, R0, c[0x0][0x190], RZ ;  /* 0x0000640000047a25 */ /* 0x000fc600078e00ff */
[----:B------:R-:W-:Y:S01]  /*0c80*/  IADD3 R9, R8, -0x40, RZ ;  /* 0xffffffc008097810 */ /* 0x000fe20007ffe0ff */
[----:B------:R-:W-:Y:S01]  /*0c90*/  IMAD.IADD R18, R11, 0x1, R2 ;  /* 0x000000010b127824 */ /* 0x000fe200078e0202 */
[----:B------:R-:W-:Y:S01]  /*0ca0*/  SEL R22, R10, R4, !P0 ;  /* 0x000000040a167207 */ /* 0x000fe20004000000 */
        /* <DEDUP_REMOVED lines=16> */
.L_x_32:
        /* <DEDUP_REMOVED lines=15> */
.L_x_33:
[----:B------:R-:W-:Y:S01]  /*0ea0*/  IABS R20, c[0x0][0x1c8] ;  /* 0x0000720000147a13 */ /* 0x000fe20000000000 */
[----:B------:R-:W2:Y:S01]  /*0eb0*/  S2R R35, SR_CTAID.Z ;  /* 0x0000000000237919 */ /* 0x000ea20000002700 */
[----:B------:R-:W3:Y:S01]  /*0ec0*/  LDC.U8 R26, c[0x0][0x328] ;  /* 0x0000ca00ff1a7b82 */ /* 0x000ee20000000000 */
[----:B-1----:R-:W-:Y:S01]  /*0ed0*/  IMAD.MOV.U32 R12, RZ, RZ, c[0x0][0x224] ;  /* 0x00008900ff0c7624 */ /* 0x002fe200078e00ff */
[----:B------:R-:W1:Y:S01]  /*0ee0*/  I2F.RP R2, R20 ;  /* 0x0000001400027306 */ /* 0x000e620000209400 */
        /* <DEDUP_REMOVED lines=10> */
[----:B-1----:R-:W1:Y:S01]  /*0f90*/  MUFU.RCP R2, R2 ;  /* 0x0000000200027308 */ /* 0x002e620000001000 */
[----:B--2---:R-:W-:Y:S02]  /*0fa0*/  IABS R7, R35 ;  /* 0x0000002300077213 */ /* 0x004fe40000000000 */
[----:B------:R-:W-:Y:S02]  /*0fb0*/  LOP3.LUT R8, R35, c[0x0][0x1c8], RZ, 0x3c, !PT ;  /* 0x0000720023087a12 */ /* 0x000fe400078e3cff */
[----:B---3--:R-:W-:Y:S01]  /*0fc0*/  ISETP.NE.AND P2, PT, R26, RZ, PT ;  /* 0x000000ff1a00720c */ /* 0x008fe20003f45270 */
[----:B----4-:R-:W-:Y:S01]  /*0fd0*/  IMAD.WIDE.U32 R26, R30, c[0x0][0x3d8], RZ ;  /* 0x0000f6001e1a7a25 */ /* 0x010fe200078e00ff */
[----:B------:R-:W-:-:S02]  /*0fe0*/  ISETP.GE.AND P3, PT, R8, RZ, PT ;  /* 0x000000ff0800720c */ /* 0x000fc40003f66270 */
[----:B------:R-:W-:Y:S02]  /*0ff0*/  SHF.L.U64.HI R8, R36, 0x7, R14 ;  /* 0x0000000724087819 */ /* 0x000fe4000001020e */
[----:B------:R-:W-:Y:S02]  /*1000*/  SHF.R.S32.HI R33, RZ, 0x1f, R35 ;  /* 0x0000001fff217819 */ /* 0x000fe40000011423 */
[----:B-1----:R-:W-:Y:S02]  /*1010*/  IADD3 R2, R2, 0xffffffe, RZ ;  /* 0x0ffffffe02027810 */ /* 0x002fe40007ffe0ff */
        /* <DEDUP_REMOVED lines=13> */
[----:B------:R-:W-:Y:S01]  /*10f0*/  IMAD.SHL.U32 R6, R36, 0x80, RZ ;  /* 0x0000008024067824 */ /* 0x000fe200078e00ff */
[----:B------:R-:W-:Y:S01]  /*1100*/  ISETP.GT.U32.AND P4, PT, R20, R3, PT ;  /* 0x000000031400720c */ /* 0x000fe20003f84070 */
[----:B------:R-:W-:-:S03]  /*1110*/  IMAD.WIDE.U32 R12, R36, c[0x0][0x224], RZ ;  /* 0x00008900240c7a25 */ /* 0x000fc600078e00ff */
[----:B------:R-:W-:Y:S01]  /*1120*/  SEL R6, R6, RZ, P1 ;  /* 0x000000ff06067207 */ /* 0x000fe20000800000 */
[----:B------:R-:W-:Y:S02]  /*1130*/  IMAD R5, R14, c[0x0][0x224], R7 ;  /* 0x000089000e057a24 */ /* 0x000fe400078e0207 */
[----:B------:R-:W-:Y:S01]  /*1140*/  IMAD R7, R17, R12, RZ ;  /* 0x0000000c11077224 */ /* 0x000fe200078e02ff */
[----:B------:R-:W-:Y:S02]  /*1150*/  IADD3 R6, P1, R9, R6, RZ ;  /* 0x0000000609067210 */ /* 0x000fe40007f3e0ff */
[----:B------:R-:W-:Y:S01]  /*1160*/  IADD3 R4, R13, R5, RZ ;  /* 0x000000050d047210 */ /* 0x000fe20007ffe0ff */
[----:B------:R-:W-:Y:S02]  /*1170*/  IMAD.WIDE.U32 R12, R16, R12, RZ ;  /* 0x0000000c100c7225 */ /* 0x000fe400078e00ff */
[----:B------:R-:W-:Y:S02]  /*1180*/  @!P4 IADD3 R3, R3, -R20, RZ ;  /* 0x800000140303c210 */ /* 0x000fe40007ffe0ff */
[----:B------:R-:W-:Y:S01]  /*1190*/  @!P4 IADD3 R2, R2, 0x1, RZ ;  /* 0x000000010202c810 */ /* 0x000fe20007ffe0ff */
[C---:B------:R-:W-:Y:S01]  /*11a0*/  IMAD R7, R16.reuse, R4, R7 ;  /* 0x0000000410077224 */ /* 0x040fe200078e0207 */
[----:B------:R-:W-:Y:S01]  /*11b0*/  ISETP.GE.U32.AND P5, PT, R3, R20, PT ;  /* 0x000000140300720c */ /* 0x000fe20003fa6070 */
[----:B------:R-:W-:Y:S01]  /*11c0*/  IMAD.WIDE.U32 R4, R16, R0, RZ ;  /* 0x0000000010047225 */ /* 0x000fe200078e00ff */
[----:B------:R-:W-:-:S02]  /*11d0*/  ISETP.NE.AND P4, PT, RZ, c[0x0][0x1c8], PT ;  /* 0x00007200ff007a0c */ /* 0x000fc40003f85270 */
[----:B------:R-:W-:Y:S01]  /*11e0*/  IADD3 R13, R13, R7, RZ ;  /* 0x000000070d0d7210 */ /* 0x000fe20007ffe0ff */
[----:B------:R-:W-:Y:S01]  /*11f0*/  IMAD.X R8, R15, 0x1, R8, P1 ;  /* 0x000000010f087824 */ /* 0x000fe200008e0608 */
[----:B-----5:R-:W-:Y:S01]  /*1200*/  ISETP.NE.AND P1, PT, R32, RZ, PT ;  /* 0x000000ff2000720c */ /* 0x020fe20003f25270 */
[C---:B------:R-:W-:Y:S02]  /*1210*/  IMAD R14, R17.reuse, R6, RZ ;  /* 0x00000006110e7224 */ /* 0x040fe400078e02ff */
[----:B------:R-:W-:Y:S01]  /*1220*/  IMAD R3, R17, R0, RZ ;  /* 0x0000000011037224 */ /* 0x000fe200078e02ff */
[----:B------:R-:W-:Y:S01]  /*1230*/  SEL R17, R12, R4, !P0 ;  /* 0x000000040c117207 */ /* 0x000fe20004000000 */
[----:B------:R-:W-:Y:S01]  /*1240*/  IMAD R8, R16, R8, R14 ;  /* 0x0000000810087224 */ /* 0x000fe200078e020e */
[----:B------:R-:W-:Y:S01]  /*1250*/  SEL R20, R26, RZ, P1 ;  /* 0x000000ff1a147207 */ /* 0x000fe20000800000 */
[----:B------:R-:W-:Y:S01]  /*1260*/  @P2 IMAD R4, R36, c[0x0][0x214], RZ ;  /* 0x0000850024042a24 */ /* 0x000fe200078e02ff */
[----:B------:R-:W-:Y:S01]  /*1270*/  @P5 IADD3 R2, R2, 0x1, RZ ;  /* 0x0000000102025810 */ /* 0x000fe20007ffe0ff */
[----:B------:R-:W-:Y:S01]  /*1280*/  IMAD.WIDE.U32 R6, R16, R6, RZ ;  /* 0x0000000610067225 */ /* 0x000fe200078e00ff */
[----:B------:R-:W-:-:S02]  /*1290*/  @P0 IADD3 R13, R5, R3, RZ ;  /* 0x00000003050d0210 */ /* 0x000fc40007ffe0ff */
[----:B------:R-:W-:Y:S01]  /*12a0*/  @P2 SEL R4, R4, R0, !P0 ;  /* 0x0000000004042207 */ /* 0x000fe20004000000 */
[----:B------:R-:W-:Y:S01]  /*12b0*/  IMAD.MOV.U32 R14, RZ, RZ, R2 ;  /* 0x000000ffff0e7224 */ /* 0x000fe200078e0002 */
[----:B------:R-:W-:Y:S01]  /*12c0*/  SHF.R.S32.HI R26, RZ, 0x1f, R21 ;  /* 0x0000001fff1a7819 */ /* 0x000fe20000011415 */
[----:B------:R-:W-:Y:S01]  /*12d0*/  IMAD R3, R30, c[0x0][0x3dc], R27 ;  /* 0x0000f7001e037a24 */ /* 0x000fe200078e021b */
[----:B------:R-:W-:Y:S01]  /*12e0*/  IADD3 R8, R7, R8, RZ ;  /* 0x0000000807087210 */ /* 0x000fe20007ffe0ff */
[C---:B------:R-:W-:Y:S01]  /*12f0*/  IMAD R32, R35.reuse, c[0x0][0x22c], RZ ;  /* 0x00008b0023207a24 */ /* 0x040fe200078e02ff */
[----:B------:R-:W-:Y:S01]  /*1300*/  @!P3 IADD3 R14, -R14, RZ, RZ ;  /* 0x000000ff0e0eb210 */ /* 0x000fe20007ffe1ff */
[----:B------:R-:W-:Y:S01]  /*1310*/  @!P2 IMAD R5, R36, c[0x0][0x1c0], R35 ;  /* 0x000070002405aa24 */ /* 0x000fe200078e0223 */
[----:B------:R-:W-:Y:S01]  /*1320*/  @!P4 LOP3.LUT R14, RZ, c[0x0][0x1c8], RZ, 0x33, !PT ;  /* 0x00007200ff0eca12 */ /* 0x000fe200078e33ff */
[----:B------:R-:W-:Y:S01]  /*1330*/  @P2 IMAD R12, R35, c[0x0][0x234], R4 ;  /* 0x00008d00230c2a24 */ /* 0x000fe200078e0204 */
[----:B------:R-:W-:Y:S01]  /*1340*/  SHF.R.S32.HI R34, RZ, 0x1f, R32 ;  /* 0x0000001fff227819 */ /* 0x000fe20000011420 */
[----:B------:R-:W-:Y:S01]  /*1350*/  @!P2 IMAD R12, R5, c[0x0][0x214], RZ ;  /* 0x00008500050caa24 */ /* 0x000fe200078e02ff */
[----:B------:R-:W-:-:S02]  /*1360*/  SEL R16, R3, RZ, P1 ;  /* 0x000000ff03107207 */ /* 0x000fc40000800000 */
        /* <DEDUP_REMOVED lines=9> */
.L_x_34:
[----:B------:R-:W-:-:S04]  /*1400*/  IMAD R5, R36, c[0x0][0x1c0], R35 ;  /* 0x0000700024057a24 */ /* 0x000fc800078e0223 */
[----:B------:R-:W-:Y:S02]  /*1410*/  IMAD R5, R5, c[0x0][0x224], RZ ;  /* 0x0000890005057a24 */ /* 0x000fe400078e02ff */
.L_x_35:
[----:B------:R-:W2:Y:S01]  /*1420*/  LDL R38, [R1+0x10] ;  /* 0x0000100001267983 */ /* 0x000ea20000100800 */
[----:B------:R-:W-:Y:S01]  /*1430*/  IADD3 R2, P0, R218, R10, RZ ;  /* 0x0000000ada027210 */ /* 0x000fe20007f1e0ff */
[----:B------:R-:W-:Y:S01]  /*1440*/  IMAD R31, R31, c[0x0][0x1c0], RZ ;  /* 0x000070001f1f7a24 */ /* 0x000fe200078e02ff */
[----:B------:R-:W-:Y:S01]  /*1450*/  SHF.R.S32.HI R219, RZ, 0x1f, R218 ;  /* 0x0000001fffdb7819 */ /* 0x000fe200000114da */
[----:B------:R-:W1:Y:S01]  /*1460*/  S2R R36, SR_TID.X ;  /* 0x0000000000247919 */ /* 0x000e620000002100 */
[----:B------:R-:W-:Y:S01]  /*1470*/  IMAD R0, R15, c[0x0][0x370], RZ ;  /* 0x0000dc000f007a24 */ /* 0x000fe200078e02ff */
[----:B------:R-:W-:Y:S01]  /*1480*/  IADD3 R7, P3, R241, R9, RZ ;  /* 0x00000009f1077210 */ /* 0x000fe20007f7e0ff */
[----:B------:R-:W-:Y:S01]  /*1490*/  IMAD.SHL.U32 R4, R31, 0x40, RZ ;  /* 0x000000401f047824 */ /* 0x000fe200078e00ff */
[----:B------:R-:W3:Y:S01]  /*14a0*/  S2R R37, SR_TID.X ;  /* 0x0000000000257919 */ /* 0x000ee20000002100 */
[----:B------:R-:W-:Y:S01]  /*14b0*/  IMAD.X R3, R219, 0x1, R11, P0 ;  /* 0x00000001db037824 */ /* 0x000fe200000e060b */
[----:B------:R-:W-:Y:S01]  /*14c0*/  SHF.R.S32.HI R30, RZ, 0x1f, R241 ;  /* 0x0000001fff1e7819 */ /* 0x000fe200000114f1 */
[C---:B------:R-:W-:Y:S01]  /*14d0*/  IMAD R0, R9.reuse, c[0x0][0x374], R0 ;  /* 0x0000dd0009007a24 */ /* 0x040fe200078e0200 */
[----:B------:R-:W-:Y:S01]  /*14e0*/  IADD3 R6, P2, P0, R6, R4, R32 ;  /* 0x0000000406067210 */ /* 0x000fe2000785e020 */
[----:B------:R-:W-:Y:S01]  /*14f0*/  IMAD.WIDE.U32 R2, R9, c[0x0][0x370], R2 ;  /* 0x0000dc0009027a25 */ /* 0x000fe200078e0002 */
[----:B------:R-:W-:Y:S01]  /*1500*/  SHF.R.S32.HI R4, RZ, 0x1f, R4 ;  /* 0x0000001fff047819 */ /* 0x000fe20000011404 */
[----:B------:R-:W-:Y:S03]  /*1510*/  BSSY B1, `(.L_x_31) ;  /* 0x0000570000017945 */ /* 0x000fe60003800000 */
[----:B------:R-:W-:Y:S01]  /*1520*/  IADD3 R3, R3, R0, RZ ;  /* 0x0000000003037210 */ /* 0x000fe20007ffe0ff */
[----:B------:R-:W-:Y:S01]  /*1530*/  IMAD.X R0, R30, 0x1, R15, P3 ;  /* 0x000000011e007824 */ /* 0x000fe200018e060f */
[----:B------:R-:W-:Y:S01]  /*1540*/  IADD3.X R10, R8, R4, R34, P2, P0 ;  /* 0x00000004080a7210 */ /* 0x000fe200017e0422 */
[----:B------:R-:W-:Y:S01]  /*1550*/  IMAD R15, R33, c[0x0][0x378], RZ ;  /* 0x0000de00210f7a24 */ /* 0x000fe200078e02ff */
[----:B------:R-:W-:Y:S01]  /*1560*/  IADD3 R8, P2, P0, R20, R6, R17 ;  /* 0x0000000614087210 */ /* 0x000fe2000785e011 */
[----:B------:R-:W-:Y:S01]  /*1570*/  IMAD R4, R0, c[0x0][0x190], RZ ;  /* 0x0000640000047a24 */ /* 0x000fe200078e02ff */
[----:B------:R-:W-:Y:S01]  /*1580*/  ISETP.GE.AND P3, PT, R23, 0x1, PT ;  /* 0x000000011700780c */ /* 0x000fe20003f66270 */
[----:B------:R-:W-:Y:S01]  /*1590*/  IMAD.WIDE.U32 R2, R35, c[0x0][0x378], R2 ;  /* 0x0000de0023027a25 */ /* 0x000fe200078e0002 */
[----:B------:R-:W-:-:S02]  /*15a0*/  IADD3.X R10, R16, R10, R13, P2, P0 ;  /* 0x0000000a100a7210 */ /* 0x000fc400017e040d */
[----:B-1----:R-:W-:Y:S01]  /*15b0*/  SHF.R.S32.HI R36, RZ, 0x1f, R36 ;  /* 0x0000001fff247819 */ /* 0x002fe20000011424 */
[C---:B------:R-:W-:Y:S02]  /*15c0*/  IMAD R11, R7.reuse, c[0x0][0x194], R4 ;  /* 0x00006500070b7a24 */ /* 0x040fe400078e0204 */
[----:B------:R-:W-:Y:S01]  /*15d0*/  IMAD.WIDE.U32 R6, R7, c[0x0][0x190], R218 ;  /* 0x0000640007067a25 */ /* 0x000fe200078e00da */
[----:B---3--:R-:W-:-:S03]  /*15e0*/  LEA.HI R36, R36, R37, RZ, 0x5 ;  /* 0x0000002524247211 */ /* 0x008fc600078f28ff */
[----:B------:R-:W-:Y:S01]  /*15f0*/  IMAD R4, R35, c[0x0][0x37c], R15 ;  /* 0x0000df0023047a24 */ /* 0x000fe200078e020f */
[----:B------:R-:W-:Y:S01]  /*1600*/  SHF.R.S32.HI R36, RZ, 0x5, R36 ;  /* 0x00000005ff247819 */ /* 0x000fe20000011424 */
[----:B------:R-:W-:Y:S01]  /*1610*/  IMAD.IADD R15, R9, 0x1, R5 ;  /* 0x00000001090f7824 */ /* 0x000fe200078e0205 */
[----:B------:R-:W-:Y:S02]  /*1620*/  IADD3 R6, P2, R22, R6, RZ ;  /* 0x0000000616067210 */ /* 0x000fe40007f5e0ff */
[----:B------:R-:W-:Y:S01]  /*1630*/  IADD3 R5, R3, R4, RZ ;  /* 0x0000000403057210 */ /* 0x000fe20007ffe0ff */
[----:B------:R-:W-:Y:S01]  /*1640*/  IMAD.IADD R3, R9, 0x1, R12 ;  /* 0x0000000109037824 */ /* 0x000fe200078e020c */
[----:B------:R-:W-:Y:S01]  /*1650*/  IADD3.X R7, R18, R7, R11, P2, !PT ;  /* 0x0000000712077210 */ /* 0x000fe200017fe40b */
[----:B------:R-:W-:Y:S01]  /*1660*/  IMAD R9, R33, c[0x0][0x1a8], RZ ;  /* 0x00006a0021097a24 */ /* 0x000fe200078e02ff */
[----:B------:R-:W-:Y:S01]  /*1670*/  MOV R18, 0x4 ;  /* 0x0000000400127802 */ /* 0x000fe20000000f00 */
[----:B------:R-:W-:-:S02]  /*1680*/  IMAD.MOV.U32 R4, RZ, RZ, R2 ;  /* 0x000000ffff047224 */ /* 0x000fc400078e0002 */
[C---:B------:R-:W-:Y:S02]  /*1690*/  IMAD R2, R35.reuse, c[0x0][0x1ac], R9 ;  /* 0x00006b0023027a24 */ /* 0x040fe400078e0209 */
[----:B------:R-:W-:-:S04]  /*16a0*/  IMAD.WIDE.U32 R12, R35, c[0x0][0x1a8], R6 ;  /* 0x00006a00230c7a25 */ /* 0x000fc800078e0006 */
[----:B------:R-:W-:-:S04]  /*16b0*/  IMAD.WIDE.U32 R4, R241, c[0x0][0x370], R4 ;  /* 0x0000dc00f1047a25 */ /* 0x000fc800078e0004 */
[----:B------:R-:W-:Y:S02]  /*16c0*/  IMAD.IADD R22, R13, 0x1, R2 ;  /* 0x000000010d167824 */ /* 0x000fe400078e0202 */
[----:B------:R-:W-:-:S04]  /*16d0*/  IMAD.WIDE R16, R3, R18, c[0x0][0x200] ;  /* 0x0000800003107625 */ /* 0x000fc800078e0212 */
[----:B--2---:R-:W-:-:S05]  /*16e0*/  IMAD R0, R36, R31, R38 ;  /* 0x0000001f24007224 */ /* 0x004fca00078e0226 */
[----:B------:R-:W-:-:S04]  /*16f0*/  IADD3 R8, P0, R0, R8, RZ ;  /* 0x0000000800087210 */ /* 0x000fc80007f1e0ff */
[----:B------:R-:W-:Y:S01]  /*1700*/  LEA.HI.X.SX32 R10, R0, R10, 0x1, P0 ;  /* 0x0000000a000a7211 */ /* 0x000fe200000f0eff */
[----:B------:R-:W-:Y:S01]  /*1710*/  IMAD R0, R30, c[0x0][0x370], RZ ;  /* 0x0000dc001e007a24 */ /* 0x000fe200078e02ff */
[----:B------:R-:W-:-:S03]  /*1720*/  LEA R206, P0, R8, c[0x0][0x350], 0x2 ;  /* 0x0000d40008ce7a11 */ /* 0x000fc600078010ff */
[----:B------:R-:W-:Y:S01]  /*1730*/  IMAD R0, R241, c[0x0][0x374], R0 ;  /* 0x0000dd00f1007a24 */ /* 0x000fe200078e0200 */
[----:B------:R-:W-:Y:S02]  /*1740*/  LEA.HI.X R207, R8, c[0x0][0x354], R10, 0x2, P0 ;  /* 0x0000d50008cf7a11 */ /* 0x000fe400000f140a */
[----:B------:R-:W-:Y:S02]  /*1750*/  LEA R10, P2, R12, c[0x0][0x160], 0x1 ;  /* 0x000058000c0a7a11 */ /* 0x000fe400078408ff */
[----:B------:R-:W-:Y:S02]  /*1760*/  IADD3 R20, R5, R0, RZ ;  /* 0x0000000005147210 */ /* 0x000fe40007ffe0ff */
[----:B------:R-:W-:Y:S02]  /*1770*/  LEA R8, P0, R4, c[0x0][0x330], 0x1 ;  /* 0x0000cc0004087a11 */ /* 0x000fe400078008ff */
[----:B------:R-:W-:Y:S01]  /*1780*/  LEA.HI.SX32 R0, R19, 0xffffffff, 0x1a ;  /* 0xffffffff13007811 */ /* 0x000fe200078fd2ff */
[----:B------:R-:W-:Y:S01]  /*1790*/  IMAD.WIDE R18, R15, R18, c[0x0][0x3c8] ;  /* 0x0000f2000f127625 */ /* 0x000fe200078e0212 */
[----:B------:R-:W-:-:S02]  /*17a0*/  LEA.HI.X R11, R12, c[0x0][0x164], R22, 0x1, P2 ;  /* 0x000059000c0b7a11 */ /* 0x000fc400010f0c16 */
[----:B------:R-:W-:Y:S01]  /*17b0*/  LEA.HI.X R9, R4, c[0x0][0x334], R20, 0x1, P0 ;  /* 0x0000cd0004097a11 */ /* 0x000fe200000f0c14 */
[----:B------:R-:W-:Y:S05]  /*17c0*/  @!P3 BRA `(.L_x_36) ;  /* 0x00004ca00000b947 */ /* 0x000fea0003800000 */
[----:B------:R-:W-:Y:S01]  /*17d0*/  @P1 BAR.SYNC.DEFER_BLOCKING 0x0 ;  /* 0x0000000000001b1d */ /* 0x000fe20000010000 */
[----:B------:R-:W-:Y:S01]  /*17e0*/  IMAD R15, R243, -0x40, R209 ;  /* 0xffffffc0f30f7824 */ /* 0x000fe200078e02d1 */
[----:B------:R-:W-:Y:S01]  /*17f0*/  MOV R211, R0 ;  /* 0x0000000000d37202 */ /* 0x000fe20000000f00 */
[----:B------:R-:W-:Y:S01]  /*1800*/  IMAD.WIDE.U32 R2, R21, c[0x0][0x1a0], R218 ;  /* 0x0000680015027a25 */ /* 0x000fe200078e00da */
[----:B------:R-:W-:Y:S02]  /*1810*/  MOV R225, R17 ;  /* 0x0000001100e17202 */ /* 0x000fe40000000f00 */
[----:B------:R-:W-:Y:S01]  /*1820*/  ISETP.GE.AND P6, PT, R241, R15, PT ;  /* 0x0000000ff100720c */ /* 0x000fe20003fc6270 */
[----:B------:R-:W-:Y:S01]  /*1830*/  IMAD R0, R26, c[0x0][0x1a0], RZ ;  /* 0x000068001a007a24 */ /* 0x000fe200078e02ff */
[----:B------:R-:W-:Y:S01]  /*1840*/  LEA.HI R7, R211, R211, RZ, 0x1 ;  /* 0x000000d3d3077211 */ /* 0x000fe200078f08ff */
[----:B------:R-:W-:Y:S01]  /*1850*/  BSSY B0, `(.L_x_37) ;  /* 0x000002c000007945 */ /* 0x000fe20003800000 */
[----:B------:R-:W-:Y:S01]  /*1860*/  IADD3 R6, P0, R24, R2, RZ ;  /* 0x0000000218067210 */ /* 0x000fe20007f1e0ff */
[----:B------:R-:W-:Y:S01]  /*1870*/  IMAD R0, R21, c[0x0][0x1a4], R0 ;  /* 0x0000690015007a24 */ /* 0x000fe200078e0200 */
[----:B------:R-:W-:Y:S01]  /*1880*/  LOP3.LUT R2, R7, 0xfffffffe, RZ, 0xc0, !PT ;  /* 0xfffffffe07027812 */ /* 0x000fe200078ec0ff */
[----:B------:R-:W-:Y:S01]  /*1890*/  IMAD.MOV.U32 R214, RZ, RZ, R10 ;  /* 0x000000ffffd67224 */ /* 0x000fe200078e000a */
[----:B------:R-:W-:Y:S01]  /*18a0*/  MOV R227, R19 ;  /* 0x0000001300e37202 */ /* 0x000fe20000000f00 */
[----:B------:R-:W-:Y:S01]  /*18b0*/  IMAD.MOV.U32 R226, RZ, RZ, R16 ;  /* 0x000000ffffe27224 */ /* 0x000fe200078e0010 */
[----:B------:R-:W-:Y:S01]  /*18c0*/  IADD3.X R7, R25, R3, R0, P0, !PT ;  /* 0x0000000319077210 */ /* 0x000fe200007fe400 */
[----:B------:R-:W-:Y:S01]  /*18d0*/  IMAD R0, R27, c[0x0][0x1b8], RZ ;  /* 0x00006e001b007a24 */ /* 0x000fe200078e02ff */
[----:B------:R-:W-:Y:S01]  /*18e0*/  IADD3 R2, R211, -R2, RZ ;  /* 0x80000002d3027210 */ /* 0x000fe20007ffe0ff */
[----:B------:R-:W-:Y:S01]  /*18f0*/  IMAD.MOV.U32 R228, RZ, RZ, R18 ;  /* 0x000000ffffe47224 */ /* 0x000fe200078e0012 */
[----:B------:R-:W-:Y:S01]  /*1900*/  MOV R215, R11 ;  /* 0x0000000b00d77202 */ /* 0x000fe20000000f00 */
[----:B------:R-:W-:Y:S01]  /*1910*/  IMAD R0, R14, c[0x0][0x1bc], R0 ;  /* 0x00006f000e007a24 */ /* 0x000fe200078e0200 */
[----:B------:R-:W-:Y:S01]  /*1920*/  ISETP.NE.AND P0, PT, R2, 0x1, PT ;  /* 0x000000010200780c */ /* 0x000fe20003f05270 */
[----:B------:R-:W-:Y:S01]  /*1930*/  IMAD.WIDE.U32 R6, R14, c[0x0][0x1b8], R6 ;  /* 0x00006e000e067a25 */ /* 0x000fe200078e0006 */
[----:B------:R1:W-:Y:S01]  /*1940*/  @P6 STS.128 [R208+0x10000], RZ ;  /* 0x010000ffd0006388 */ /* 0x0003e20000000c00 */
[----:B------:R-:W-:-:S02]  /*1950*/  MOV R213, R9 ;  /* 0x0000000900d57202 */ /* 0x000fc40000000f00 */
[----:B------:R-:W-:Y:S01]  /*1960*/  IMAD.MOV.U32 R212, RZ, RZ, R8 ;  /* 0x000000ffffd47224 */ /* 0x000fe200078e0008 */
[----:B------:R1:W-:Y:S01]  /*1970*/  @P6 STS.128 [R208+0x12000], RZ ;  /* 0x012000ffd0006388 */ /* 0x0003e20000000c00 */
[----:B------:R-:W-:Y:S01]  /*1980*/  IMAD.IADD R10, R7, 0x1, R0 ;  /* 0x00000001070a7824 */ /* 0x000fe200078e0200 */
[----:B------:R-:W-:Y:S05]  /*1990*/  @P6 BRA `(.L_x_38) ;  /* 0x0000017000006947 */ /* 0x000fea0003800000 */
[----:B------:R-:W-:Y:S01]  /*19a0*/  ISETP.GE.AND P3, PT, R218, c[0x0][0x220], PT ;  /* 0x00008800da007a0c */ /* 0x000fe20003f66270 */
[----:B------:R-:W-:Y:S01]  /*19b0*/  IMAD R0, R30, c[0x0][0x1a0], RZ ;  /* 0x000068001e007a24 */ /* 0x000fe200078e02ff */
[----:B------:R-:W-:Y:S01]  /*19c0*/  MOV R3, R10 ;  /* 0x0000000a00037202 */ /* 0x000fe20000000f00 */
[----:B------:R-:W-:Y:S01]  /*19d0*/  IMAD.MOV.U32 R2, RZ, RZ, R6 ;  /* 0x000000ffff027224 */ /* 0x000fe200078e0006 */
[----:B------:R-:W-:Y:S01]  /*19e0*/  ISETP.GE.AND P2, PT, R229, c[0x0][0x220], PT ;  /* 0x00008800e5007a0c */ /* 0x000fe20003f46270 */
[C---:B------:R-:W-:Y:S02]  /*19f0*/  IMAD R0, R241.reuse, c[0x0][0x1a4], R0 ;  /* 0x00006900f1007a24 */ /* 0x040fe400078e0200 */
[----:B------:R-:W-:-:S04]  /*1a00*/  IMAD.WIDE.U32 R2, R241, c[0x0][0x1a0], R2 ;  /* 0x00006800f1027a25 */ /* 0x000fc800078e0002 */
[----:B------:R-:W-:Y:S02]  /*1a10*/  IMAD.IADD R0, R3, 0x1, R0 ;  /* 0x0000000103007824 */ /* 0x000fe400078e0200 */
[C---:B------:R-:W-:Y:S01]  /*1a20*/  @!P3 LEA R8, P1, R2.reuse, c[0x0][0x170], 0x1 ;  /* 0x00005c000208ba11 */ /* 0x040fe200078208ff */
[----:B------:R2:W-:Y:S03]  /*1a30*/  @P3 STS.128 [R208+0x10000], RZ ;  /* 0x010000ffd0003388 */ /* 0x0005e60000000c00 */
[----:B------:R-:W-:-:S05]  /*1a40*/  @!P3 LEA.HI.X R9, R2, c[0x0][0x174], R0, 0x1, P1 ;  /* 0x00005d000209ba11 */ /* 0x000fca00008f0c00 */
[----:B------:R-:W-:Y:S01]  /*1a50*/  @!PT LDS RZ, [RZ] ;  /* 0x00000000fffff984 */ /* 0x000fe20000000800 */
[----:B------:R-:W-:Y:S01]  /*1a60*/  @!PT LDS RZ, [RZ] ;  /* 0x00000000fffff984 */ /* 0x000fe20000000800 */
[----:B------:R-:W-:Y:S01]  /*1a70*/  @!PT LDS RZ, [RZ] ;  /* 0x00000000fffff984 */ /* 0x000fe20000000800 */
[----:B------:R2:W-:Y:S04]  /*1a80*/  @!P3 LDGSTS.E.BYPASS.LTC128B.128 [R208+0x10000], [R8.64] ;  /* 0x1000000008d0bfae */ /* 0x0005e8000b901d46 */
[----:B------:R2:W-:Y:S01]  /*1a90*/  @P2 STS.128 [R208+0x12000], RZ ;  /* 0x012000ffd0002388 */ /* 0x0005e20000000c00 */
[----:B------:R-:W-:Y:S05]  /*1aa0*/  @P2 BRA `(.L_x_38) ;  /* 0x0000006000002947 */ /* 0x000fea0003800000 */
[----:B--2---:R-:W-:-:S04]  /*1ab0*/  LEA R8, P1, R2, c[0x0][0x170], 0x1 ;  /* 0x00005c0002087a11 */ /* 0x004fc800078208ff */
[----:B------:R-:W-:-:S05]  /*1ac0*/  LEA.HI.X R9, R2, c[0x0][0x174], R0, 0x1, P1 ;  /* 0x00005d0002097a11 */ /* 0x000fca00008f0c00 */
[----:B------:R-:W-:Y:S01]  /*1ad0*/  @!PT LDS RZ, [RZ] ;  /* 0x00000000fffff984 */ /* 0x000fe20000000800 */
[----:B------:R-:W-:Y:S01]  /*1ae0*/  @!PT LDS RZ, [RZ] ;  /* 0x00000000fffff984 */ /* 0x000fe20000000800 */
[----:B------:R-:W-:Y:S01]  /*1af0*/  @!PT LDS RZ, [RZ] ;  /* 0x00000000fffff984 */ /* 0x000fe20000000800 */
[----:B------:R2:W-:Y:S04]  /*1b00*/  LDGSTS.E.BYPASS.LTC128B.128 [R208+0x12000], [R8.64+0x80] ;  /* 0x1200008008d07fae */ /* 0x0005e8000b901d46 */
.L_x_38:
[----:B------:R-:W-:Y:S05]  /*1b10*/  BSYNC B0 ;  /* 0x0000000000007941 */ /* 0x000fea0003800000 */
.L_x_37:
[----:B--2---:R-:W-:Y:S01]  /*1b20*/  IADD3 R8, R241, 0x20, RZ ;  /* 0x00000020f1087810 */ /* 0x004fe20007ffe0ff */
[----:B------:R-:W-:Y:S03]  /*1b30*/  BSSY B0, `(.L_x_39) ;  /* 0x000001d000007945 */ /* 0x000fe60003800000 */
[----:B------:R-:W-:-:S13]  /*1b40*/  ISETP.GE.AND P5, PT, R8, R15, PT ;  /* 0x0000000f0800720c */ /* 0x000fda0003fa6270 */
[----:B------:R2:W-:Y:S04]  /*1b50*/  @P5 STS.128 [R208+0x11000], RZ ;  /* 0x011000ffd0005388 */ /* 0x0005e80000000c00 */
[----:B------:R2:W-:Y:S01]  /*1b60*/  @P5 STS.128 [R208+0x13000], RZ ;  /* 0x013000ffd0005388 */ /* 0x0005e20000000c00 */
[----:B------:R-:W-:Y:S05]  /*1b70*/  @P5 BRA `(.L_x_40) ;  /* 0x0000018000005947 */ /* 0x000fea0003800000 */
[----:B------:R-:W-:Y:S02]  /*1b80*/  IADD3 R0, P1, R241, 0x20, RZ ;  /* 0x00000020f1007810 */ /* 0x000fe40007f3e0ff */
[----:B------:R-:W-:Y:S02]  /*1b90*/  ISETP.GE.AND P2, PT, R218, c[0x0][0x220], PT ;  /* 0x00008800da007a0c */ /* 0x000fe40003f46270 */
[----:B------:R-:W-:Y:S01]  /*1ba0*/  MOV R7, R10 ;  /* 0x0000000a00077202 */ /* 0x000fe20000000f00 */
[----:B------:R-:W-:Y:S01]  /*1bb0*/  IMAD.X R2, RZ, RZ, R30, P1 ;  /* 0x000000ffff027224 */ /* 0x000fe200008e061e */
[----:B------:R-:W-:-:S03]  /*1bc0*/  ISETP.GE.AND P1, PT, R229, c[0x0][0x220], PT ;  /* 0x00008800e5007a0c */ /* 0x000fc60003f26270 */
[----:B------:R-:W-:Y:S02]  /*1bd0*/  IMAD R2, R2, c[0x0][0x1a0], RZ ;  /* 0x0000680002027a24 */ /* 0x000fe400078e02ff */
[----:B------:R-:W-:-:S04]  /*1be0*/  IMAD.WIDE.U32 R6, R0, c[0x0][0x1a0], R6 ;  /* 0x0000680000067a25 */ /* 0x000fc800078e0006 */
[----:B------:R-:W-:Y:S01]  /*1bf0*/  IMAD R0, R0, c[0x0][0x1a4], R2 ;  /* 0x0000690000007a24 */ /* 0x000fe200078e0202 */
[----:B------:R-:W-:Y:S01]  /*1c00*/  @!P2 LEA R2, P3, R6, c[0x0][0x170], 0x1 ;  /* 0x00005c000602aa11 */ /* 0x000fe200078608ff */
[----:B------:R3:W-:Y:S02]  /*1c10*/  @P2 STS.128 [R208+0x11000], RZ ;  /* 0x011000ffd0002388 */ /* 0x0007e40000000c00 */
[----:B------:R-:W-:-:S05]  /*1c20*/  IMAD.IADD R0, R7, 0x1, R0 ;  /* 0x0000000107007824 */ /* 0x000fca00078e0200 */
[----:B------:R-:W-:-:S05]  /*1c30*/  @!P2 LEA.HI.X R3, R6, c[0x0][0x174], R0, 0x1, P3 ;  /* 0x00005d000603aa11 */ /* 0x000fca00018f0c00 */
[----:B------:R-:W-:Y:S01]  /*1c40*/  @!PT LDS RZ, [RZ] ;  /* 0x00000000fffff984 */ /* 0x000fe20000000800 */
[----:B------:R-:W-:Y:S01]  /*1c50*/  @!PT LDS RZ, [RZ] ;  /* 0x00000000fffff984 */ /* 0x000fe20000000800 */
[----:B------:R-:W-:Y:S01]  /*1c60*/  @!PT LDS RZ, [RZ] ;  /* 0x00000000fffff984 */ /* 0x000fe20000000800 */
[----:B------:R3:W-:Y:S04]  /*1c70*/  @!P2 LDGSTS.E.BYPASS.LTC128B.128 [R208+0x11000], [R2.64] ;  /* 0x1100000002d0afae */ /* 0x0007e8000b901d46 */
[----:B------:R3:W-:Y:S01]  /*1c80*/  @P1 STS.128 [R208+0x13000], RZ ;  /* 0x013000ffd0001388 */ /* 0x0007e20000000c00 */
[----:B------:R-:W-:Y:S05]  /*1c90*/  @P1 BRA `(.L_x_40) ;  /* 0x0000006000001947 */ /* 0x000fea0003800000 */
[----:B---3--:R-:W-:-:S04]  /*1ca0*/  LEA R2, P1, R6, c[0x0][0x170], 0x1 ;  /* 0x00005c0006027a11 */ /* 0x008fc800078208ff */
[----:B------:R-:W-:-:S05]  /*1cb0*/  LEA.HI.X R3, R6, c[0x0][0x174], R0, 0x1, P1 ;  /* 0x00005d0006037a11 */ /* 0x000fca00008f0c00 */
[----:B------:R-:W-:Y:S01]  /*1cc0*/  @!PT LDS RZ, [RZ] ;  /* 0x00000000fffff984 */ /* 0x000fe20000000800 */
[----:B------:R-:W-:Y:S01]  /*1cd0*/  @!PT LDS RZ, [RZ] ;  /* 0x00000000fffff984 */ /* 0x000fe20000000800 */
[----:B------:R-:W-:Y:S01]  /*1ce0*/  @!PT LDS RZ, [RZ] ;  /* 0x00000000fffff984 */ /* 0x000fe20000000800 */
[----:B------:R3:W-:Y:S04]  /*1cf0*/  LDGSTS.E.BYPASS.LTC128B.128 [R208+0x13000], [R2.64+0x80] ;  /* 0x1300008002d07fae */ /* 0x0007e8000b901d46 */
.L_x_40:
[----:B------:R-:W-:Y:S05]  /*1d00*/  BSYNC B0 ;  /* 0x0000000000007941 */ /* 0x000fea0003800000 */
.L_x_39:
[----:B------:R-:W-:Y:S01]  /*1d10*/  IMAD R0, R211, -0x40, R23 ;  /* 0xffffffc0d3007824 */ /* 0x000fe200078e0217 */
[----:B------:R-:W0:Y:S01]  /*1d20*/  LDGDEPBAR ;  /* 0x00000000000079af */ /* 0x000e220000000000 */
[----:B------:R-:W-:Y:S03]  /*1d30*/  BSSY B0, `(.L_x_41) ;  /* 0x0000012000007945 */ /* 0x000fe60003800000 */
[----:B------:R-:W-:-:S13]  /*1d40*/  ISETP.GE.AND P4, PT, R241, R0, PT ;  /* 0x00000000f100720c */ /* 0x000fda0003f86270 */
[----:B------:R4:W-:Y:S04]  /*1d50*/  @P4 STS.128 [R208+0x8000], RZ ;  /* 0x008000ffd0004388 */ /* 0x0009e80000000c00 */
[----:B------:R4:W-:Y:S01]  /*1d60*/  @P4 STS.128 [R208+0xa000], RZ ;  /* 0x00a000ffd0004388 */ /* 0x0009e20000000c00 */
[----:B------:R-:W-:Y:S05]  /*1d70*/  @P4 BRA `(.L_x_42) ;  /* 0x000000d000004947 */ /* 0x000fea0003800000 */
[----:B------:R-:W-:Y:S02]  /*1d80*/  ISETP.GE.AND P2, PT, R218, c[0x0][0x220], PT ;  /* 0x00008800da007a0c */ /* 0x000fe40003f46270 */
[----:B------:R-:W-:-:S11]  /*1d90*/  ISETP.GE.AND P1, PT, R229, c[0x0][0x220], PT ;  /* 0x00008800e5007a0c */ /* 0x000fd60003f26270 */
[----:B------:R1:W-:Y:S04]  /*1da0*/  @P2 STS.128 [R208+0x8000], RZ ;  /* 0x008000ffd0002388 */ /* 0x0003e80000000c00 */
[----:B------:R-:W-:Y:S01]  /*1db0*/  @!PT LDS RZ, [RZ] ;  /* 0x00000000fffff984 */ /* 0x000fe20000000800 */
[----:B------:R-:W-:Y:S01]  /*1dc0*/  @!PT LDS RZ, [RZ] ;  /* 0x00000000fffff984 */ /* 0x000fe20000000800 */
[----:B------:R-:W-:Y:S01]  /*1dd0*/  @!PT LDS RZ, [RZ] ;  /* 0x00000000fffff984 */ /* 0x000fe20000000800 */
[----:B------:R1:W-:Y:S04]  /*1de0*/  @!P2 LDGSTS.E.BYPASS.LTC128B.128 [R208+0x8000], [R212.64] ;  /* 0x08000000d4d0afae */ /* 0x0003e8000b901d46 */
[----:B------:R1:W-:Y:S01]  /*1df0*/  @P1 STS.128 [R208+0xa000], RZ ;  /* 0x00a000ffd0001388 */ /* 0x0003e20000000c00 */
[----:B------:R-:W-:Y:S05]  /*1e00*/  @P1 BRA `(.L_x_42) ;  /* 0x0000004000001947 */ /* 0x000fea0003800000 */
[----:B------:R-:W-:Y:S01]  /*1e10*/  @!PT LDS RZ, [RZ] ;  /* 0x00000000fffff984 */ /* 0x000fe20000000800 */
[----:B------:R-:W-:Y:S01]  /*1e20*/  @!PT LDS RZ, [RZ] ;  /* 0x00000000fffff984 */ /* 0x000fe20000000800 */
[----:B------:R-:W-:Y:S01]  /*1e30*/  @!PT LDS RZ, [RZ] ;  /* 0x00000000fffff984 */ /* 0x000fe20000000800 */
[----:B------:R1:W-:Y:S02]  /*1e40*/  LDGSTS.E.BYPASS.LTC128B.128 [R208+0xa000], [R212.64+0x80] ;  /* 0x0a000080d4d07fae */ /* 0x0003e4000b901d46 */
.L_x_42:
[----:B------:R-:W-:Y:S05]  /*1e50*/  BSYNC B0 ;  /* 0x0000000000007941 */ /* 0x000fea0003800000 */
.L_x_41:
[----:B------:R-:W-:Y:S01]  /*1e60*/  ISETP.GE.AND P3, PT, R8, R0, PT ;  /* 0x000000000800720c */ /* 0x000fe20003f66270 */
[----:B------:R-:W-:-:S12]  /*1e70*/  BSSY B0, `(.L_x_43) ;  /* 0x000001b000007945 */ /* 0x000fd80003800000 */
[----:B------:R1:W-:Y:S04]  /*1e80*/  @P3 STS.128 [R208+0x9000], RZ ;  /* 0x009000ffd0003388 */ /* 0x0003e80000000c00 */
[----:B------:R1:W-:Y:S01]  /*1e90*/  @P3 STS.128 [R208+0xb000], RZ ;  /* 0x00b000ffd0003388 */ /* 0x0003e20000000c00 */
[----:B------:R-:W-:Y:S05]  /*1ea0*/  @P3 BRA `(.L_x_44) ;  /* 0x0000017000003947 */ /* 0x000fea0003800000 */
[----:B------:R-:W-:-:S13]  /*1eb0*/  ISETP.GE.AND P2, PT, R218, c[0x0][0x220], PT ;  /* 0x00008800da007a0c */ /* 0x000fda0003f46270 */
[----:B---3--:R-:W-:Y:S01]  /*1ec0*/  @!P2 IMAD.MOV.U32 R3, RZ, RZ, c[0x0][0x370] ;  /* 0x0000dc00ff03a624 */ /* 0x008fe200078e00ff */
[----:B------:R3:W-:Y:S01]  /*1ed0*/  @P2 STS.128 [R208+0x9000], RZ ;  /* 0x009000ffd0002388 */ /* 0x0007e20000000c00 */
[----:B------:R-:W-:-:S03]  /*1ee0*/  @!P2 IMAD.MOV.U32 R6, RZ, RZ, c[0x0][0x374] ;  /* 0x0000dd00ff06a624 */ /* 0x000fc600078e00ff */
[----:B------:R-:W-:-:S04]  /*1ef0*/  @!P2 LEA R2, P1, R3, R212, 0x6 ;  /* 0x000000d40302a211 */ /* 0x000fc800078230ff */
[----:B------:R-:W-:Y:S02]  /*1f00*/  @!P2 LEA.HI.X R3, R3, R213, R6, 0x6, P1 ;  /* 0x000000d50303a211 */ /* 0x000fe400008f3406 */
[----:B------:R-:W-:-:S03]  /*1f10*/  ISETP.GE.AND P1, PT, R229, c[0x0][0x220], PT ;  /* 0x00008800e5007a0c */ /* 0x000fc60003f26270 */
[----:B------:R-:W-:Y:S01]  /*1f20*/  @!PT LDS RZ, [RZ] ;  /* 0x00000000fffff984 */ /* 0x000fe20000000800 */
[----:B------:R-:W-:Y:S01]  /*1f30*/  @!PT LDS RZ, [RZ] ;  /* 0x00000000fffff984 */ /* 0x000fe20000000800 */
[----:B------:R-:W-:Y:S01]  /*1f40*/  @!PT LDS RZ, [RZ] ;  /* 0x00000000fffff984 */ /* 0x000fe20000000800 */
[----:B------:R3:W-:Y:S10]  /*1f50*/  @!P2 LDGSTS.E.BYPASS.LTC128B.128 [R208+0x9000], [R2.64] ;  /* 0x0900000002d0afae */ /* 0x0007f4000b901d46 */
[----:B------:R3:W-:Y:S01]  /*1f60*/  @P1 STS.128 [R208+0xb000], RZ ;  /* 0x00b000ffd0001388 */ /* 0x0007e20000000c00 */
[----:B------:R-:W-:Y:S05]  /*1f70*/  @P1 BRA `(.L_x_44) ;  /* 0x000000a000001947 */ /* 0x000fea0003800000 */
[----:B---3--:R-:W-:Y:S02]  /*1f80*/  IMAD.MOV.U32 R3, RZ, RZ, c[0x0][0x370] ;  /* 0x0000dc00ff037624 */ /* 0x008fe400078e00ff */
[----:B------:R-:W-:-:S03]  /*1f90*/  IMAD.MOV.U32 R2, RZ, RZ, c[0x0][0x374] ;  /* 0x0000dd00ff027624 */ /* 0x000fc600078e00ff */
[----:B------:R-:W-:-:S04]  /*1fa0*/  LEA R4, P1, R3, R4, 0x5 ;  /* 0x0000000403047211 */ /* 0x000fc800078228ff */
[----:B------:R-:W-:Y:S02]  /*1fb0*/  LEA.HI.X R3, R3, R20, R2, 0x5, P1 ;  /* 0x0000001403037211 */ /* 0x000fe400008f2c02 */
[----:B------:R-:W-:-:S04]  /*1fc0*/  LEA R2, P1, R4, c[0x0][0x330], 0x1 ;  /* 0x0000cc0004027a11 */ /* 0x000fc800078208ff */
[----:B------:R-:W-:-:S05]  /*1fd0*/  LEA.HI.X R3, R4, c[0x0][0x334], R3, 0x1, P1 ;  /* 0x0000cd0004037a11 */ /* 0x000fca00008f0c03 */
[----:B------:R-:W-:Y:S01]  /*1fe0*/  @!PT LDS RZ, [RZ] ;  /* 0x00000000fffff984 */ /* 0x000fe20000000800 */
[----:B------:R-:W-:Y:S01]  /*1ff0*/  @!PT LDS RZ, [RZ] ;  /* 0x00000000fffff984 */ /* 0x000fe20000000800 */
[----:B------:R-:W-:Y:S01]  /*2000*/  @!PT LDS RZ, [RZ] ;  /* 0x00000000fffff984 */ /* 0x000fe20000000800 */
[----:B------:R3:W-:Y:S04]  /*2010*/  LDGSTS.E.BYPASS.LTC128B.128 [R208+0xb000], [R2.64+0x80] ;  /* 0x0b00008002d07fae */ /* 0x0007e8000b901d46 */
.L_x_44:
[----:B------:R-:W-:Y:S05]  /*2020*/  BSYNC B0 ;  /* 0x0000000000007941 */ /* 0x000fea0003800000 */
.L_x_43:
[----:B---3--:R-:W3:Y:S01]  /*2030*/  LDL R3, [R1+0xc] ;  /* 0x00000c0001037983 */ /* 0x008ee20000100800 */
[----:B------:R-:W-:Y:S01]  /*2040*/  BSSY B0, `(.L_x_45) ;  /* 0x0000021000007945 */ /* 0x000fe20003800000 */
[----:B---3--:R-:W-:-:S04]  /*2050*/  IADD3 R2, R3, 0x2000, RZ ;  /* 0x0000200003027810 */ /* 0x008fc80007ffe0ff */
[----:B------:R-:W-:-:S05]  /*2060*/  SEL R2, R2, R3, !P0 ;  /* 0x0000000302027207 */ /* 0x000fca0004000000 */
[----:B------:R-:W-:Y:S01]  /*2070*/  IMAD.SHL.U32 R205, R2, 0x2, RZ ;  /* 0x0000000202cd7824 */ /* 0x000fe200078e00ff */
[----:B------:R-:W-:Y:S05]  /*2080*/  @!P4 BRA `(.L_x_46) ;  /* 0x000000900000c947 */ /* 0x000fea0003800000 */
[----:B------:R3:W-:Y:S04]  /*2090*/  STS [R205], RZ ;  /* 0x000000ffcd007388 */ /* 0x0007e80000000800 */
[----:B------:R3:W-:Y:S04]  /*20a0*/  STS [R205+0x4], RZ ;  /* 0x000004ffcd007388 */ /* 0x0007e80000000800 */
[----:B------:R3:W-:Y:S04]  /*20b0*/  STS [R205+0x8], RZ ;  /* 0x000008ffcd007388 */ /* 0x0007e80000000800 */
[----:B------:R3:W-:Y:S04]  /*20c0*/  STS [R205+0xc], RZ ;  /* 0x00000cffcd007388 */ /* 0x0007e80000000800 */
[----:B------:R3:W-:Y:S04]  /*20d0*/  STS [R205+0x2000], RZ ;  /* 0x002000ffcd007388 */ /* 0x0007e80000000800 */
[----:B------:R3:W-:Y:S04]  /*20e0*/  STS [R205+0x2004], RZ ;  /* 0x002004ffcd007388 */ /* 0x0007e80000000800 */
[----:B------:R3:W-:Y:S04]  /*20f0*/  STS [R205+0x2008], RZ ;  /* 0x002008ffcd007388 */ /* 0x0007e80000000800 */
[----:B------:R3:W-:Y:S01]  /*2100*/  STS [R205+0x200c], RZ ;  /* 0x00200cffcd007388 */ /* 0x0007e20000000800 */
[----:B------:R-:W-:Y:S05]  /*2110*/  BRA `(.L_x_47) ;  /* 0x0000013000007947 */ /* 0x000fea0003800000 */
.L_x_46:
[----:B------:R-:W-:Y:S02]  /*2120*/  ISETP.GE.AND P2, PT, R218, c[0x0][0x220], PT ;  /* 0x00008800da007a0c */ /* 0x000fe40003f46270 */
[----:B------:R-:W-:-:S11]  /*2130*/  ISETP.GE.AND P1, PT, R229, c[0x0][0x220], PT ;  /* 0x00008800e5007a0c */ /* 0x000fd60003f26270 */
[----:B------:R3:W-:Y:S04]  /*2140*/  @P2 STS [R205], RZ ;  /* 0x000000ffcd002388 */ /* 0x0007e80000000800 */
[----:B------:R3:W-:Y:S04]  /*2150*/  @P2 STS [R205+0x4], RZ ;  /* 0x000004ffcd002388 */ /* 0x0007e80000000800 */
[----:B------:R3:W-:Y:S04]  /*2160*/  @P2 STS [R205+0x8], RZ ;  /* 0x000008ffcd002388 */ /* 0x0007e80000000800 */
[----:B------:R3:W-:Y:S04]  /*2170*/  @P2 STS [R205+0xc], RZ ;  /* 0x00000cffcd002388 */ /* 0x0007e80000000800 */
[----:B------:R-:W-:Y:S01]  /*2180*/  @!PT LDS RZ, [RZ] ;  /* 0x00000000fffff984 */ /* 0x000fe20000000800 */
[----:B------:R-:W-:Y:S01]  /*2190*/  @!PT LDS RZ, [RZ] ;  /* 0x00000000fffff984 */ /* 0x000fe20000000800 */
[----:B------:R-:W-:Y:S01]  /*21a0*/  @!PT LDS RZ, [RZ] ;  /* 0x00000000fffff984 */ /* 0x000fe20000000800 */
[----:B------:R3:W-:Y:S04]  /*21b0*/  @!P2 LDGSTS.E.BYPASS.LTC128B.128 [R205], [R214.64] ;  /* 0x00000000d6cdafae */ /* 0x0007e8000b901d46 */
[----:B------:R3:W-:Y:S04]  /*21c0*/  @P1 STS [R205+0x2000], RZ ;  /* 0x002000ffcd001388 */ /* 0x0007e80000000800 */
[----:B------:R3:W-:Y:S04]  /*21d0*/  @P1 STS [R205+0x2004], RZ ;  /* 0x002004ffcd001388 */ /* 0x0007e80000000800 */
[----:B------:R3:W-:Y:S04]  /*21e0*/  @P1 STS [R205+0x2008], RZ ;  /* 0x002008ffcd001388 */ /* 0x0007e80000000800 */
[----:B------:R3:W-:Y:S01]  /*21f0*/  @P1 STS [R205+0x200c], RZ ;  /* 0x00200cffcd001388 */ /* 0x0007e20000000800 */
[----:B------:R-:W-:Y:S05]  /*2200*/  @P1 BRA `(.L_x_47) ;  /* 0x0000004000001947 */ /* 0x000fea0003800000 */
[----:B------:R-:W-:Y:S01]  /*2210*/  @!PT LDS RZ, [RZ] ;  /* 0x00000000fffff984 */ /* 0x000fe20000000800 */
[----:B------:R-:W-:Y:S01]  /*2220*/  @!PT LDS RZ, [RZ] ;  /* 0x00000000fffff984 */ /* 0x000fe20000000800 */
[----:B------:R-:W-:Y:S01]  /*2230*/  @!PT LDS RZ, [RZ] ;  /* 0x00000000fffff984 */ /* 0x000fe20000000800 */
[----:B------:R1:W-:Y:S02]  /*2240*/  LDGSTS.E.BYPASS.LTC128B.128 [R205+0x2000], [R214.64+0x80] ;  /* 0x02000080d6cd7fae */ /* 0x0003e4000b901d46 */
.L_x_47:
[----:B------:R-:W-:Y:S05]  /*2250*/  BSYNC B0 ;  /* 0x0000000000007941 */ /* 0x000fea0003800000 */
.L_x_45:
[----:B------:R-:W-:Y:S01]  /*2260*/  MOV R201, 0x20 ;  /* 0x0000002000c97802 */ /* 0x000fe20000000f00 */
[----:B------:R-:W-:Y:S04]  /*2270*/  BSSY B0, `(.L_x_48) ;  /* 0x0000028000007945 */ /* 0x000fe80003800000 */
[----:B------:R-:W-:-:S02]  /*2280*/  IMAD R5, R201, c[0x0][0x194], RZ ;  /* 0x00006500c9057a24 */ /* 0x000fc400078e02ff */
[----:B------:R-:W-:Y:S01]  /*2290*/  IMAD.WIDE.U32 R6, R201, c[0x0][0x190], RZ ;  /* 0x00006400c9067a25 */ /* 0x000fe200078e00ff */
[----:B------:R-:W-:Y:S05]  /*22a0*/  @!P3 BRA `(.L_x_49) ;  /* 0x000000900000b947 */ /* 0x000fea0003800000 */
[----:B------:R1:W-:Y:S04]  /*22b0*/  STS [R205+0x1000], RZ ;  /* 0x001000ffcd007388 */ /* 0x0003e80000000800 */
        /* <DEDUP_REMOVED lines=8> */
.L_x_49:
[----:B------:R-:W-:Y:S02]  /*2340*/  ISETP.GE.AND P2, PT, R218, c[0x0][0x220], PT ;  /* 0x00008800da007a0c */ /* 0x000fe40003f46270 */
[----:B------:R-:W-:-:S11]  /*2350*/  ISETP.GE.AND P1, PT, R229, c[0x0][0x220], PT ;  /* 0x00008800e5007a0c */ /* 0x000fd60003f26270 */
[----:B------:R-:W-:Y:S01]  /*2360*/  @!P2 IMAD.MOV.U32 R3, RZ, RZ, c[0x0][0x190] ;  /* 0x00006400ff03a624 */ /* 0x000fe200078e00ff */
[----:B------:R1:W-:Y:S01]  /*2370*/  @P2 STS [R205+0x1000], RZ ;  /* 0x001000ffcd002388 */ /* 0x0003e20000000800 */
[----:B------:R-:W-:-:S03]  /*2380*/  @!P2 IMAD.MOV.U32 R4, RZ, RZ, c[0x0][0x194] ;  /* 0x00006500ff04a624 */ /* 0x000fc600078e00ff */
[C---:B------:R-:W-:Y:S01]  /*2390*/  @!P2 LEA R2, P3, R3.reuse, R214, 0x6 ;  /* 0x000000d60302a211 */ /* 0x040fe200078630ff */
[----:B------:R1:W-:Y:S03]  /*23a0*/  @P2 STS [R205+0x1004], RZ ;  /* 0x001004ffcd002388 */ /* 0x0003e60000000800 */
[----:B------:R-:W-:Y:S01]  /*23b0*/  @!P2 LEA.HI.X R3, R3, R215, R4, 0x6, P3 ;  /* 0x000000d70303a211 */ /* 0x000fe200018f3404 */
[----:B------:R1:W-:Y:S04]  /*23c0*/  @P2 STS [R205+0x1008], RZ ;  /* 0x001008ffcd002388 */ /* 0x0003e80000000800 */
[----:B------:R1:W-:Y:S04]  /*23d0*/  @P2 STS [R205+0x100c], RZ ;  /* 0x00100cffcd002388 */ /* 0x0003e80000000800 */
[----:B------:R-:W-:Y:S01]  /*23e0*/  @!PT LDS RZ, [RZ] ;  /* 0x00000000fffff984 */ /* 0x000fe20000000800 */
[----:B------:R-:W-:Y:S01]  /*23f0*/  @!PT LDS RZ, [RZ] ;  /* 0x00000000fffff984 */ /* 0x000fe20000000800 */
[----:B------:R-:W-:Y:S01]  /*2400*/  @!PT LDS RZ, [RZ] ;  /* 0x00000000fffff984 */ /* 0x000fe20000000800 */
[----:B------:R5:W-:Y:S04]  /*2410*/  @!P2 LDGSTS.E.BYPASS.LTC128B.128 [R205+0x1000], [R2.64] ;  /* 0x0100000002cdafae */ /* 0x000be8000b901d46 */
[----:B------:R1:W-:Y:S04]  /*2420*/  @P1 STS [R205+0x3000], RZ ;  /* 0x003000ffcd001388 */ /* 0x0003e80000000800 */
[----:B------:R1:W-:Y:S04]  /*2430*/  @P1 STS [R205+0x3004], RZ ;  /* 0x003004ffcd001388 */ /* 0x0003e80000000800 */
[----:B------:R1:W-:Y:S04]  /*2440*/  @P1 STS [R205+0x3008], RZ ;  /* 0x003008ffcd001388 */ /* 0x0003e80000000800 */
[----:B------:R1:W-:Y:S01]  /*2450*/  @P1 STS [R205+0x300c], RZ ;  /* 0x00300cffcd001388 */ /* 0x0003e20000000800 */
[----:B-----5:R-:W-:-:S04]  /*2460*/  IADD3 R3, P2, R12, R6, RZ ;  /* 0x000000060c037210 */ /* 0x020fc80007f5e0ff */
[----:B------:R-:W-:Y:S01]  /*2470*/  IADD3.X R4, R22, R7, R5, P2, !PT ;  /* 0x0000000716047210 */ /* 0x000fe200017fe405 */
[----:B------:R-:W-:Y:S05]  /*2480*/  @P1 BRA `(.L_x_50) ;  /* 0x0000006000001947 */ /* 0x000fea0003800000 */
[----:B------:R-:W-:-:S04]  /*2490*/  LEA R2, P1, R3, c[0x0][0x160], 0x1 ;  /* 0x0000580003027a11 */ /* 0x000fc800078208ff */
[----:B------:R-:W-:-:S05]  /*24a0*/  LEA.HI.X R3, R3, c[0x0][0x164], R4, 0x1, P1 ;  /* 0x0000590003037a11 */ /* 0x000fca00008f0c04 */
[----:B------:R-:W-:Y:S01]  /*24b0*/  @!PT LDS RZ, [RZ] ;  /* 0x00000000fffff984 */ /* 0x000fe20000000800 */
[----:B------:R-:W-:Y:S01]  /*24c0*/  @!PT LDS RZ, [RZ] ;  /* 0x00000000fffff984 */ /* 0x000fe20000000800 */
[----:B------:R-:W-:Y:S01]  /*24d0*/  @!PT LDS RZ, [RZ] ;  /* 0x00000000fffff984 */ /* 0x000fe20000000800 */
[----:B------:R1:W-:Y:S04]  /*24e0*/  LDGSTS.E.BYPASS.LTC128B.128 [R205+0x3000], [R2.64+0x80] ;  /* 0x0300008002cd7fae */ /* 0x0003e8000b901d46 */
.L_x_50:
[----:B------:R-:W-:Y:S05]  /*24f0*/  BSYNC B0 ;  /* 0x0000000000007941 */ /* 0x000fea0003800000 */
.L_x_48:
[----:B--2---:R-:W2:Y:S01]  /*2500*/  LDL R4, [R1+0x8] ;  /* 0x0000080001047983 */ /* 0x004ea20000100800 */
[----:B------:R-:W-:Y:S01]  /*2510*/  IMAD.MOV.U32 R217, RZ, RZ, 0x7f800000 ;  /* 0x7f800000ffd97424 */ /* 0x000fe200078e00ff */
[----:B------:R-:W-:Y:S02]  /*2520*/  MOV R220, 0x7f800000 ;  /* 0x7f80000000dc7802 */ /* 0x000fe40000000f00 */
[----:B------:R1:W-:Y:S04]  /*2530*/  @P6 STS.128 [R208+0xc000], RZ ;  /* 0x00c000ffd0006388 */ /* 0x0003e80000000c00 */
[----:B------:R1:W-:Y:S01]  /*2540*/  @P6 STS.128 [R208+0xe000], RZ ;  /* 0x00e000ffd0006388 */ /* 0x0003e20000000c00 */
[----:B------:R-:W-:Y:S01]  /*2550*/  BSSY B0, `(.L_x_51) ;  /* 0x000002c000007945 */ /* 0x000fe20003800000 */
[C---:B-12---:R-:W-:Y:S01]  /*2560*/  IADD3 R3, R4.reuse, 0x8, RZ ;  /* 0x0000000804037810 */ /* 0x046fe20007ffe0ff */
[----:B------:R-:W-:Y:S01]  /*2570*/  IMAD.SHL.U32 R240, R4, 0x4, RZ ;  /* 0x0000000404f07824 */ /* 0x000fe200078e00ff */
[----:B------:R-:W-:-:S02]  /*2580*/  SHF.R.S32.HI R2, RZ, 0x1f, R4 ;  /* 0x0000001fff027819 */ /* 0x000fc40000011404 */
[CC--:B------:R-:W-:Y:S02]  /*2590*/  ISETP.GE.AND P3, PT, R4.reuse, R0.reuse, PT ;  /* 0x000000000400720c */ /* 0x0c0fe40003f66270 */
[----:B------:R-:W-:Y:S02]  /*25a0*/  ISETP.GE.AND P2, PT, R3, R0, PT ;  /* 0x000000000300720c */ /* 0x000fe40003f46270 */
[----:B------:R-:W-:Y:S02]  /*25b0*/  SHF.L.U64.HI R239, R4, 0x2, R2 ;  /* 0x0000000204ef7819 */ /* 0x000fe40000010202 */
[----:B------:R-:W-:-:S04]  /*25c0*/  IADD3 R2, P1, R240, R226, RZ ;  /* 0x000000e2f0027210 */ /* 0x000fc80007f3e0ff */
[----:B------:R-:W-:Y:S01]  /*25d0*/  IADD3.X R3, R239, R225, RZ, P1, !PT ;  /* 0x000000e1ef037210 */ /* 0x000fe20000ffe4ff */
[----:B------:R-:W-:-:S04]  /*25e0*/  IMAD R0, R26, c[0x0][0x198], RZ ;  /* 0x000066001a007a24 */ /* 0x000fc800078e02ff */
[----:B------:R1:W5:Y:S04]  /*25f0*/  @!P3 LDG.E R217, [R2.64] ;  /* 0x0000000602d9b981 */ /* 0x000368000c1e1900 */
[----:B------:R1:W5:Y:S01]  /*2600*/  @!P2 LDG.E R220, [R2.64+0x20] ;  /* 0x0000200602dca981 */ /* 0x000362000c1e1900 */
[C---:B------:R-:W-:Y:S02]  /*2610*/  IMAD R0, R21.reuse, c[0x0][0x19c], R0 ;  /* 0x0000670015007a24 */ /* 0x040fe400078e0200 */
[----:B-1----:R-:W-:-:S05]  /*2620*/  IMAD.WIDE.U32 R2, R21, c[0x0][0x198], R218 ;  /* 0x0000660015027a25 */ /* 0x002fca00078e00da */
[----:B------:R-:W-:-:S04]  /*2630*/  IADD3 R4, P1, R28, R2, RZ ;  /* 0x000000021c047210 */ /* 0x000fc80007f3e0ff */
[----:B------:R-:W-:Y:S01]  /*2640*/  IADD3.X R5, R29, R3, R0, P1, !PT ;  /* 0x000000031d057210 */ /* 0x000fe20000ffe400 */
[----:B------:R-:W-:-:S04]  /*2650*/  IMAD R0, R27, c[0x0][0x1b0], RZ ;  /* 0x00006c001b007a24 */ /* 0x000fc800078e02ff */
[C---:B------:R-:W-:Y:S02]  /*2660*/  IMAD R0, R14.reuse, c[0x0][0x1b4], R0 ;  /* 0x00006d000e007a24 */ /* 0x040fe400078e0200 */
[----:B------:R-:W-:-:S04]  /*2670*/  IMAD.WIDE.U32 R4, R14, c[0x0][0x1b0], R4 ;  /* 0x00006c000e047a25 */ /* 0x000fc800078e0004 */
        /* <DEDUP_REMOVED lines=19> */
[----:B-1----:R-:W-:-:S04]  /*27b0*/  LEA R6, P1, R2, c[0x0][0x168], 0x1 ;  /* 0x00005a0002067a11 */ /* 0x002fc800078208ff */
[----:B------:R-:W-:-:S05]  /*27c0*/  LEA.HI.X R7, R2, c[0x0][0x16c], R0, 0x1, P1 ;  /* 0x00005b0002077a11 */ /* 0x000fca00008f0c00 */
[----:B------:R-:W-:Y:S01]  /*27d0*/  @!PT LDS RZ, [RZ] ;  /* 0x00000000fffff984 */ /* 0x000fe20000000800 */
[----:B------:R-:W-:Y:S01]  /*27e0*/  @!PT LDS RZ, [RZ] ;  /* 0x00000000fffff984 */ /* 0x000fe20000000800 */
[----:B------:R-:W-:Y:S01]  /*27f0*/  @!PT LDS RZ, [RZ] ;  /* 0x00000000fffff984 */ /* 0x000fe20000000800 */
[----:B------:R1:W-:Y:S04]  /*2800*/  LDGSTS.E.BYPASS.LTC128B.128 [R208+0xe000], [R6.64+0x80] ;  /* 0x0e00008006d07fae */ /* 0x0003e8000b901d46 */
.L_x_52:
[----:B------:R-:W-:Y:S05]  /*2810*/  BSYNC B0 ;  /* 0x0000000000007941 */ /* 0x000fea0003800000 */
.L_x_51:
[----:B------:R2:W-:Y:S01]  /*2820*/  @P5 STS.128 [R208+0xd000], RZ ;  /* 0x00d000ffd0005388 */ /* 0x0005e20000000c00 */
[----:B------:R-:W-:Y:S03]  /*2830*/  BSSY B0, `(.L_x_53) ;  /* 0x000001b000007945 */ /* 0x000fe60003800000 */
        /* <DEDUP_REMOVED lines=26> */
.L_x_54:
[----:B------:R-:W-:Y:S05]  /*29e0*/  BSYNC B0 ;  /* 0x0000000000007941 */ /* 0x000fea0003800000 */
.L_x_53:
[----:B-12---:R-:W2:Y:S01]  /*29f0*/  LDL R2, [R1+0x14] ;  /* 0x0000140001027983 */ /* 0x006ea20000100800 */
[----:B------:R-:W-:Y:S01]  /*2a00*/  IADD3 R0, R21, 0x40, RZ ;  /* 0x0000004015007810 */ /* 0x000fe20007ffe0ff */
[----:B------:R-:W-:Y:S01]  /*2a10*/  IMAD.MOV.U32 R192, RZ, RZ, 0x40 ;  /* 0x00000040ffc07424 */ /* 0x000fe200078e00ff */
[----:B------:R-:W-:Y:S01]  /*2a20*/  SHF.L.U32 R193, R204, 0x1, RZ ;  /* 0x00000001ccc17819 */ /* 0x000fe200000006ff */
[----:B------:R-:W0:Y:S01]  /*2a30*/  LDGDEPBAR ;  /* 0x00000000000079af */ /* 0x000e220000000000 */
[----:B------:R-:W-:Y:S01]  /*2a40*/  IMAD.MOV.U32 R210, RZ, RZ, R205 ;  /* 0x000000ffffd27224 */ /* 0x000fe200078e00cd */
        /* <DEDUP_REMOVED lines=22> */
[----:B------:R-:W-:-:S04]  /*2bb0*/  DEPBAR.LE SB0, 0x1 ;  /* 0x000080400000791a */ /* 0x000fc80000000000 */
[----:B------:R-:W-:Y:S01]  /*2bc0*/  BAR.SYNC.DEFER_BLOCKING 0x0 ;  /* 0x0000000000007b1d */ /* 0x000fe20000010000 */
        /* <DEDUP_REMOVED lines=10> */
[----:B------:R1:W3:Y:S04]  /*2c70*/  LDSM.16.M88.4 R104, [R188+0x10000] ;  /* 0x01000000bc68783b */ /* 0x0002e80000000200 */
[----:B------:R1:W4:Y:S04]  /*2c80*/  LDSM.16.M88.4 R108, [R188+0x10800] ;  /* 0x01080000bc6c783b */ /* 0x0003280000000200 */
        /* <DEDUP_REMOVED lines=14> */
[----:B--2---:R-:W-:-:S02]  /*2d70*/  R2P PR, R2, 0x6 ;  /* 0x0000000602007804 */ /* 0x004fc40000000000 */
[----:B------:R-:W-:Y:S02]  /*2d80*/  ISETP.GE.AND P3, PT, R0, R209, PT ;  /* 0x000000d10000720c */ /* 0x000fe40003f66270 */
[----:B------:R-:W-:Y:S02]  /*2d90*/  IADD3 R0, R202, 0x2000, RZ ;  /* 0x00002000ca007810 */ /* 0x000fe40007ffe0ff */
[----:B------:R-:W-:Y:S02]  /*2da0*/  IADD3 R2, R204, 0x2000, RZ ;  /* 0x00002000cc027810 */ /* 0x000fe40007ffe0ff */
[----:B------:R-:W-:Y:S02]  /*2db0*/  SEL R0, R0, R202, !P0 ;  /* 0x000000ca00007207 */ /* 0x000fe40004000000 */
[----:B------:R-:W-:Y:S02]  /*2dc0*/  SEL R2, R2, R204, !P0 ;  /* 0x000000cc02027207 */ /* 0x000fe40004000000 */
[----:B------:R-:W-:Y:S01]  /*2dd0*/  SEL R201, R201, 0xffffffe0, !P1 ;  /* 0xffffffe0c9c97807 */ /* 0x000fe20004800000 */
[----:B------:R-:W-:Y:S01]  /*2de0*/  IMAD.SHL.U32 R184, R0, 0x2, RZ ;  /* 0x0000000200b87824 */ /* 0x000fe200078e00ff */
[----:B------:R-:W-:Y:S01]  /*2df0*/  SHF.L.U32 R187, R2, 0x1, RZ ;  /* 0x0000000102bb7819 */ /* 0x000fe200000006ff */
[----:B------:R-:W-:Y:S01]  /*2e00*/  IMAD.MOV.U32 R0, RZ, RZ, c[0x0][0x22c] ;  /* 0x00008b00ff007624 */ /* 0x000fe200078e00ff */
[----:B------:R-:W-:Y:S01]  /*2e10*/  SEL R192, R192, 0xffffffc0, !P2 ;  /* 0xffffffc0c0c07807 */ /* 0x000fe20005000000 */
[----:B------:R-:W-:Y:S01]  /*2e20*/  IMAD.IADD R196, R194, 0x1, R201 ;  /* 0x00000001c2c47824 */ /* 0x000fe200078e02c9 */
[----:B------:R-:W-:Y:S01]  /*2e30*/  IADD3 R195, R201, R193, RZ ;  /* 0x000000c1c9c37210 */ /* 0x000fe20007ffe0ff */
[----:B------:R-:W-:-:S02]  /*2e40*/  IMAD R0, R0, c[0x0][0x1c0], RZ ;  /* 0x0000700000007a24 */ /* 0x000fc400078e02ff */
[----:B------:R-:W-:Y:S02]  /*2e50*/  IMAD.IADD R199, R194, 0x1, R192 ;  /* 0x00000001c2c77824 */ /* 0x000fe400078e02c0 */
[C---:B------:R-:W-:Y:S01]  /*2e60*/  IMAD.SHL.U32 R216, R0.reuse, 0x8, RZ ;  /* 0x0000000800d87824 */ /* 0x040fe200078e00ff */
[----:B------:R-:W-:Y:S01]  /*2e70*/  SHF.L.U32 R244, R0, 0x4, RZ ;  /* 0x0000000400f47819 */ /* 0x000fe200000006ff */
[C---:B------:R-:W-:Y:S02]  /*2e80*/  IMAD.IADD R198, R192.reuse, 0x1, R193 ;  /* 0x00000001c0c67824 */ /* 0x040fe400078e02c1 */
[----:B------:R-:W-:Y:S01]  /*2e90*/  IMAD.IADD R200, R192, 0x1, R196 ;  /* 0x00000001c0c87824 */ /* 0x000fe200078e02c4 */
[----:B------:R-:W-:Y:S01]  /*2ea0*/  IADD3 R250, R244, 0x20, RZ ;  /* 0x00000020f4fa7810 */ /* 0x000fe20007ffe0ff */
[----:B------:R-:W-:Y:S01]  /*2eb0*/  IMAD.IADD R197, R192, 0x1, R195 ;  /* 0x00000001c0c57824 */ /* 0x000fe200078e02c3 */
[C---:B------:R-:W-:Y:S02]  /*2ec0*/  IADD3 R248, R244.reuse, 0x60, RZ ;  /* 0x00000060f4f87810 */ /* 0x040fe40007ffe0ff */
[----:B------:R-:W-:Y:S01]  /*2ed0*/  IADD3 R249, R244, 0x40, RZ ;  /* 0x00000040f4f97810 */ /* 0x000fe20007ffe0ff */
[----:B------:R-:W-:-:S02]  /*2ee0*/  IMAD.IADD R247, R216, 0x1, R250 ;  /* 0x00000001d8f77824 */ /* 0x000fc400078e02fa */
[C---:B------:R-:W-:Y:S01]  /*2ef0*/  IMAD.IADD R245, R216.reuse, 0x1, R248 ;  /* 0x00000001d8f57824 */ /* 0x040fe200078e02f8 */
[C---:B------:R-:W-:Y:S01]  /*2f00*/  IADD3 R246, R216.reuse, R249, RZ ;  /* 0x000000f9d8f67210 */ /* 0x040fe20007ffe0ff */
[C---:B------:R-:W-:Y:S02]  /*2f10*/  IMAD.IADD R4, R216.reuse, 0x1, R247 ;  /* 0x00000001d8047824 */ /* 0x040fe400078e02f7 */
[C---:B------:R-:W-:Y:S01]  /*2f20*/  IMAD.IADD R2, R216.reuse, 0x1, R245 ;  /* 0x00000001d8027824 */ /* 0x040fe200078e02f5 */
[C---:B------:R-:W-:Y:S01]  /*2f30*/  IADD3 R3, R216.reuse, R246, RZ ;  /* 0x000000f6d8037210 */ /* 0x040fe20007ffe0ff */
[C---:B------:R-:W-:Y:S02]  /*2f40*/  IMAD.IADD R235, R216.reuse, 0x1, R4 ;  /* 0x00000001d8eb7824 */ /* 0x040fe400078e0204 */
[C---:B------:R-:W-:Y:S01]  /*2f50*/  IMAD.IADD R231, R216.reuse, 0x1, R2 ;  /* 0x00000001d8e77824 */ /* 0x040fe200078e0202 */
[C---:B------:R-:W-:Y:S01]  /*2f60*/  IADD3 R233, R216.reuse, R3, RZ ;  /* 0x00000003d8e97210 */ /* 0x040fe20007ffe0ff */
[----:B------:R-:W-:-:S02]  /*2f70*/  IMAD.IADD R234, R216, 0x1, R235 ;  /* 0x00000001d8ea7824 */ /* 0x000fc400078e02eb */
[C---:B------:R-:W-:Y:S01]  /*2f80*/  IMAD.IADD R230, R216.reuse, 0x1, R231 ;  /* 0x00000001d8e67824 */ /* 0x040fe200078e02e7 */
[C---:B------:R-:W-:Y:S02]  /*2f90*/  IADD3 R232, R216.reuse, R233, RZ ;  /* 0x000000e9d8e87210 */ /* 0x040fe40007ffe0ff */
[C---:B------:R-:W-:Y:S02]  /*2fa0*/  IADD3 R238, R216.reuse, R234, RZ ;  /* 0x000000ead8ee7210 */ /* 0x040fe40007ffe0ff */
[C---:B------:R-:W-:Y:S01]  /*2fb0*/  IADD3 R236, R216.reuse, R230, RZ ;  /* 0x000000e6d8ec7210 */ /* 0x040fe20007ffe0ff */
[----:B-1-34-:R-:W-:Y:S02]  /*2fc0*/  IMAD.IADD R237, R216, 0x1, R232 ;  /* 0x00000001d8ed7824 */ /* 0x01afe400078e02e8 */
.L_x_57:
[----:B------:R-:W0:Y:S01]  /*2fd0*/  LDGDEPBAR ;  /* 0x00000000000079af */ /* 0x000e220000000000 */
[C---:B------:R-:W-:Y:S02]  /*2fe0*/  IADD3 R0, R187.reuse, R201, RZ ;  /* 0x000000c9bb007210 */ /* 0x040fe40007ffe0ff */
[-C--:B------:R-:W-:Y:S02]  /*2ff0*/  IADD3 R3, R187, R192.reuse, RZ ;  /* 0x000000c0bb037210 */ /* 0x080fe40007ffe0ff */
[----:B------:R-:W-:Y:S02]  /*3000*/  IADD3 R2, R0, R192, RZ ;  /* 0x000000c000027210 */ /* 0x000fe40007ffe0ff */
[----:B-----5:R-:W-:Y:S01]  /*3010*/  FSETP.NEU.FTZ.AND P0, PT, R217, -INF , PT ;  /* 0xff800000d900780b */ /* 0x020fe20003f1d000 */
[----:B------:R-:W2:Y:S01]  /*3020*/  LDL R168, [R1] ;  /* 0x0000000001a87983 */ /* 0x000ea20000100800 */
        /* <DEDUP_REMOVED lines=8> */
[----:B------:R-:W3:Y:S08]  /*30b0*/  LDSM.16.M88.4 R52, [R188+0xc800] ;  /* 0x00c80000bc34783b */ /* 0x000ef00000000200 */
[----:B------:R-:W-:Y:S08]  /*30c0*/  LDSM.16.M88.4 R56, [R0] ;  /* 0x000000000038783b */ /* 0x000ff00000000200 */
[----:B------:R-:W4:Y:S08]  /*30d0*/  LDSM.16.M88.4 R60, [R189+0xc000] ;  /* 0x00c00000bd3c783b */ /* 0x000f300000000200 */
[----:B------:R-:W4:Y:S01]  /*30e0*/  LDSM.16.M88.4 R64, [R189+0xc800] ;  /* 0x00c80000bd40783b */ /* 0x000f220000000200 */
[C---:B-1----:R-:W-:Y:S07]  /*30f0*/  HMMA.16816.F32.BF16 R4, R16.reuse, R8, RZ ;  /* 0x000000081004723c */ /* 0x042fee00000418ff */
[----:B------:R-:W-:Y:S01]  /*3100*/  LDSM.16.M88.4 R100, [R190+0xc000] ;  /* 0x00c00000be64783b */ /* 0x000fe20000000200 */
[C---:B------:R-:W-:Y:S08]  /*3110*/  HMMA.16816.F32.BF16 R8, R16.reuse, R10, RZ ;  /* 0x0000000a1008723c */ /* 0x040ff000000418ff */
[C---:B---3--:R-:W-:Y:S08]  /*3120*/  HMMA.16816.F32.BF16 R12, R16.reuse, R52, RZ ;  /* 0x00000034100c723c */ /* 0x048ff000000418ff */
[----:B------:R-:W-:Y:S01]  /*3130*/  HMMA.16816.F32.BF16 R16, R16, R54, RZ ;  /* 0x000000361010723c */ /* 0x000fe200000418ff */
[----:B------:R-:W1:Y:S07]  /*3140*/  LDSM.16.M88.4 R52, [R3] ;  /* 0x000000000334783b */ /* 0x000e6e0000000200 */
[C---:B----4-:R-:W-:Y:S08]  /*3150*/  HMMA.16816.F32.BF16 R4, R56.reuse, R60, R4 ;  /* 0x0000003c3804723c */ /* 0x050ff00000041804 */
[C---:B------:R-:W-:Y:S01]  /*3160*/  HMMA.16816.F32.BF16 R8, R56.reuse, R62, R8 ;  /* 0x0000003e3808723c */ /* 0x040fe20000041808 */
[----:B------:R-:W3:Y:S07]  /*3170*/  LDSM.16.M88.4 R60, [R190+0xc800] ;  /* 0x00c80000be3c783b */ /* 0x000eee0000000200 */
[C---:B------:R-:W-:Y:S08]  /*3180*/  HMMA.16816.F32.BF16 R12, R56.reuse, R64, R12 ;  /* 0x00000040380c723c */ /* 0x040ff0000004180c */
[----:B------:R-:W-:Y:S01]  /*3190*/  HMMA.16816.F32.BF16 R16, R56, R66, R16 ;  /* 0x000000423810723c */ /* 0x000fe20000041810 */
[----:B------:R-:W-:Y:S07]  /*31a0*/  LDSM.16.M88.4 R56, [R2] ;  /* 0x000000000238783b */ /* 0x000fee0000000200 */
[C---:B-1----:R-:W-:Y:S01]  /*31b0*/  HMMA.16816.F32.BF16 R4, R52.reuse, R100, R4 ;  /* 0x000000643404723c */ /* 0x042fe20000041804 */
[----:B------:R-:W1:Y:S07]  /*31c0*/  LDSM.16.M88.4 R64, [R191+0xc000] ;  /* 0x00c00000bf40783b */ /* 0x000e6e0000000200 */
[C---:B------:R-:W-:Y:S01]  /*31d0*/  HMMA.16816.F32.BF16 R8, R52.reuse, R102, R8 ;  /* 0x000000663408723c */ /* 0x040fe20000041808 */
[----:B------:R-:W4:Y:S07]  /*31e0*/  LDSM.16.M88.4 R100, [R191+0xc800] ;  /* 0x00c80000bf64783b */ /* 0x000f2e0000000200 */
[C---:B---3--:R-:W-:Y:S08]  /*31f0*/  HMMA.16816.F32.BF16 R12, R52.reuse, R60, R12 ;  /* 0x0000003c340c723c */ /* 0x048ff0000004180c */
[----:B------:R-:W-:Y:S01]  /*3200*/  HMMA.16816.F32.BF16 R16, R52, R62, R16 ;  /* 0x0000003e3410723c */ /* 0x000fe20000041810 */
[----:B------:R-:W-:Y:S08]  /*3210*/  LDSM.16.M88.4 R52, [R187+0x2000] ;  /* 0x00200000bb34783b */ /* 0x000ff00000000200 */
[----:B------:R-:W3:Y:S01]  /*3220*/  LDSM.16.M88.4 R60, [R188+0xe000] ;  /* 0x00e00000bc3c783b */ /* 0x000ee20000000200 */
[C---:B-1----:R-:W-:Y:S08]  /*3230*/  HMMA.16816.F32.BF16 R4, R56.reuse, R64, R4 ;  /* 0x000000403804723c */ /* 0x042ff00000041804 */
[C---:B------:R-:W-:Y:S01]  /*3240*/  HMMA.16816.F32.BF16 R8, R56.reuse, R66, R8 ;  /* 0x000000423808723c */ /* 0x040fe20000041808 */
[----:B------:R-:W1:Y:S07]  /*3250*/  LDSM.16.M88.4 R64, [R188+0xe800] ;  /* 0x00e80000bc40783b */ /* 0x000e6e0000000200 */
[C---:B----4-:R-:W-:Y:S08]  /*3260*/  HMMA.16816.F32.BF16 R12, R56.reuse, R100, R12 ;  /* 0x00000064380c723c */ /* 0x050ff0000004180c */
[----:B------:R-:W-:Y:S01]  /*3270*/  HMMA.16816.F32.BF16 R16, R56, R102, R16 ;  /* 0x000000663810723c */ /* 0x000fe20000041810 */
[----:B------:R-:W-:Y:S07]  /*3280*/  LDSM.16.M88.4 R56, [R0+0x2000] ;  /* 0x002000000038783b */ /* 0x000fee0000000200 */
[C---:B---3--:R-:W-:Y:S01]  /*3290*/  HMMA.16816.F32.BF16 R4, R52.reuse, R60, R4 ;  /* 0x0000003c3404723c */ /* 0x048fe20000041804 */
[----:B------:R-:W-:Y:S07]  /*32a0*/  LDSM.16.M88.4 R100, [R189+0xe800] ;  /* 0x00e80000bd64783b */ /* 0x000fee0000000200 */
[C---:B------:R-:W-:Y:S01]  /*32b0*/  HMMA.16816.F32.BF16 R8, R52.reuse, R62, R8 ;  /* 0x0000003e3408723c */ /* 0x040fe20000041808 */
[----:B------:R-:W3:Y:S07]  /*32c0*/  LDSM.16.M88.4 R60, [R189+0xe000] ;  /* 0x00e00000bd3c783b */ /* 0x000eee0000000200 */
[C---:B-1----:R-:W-:Y:S08]  /*32d0*/  HMMA.16816.F32.BF16 R12, R52.reuse, R64, R12 ;  /* 0x00000040340c723c */ /* 0x042ff0000004180c */
[----:B------:R-:W-:Y:S01]  /*32e0*/  HMMA.16816.F32.BF16 R16, R52, R66, R16 ;  /* 0x000000423410723c */ /* 0x000fe20000041810 */
[----:B------:R2:W-:Y:S08]  /*32f0*/  LDSM.16.M88.4 R52, [R3+0x2000] ;  /* 0x002000000334783b */ /* 0x0005f00000000200 */
[----:B------:R-:W1:Y:S01]  /*3300*/  LDSM.16.M88.4 R64, [R190+0xe000] ;  /* 0x00e00000be40783b */ /* 0x000e620000000200 */
[C---:B---3--:R-:W-:Y:S08]  /*3310*/  HMMA.16816.F32.BF16 R4, R56.reuse, R60, R4 ;  /* 0x0000003c3804723c */ /* 0x048ff00000041804 */
[C---:B------:R-:W-:Y:S01]  /*3320*/  HMMA.16816.F32.BF16 R8, R56.reuse, R62, R8 ;  /* 0x0000003e3808723c */ /* 0x040fe20000041808 */
[----:B------:R3:W-:Y:S07]  /*3330*/  LDSM.16.M88.4 R60, [R2+0x2000] ;  /* 0x00200000023c783b */ /* 0x0007ee0000000200 */
[C---:B------:R-:W-:Y:S04]  /*3340*/  HMMA.16816.F32.BF16 R12, R56.reuse, R100, R12 ;  /* 0x00000064380c723c */ /* 0x040fe8000004180c */
[----:B--2---:R-:W-:Y:S04]  /*3350*/  @P3 LEA R3, R243, R168, 0x6 ;  /* 0x000000a8f3033211 */ /* 0x004fe800078e30ff */
[----:B------:R-:W-:Y:S01]  /*3360*/  HMMA.16816.F32.BF16 R16, R56, R102, R16 ;  /* 0x000000663810723c */ /* 0x000fe20000041810 */
[----:B------:R-:W2:Y:S02]  /*3370*/  LDSM.16.M88.4 R56, [R190+0xe800] ;  /* 0x00e80000be38783b */ /* 0x000ea40000000200 */
[CC--:B------:R-:W-:Y:S02]  /*3380*/  @P3 ISETP.GE.AND P1, PT, R3.reuse, R209.reuse, PT ;  /* 0x000000d10300320c */ /* 0x0c0fe40003f26270 */
[----:B------:R-:W-:Y:S03]  /*3390*/  @P3 IADD3 R0, R3, 0x1, RZ ;  /* 0x0000000103003810 */ /* 0x000fe60007ffe0ff */
[C---:B-1----:R-:W-:Y:S01]  /*33a0*/  HMMA.16816.F32.BF16 R4, R52.reuse, R64, R4 ;  /* 0x000000403404723c */ /* 0x042fe20000041804 */
[----:B------:R-:W1:Y:S04]  /*33b0*/  LDSM.16.M88.4 R100, [R191+0xe000] ;  /* 0x00e00000bf64783b */ /* 0x000e680000000200 */
[----:B---3--:R-:W-:Y:S01]  /*33c0*/  FMUL.FTZ R2, R217, 1.4426950216293334961 ;  /* 0x3fb8aa3bd9027820 */ /* 0x008fe20000410000 */
[-C--:B------:R-:W-:Y:S01]  /*33d0*/  @P3 ISETP.GE.AND P2, PT, R0, R209.reuse, PT ;  /* 0x000000d10000320c */ /* 0x080fe20003f46270 */
[----:B------:R-:W-:Y:S01]  /*33e0*/  FMUL.FTZ R0, R220, 1.4426950216293334961 ;  /* 0x3fb8aa3bdc007820 */ /* 0x000fe20000410000 */
[C---:B------:R-:W-:Y:S04]  /*33f0*/  HMMA.16816.F32.BF16 R8, R52.reuse, R66, R8 ;  /* 0x000000423408723c */ /* 0x040fe80000041808 */
[----:B------:R-:W-:Y:S02]  /*3400*/  FSEL R2, R2, RZ, P0 ;  /* 0x000000ff02027208 */ /* 0x000fe40000000000 */
[----:B------:R-:W-:Y:S06]  /*3410*/  FSETP.NEU.FTZ.AND P0, PT, R220, -INF , PT ;  /* 0xff800000dc00780b */ /* 0x000fec0003f1d000 */
[----:B------:R-:W-:Y:S01]  /*3420*/  FSEL R0, R0, RZ, P0 ;  /* 0x000000ff00007208 */ /* 0x000fe20000000000 */
[C---:B--2---:R-:W-:Y:S08]  /*3430*/  HMMA.16816.F32.BF16 R12, R52.reuse, R56, R12 ;  /* 0x00000038340c723c */ /* 0x044ff0000004180c */
[----:B------:R-:W-:Y:S01]  /*3440*/  HMMA.16816.F32.BF16 R16, R52, R58, R16 ;  /* 0x0000003a3410723c */ /* 0x000fe20000041810 */
[----:B------:R-:W2:Y:S07]  /*3450*/  LDSM.16.M88.4 R52, [R191+0xe800] ;  /* 0x00e80000bf34783b */ /* 0x000eae0000000200 */
[C---:B-1----:R-:W-:Y:S08]  /*3460*/  HMMA.16816.F32.BF16 R4, R60.reuse, R100, R4 ;  /* 0x000000643c04723c */ /* 0x042ff00000041804 */
        /* <DEDUP_REMOVED lines=8> */
[C---:B--2---:R-:W-:Y:S01]  /*34f0*/  HMMA.16816.F32.BF16 R12, R60.reuse, R52, R12 ;  /* 0x000000343c0c723c */ /* 0x044fe2000004180c */
        /* <DEDUP_REMOVED lines=118> */
[----:B------:R-:W-:Y:S02]  /*3c60*/  FADD.FTZ R5, -R2, R5 ;  /* 0x0000000502057221 */ /* 0x000fe40000010100 */
[----:B--2---:R-:W-:Y:S02]  /*3c70*/  FADD.FTZ R6, -R0, R6 ;  /* 0x0000000600067221 */ /* 0x004fe40000010100 */
[C---:B------:R-:W-:Y:S02]  /*3c80*/  FADD.FTZ R8, -R2.reuse, R8 ;  /* 0x0000000802087221 */ /* 0x040fe40000010100 */
[----:B------:R-:W-:Y:S03]  /*3c90*/  FADD.FTZ R9, -R2, R9 ;  /* 0x0000000902097221 */ /* 0x000fe60000010100 */
[----:B------:R-:W-:Y:S02]  /*3ca0*/  FMUL.FTZ R59, R59, R8 ;  /* 0x000000083b3b7220 */ /* 0x000fe40000410000 */
[----:B------:R-:W-:Y:S02]  /*3cb0*/  FMUL.FTZ R58, R58, R9 ;  /* 0x000000093a3a7220 */ /* 0x000fe40000410000 */
[C---:B------:R-:W-:Y:S02]  /*3cc0*/  FADD.FTZ R12, -R2.reuse, R12 ;  /* 0x0000000c020c7221 */ /* 0x040fe40000010100 */
[----:B------:R-:W-:Y:S02]  /*3cd0*/  FADD.FTZ R13, -R2, R13 ;  /* 0x0000000d020d7221 */ /* 0x000fe40000010100 */
[----:B------:R-:W-:Y:S02]  /*3ce0*/  FMUL.FTZ R53, R66, R12 ;  /* 0x0000000c42357220 */ /* 0x000fe40000410000 */
[----:B------:R-:W-:Y:S02]  /*3cf0*/  FMUL.FTZ R52, R62, R13 ;  /* 0x0000000d3e347220 */ /* 0x000fe40000410000 */
[C---:B------:R-:W-:Y:S02]  /*3d00*/  FADD.FTZ R16, -R2.reuse, R16 ;  /* 0x0000001002107221 */ /* 0x040fe40000010100 */
[----:B------:R-:W-:Y:S02]  /*3d10*/  FADD.FTZ R17, -R2, R17 ;  /* 0x0000001102117221 */ /* 0x000fe40000010100 */
[----:B------:R-:W-:Y:S02]  /*3d20*/  FMUL.FTZ R57, R61, R16 ;  /* 0x000000103d397220 */ /* 0x000fe40000410000 */
[----:B------:R-:W-:Y:S02]  /*3d30*/  FMUL.FTZ R56, R60, R17 ;  /* 0x000000113c387220 */ /* 0x000fe40000410000 */
[C---:B------:R-:W-:Y:S02]  /*3d40*/  FADD.FTZ R7, -R0.reuse, R7 ;  /* 0x0000000700077221 */ /* 0x040fe40000010100 */
[C---:B------:R-:W-:Y:S02]  /*3d50*/  FADD.FTZ R17, -R0.reuse, R10 ;  /* 0x0000000a00117221 */ /* 0x040fe40000010100 */
[C---:B------:R-:W-:Y:S02]  /*3d60*/  FADD.FTZ R16, -R0.reuse, R11 ;  /* 0x0000000b00107221 */ /* 0x040fe40000010100 */
        /* <DEDUP_REMOVED lines=15> */
[----:B------:R-:W-:Y:S01]  /*3e60*/  ISETP.GE.AND P2, PT, R218, c[0x0][0x220], PT ;  /* 0x00008800da007a0c */ /* 0x000fe20003f46270 */
[----:B------:R-:W-:Y:S01]  /*3e70*/  IMAD.MOV.U32 R7, RZ, RZ, c[0x0][0x190] ;  /* 0x00006400ff077624 */ /* 0x000fe200078e00ff */
[----:B------:R-:W-:Y:S01]  /*3e80*/  ISETP.GE.AND P1, PT, R229, c[0x0][0x220], PT ;  /* 0x00008800e5007a0c */ /* 0x000fe20003f26270 */
[----:B------:R-:W-:Y:S01]  /*3e90*/  IMAD.MOV.U32 R14, RZ, RZ, c[0x0][0x194] ;  /* 0x00006500ff0e7624 */ /* 0x000fe200078e00ff */
[----:B------:R-:W-:Y:S01]  /*3ea0*/  LOP3.LUT R0, R211, 0x1, RZ, 0xc0, !PT ;  /* 0x00000001d3007812 */ /* 0x000fe200078ec0ff */
[----:B------:R-:W-:Y:S03]  /*3eb0*/  IMAD.U32 R3, R7, -0x40, RZ ;  /* 0xffffffc007037824 */ /* 0x000fe600078e00ff */
[----:B------:R-:W-:Y:S01]  /*3ec0*/  ISETP.NE.U32.AND P5, PT, R0, 0x1, PT ;  /* 0x000000010000780c */ /* 0x000fe20003fa5070 */
[----:B------:R-:W-:Y:S01]  /*3ed0*/  IMAD.MOV.U32 R0, RZ, RZ, -0x4000 ;  /* 0xffffc000ff007424 */ /* 0x000fe200078e00ff */
[----:B------:R-:W-:Y:S02]  /*3ee0*/  LEA R2, P0, R3, R214, 0x1 ;  /* 0x000000d603027211 */ /* 0x000fe400078008ff */
[----:B------:R-:W-:Y:S02]  /*3ef0*/  SHF.R.S32.HI R6, RZ, 0x1f, R3 ;  /* 0x0000001fff067819 */ /* 0x000fe40000011403 */
[----:B------:R-:W-:Y:S02]  /*3f00*/  SEL R0, R0, 0x4000, !P5 ;  /* 0x0000400000007807 */ /* 0x000fe40006800000 */
[----:B------:R-:W-:Y:S02]  /*3f10*/  LEA R5, P4, R7, R3, 0x5 ;  /* 0x0000000307057211 */ /* 0x000fe400078828ff */
[-C--:B------:R-:W-:Y:S01]  /*3f20*/  LEA.HI.X.SX32 R3, R3, R215.reuse, 0x1, P0 ;  /* 0x000000d703037211 */ /* 0x080fe200000f0eff */
[----:B------:R-:W-:Y:S01]  /*3f30*/  IMAD.IADD R205, R205, 0x1, R0 ;  /* 0x00000001cdcd7824 */ /* 0x000fe200078e0200 */
[----:B------:R-:W-:Y:S01]  /*3f40*/  LEA.HI.X R6, R7, R6, R14, 0x5, P4 ;  /* 0x0000000607067211 */ /* 0x000fe200020f2c0e */
[--C-:B------:R-:W-:Y:S01]  /*3f50*/  IMAD.IADD R210, R210, 0x1, R0.reuse ;  /* 0x00000001d2d27824 */ /* 0x100fe200078e0200 */
[----:B------:R-:W-:Y:S01]  /*3f60*/  @!P1 LEA R4, P4, R5, R214, 0x1 ;  /* 0x000000d605049211 */ /* 0x000fe200078808ff */
[----:B------:R-:W-:Y:S01]  /*3f70*/  IMAD.IADD R187, R187, 0x1, R0 ;  /* 0x00000001bbbb7824 */ /* 0x000fe200078e0200 */
[----:B------:R1:W-:Y:S01]  /*3f80*/  @P2 STS [R205], RZ ;  /* 0x000000ffcd002388 */ /* 0x0003e20000000800 */
[----:B------:R-:W-:Y:S01]  /*3f90*/  IMAD.MOV.U32 R214, RZ, RZ, R2 ;  /* 0x000000ffffd67224 */ /* 0x000fe200078e0002 */
[----:B------:R-:W-:Y:S01]  /*3fa0*/  @!P1 LEA.HI.X R5, R5, R215, R6, 0x1, P4 ;  /* 0x000000d705059211 */ /* 0x000fe200020f0c06 */
[----:B------:R-:W-:Y:S01]  /*3fb0*/  IMAD.MOV.U32 R215, RZ, RZ, R3 ;  /* 0x000000ffffd77224 */ /* 0x000fe200078e0003 */
[----:B------:R1:W-:Y:S01]  /*3fc0*/  @P2 STS [R205+0x4], RZ ;  /* 0x000004ffcd002388 */ /* 0x0003e20000000800 */
[C---:B------:R-:W-:Y:S03]  /*3fd0*/  @!P2 LEA R6, P0, R7.reuse, R2, 0x6 ;  /* 0x000000020706a211 */ /* 0x040fe600078030ff */
[----:B------:R1:W-:Y:S01]  /*3fe0*/  @P2 STS [R205+0x8], RZ ;  /* 0x000008ffcd002388 */ /* 0x0003e20000000800 */
[----:B------:R-:W-:Y:S03]  /*3ff0*/  @!P2 LEA.HI.X R7, R7, R3, R14, 0x6, P0 ;  /* 0x000000030707a211 */ /* 0x000fe600000f340e */
        /* <DEDUP_REMOVED lines=8> */
[----:B------:R1:W-:Y:S04]  /*4080*/  @P1 STS [R205+0x200c], RZ ;  /* 0x00200cffcd001388 */ /* 0x0003e80000000800 */
[----:B------:R-:W-:Y:S01]  /*4090*/  @!PT LDS RZ, [RZ] ;  /* 0x00000000fffff984 */ /* 0x000fe20000000800 */
[----:B------:R-:W-:Y:S01]  /*40a0*/  @!PT LDS RZ, [RZ] ;  /* 0x00000000fffff984 */ /* 0x000fe20000000800 */
[----:B------:R-:W-:Y:S01]  /*40b0*/  @!PT LDS RZ, [RZ] ;  /* 0x00000000fffff984 */ /* 0x000fe20000000800 */
[----:B------:R1:W-:Y:S04]  /*40c0*/  @!P1 LDGSTS.E.BYPASS.LTC128B.128 [R210+0x2000], [R2.64+0x80] ;  /* 0x0200008002d29fae */ /* 0x0003e8000b901d46 */
        /* <DEDUP_REMOVED lines=16> */
[----:B------:R-:W0:Y:S02]  /*41d0*/  LDGDEPBAR ;  /* 0x00000000000079af */ /* 0x000e240000000000 */
.L_x_55:
[----:B-1----:R-:W-:Y:S02]  /*41e0*/  F2FP.BF16.PACK_AB R6, R54, R55 ;  /* 0x000000373606723e */ /* 0x002fe400000010ff */
        /* <DEDUP_REMOVED lines=67> */
[----:B------:R-:W-:Y:S01]  /*4620*/  ISETP.GE.AND P1, PT, R229, c[0x0][0x220], PT ;  /* 0x00008800e5007a0c */ /* 0x000fe20003f26270 */
[----:B------:R-:W-:Y:S01]  /*4630*/  IMAD.MOV.U32 R9, RZ, RZ, c[0x0][0x370] ;  /* 0x0000dc00ff097624 */ /* 0x000fe200078e00ff */
[----:B------:R-:W-:Y:S03]  /*4640*/  ISETP.GE.AND P2, PT, R218, c[0x0][0x220], PT ;  /* 0x00008800da007a0c */ /* 0x000fe60003f46270 */
[----:B------:R-:W-:Y:S05]  /*4650*/  IMAD.U32 R3, R9, -0x40, RZ ;  /* 0xffffffc009037824 */ /* 0x000fea00078e00ff */
[----:B------:R-:W-:Y:S02]  /*4660*/  LEA R2, P0, R3, R212, 0x1 ;  /* 0x000000d403027211 */ /* 0x000fe400078008ff */
[----:B------:R-:W-:Y:S01]  /*4670*/  SHF.R.S32.HI R4, RZ, 0x1f, R3 ;  /* 0x0000001fff047819 */ /* 0x000fe20000011403 */
[----:B------:R-:W-:Y:S01]  /*4680*/  @!P1 IMAD.MOV.U32 R7, RZ, RZ, c[0x0][0x374] ;  /* 0x0000dd00ff079624 */ /* 0x000fe200078e00ff */
[----:B------:R-:W-:Y:S01]  /*4690*/  @!P1 LEA R5, P4, R9, R3, 0x5 ;  /* 0x0000000309059211 */ /* 0x000fe200078828ff */
[----:B------:R1:W-:Y:S01]  /*46a0*/  @P2 STS.128 [R208+0x8000], RZ ;  /* 0x008000ffd0002388 */ /* 0x0003e20000000c00 */
[-C--:B------:R-:W-:Y:S01]  /*46b0*/  LEA.HI.X.SX32 R3, R3, R213.reuse, 0x1, P0 ;  /* 0x000000d503037211 */ /* 0x080fe200000f0eff */
[----:B------:R-:W-:Y:S01]  /*46c0*/  @!P2 IMAD.MOV.U32 R8, RZ, RZ, c[0x0][0x374] ;  /* 0x0000dd00ff08a624 */ /* 0x000fe200078e00ff */
[----:B------:R-:W-:Y:S02]  /*46d0*/  @!P1 LEA.HI.X R7, R9, R4, R7, 0x5, P4 ;  /* 0x0000000409079211 */ /* 0x000fe400020f2c07 */
[----:B------:R-:W-:Y:S01]  /*46e0*/  @!P1 LEA R4, P0, R5, R212, 0x1 ;  /* 0x000000d405049211 */ /* 0x000fe200078008ff */
[----:B------:R-:W-:Y:S01]  /*46f0*/  @!PT LDS RZ, [RZ] ;  /* 0x00000000fffff984 */ /* 0x000fe20000000800 */
[----:B------:R-:W-:Y:S01]  /*4700*/  @!PT LDS RZ, [RZ] ;  /* 0x00000000fffff984 */ /* 0x000fe20000000800 */
[----:B------:R-:W-:Y:S01]  /*4710*/  @!PT LDS RZ, [RZ] ;  /* 0x00000000fffff984 */ /* 0x000fe20000000800 */
[----:B------:R1:W-:Y:S01]  /*4720*/  @!P2 LDGSTS.E.BYPASS.LTC128B.128 [R208+0x8000], [R2.64] ;  /* 0x0800000002d0afae */ /* 0x0003e2000b901d46 */
[----:B------:R-:W-:Y:S01]  /*4730*/  @!P2 LEA R6, P4, R9, R2, 0x6 ;  /* 0x000000020906a211 */ /* 0x000fe200078830ff */
[----:B------:R-:W-:Y:S01]  /*4740*/  IMAD.MOV.U32 R212, RZ, RZ, R2 ;  /* 0x000000ffffd47224 */ /* 0x000fe200078e0002 */
[----:B------:R-:W-:Y:S01]  /*4750*/  @!P1 LEA.HI.X R5, R5, R213, R7, 0x1, P0 ;  /* 0x000000d505059211 */ /* 0x000fe200000f0c07 */
[----:B------:R1:W-:Y:S01]  /*4760*/  @P1 STS.128 [R208+0xa000], RZ ;  /* 0x00a000ffd0001388 */ /* 0x0003e20000000c00 */
[----:B------:R-:W-:Y:S01]  /*4770*/  @!P2 LEA.HI.X R7, R9, R3, R8, 0x6, P4 ;  /* 0x000000030907a211 */ /* 0x000fe200020f3408 */
[----:B------:R-:W-:Y:S02]  /*4780*/  IMAD.MOV.U32 R213, RZ, RZ, R3 ;  /* 0x000000ffffd57224 */ /* 0x000fe400078e0003 */
[----:B------:R-:W-:Y:S01]  /*4790*/  @!PT LDS RZ, [RZ] ;  /* 0x00000000fffff984 */ /* 0x000fe20000000800 */
[----:B------:R-:W-:Y:S01]  /*47a0*/  @!PT LDS RZ, [RZ] ;  /* 0x00000000fffff984 */ /* 0x000fe20000000800 */
[----:B------:R-:W-:Y:S01]  /*47b0*/  @!PT LDS RZ, [RZ] ;  /* 0x00000000fffff984 */ /* 0x000fe20000000800 */
[----:B------:R1:W-:Y:S04]  /*47c0*/  @!P1 LDGSTS.E.BYPASS.LTC128B.128 [R208+0xa000], [R2.64+0x80] ;  /* 0x0a00008002d09fae */ /* 0x0003e8000b901d46 */
[----:B------:R1:W-:Y:S04]  /*47d0*/  @P2 STS.128 [R208+0x9000], RZ ;  /* 0x009000ffd0002388 */ /* 0x0003e80000000c00 */
[----:B------:R-:W-:Y:S01]  /*47e0*/  @!PT LDS RZ, [RZ] ;  /* 0x00000000fffff984 */ /* 0x000fe20000000800 */
[----:B------:R-:W-:Y:S01]  /*47f0*/  @!PT LDS RZ, [RZ] ;  /* 0x00000000fffff984 */ /* 0x000fe20000000800 */
[----:B------:R-:W-:Y:S01]  /*4800*/  @!PT LDS RZ, [RZ] ;  /* 0x00000000fffff984 */ /* 0x000fe20000000800 */
[----:B------:R1:W-:Y:S04]  /*4810*/  @!P2 LDGSTS.E.BYPASS.LTC128B.128 [R208+0x9000], [R6.64] ;  /* 0x0900000006d0afae */ /* 0x0003e8000b901d46 */
[----:B------:R1:W-:Y:S04]  /*4820*/  @P1 STS.128 [R208+0xb000], RZ ;  /* 0x00b000ffd0001388 */ /* 0x0003e80000000c00 */
[----:B------:R-:W-:Y:S01]  /*4830*/  @!PT LDS RZ, [RZ] ;  /* 0x00000000fffff984 */ /* 0x000fe20000000800 */
[----:B------:R-:W-:Y:S01]  /*4840*/  @!PT LDS RZ, [RZ] ;  /* 0x00000000fffff984 */ /* 0x000fe20000000800 */
[----:B------:R-:W-:Y:S01]  /*4850*/  @!PT LDS RZ, [RZ] ;  /* 0x00000000fffff984 */ /* 0x000fe20000000800 */
[----:B------:R1:W-:Y:S04]  /*4860*/  @!P1 LDGSTS.E.BYPASS.LTC128B.128 [R208+0xb000], [R4.64+0x80] ;  /* 0x0b00008004d09fae */ /* 0x0003e8000b901d46 */
[----:B------:R-:W0:Y:S02]  /*4870*/  LDGDEPBAR ;  /* 0x00000000000079af */ /* 0x000e240000000000 */
.L_x_56:
        /* <DEDUP_REMOVED lines=47> */
[----:B------:R-:W-:Y:S03]  /*4b70*/  IMAD R170, R170, 0x30, RZ ;  /* 0x00000030aaaa7824 */ /* 0x000fe600078e02ff */
[C---:B------:R-:W-:Y:S01]  /*4b80*/  LEA R168, P1, R171.reuse, R206, 0x2 ;  /* 0x000000ceaba87211 */ /* 0x040fe200078210ff */
[----:B--2---:R-:W-:Y:S03]  /*4b90*/  IMAD.MOV.U32 R0, RZ, RZ, c[0x0][0x22c] ;  /* 0x00008b00ff007624 */ /* 0x004fe600078e00ff */
[-C--:B------:R-:W-:Y:S01]  /*4ba0*/  LEA.HI.X.SX32 R169, R171, R207.reuse, 0x2, P1 ;  /* 0x000000cfaba97211 */ /* 0x080fe200008f16ff */
[----:B------:R-:W-:Y:S02]  /*4bb0*/  IMAD.MOV.U32 R171, RZ, RZ, c[0x0][0x22c] ;  /* 0x00008b00ffab7624 */ /* 0x000fe400078e00ff */
[----:B------:R-:W-:Y:S02]  /*4bc0*/  IMAD R0, R0, c[0x0][0x1c0], RZ ;  /* 0x0000700000007a24 */ /* 0x000fe400078e02ff */
[----:B------:R-:W-:Y:S02]  /*4bd0*/  IMAD R171, R171, c[0x0][0x1c0], RZ ;  /* 0x00007000abab7a24 */ /* 0x000fe400078e02ff */
[----:B------:R-:W-:Y:S01]  /*4be0*/  IMAD R0, R0, 0x28, RZ ;  /* 0x0000002800007824 */ /* 0x000fe200078e02ff */
[-C--:B-1----:R-:W-:Y:S05]  /*4bf0*/  HMMA.16816.F32.BF16 R4, R172, R176.reuse, R4 ;  /* 0x000000b0ac04723c */ /* 0x082fea0000041804 */
[----:B------:R-:W-:Y:S03]  /*4c00*/  IMAD R171, R171, 0x38, RZ ;  /* 0x00000038abab7824 */ /* 0x000fe600078e02ff */
[C---:B------:R-:W-:Y:S07]  /*4c10*/  HMMA.16816.F32.BF16 R8, R180.reuse, R176, R8 ;  /* 0x000000b0b408723c */ /* 0x040fee0000041808 */
[----:B------:R-:W-:Y:S01]  /*4c20*/  IMAD.MOV.U32 R177, RZ, RZ, c[0x0][0x22c] ;  /* 0x00008b00ffb17624 */ /* 0x000fe200078e00ff */
[-C--:B------:R-:W-:Y:S04]  /*4c30*/  HMMA.16816.F32.BF16 R12, R180, R178.reuse, R12 ;  /* 0x000000b2b40c723c */ /* 0x080fe8000004180c */
[----:B------:R-:W-:Y:S04]  /*4c40*/  IMAD R177, R177, c[0x0][0x1c0], RZ ;  /* 0x00007000b1b17a24 */ /* 0x000fe800078e02ff */
[C---:B------:R-:W-:Y:S04]  /*4c50*/  HMMA.16816.F32.BF16 R16, R172.reuse, R178, R16 ;  /* 0x000000b2ac10723c */ /* 0x040fe80000041810 */
[----:B------:R-:W-:Y:S04]  /*4c60*/  IMAD.SHL.U32 R177, R177, 0x20, RZ ;  /* 0x00000020b1b17824 */ /* 0x000fe800078e00ff */
[-C--:B---3--:R-:W-:Y:S08]  /*4c70*/  HMMA.16816.F32.BF16 R52, R172, R100.reuse, R52 ;  /* 0x00000064ac34723c */ /* 0x088ff00000041834 */
[C---:B------:R-:W-:Y:S07]  /*4c80*/  HMMA.16816.F32.BF16 R56, R180.reuse, R100, R56 ;  /* 0x00000064b438723c */ /* 0x040fee0000041838 */
        /* <DEDUP_REMOVED lines=11> */
[CC--:B--2---:R-:W-:Y:S01]  /*4d40*/  LEA R4, P1, R170.reuse, R206.reuse, 0x2 ;  /* 0x000000ceaa047211 */ /* 0x0c4fe200078210ff */
[----:B------:R1:W-:Y:S01]  /*4d50*/  RED.E.ADD.F32.FTZ.RN.STRONG.GPU [R100.64], R6 ;  /* 0x000000066400798e */ /* 0x0003e2000c10e786 */
[-C--:B------:R-:W-:Y:S02]  /*4d60*/  LEA.HI.X.SX32 R103, R177, R207.reuse, 0x2, P0 ;  /* 0x000000cfb1677211 */ /* 0x080fe400000f16ff */
[-C--:B---3--:R-:W-:Y:S01]  /*4d70*/  LEA.HI.X.SX32 R5, R170, R207.reuse, 0x2, P1 ;  /* 0x000000cfaa057211 */ /* 0x088fe200008f16ff */
[----:B------:R2:W-:Y:S04]  /*4d80*/  RED.E.ADD.F32.FTZ.RN.STRONG.GPU [R168.64], R7 ;  /* 0x00000007a800798e */ /* 0x0005e8000c10e786 */
[----:B------:R3:W-:Y:S01]  /*4d90*/  RED.E.ADD.F32.FTZ.RN.STRONG.GPU [R102.64], R8 ;  /* 0x000000086600798e */ /* 0x0007e2000c10e786 */
[CC--:B-1----:R-:W-:Y:S02]  /*4da0*/  LEA R100, P2, R0.reuse, R206.reuse, 0x2 ;  /* 0x000000ce00647211 */ /* 0x0c2fe400078410ff */
[CC--:B------:R-:W-:Y:S02]  /*4db0*/  LEA R6, P0, R171.reuse, R206.reuse, 0x2 ;  /* 0x000000ceab067211 */ /* 0x0c0fe400078010ff */
[-C--:B------:R-:W-:Y:S01]  /*4dc0*/  LEA.HI.X.SX32 R101, R0, R207.reuse, 0x2, P2 ;  /* 0x000000cf00657211 */ /* 0x080fe200010f16ff */
[C---:B------:R-:W-:Y:S01]  /*4dd0*/  IMAD.IADD R0, R216.reuse, 0x1, R246 ;  /* 0x00000001d8007824 */ /* 0x040fe200078e02f6 */
[-C--:B--2---:R-:W-:Y:S01]  /*4de0*/  LEA.HI.X.SX32 R7, R171, R207.reuse, 0x2, P0 ;  /* 0x000000cfab077211 */ /* 0x084fe200000f16ff */
[----:B------:R-:W-:Y:S01]  /*4df0*/  IMAD.IADD R171, R216, 0x1, R247 ;  /* 0x00000001d8ab7824 */ /* 0x000fe200078e02f7 */
        /* <DEDUP_REMOVED lines=127> */
[----:B------:R-:W2:Y:S01]  /*55f0*/  LDL R169, [R1+0x4] ;  /* 0x0000040001a97983 */ /* 0x000ea20000100800 */
        /* <DEDUP_REMOVED lines=77> */
[----:B------:R-:W-:Y:S04]  /*5ad0*/  STS [R251+0x3000], R6 ;  /* 0x00300006fb007388 */ /* 0x000fe80000000800 */
[----:B------:R1:W-:Y:S04]  /*5ae0*/  STS [R251+0x3400], R5 ;  /* 0x00340005fb007388 */ /* 0x0003e80000000800 */
[----:B------:R-:W-:Y:S04]  /*5af0*/  STS [R252+0x3000], R2 ;  /* 0x00300002fc007388 */ /* 0x000fe80000000800 */
[----:B------:R3:W-:Y:S04]  /*5b00*/  STS [R252+0x3400], R0 ;  /* 0x00340000fc007388 */ /* 0x0007e80000000800 */
        /* <DEDUP_REMOVED lines=18> */
[----:B--2---:R-:W-:-:S13]  /*5c30*/  ISETP.NE.AND P0, PT, R169, -0x1, PT ;  /* 0xffffffffa900780c */ /* 0x004fda0003f05270 */
[----:B---3--:R-:W-:-:S05]  /*5c40*/  @P0 IADD3 R0, R242, R169, RZ ;  /* 0x000000a9f2000210 */ /* 0x008fca0007ffe0ff */
[----:B------:R-:W-:-:S04]  /*5c50*/  @P0 IMAD.WIDE.U32 R2, R0, c[0x0][0x3a0], RZ ;  /* 0x0000e80000020a25 */ /* 0x000fc800078e00ff */
[----:B------:R-:W-:Y:S01]  /*5c60*/  @P0 IMAD R8, R0, c[0x0][0x3a4], R3 ;  /* 0x0000e90000080a24 */ /* 0x000fe200078e0203 */
[----:B------:R-:W-:Y:S01]  /*5c70*/  @P0 MOV R7, R2 ;  /* 0x0000000200070202 */ /* 0x000fe20000000f00 */
[----:B------:R-:W-:Y:S05]  /*5c80*/  @P0 BRA `(.L_x_58) ;  /* 0x000000a000000947 */ /* 0x000fea0003800000 */
[----:B----4-:R-:W-:Y:S01]  /*5c90*/  SHF.R.S32.HI R0, RZ, 0x1f, R242 ;  /* 0x0000001fff007819 */ /* 0x010fe200000114f2 */
        /* <DEDUP_REMOVED lines=9> */
.L_x_58:
[----:B----4-:R-:W-:-:S05]  /*5d30*/  @P0 IADD3 R0, R242, R169, RZ ;  /* 0x000000a9f2000210 */ /* 0x010fca0007ffe0ff */
        /* <DEDUP_REMOVED lines=14> */
.L_x_59:
[----:B------:R-:W-:Y:S01]  /*5e20*/  BAR.SYNC.DEFER_BLOCKING 0x0 ;  /* 0x0000000000007b1d */ /* 0x000fe20000010000 */
[C---:B------:R-:W-:Y:S01]  /*5e30*/  SHF.L.U32 R0, R243.reuse, 0x6, RZ ;  /* 0x00000006f3007819 */ /* 0x040fe200000006ff */
[----:B------:R-:W-:Y:S01]  /*5e40*/  IMAD R11, R243, -0x40, R209 ;  /* 0xffffffc0f30b7824 */ /* 0x000fe200078e02d1 */
[----:B------:R-:W-:Y:S02]  /*5e50*/  SHF.R.S32.HI R3, RZ, 0x1f, R218 ;  /* 0x0000001fff037819 */ /* 0x000fe400000114da */
[----:B------:R-:W-:Y:S01]  /*5e60*/  SHF.R.S32.HI R20, RZ, 0x1f, R0 ;  /* 0x0000001fff147819 */ /* 0x000fe20000011400 */
[----:B------:R-:W1:Y:S01]  /*5e70*/  S2R R50, SR_CTAID.Z ;  /* 0x0000000000327919 */ /* 0x000e620000002700 */
[----:B------:R-:W-:Y:S01]  /*5e80*/  MOV R2, R218 ;  /* 0x000000da00027202 */ /* 0x000fe20000000f00 */
[----:B------:R-:W-:Y:S01]  /*5e90*/  BSSY B0, `(.L_x_60) ;  /* 0x0000022000007945 */ /* 0x000fe20003800000 */
[----:B------:R-:W-:Y:S01]  /*5ea0*/  ISETP.GE.AND P3, PT, R241, R11, PT ;  /* 0x0000000bf100720c */ /* 0x000fe20003f66270 */
[----:B------:R-:W-:Y:S01]  /*5eb0*/  IMAD R6, R20, c[0x0][0x3a0], RZ ;  /* 0x0000e80014067a24 */ /* 0x000fe200078e02ff */
[----:B------:R-:W-:Y:S01]  /*5ec0*/  SHF.R.S32.HI R23, RZ, 0x1f, R241 ;  /* 0x0000001fff177819 */ /* 0x000fe200000114f1 */
[----:B------:R-:W-:-:S04]  /*5ed0*/  IMAD.WIDE.U32 R4, R0, c[0x0][0x3a0], R2 ;  /* 0x0000e80000047a25 */ /* 0x000fc800078e0002 */
[----:B------:R-:W-:Y:S01]  /*5ee0*/  IMAD R6, R0, c[0x0][0x3a4], R6 ;  /* 0x0000e90000067a24 */ /* 0x000fe200078e0206 */
[----:B------:R-:W-:-:S04]  /*5ef0*/  IADD3 R4, P0, R7, R4, RZ ;  /* 0x0000000407047210 */ /* 0x000fc80007f1e0ff */
[----:B------:R-:W-:Y:S01]  /*5f00*/  IADD3.X R5, R8, R5, R6, P0, !PT ;  /* 0x0000000508057210 */ /* 0x000fe200007fe406 */
[----:B------:R2:W3:Y:S04]  /*5f10*/  LDS.128 R28, [R208+0xd000] ;  /* 0x00d00000d01c7984 */ /* 0x0004e80000000c00 */
[----:B------:R2:W4:Y:S01]  /*5f20*/  LDS.128 R24, [R208+0xf000] ;  /* 0x00f00000d0187984 */ /* 0x0005220000000c00 */
[----:B-1----:R-:W-:Y:S01]  /*5f30*/  SHF.R.S32.HI R49, RZ, 0x1f, R50 ;  /* 0x0000001fff317819 */ /* 0x002fe20000011432 */
[----:B------:R-:W-:Y:S02]  /*5f40*/  IMAD.WIDE.U32 R4, R50, c[0x0][0x3b8], R4 ;  /* 0x0000ee0032047a25 */ /* 0x000fe400078e0004 */
[----:B------:R2:W1:Y:S02]  /*5f50*/  LDS.128 R36, [R208+0x10000] ;  /* 0x01000000d0247984 */ /* 0x0004640000000c00 */
[----:B------:R-:W-:-:S02]  /*5f60*/  IMAD R6, R49, c[0x0][0x3b8], RZ ;  /* 0x0000ee0031067a24 */ /* 0x000fc400078e02ff */
[----:B------:R2:W1:Y:S02]  /*5f70*/  LDS.128 R44, [R208+0x11000] ;  /* 0x01100000d02c7984 */ /* 0x0004640000000c00 */
[----:B------:R-:W-:Y:S02]  /*5f80*/  IMAD R6, R50, c[0x0][0x3bc], R6 ;  /* 0x0000ef0032067a24 */ /* 0x000fe400078e0206 */
[----:B------:R2:W1:Y:S04]  /*5f90*/  LDS.128 R32, [R208+0x12000] ;  /* 0x01200000d0207984 */ /* 0x0004680000000c00 */
[----:B------:R2:W1:Y:S01]  /*5fa0*/  LDS.128 R40, [R208+0x13000] ;  /* 0x01300000d0287984 */ /* 0x0004620000000c00 */
[----:B------:R-:W-:Y:S01]  /*5fb0*/  IADD3 R10, R5, R6, RZ ;  /* 0x00000006050a7210 */ /* 0x000fe20007ffe0ff */
[----:B------:R-:W-:Y:S05]  /*5fc0*/  @P3 BRA `(.L_x_61) ;  /* 0x000000e000003947 */ /* 0x000fea0003800000 */
[----:B------:R-:W-:Y:S01]  /*5fd0*/  ISETP.GE.AND P2, PT, R218, c[0x0][0x220], PT ;  /* 0x00008800da007a0c */ /* 0x000fe20003f46270 */
[----:B------:R-:W2:Y:S01]  /*5fe0*/  LDS.128 R16, [R208+0xe000] ;  /* 0x00e00000d0107984 */ /* 0x000ea20000000c00 */
[----:B------:R-:W-:Y:S01]  /*5ff0*/  MOV R7, R10 ;  /* 0x0000000a00077202 */ /* 0x000fe20000000f00 */
[----:B------:R-:W-:Y:S01]  /*6000*/  IMAD.MOV.U32 R6, RZ, RZ, R4 ;  /* 0x000000ffff067224 */ /* 0x000fe200078e0004 */
[----:B------:R-:W-:Y:S01]  /*6010*/  ISETP.GE.AND P1, PT, R229, c[0x0][0x220], PT ;  /* 0x00008800e5007a0c */ /* 0x000fe20003f26270 */
[----:B------:R-:W-:-:S02]  /*6020*/  IMAD R48, R23, c[0x0][0x3a0], RZ ;  /* 0x0000e80017307a24 */ /* 0x000fc400078e02ff */
[----:B------:R-:W-:-:S04]  /*6030*/  IMAD.WIDE.U32 R8, R241, c[0x0][0x3a0], R6 ;  /* 0x0000e800f1087a25 */ /* 0x000fc800078e0006 */
[----:B------:R-:W-:Y:S02]  /*6040*/  IMAD R6, R241, c[0x0][0x3a4], R48 ;  /* 0x0000e900f1067a24 */ /* 0x000fe400078e0230 */
[----:B------:R-:W4:Y:S02]  /*6050*/  @!P2 LDS.128 R12, [R208+0xc000] ;  /* 0x00c00000d00ca984 */ /* 0x000f240000000c00 */
[----:B------:R-:W-:Y:S01]  /*6060*/  IMAD.IADD R7, R9, 0x1, R6 ;  /* 0x0000000109077824 */ /* 0x000fe200078e0206 */
[----:B------:R-:W-:-:S04]  /*6070*/  LEA R6, P0, R8, c[0x0][0x340], 0x1 ;  /* 0x0000d00008067a11 */ /* 0x000fc800078008ff */
[----:B------:R-:W-:-:S05]  /*6080*/  LEA.HI.X R7, R8, c[0x0][0x344], R7, 0x1, P0 ;  /* 0x0000d10008077a11 */ /* 0x000fca00000f0c07 */
[----:B--2---:R2:W-:Y:S04]  /*6090*/  @!P1 STG.E.128 [R6.64+0x80], R16 ;  /* 0x0000801006009986 */ /* 0x0045e8000c101d06 */
[----:B----4-:R2:W-:Y:S02]  /*60a0*/  @!P2 STG.E.128 [R6.64], R12 ;  /* 0x0000000c0600a986 */ /* 0x0105e4000c101d06 */
.L_x_61:
[----:B------:R-:W-:Y:S05]  /*60b0*/  BSYNC B0 ;  /* 0x0000000000007941 */ /* 0x000fea0003800000 */
.L_x_60:
[----:B--2---:R-:W-:Y:S01]  /*60c0*/  IADD3 R6, R241, 0x20, RZ ;  /* 0x00000020f1067810 */ /* 0x004fe20007ffe0ff */
[----:B------:R-:W-:Y:S03]  /*60d0*/  BSSY B0, `(.L_x_62) ;  /* 0x0000011000007945 */ /* 0x000fe60003800000 */
[----:B------:R-:W-:-:S13]  /*60e0*/  ISETP.GE.AND P2, PT, R6, R11, PT ;  /* 0x0000000b0600720c */ /* 0x000fda0003f46270 */
[----:B------:R-:W-:Y:S05]  /*60f0*/  @P2 BRA `(.L_x_63) ;  /* 0x000000e000002947 */ /* 0x000fea0003800000 */
[----:B------:R-:W-:Y:S02]  /*6100*/  IADD3 R5, P0, R241, 0x20, RZ ;  /* 0x00000020f1057810 */ /* 0x000fe40007f1e0ff */
[----:B------:R-:W-:Y:S02]  /*6110*/  MOV R7, R10 ;  /* 0x0000000a00077202 */ /* 0x000fe40000000f00 */
[----:B------:R-:W-:Y:S01]  /*6120*/  ISETP.GE.AND P1, PT, R218, c[0x0][0x220], PT ;  /* 0x00008800da007a0c */ /* 0x000fe20003f26270 */
[----:B------:R-:W-:Y:S01]  /*6130*/  IMAD.X R6, RZ, RZ, R23, P0 ;  /* 0x000000ffff067224 */ /* 0x000fe200000e0617 */
[----:B------:R-:W-:-:S03]  /*6140*/  ISETP.GE.AND P0, PT, R229, c[0x0][0x220], PT ;  /* 0x00008800e5007a0c */ /* 0x000fc60003f06270 */
[----:B------:R-:W-:Y:S02]  /*6150*/  IMAD R8, R6, c[0x0][0x3a0], RZ ;  /* 0x0000e80006087a24 */ /* 0x000fe400078e02ff */
[----:B------:R-:W-:-:S04]  /*6160*/  IMAD.MOV.U32 R6, RZ, RZ, R4 ;  /* 0x000000ffff067224 */ /* 0x000fc800078e0004 */
[----:B------:R-:W-:-:S04]  /*6170*/  IMAD.WIDE.U32 R6, R5, c[0x0][0x3a0], R6 ;  /* 0x0000e80005067a25 */ /* 0x000fc800078e0006 */
[----:B------:R-:W-:Y:S01]  /*6180*/  IMAD R5, R5, c[0x0][0x3a4], R8 ;  /* 0x0000e90005057a24 */ /* 0x000fe200078e0208 */
[----:B------:R-:W-:-:S03]  /*6190*/  LEA R4, P4, R6, c[0x0][0x340], 0x1 ;  /* 0x0000d00006047a11 */ /* 0x000fc600078808ff */
[----:B------:R-:W-:-:S05]  /*61a0*/  IMAD.IADD R5, R7, 0x1, R5 ;  /* 0x0000000107057824 */ /* 0x000fca00078e0205 */
[----:B------:R-:W-:-:S05]  /*61b0*/  LEA.HI.X R5, R6, c[0x0][0x344], R5, 0x1, P4 ;  /* 0x0000d10006057a11 */ /* 0x000fca00020f0c05 */
[----:B---3--:R2:W-:Y:S04]  /*61c0*/  @!P1 STG.E.128 [R4.64], R28 ;  /* 0x0000001c04009986 */ /* 0x0085e8000c101d06 */
[----:B----4-:R2:W-:Y:S02]  /*61d0*/  @!P0 STG.E.128 [R4.64+0x80], R24 ;  /* 0x0000801804008986 */ /* 0x0105e4000c101d06 */
.L_x_63:
[----:B------:R-:W-:Y:S05]  /*61e0*/  BSYNC B0 ;  /* 0x0000000000007941 */ /* 0x000fea0003800000 */
.L_x_62:
[----:B------:R-:W-:Y:S01]  /*61f0*/  IMAD.WIDE.U32 R2, R0, c[0x0][0x3a8], R2 ;  /* 0x0000ea0000027a25 */ /* 0x000fe200078e0002 */
[----:B------:R-:W-:Y:S03]  /*6200*/  BSSY B0, `(.L_x_64) ;  /* 0x0000016000007945 */ /* 0x000fe60003800000 */
[----:B--2---:R-:W-:Y:S01]  /*6210*/  IMAD R4, R20, c[0x0][0x3a8], RZ ;  /* 0x0000ea0014047a24 */ /* 0x004fe200078e02ff */
        /* <DEDUP_REMOVED lines=10> */
[----:B------:R-:W-:Y:S01]  /*62c0*/  ISETP.GE.AND P1, PT, R218, c[0x0][0x220], PT ;  /* 0x00008800da007a0c */ /* 0x000fe20003f26270 */
[----:B------:R-:W-:Y:S01]  /*62d0*/  IMAD.MOV.U32 R4, RZ, RZ, R2 ;  /* 0x000000ffff047224 */ /* 0x000fe200078e0002 */
[----:B------:R-:W-:Y:S01]  /*62e0*/  ISETP.GE.AND P0, PT, R229, c[0x0][0x220], PT ;  /* 0x00008800e5007a0c */ /* 0x000fe20003f06270 */
[C---:B------:R-:W-:Y:S02]  /*62f0*/  IMAD R0, R241.reuse, c[0x0][0x3ac], R0 ;  /* 0x0000eb00f1007a24 */ /* 0x040fe400078e0200 */
[----:B------:R-:W-:-:S04]  /*6300*/  IMAD.WIDE.U32 R6, R241, c[0x0][0x3a8], R4 ;  /* 0x0000ea00f1067a25 */ /* 0x000fc800078e0004 */
[----:B------:R-:W-:Y:S01]  /*6310*/  IMAD.IADD R0, R7, 0x1, R0 ;  /* 0x0000000107007824 */ /* 0x000fe200078e0200 */
[----:B------:R-:W-:-:S04]  /*6320*/  LEA R4, P3, R6, c[0x0][0x348], 0x1 ;  /* 0x0000d20006047a11 */ /* 0x000fc800078608ff */
[----:B------:R-:W-:-:S05]  /*6330*/  LEA.HI.X R5, R6, c[0x0][0x34c], R0, 0x1, P3 ;  /* 0x0000d30006057a11 */ /* 0x000fca00018f0c00 */
[----:B-1----:R1:W-:Y:S04]  /*6340*/  @!P1 STG.E.128 [R4.64], R36 ;  /* 0x0000002404009986 */ /* 0x0023e8000c101d06 */
[----:B------:R1:W-:Y:S02]  /*6350*/  @!P0 STG.E.128 [R4.64+0x80], R32 ;  /* 0x0000802004008986 */ /* 0x0003e4000c101d06 */
.L_x_65:
[----:B------:R-:W-:Y:S05]  /*6360*/  BSYNC B0 ;  /* 0x0000000000007941 */ /* 0x000fea0003800000 */
.L_x_64:
[----:B------:R-:W-:Y:S05]  /*6370*/  @P2 BRA `(.L_x_66) ;  /* 0x0000089000002947 */ /* 0x000fea0003800000 */
[----:B------:R-:W-:-:S05]  /*6380*/  IADD3 R0, P0, R241, 0x20, RZ ;  /* 0x00000020f1007810 */ /* 0x000fca0007f1e0ff */
[----:B------:R-:W-:Y:S01]  /*6390*/  IMAD.X R3, RZ, RZ, R23, P0 ;  /* 0x000000ffff037224 */ /* 0x000fe200000e0617 */
[----:B------:R-:W-:-:S03]  /*63a0*/  ISETP.GE.AND P0, PT, R218, c[0x0][0x220], PT ;  /* 0x00008800da007a0c */ /* 0x000fc60003f06270 */
[----:B-1----:R-:W-:Y:S01]  /*63b0*/  IMAD R4, R3, c[0x0][0x3a8], RZ ;  /* 0x0000ea0003047a24 */ /* 0x002fe200078e02ff */
[----:B------:R-:W-:-:S05]  /*63c0*/  MOV R3, R8 ;  /* 0x0000000800037202 */ /* 0x000fca0000000f00 */
[----:B------:R-:W-:-:S04]  /*63d0*/  IMAD.WIDE.U32 R6, R0, c[0x0][0x3a8], R2 ;  /* 0x0000ea0000067a25 */ /* 0x000fc800078e0002 */
[----:B------:R-:W-:Y:S01]  /*63e0*/  IMAD R0, R0, c[0x0][0x3ac], R4 ;  /* 0x0000eb0000007a24 */ /* 0x000fe200078e0204 */
[----:B------:R-:W-:-:S03]  /*63f0*/  LEA R2, P1, R6, c[0x0][0x348], 0x1 ;  /* 0x0000d20006027a11 */ /* 0x000fc600078208ff */
[----:B------:R-:W-:-:S05]  /*6400*/  IMAD.IADD R0, R7, 0x1, R0 ;  /* 0x0000000107007824 */ /* 0x000fca00078e0200 */
[----:B------:R-:W-:-:S05]  /*6410*/  LEA.HI.X R3, R6, c[0x0][0x34c], R0, 0x1, P1 ;  /* 0x0000d30006037a11 */ /* 0x000fca00008f0c00 */
[----:B------:R1:W-:Y:S01]  /*6420*/  @!P0 STG.E.128 [R2.64], R44 ;  /* 0x0000002c02008986 */ /* 0x0003e2000c101d06 */
[----:B------:R-:W-:-:S13]  /*6430*/  ISETP.GE.AND P0, PT, R229, c[0x0][0x220], PT ;  /* 0x00008800e5007a0c */ /* 0x000fda0003f06270 */
[----:B------:R-:W-:Y:S05]  /*6440*/  @P0 BRA `(.L_x_66) ;  /* 0x000007c000000947 */ /* 0x000fea0003800000 */
[----:B------:R2:W-:Y:S01]  /*6450*/  STG.E.128 [R2.64+0x80], R40 ;  /* 0x0000802802007986 */ /* 0x0005e2000c101d06 */
[----:B------:R-:W-:Y:S05]  /*6460*/  BRA `(.L_x_66) ;  /* 0x000007a000007947 */ /* 0x000fea0003800000 */
.L_x_36:
[----:B------:R-:W2:Y:S04]  /*6470*/  LDL R9, [R1+0x4] ;  /* 0x0000040001097983 */ /* 0x000ea80000100800 */
[----:B------:R-:W1:Y:S02]  /*6480*/  S2R R8, SR_CTAID.Y ;  /* 0x0000000000087919 */ /* 0x000e640000002600 */
[----:B-1----:R-:W-:Y:S02]  /*6490*/  SHF.R.S32.HI R7, RZ, 0x1f, R8 ;  /* 0x0000001fff077819 */ /* 0x002fe40000011408 */
[----:B--2---:R-:W-:-:S13]  /*64a0*/  ISETP.NE.AND P0, PT, R9, -0x1, PT ;  /* 0xffffffff0900780c */ /* 0x004fda0003f05270 */
        /* <DEDUP_REMOVED lines=15> */
.L_x_67:
        /* <DEDUP_REMOVED lines=15> */
.L_x_68:
[----:B------:R-:W1:Y:S01]  /*6690*/  S2R R16, SR_CTAID.Z ;  /* 0x0000000000107919 */ /* 0x000e620000002700 */
[C---:B------:R-:W-:Y:S01]  /*66a0*/  SHF.L.U32 R0, R243.reuse, 0x6, RZ ;  /* 0x00000006f3007819 */ /* 0x040fe200000006ff */
[----:B------:R-:W-:Y:S01]  /*66b0*/  IMAD R9, R243, -0x40, R209 ;  /* 0xffffffc0f3097824 */ /* 0x000fe200078e02d1 */
[----:B------:R-:W-:Y:S01]  /*66c0*/  BSSY B0, `(.L_x_69) ;  /* 0x000001b000007945 */ /* 0x000fe20003800000 */
[----:B------:R-:W-:Y:S02]  /*66d0*/  SHF.R.S32.HI R14, RZ, 0x1f, R241 ;  /* 0x0000001fff0e7819 */ /* 0x000fe400000114f1 */
[----:B------:R-:W-:Y:S01]  /*66e0*/  SHF.R.S32.HI R10, RZ, 0x1f, R0 ;  /* 0x0000001fff0a7819 */ /* 0x000fe20000011400 */
[----:B------:R-:W-:Y:S01]  /*66f0*/  IMAD.WIDE.U32 R2, R0, c[0x0][0x3a0], R218 ;  /* 0x0000e80000027a25 */ /* 0x000fe200078e00da */
[----:B------:R-:W-:-:S03]  /*6700*/  ISETP.GE.AND P3, PT, R241, R9, PT ;  /* 0x00000009f100720c */ /* 0x000fc60003f66270 */
[----:B------:R-:W-:Y:S01]  /*6710*/  IMAD R4, R10, c[0x0][0x3a0], RZ ;  /* 0x0000e8000a047a24 */ /* 0x000fe200078e02ff */
[----:B------:R-:W-:-:S03]  /*6720*/  IADD3 R2, P0, R5, R2, RZ ;  /* 0x0000000205027210 */ /* 0x000fc60007f1e0ff */
[----:B------:R-:W-:-:S05]  /*6730*/  IMAD R4, R0, c[0x0][0x3a4], R4 ;  /* 0x0000e90000047a24 */ /* 0x000fca00078e0204 */
[----:B------:R-:W-:Y:S02]  /*6740*/  IADD3.X R3, R6, R3, R4, P0, !PT ;  /* 0x0000000306037210 */ /* 0x000fe400007fe404 */
[----:B-1----:R-:W-:-:S03]  /*6750*/  SHF.R.S32.HI R15, RZ, 0x1f, R16 ;  /* 0x0000001fff0f7819 */ /* 0x002fc60000011410 */
[----:B------:R-:W-:-:S04]  /*6760*/  IMAD.WIDE.U32 R2, R16, c[0x0][0x3b8], R2 ;  /* 0x0000ee0010027a25 */ /* 0x000fc800078e0002 */
[----:B------:R-:W-:-:S04]  /*6770*/  IMAD R8, R15, c[0x0][0x3b8], RZ ;  /* 0x0000ee000f087a24 */ /* 0x000fc800078e02ff */
[----:B------:R-:W-:-:S05]  /*6780*/  IMAD R8, R16, c[0x0][0x3bc], R8 ;  /* 0x0000ef0010087a24 */ /* 0x000fca00078e0208 */
[----:B------:R-:W-:Y:S01]  /*6790*/  IADD3 R8, R8, R3, RZ ;  /* 0x0000000308087210 */ /* 0x000fe20007ffe0ff */
[----:B------:R-:W-:Y:S05]  /*67a0*/  @P3 BRA `(.L_x_70) ;  /* 0x000000c000003947 */ /* 0x000fea0003800000 */
[----:B------:R-:W-:Y:S01]  /*67b0*/  MOV R5, R8 ;  /* 0x0000000800057202 */ /* 0x000fe20000000f00 */
[----:B------:R-:W-:Y:S01]  /*67c0*/  IMAD.MOV.U32 R4, RZ, RZ, R2 ;  /* 0x000000ffff047224 */ /* 0x000fe200078e0002 */
[----:B------:R-:W-:Y:S01]  /*67d0*/  ISETP.GE.AND P1, PT, R218, c[0x0][0x220], PT ;  /* 0x00008800da007a0c */ /* 0x000fe20003f26270 */
[----:B------:R-:W-:Y:S01]  /*67e0*/  IMAD R13, R14, c[0x0][0x3a0], RZ ;  /* 0x0000e8000e0d7a24 */ /* 0x000fe200078e02ff */
[----:B------:R-:W-:Y:S01]  /*67f0*/  ISETP.GE.AND P0, PT, R229, c[0x0][0x220], PT ;  /* 0x00008800e5007a0c */ /* 0x000fe20003f06270 */
[----:B------:R-:W-:-:S04]  /*6800*/  IMAD.WIDE.U32 R6, R241, c[0x0][0x3a0], R4 ;  /* 0x0000e800f1067a25 */ /* 0x000fc800078e0004 */
[----:B------:R-:W-:-:S04]  /*6810*/  IMAD R4, R241, c[0x0][0x3a4], R13 ;  /* 0x0000e900f1047a24 */ /* 0x000fc800078e020d */
[----:B------:R-:W-:Y:S01]  /*6820*/  IMAD.IADD R5, R4, 0x1, R7 ;  /* 0x0000000104057824 */ /* 0x000fe200078e0207 */
[----:B------:R-:W-:-:S04]  /*6830*/  LEA R4, P2, R6, c[0x0][0x340], 0x1 ;  /* 0x0000d00006047a11 */ /* 0x000fc800078408ff */
[----:B------:R-:W-:-:S05]  /*6840*/  LEA.HI.X R5, R6, c[0x0][0x344], R5, 0x1, P2 ;  /* 0x0000d10006057a11 */ /* 0x000fca00010f0c05 */
[----:B------:R1:W-:Y:S04]  /*6850*/  @!P1 STG.E.128 [R4.64], RZ ;  /* 0x000000ff04009986 */ /* 0x0003e8000c101d06 */
[----:B------:R1:W-:Y:S02]  /*6860*/  @!P0 STG.E.128 [R4.64+0x80], RZ ;  /* 0x000080ff04008986 */ /* 0x0003e4000c101d06 */
.L_x_70:
[----:B------:R-:W-:Y:S05]  /*6870*/  BSYNC B0 ;  /* 0x0000000000007941 */ /* 0x000fea0003800000 */
.L_x_69:
[----:B-1----:R-:W-:Y:S01]  /*6880*/  IADD3 R4, R241, 0x20, RZ ;  /* 0x00000020f1047810 */ /* 0x002fe20007ffe0ff */
[----:B------:R-:W-:Y:S03]  /*6890*/  BSSY B0, `(.L_x_71) ;  /* 0x0000011000007945 */ /* 0x000fe60003800000 */
[----:B------:R-:W-:-:S13]  /*68a0*/  ISETP.GE.AND P2, PT, R4, R9, PT ;  /* 0x000000090400720c */ /* 0x000fda0003f46270 */
[----:B------:R-:W-:Y:S05]  /*68b0*/  @P2 BRA `(.L_x_72) ;  /* 0x000000e000002947 */ /* 0x000fea0003800000 */
[----:B------:R-:W-:Y:S01]  /*68c0*/  IADD3 R3, P0, R241, 0x20, RZ ;  /* 0x00000020f1037810 */ /* 0x000fe20007f1e0ff */
[----:B------:R-:W-:Y:S01]  /*68d0*/  IMAD.MOV.U32 R9, RZ, RZ, R8 ;  /* 0x000000ffff097224 */ /* 0x000fe200078e0008 */
[----:B------:R-:W-:Y:S02]  /*68e0*/  MOV R8, R2 ;  /* 0x0000000200087202 */ /* 0x000fe40000000f00 */
[----:B------:R-:W-:Y:S01]  /*68f0*/  ISETP.GE.AND P1, PT, R218, c[0x0][0x220], PT ;  /* 0x00008800da007a0c */ /* 0x000fe20003f26270 */
[----:B------:R-:W-:Y:S01]  /*6900*/  IMAD.X R4, RZ, RZ, R14, P0 ;  /* 0x000000ffff047224 */ /* 0x000fe200000e060e */
[----:B------:R-:W-:Y:S01]  /*6910*/  ISETP.GE.AND P0, PT, R229, c[0x0][0x220], PT ;  /* 0x00008800e5007a0c */ /* 0x000fe20003f06270 */
[----:B------:R-:W-:-:S04]  /*6920*/  IMAD.WIDE.U32 R8, R3, c[0x0][0x3a0], R8 ;  /* 0x0000e80003087a25 */ /* 0x000fc800078e0008 */
[----:B------:R-:W-:Y:S01]  /*6930*/  IMAD R4, R4, c[0x0][0x3a0], RZ ;  /* 0x0000e80004047a24 */ /* 0x000fe200078e02ff */
[----:B------:R-:W-:-:S03]  /*6940*/  LEA R2, P4, R8, c[0x0][0x340], 0x1 ;  /* 0x0000d00008027a11 */ /* 0x000fc600078808ff */
[----:B------:R-:W-:-:S04]  /*6950*/  IMAD R3, R3, c[0x0][0x3a4], R4 ;  /* 0x0000e90003037a24 */ /* 0x000fc800078e0204 */
[----:B------:R-:W-:-:S05]  /*6960*/  IMAD.IADD R3, R3, 0x1, R9 ;  /* 0x0000000103037824 */ /* 0x000fca00078e0209 */
[----:B------:R-:W-:-:S05]  /*6970*/  LEA.HI.X R3, R8, c[0x0][0x344], R3, 0x1, P4 ;  /* 0x0000d10008037a11 */ /* 0x000fca00020f0c03 */
[----:B------:R1:W-:Y:S04]  /*6980*/  @!P1 STG.E.128 [R2.64], RZ ;  /* 0x000000ff02009986 */ /* 0x0003e8000c101d06 */
[----:B------:R1:W-:Y:S02]  /*6990*/  @!P0 STG.E.128 [R2.64+0x80], RZ ;  /* 0x000080ff02008986 */ /* 0x0003e4000c101d06 */
.L_x_72:
[----:B------:R-:W-:Y:S05]  /*69a0*/  BSYNC B0 ;  /* 0x0000000000007941 */ /* 0x000fea0003800000 */
.L_x_71:
[----:B-1----:R-:W-:Y:S01]  /*69b0*/  IMAD.WIDE.U32 R2, R0, c[0x0][0x3a8], R218 ;  /* 0x0000ea0000027a25 */ /* 0x002fe200078e00da */
        /* <DEDUP_REMOVED lines=20> */
[----:B------:R1:W-:Y:S04]  /*6b00*/  @!P1 STG.E.128 [R4.64], RZ ;  /* 0x000000ff04009986 */ /* 0x0003e8000c101d06 */
[----:B------:R1:W-:Y:S02]  /*6b10*/  @!P0 STG.E.128 [R4.64+0x80], RZ ;  /* 0x000080ff04008986 */ /* 0x0003e4000c101d06 */
.L_x_74:
[----:B------:R-:W-:Y:S05]  /*6b20*/  BSYNC B0 ;  /* 0x0000000000007941 */ /* 0x000fea0003800000 */
.L_x_73:
[----:B------:R-:W-:Y:S05]  /*6b30*/  @P2 BRA `(.L_x_66) ;  /* 0x000000d000002947 */ /* 0x000fea0003800000 */
[----:B------:R-:W-:Y:S02]  /*6b40*/  IADD3 R0, P0, R241, 0x20, RZ ;  /* 0x00000020f1007810 */ /* 0x000fe40007f1e0ff */
[----:B------:R-:W-:-:S03]  /*6b50*/  ISETP.GE.AND P1, PT, R218, c[0x0][0x220], PT ;  /* 0x00008800da007a0c */ /* 0x000fc60003f26270 */
        /* <DEDUP_REMOVED lines=9> */
[----:B------:R1:W-:Y:S04]  /*6bf0*/  @!P1 STG.E.128 [R2.64], RZ ;  /* 0x000000ff02009986 */ /* 0x0003e8000c101d06 */
[----:B------:R1:W-:Y:S02]  /*6c00*/  @!P0 STG.E.128 [R2.64+0x80], RZ ;  /* 0x000080ff02008986 */ /* 0x0003e4000c101d06 */
.L_x_66:
[----:B------:R-:W-:Y:S05]  /*6c10*/  BSYNC B1 ;  /* 0x0000000000017941 */ /* 0x000fea0003800000 */
.L_x_31:
[----:B------:R-:W-:Y:S01]  /*6c20*/  ULDC UR5, c[0x0][0x218] ;  /* 0x0000860000057ab9 */ /* 0x000fe20000000800 */
[----:B------:R-:W-:Y:S01]  /*6c30*/  IADD3 R243, R243, c[0x0][0xc], RZ ;  /* 0x00000300f3f37a10 */ /* 0x000fe20007ffe0ff */
[----:B------:R-:W-:-:S04]  /*6c40*/  UIADD3 UR5, UR5, 0x3f, URZ ;  /* 0x0000003f05057890 */ /* 0x000fc8000fffe03f */
[----:B------:R-:W-:-:S04]  /*6c50*/  USHF.R.S32.HI UR4, URZ, 0x1f, UR5 ;  /* 0x0000001f3f047899 */ /* 0x000fc80008011405 */
[----:B------:R-:W-:-:S04]  /*6c60*/  ULEA.HI UR4, UR4, UR5, URZ, 0x6 ;  /* 0x0000000504047291 */ /* 0x000fc8000f8f303f */
[----:B------:R-:W-:-:S06]  /*6c70*/  USHF.R.S32.HI UR4, URZ, 0x6, UR4 ;  /* 0x000000063f047899 */ /* 0x000fcc0008011404 */
[----:B------:R-:W-:-:S13]  /*6c80*/  ISETP.GE.AND P0, PT, R243, UR4, PT ;  /* 0x00000004f3007c0c */ /* 0x000fda000bf06270 */
[----:B------:R-:W-:Y:S01]  /*6c90*/  @P0 CALL.REL.NOINC `(.L_x_75) ;  /* 0x0000001000000944 */ /* 0x000fe20003c00000 */
[----:B------:R-:W-:Y:S05]  /*6ca0*/  BRA `(.L_x_76) ;  /* 0xffff9c1000007947 */ /* 0x000fea000383ffff */
.L_x_75:
[----:B------:R-:W-:Y:S05]  /*6cb0*/  EXIT ;  /* 0x000000000000794d */ /* 0x000fea0003800000 */
.L_x_77:
        /* <DEDUP_REMOVED lines=12> */
.L_x_2047:


//--------------------- .text._ZN5flash44flash_bwd_dq_dk_dv_loop_seqk_parallel_kernelI23Flash_bwd_kernel_traitsILi128ELi64ELi64ELi8ELi4ELi2ELi2ELb1ELb0EN7cutlass10bfloat16_tE19Flash_kernel_traitsILi128ELi64ELi64ELi8ES3_EELb0ELb0ELb1ELb0ELb0ELb0ELb0EEEvNS_16Flash_bwd_paramsE --------------------------
	.section	.text._ZN5flash44flash_bwd_dq_dk_dv_loop_seqk_parallel_kernelI23Flash_bwd_kernel_traitsILi128ELi64ELi64ELi8ELi4ELi2ELi2ELb1ELb0EN7cutlass10bfloat16_tE19Flash_kernel_traitsILi128ELi64ELi64ELi8ES3_EELb0ELb0ELb1ELb0ELb0ELb0ELb0EEEvNS_16Flash_bwd_paramsE,"ax",@progbits
	.sectioninfo	@"SHI_REGISTERS=255"
	.align	128
        .global         _ZN5flash44flash_bwd_dq_dk_dv_loop_seqk_parallel_kernelI23Flash_bwd_kernel_traitsILi128ELi64ELi64ELi8ELi4ELi2ELi2ELb1ELb0EN7cutlass10bfloat16_tE19Flash_kernel_traitsILi128ELi64ELi64ELi8ES3_EELb0ELb0ELb1ELb0ELb0ELb0ELb0EEEvNS_16Flash_bwd_paramsE
        .type           _ZN5flash44flash_bwd_dq_dk_dv_loop_seqk_parallel_kernelI23Flash_bwd_kernel_traitsILi128ELi64ELi64ELi8ELi4ELi2ELi2ELb1ELb0EN7cutlass10bfloat16_tE19Flash_kernel_traitsILi128ELi64ELi64ELi8ES3_EELb0ELb0ELb1ELb0ELb0ELb0ELb0EEEvNS_16Flash_bwd_paramsE,@function
        .size           _ZN5flash44flash_bwd_dq_dk_dv_loop_seqk_parallel_kernelI23Flash_bwd_kernel_traitsILi128ELi64ELi64ELi8ELi4ELi2ELi2ELb1ELb0EN7cutlass10bfloat16_tE19Flash_kernel_traitsILi128ELi64ELi64ELi8ES3_EELb0ELb0ELb1ELb0ELb0ELb0ELb0EEEvNS_16Flash_bwd_paramsE,(.L_x_2048 - _ZN5flash44flash_bwd_dq_dk_dv_loop_seqk_parallel_kernelI23Flash_bwd_kernel_traitsILi128ELi64ELi64ELi8ELi4ELi2ELi2ELb1ELb0EN7cutlass10bfloat16_tE19Flash_kernel_traitsILi128ELi64ELi64ELi8ES3_EELb0ELb0ELb1ELb0ELb0ELb0ELb0EEEvNS_16Flash_bwd_paramsE)
        .other          _ZN5flash44flash_bwd_dq_dk_dv_loop_seqk_parallel_kernelI23Flash_bwd_kernel_traitsILi128ELi64ELi64ELi8ELi4ELi2ELi2ELb1ELb0EN7cutlass10bfloat16_tE19Flash_kernel_traitsILi128ELi64ELi64ELi8ES3_EELb0ELb0ELb1ELb0ELb0ELb0ELb0EEEvNS_16Flash_bwd_paramsE,@"STO_CUDA_ENTRY STV_DEFAULT"
_ZN5flash44flash_bwd_dq_dk_dv_loop_seqk_parallel_kernelI23Flash_bwd_kernel_traitsILi128ELi64ELi64ELi8ELi4ELi2ELi2ELb1ELb0EN7cutlass10bfloat16_tE19Flash_kernel_traitsILi128ELi64ELi64ELi8ES3_EELb0ELb0ELb1ELb0ELb0ELb0ELb0EEEvNS_16Flash_bwd_paramsE:
.text._ZN5flash44flash_bwd_dq_dk_dv_loop_seqk_parallel_kernelI23Flash_bwd_kernel_traitsILi128ELi64ELi64ELi8ELi4ELi2ELi2ELb1ELb0EN7cutlass10bfloat16_tE19Flash_kernel_traitsILi128ELi64ELi64ELi8ES3_EELb0ELb0ELb1ELb0ELb0ELb0ELb0EEEvNS_16Flash_bwd_paramsE:
[----:B------:R-:W-:Y:S02]  /*0000*/  MOV R1, c[0x0][0x28] ;  /* 0x00000a0000017a02 */ /* 0x000fe40000000f00 */
[----:B------:R-:W1:Y:S01]  /*0010*/  S2R R217, SR_CTAID.X ;  /* 0x0000000000d97919 */ /* 0x000e620000002500 */
[----:B------:R-:W-:Y:S02]  /*0020*/  ULDC UR5, c[0x0][0x218] ;  /* 0x0000860000057ab9 */ /* 0x000fe40000000800 */
[----:B------:R-:W-:-:S04]  /*0030*/  UIADD3 UR5, UR5, 0x3f, URZ ;  /* 0x0000003f05057890 */ /* 0x000fc8000fffe03f */
[----:B------:R-:W-:-:S04]  /*0040*/  USHF.R.S32.HI UR4, URZ, 0x1f, UR5 ;  /* 0x0000001f3f047899 */ /* 0x000fc80008011405 */
[----:B------:R-:W-:-:S04]  /*0050*/  ULEA.HI UR4, UR4, UR5, URZ, 0x6 ;  /* 0x0000000504047291 */ /* 0x000fc8000f8f303f */
[----:B------:R-:W-:-:S06]  /*0060*/  USHF.R.S32.HI UR4, URZ, 0x6, UR4 ;  /* 0x000000063f047899 */ /* 0x000fcc0008011404 */
[----:B-1----:R-:W-:-:S13]  /*0070*/  ISETP.GE.AND P0, PT, R217, UR4, PT ;  /* 0x00000004d9007c0c */ /* 0x002fda000bf06270 */
[----:B------:R-:W-:Y:S05]  /*0080*/  @P0 EXIT ;  /* 0x000000000000094d */ /* 0x000fea0003800000 */
[----:B------:R-:W1:Y:S01]  /*0090*/  S2R R9, SR_TID.X ;  /* 0x0000000000097919 */ /* 0x000e620000002100 */
[----:B------:R-:W-:-:S03]  /*00a0*/  ULDC.64 UR6, c[0x0][0x118] ;  /* 0x0000460000067ab9 */ /* 0x000fc60000000a00 */
[----:B------:R-:W2:Y:S04]  /*00b0*/  S2R R216, SR_CTAID.Y ;  /* 0x0000000000d87919 */ /* 0x000ea80000002600 */
[----:B------:R-:W3:Y:S01]  /*00c0*/  S2R R235, SR_CTAID.Z ;  /* 0x0000000000eb7919 */ /* 0x000ee20000002700 */
[----:B-1----:R-:W-:Y:S01]  /*00d0*/  SHF.R.S32.HI R16, RZ, 0x1f, R9 ;  /* 0x0000001fff107819 */ /* 0x002fe20000011409 */
[----:B------:R-:W-:-:S03]  /*00e0*/  IMAD.SHL.U32 R210, R9, 0x2, RZ ;  /* 0x0000000209d27824 */ /* 0x000fc600078e00ff */
[CC--:B------:R-:W-:Y:S02]  /*00f0*/  LEA.HI R6, R16.reuse, R9.reuse, RZ, 0x5 ;  /* 0x0000000910067211 */ /* 0x0c0fe400078f28ff */
[CC--:B------:R-:W-:Y:S02]  /*0100*/  LEA.HI R2, R16.reuse, R9.reuse, RZ, 0x4 ;  /* 0x0000000910027211 */ /* 0x0c0fe400078f20ff */
[----:B------:R-:W-:Y:S02]  /*0110*/  SHF.R.S32.HI R8, RZ, 0x5, R6 ;  /* 0x00000005ff087819 */ /* 0x000fe40000011406 */
[----:B------:R-:W-:Y:S02]  /*0120*/  LEA.HI R10, R16, R9, RZ, 0x2 ;  /* 0x00000009100a7211 */ /* 0x000fe400078f10ff */
[----:B------:R-:W-:Y:S02]  /*0130*/  SHF.R.S32.HI R11, RZ, 0x4, R2 ;  /* 0x00000004ff0b7819 */ /* 0x000fe40000011402 */
[----:B------:R-:W-:-:S02]  /*0140*/  SHF.R.S32.HI R3, RZ, 0x1f, R6 ;  /* 0x0000001fff037819 */ /* 0x000fc40000011406 */
[C---:B------:R-:W-:Y:S02]  /*0150*/  LEA.HI R5, R6.reuse, R8, RZ, 0x1 ;  /* 0x0000000806057211 */ /* 0x040fe400078f08ff */
[----:B------:R-:W-:Y:S02]  /*0160*/  LOP3.LUT R6, R6, 0xffffffe0, RZ, 0xc0, !PT ;  /* 0xffffffe006067812 */ /* 0x000fe400078ec0ff */
[----:B------:R-:W-:Y:S02]  /*0170*/  SHF.R.S32.HI R0, RZ, 0x2, R10 ;  /* 0x00000002ff007819 */ /* 0x000fe4000001140a */
[----:B------:R-:W-:Y:S01]  /*0180*/  LEA.HI R4, R2, R11, RZ, 0x1 ;  /* 0x0000000b02047211 */ /* 0x000fe200078f08ff */
[----:B------:R-:W-:Y:S01]  /*0190*/  IMAD.IADD R13, R9, 0x1, -R6 ;  /* 0x00000001090d7824 */ /* 0x000fe200078e0a06 */
[----:B------:R-:W-:Y:S02]  /*01a0*/  SHF.R.S32.HI R7, RZ, 0x1f, R10 ;  /* 0x0000001fff077819 */ /* 0x000fe4000001140a */
[----:B------:R-:W-:-:S02]  /*01b0*/  LEA.HI R14, R16, R9, RZ, 0x3 ;  /* 0x00000009100e7211 */ /* 0x000fc400078f18ff */
[----:B------:R-:W-:Y:S02]  /*01c0*/  LOP3.LUT R4, R4, 0xfffffffe, RZ, 0xc0, !PT ;  /* 0xfffffffe04047812 */ /* 0x000fe400078ec0ff */
[----:B------:R-:W-:Y:S02]  /*01d0*/  LEA.HI R7, R7, R0, RZ, 0x3 ;  /* 0x0000000007077211 */ /* 0x000fe400078f18ff */
[----:B------:R-:W-:Y:S01]  /*01e0*/  SHF.R.S32.HI R213, RZ, 0x3, R14 ;  /* 0x00000003ffd57819 */ /* 0x000fe2000001140e */
[----:B------:R-:W-:Y:S01]  /*01f0*/  IMAD.IADD R4, R11, 0x1, -R4 ;  /* 0x000000010b047824 */ /* 0x000fe200078e0a04 */
[----:B------:R-:W-:Y:S02]  /*0200*/  LOP3.LUT R6, R14, 0xfffffff8, RZ, 0xc0, !PT ;  /* 0xfffffff80e067812 */ /* 0x000fe400078ec0ff */
[----:B------:R-:W-:Y:S01]  /*0210*/  LOP3.LUT R7, R7, 0xfffffff8, RZ, 0xc0, !PT ;  /* 0xfffffff807077812 */ /* 0x000fe200078ec0ff */
[----:B------:R-:W-:Y:S01]  /*0220*/  IMAD.SHL.U32 R15, R213, 0x40, RZ ;  /* 0x00000040d50f7824 */ /* 0x000fe200078e00ff */
[----:B------:R-:W-:Y:S01]  /*0230*/  LOP3.LUT R2, R2, 0xfffffff0, RZ, 0xc0, !PT ;  /* 0xfffffff002027812 */ /* 0x000fe200078ec0ff */
[----:B------:R-:W-:Y:S01]  /*0240*/  IMAD.IADD R11, R9, 0x1, -R6 ;  /* 0x00000001090b7824 */ /* 0x000fe200078e0a06 */
[----:B------:R-:W-:Y:S01]  /*0250*/  LOP3.LUT R5, R5, 0xfffffffe, RZ, 0xc0, !PT ;  /* 0xfffffffe05057812 */ /* 0x000fe200078ec0ff */
[----:B------:R-:W-:Y:S01]  /*0260*/  IMAD.IADD R7, R0, 0x1, -R7 ;  /* 0x0000000100077824 */ /* 0x000fe200078e0a07 */
[----:B------:R-:W-:Y:S01]  /*0270*/  SHF.R.S32.HI R0, RZ, 0x1f, R13 ;  /* 0x0000001fff007819 */ /* 0x000fe2000001140d */
[----:B------:R-:W-:Y:S01]  /*0280*/  IMAD.SHL.U32 R214, R11, 0x8, RZ ;  /* 0x000000080bd67824 */ /* 0x000fe200078e00ff */
[----:B------:R-:W-:Y:S01]  /*0290*/  LOP3.LUT R15, R15, 0x1c0, RZ, 0xc0, !PT ;  /* 0x000001c00f0f7812 */ /* 0x000fe200078ec0ff */
[----:B------:R-:W-:Y:S01]  /*02a0*/  IMAD.IADD R17, R9, 0x1, -R2 ;  /* 0x0000000109117824 */ /* 0x000fe200078e0a02 */
[----:B------:R-:W-:Y:S01]  /*02b0*/  LEA.HI R0, R0, R13, RZ, 0x2 ;  /* 0x0000000d00007211 */ /* 0x000fe200078f10ff */
[----:B------:R-:W-:Y:S01]  /*02c0*/  IMAD.IADD R5, R8, 0x1, -R5 ;  /* 0x0000000108057824 */ /* 0x000fe200078e0a05 */
[----:B------:R-:W-:-:S02]  /*02d0*/  LEA.HI R3, R3, R8, RZ, 0x2 ;  /* 0x0000000803037211 */ /* 0x000fc400078f10ff */
[----:B------:R-:W-:Y:S01]  /*02e0*/  LOP3.LUT R13, R15, 0x38, R214, 0xf8, !PT ;  /* 0x000000380f0d7812 */ /* 0x000fe200078ef8d6 */
[----:B------:R-:W-:Y:S01]  /*02f0*/  IMAD.SHL.U32 R12, R5, 0x10, RZ ;  /* 0x00000010050c7824 */ /* 0x000fe200078e00ff */
[----:B------:R-:W-:Y:S02]  /*0300*/  SHF.R.U32.HI R212, RZ, 0x3, R15 ;  /* 0x00000003ffd47819 */ /* 0x000fe4000001160f */
[C---:B------:R-:W-:Y:S02]  /*0310*/  LOP3.LUT P4, RZ, R11.reuse, 0x2, RZ, 0xc0, !PT ;  /* 0x000000020bff7812 */ /* 0x040fe4000788c0ff */
[C---:B------:R-:W-:Y:S01]  /*0320*/  LOP3.LUT P3, RZ, R11.reuse, 0x4, RZ, 0xc0, !PT ;  /* 0x000000040bff7812 */ /* 0x040fe2000786c0ff */
[----:B------:R-:W-:Y:S01]  /*0330*/  IMAD.SHL.U32 R11, R11, 0x40, RZ ;  /* 0x000000400b0b7824 */ /* 0x000fe200078e00ff */
[----:B------:R-:W-:Y:S02]  /*0340*/  LOP3.LUT R3, R3, 0xfffffffc, RZ, 0xc0, !PT ;  /* 0xfffffffc03037812 */ /* 0x000fe400078ec0ff */
[----:B------:R-:W-:-:S02]  /*0350*/  LOP3.LUT R212, R13, R212, RZ, 0x3c, !PT ;  /* 0x000000d40dd47212 */ /* 0x000fc400078e3cff */
[----:B------:R-:W-:Y:S01]  /*0360*/  LOP3.LUT R13, R7, 0x1, RZ, 0xc0, !PT ;  /* 0x00000001070d7812 */ /* 0x000fe200078ec0ff */
[----:B------:R-:W-:Y:S01]  /*0370*/  IMAD.IADD R3, R8, 0x1, -R3 ;  /* 0x0000000108037824 */ /* 0x000fe200078e0a03 */
[----:B------:R-:W-:Y:S02]  /*0380*/  SHF.R.S32.HI R2, RZ, 0x1f, R17 ;  /* 0x0000001fff027819 */ /* 0x000fe40000011411 */
[----:B------:R-:W-:Y:S02]  /*0390*/  LOP3.LUT R11, R11, 0x1c0, RZ, 0xc0, !PT ;  /* 0x000001c00b0b7812 */ /* 0x000fe400078ec0ff */
[----:B------:R-:W-:Y:S02]  /*03a0*/  ISETP.NE.U32.AND P0, PT, R13, 0x1, PT ;  /* 0x000000010d00780c */ /* 0x000fe40003f05070 */
[CC--:B------:R-:W-:Y:S02]  /*03b0*/  LEA.HI R8, R16.reuse, R9.reuse, RZ, 0x7 ;  /* 0x0000000910087211 */ /* 0x0c0fe400078f38ff */
[----:B------:R-:W-:-:S02]  /*03c0*/  LEA.HI R13, R16, R9, RZ, 0x6 ;  /* 0x00000009100d7211 */ /* 0x000fc400078f30ff */
[----:B------:R-:W-:Y:S02]  /*03d0*/  LOP3.LUT R10, R10, 0x7ffffffc, RZ, 0xc0, !PT ;  /* 0x7ffffffc0a0a7812 */ /* 0x000fe400078ec0ff */
[----:B------:R-:W-:Y:S02]  /*03e0*/  LEA.HI R2, R2, R17, RZ, 0x3 ;  /* 0x0000001102027211 */ /* 0x000fe400078f18ff */
[----:B------:R-:W-:Y:S01]  /*03f0*/  LOP3.LUT R205, R11, 0x10, R12, 0xf8, !PT ;  /* 0x000000100bcd7812 */ /* 0x000fe200078ef80c */
[----:B------:R-:W-:Y:S01]  /*0400*/  IMAD.IADD R10, R9, 0x1, -R10 ;  /* 0x00000001090a7824 */ /* 0x000fe200078e0a0a */
[----:B------:R-:W-:Y:S01]  /*0410*/  SHF.R.S32.HI R8, RZ, 0x7, R8 ;  /* 0x00000007ff087819 */ /* 0x000fe20000011408 */
[----:B------:R-:W-:Y:S01]  /*0420*/  IMAD.SHL.U32 R9, R7, 0x40, RZ ;  /* 0x0000004007097824 */ /* 0x000fe200078e00ff */
[----:B------:R-:W-:Y:S02]  /*0430*/  LOP3.LUT R15, R11, 0x8, R14, 0xf8, !PT ;  /* 0x000000080b0f7812 */ /* 0x000fe400078ef80e */
[----:B------:R-:W-:Y:S01]  /*0440*/  SHF.R.U32.HI R12, RZ, 0x3, R11 ;  /* 0x00000003ff0c7819 */ /* 0x000fe2000001160b */
[----:B------:R-:W-:Y:S01]  /*0450*/  IMAD.SHL.U32 R11, R4, 0x200, RZ ;  /* 0x00000200040b7824 */ /* 0x000fe200078e00ff */
[----:B------:R-:W-:-:S02]  /*0460*/  SHF.R.S32.HI R13, RZ, 0x6, R13 ;  /* 0x00000006ff0d7819 */ /* 0x000fc4000001140d */
[C---:B------:R-:W-:Y:S01]  /*0470*/  LOP3.LUT R6, R2.reuse, 0xfffffff8, RZ, 0xc0, !PT ;  /* 0xfffffff802067812 */ /* 0x040fe200078ec0ff */
[----:B------:R-:W-:Y:S01]  /*0480*/  IMAD.SHL.U32 R2, R2, 0x40, RZ ;  /* 0x0000004002027824 */ /* 0x000fe200078e00ff */
[----:B------:R-:W-:Y:S01]  /*0490*/  LOP3.LUT R206, R15, R12, RZ, 0x3c, !PT ;  /* 0x0000000c0fce7212 */ /* 0x000fe200078e3cff */
[C---:B------:R-:W-:Y:S01]  /*04a0*/  IMAD R15, R8.reuse, 0x800, R11 ;  /* 0x00000800080f7824 */ /* 0x040fe200078e020b */
[----:B------:R-:W-:Y:S01]  /*04b0*/  LOP3.LUT R205, R205, 0x8, R14, 0xf8, !PT ;  /* 0x00000008cdcd7812 */ /* 0x000fe200078ef80e */
[----:B------:R-:W-:Y:S01]  /*04c0*/  IMAD.SHL.U32 R221, R13, 0x8, RZ ;  /* 0x000000080ddd7824 */ /* 0x000fe200078e00ff */
[----:B------:R-:W-:Y:S01]  /*04d0*/  R2P PR, R7, 0x6 ;  /* 0x0000000607007804 */ /* 0x000fe20000000000 */
[----:B------:R-:W-:Y:S01]  /*04e0*/  IMAD.SHL.U32 R7, R8, 0x20, RZ ;  /* 0x0000002008077824 */ /* 0x000fe200078e00ff */
[----:B------:R-:W-:Y:S01]  /*04f0*/  LOP3.LUT R205, R11, R205, R12, 0xf6, !PT ;  /* 0x000000cd0bcd7212 */ /* 0x000fe200078ef60c */
[----:B------:R-:W-:Y:S01]  /*0500*/  IMAD.SHL.U32 R8, R10, 0x2, RZ ;  /* 0x000000020a087824 */ /* 0x000fe200078e00ff */
[----:B------:R-:W-:Y:S01]  /*0510*/  LOP3.LUT R10, R9, 0x1c0, RZ, 0xc0, !PT ;  /* 0x000001c0090a7812 */ /* 0x000fe200078ec0ff */
[----:B------:R-:W-:Y:S01]  /*0520*/  IMAD.IADD R6, R17, 0x1, -R6 ;  /* 0x0000000111067824 */ /* 0x000fe200078e0a06 */
[----:B------:R-:W-:Y:S01]  /*0530*/  LOP3.LUT R221, R221, 0x18, RZ, 0xc0, !PT ;  /* 0x00000018dddd7812 */ /* 0x000fe200078ec0ff */
[----:B------:R-:W-:Y:S01]  /*0540*/  IMAD.SHL.U32 R12, R4, 0x20, RZ ;  /* 0x00000020040c7824 */ /* 0x000fe200078e00ff */
[----:B------:R-:W-:Y:S01]  /*0550*/  LOP3.LUT R220, R10, 0x20, R7, 0xf8, !PT ;  /* 0x000000200adc7812 */ /* 0x000fe200078ef807 */
[----:B------:R-:W-:Y:S01]  /*0560*/  IMAD.SHL.U32 R6, R6, 0x40, RZ ;  /* 0x0000004006067824 */ /* 0x000fe200078e00ff */
[----:B------:R-:W-:Y:S01]  /*0570*/  SHF.R.U32.HI R9, RZ, 0x3, R10 ;  /* 0x00000003ff097819 */ /* 0x000fe2000001160a */
[----:B------:R-:W-:Y:S01]  /*0580*/  IMAD.IADD R206, R15, 0x1, R206 ;  /* 0x000000010fce7824 */ /* 0x000fe200078e02ce */
[----:B------:R-:W-:Y:S01]  /*0590*/  LOP3.LUT R207, R221, 0x20, R12, 0xf8, !PT ;  /* 0x00000020ddcf7812 */ /* 0x000fe200078ef80c */
[----:B------:R-:W-:Y:S01]  /*05a0*/  IMAD R212, R13, 0x200, R212 ;  /* 0x000002000dd47824 */ /* 0x000fe200078e02d4 */
[----:B------:R-:W-:Y:S01]  /*05b0*/  LOP3.LUT R220, R220, R9, RZ, 0x3c, !PT ;  /* 0x00000009dcdc7212 */ /* 0x000fe200078e3cff */
[----:B------:R-:W-:Y:S01]  /*05c0*/  IMAD.SHL.U32 R206, R206, 0x2, RZ ;  /* 0x00000002cece7824 */ /* 0x000fe200078e00ff */
[----:B------:R-:W-:Y:S01]  /*05d0*/  LOP3.LUT R221, R9, R10, R221, 0x1e, !PT ;  /* 0x0000000a09dd7212 */ /* 0x000fe200078e1edd */
[----:B------:R-:W-:Y:S01]  /*05e0*/  IMAD.SHL.U32 R9, R4, 0x8, RZ ;  /* 0x0000000804097824 */ /* 0x000fe200078e00ff */
[----:B------:R-:W-:Y:S01]  /*05f0*/  LOP3.LUT R6, R6, 0x1c0, RZ, 0xc0, !PT ;  /* 0x000001c006067812 */ /* 0x000fe200078ec0ff */
[----:B------:R-:W-:Y:S01]  /*0600*/  IMAD.SHL.U32 R218, R212, 0x2, RZ ;  /* 0x00000002d4da7824 */ /* 0x000fe200078e00ff */
[----:B------:R-:W-:-:S02]  /*0610*/  SHF.R.S32.HI R4, RZ, 0x2, R0 ;  /* 0x00000002ff047819 */ /* 0x000fc40000011400 */
[----:B------:R-:W-:Y:S02]  /*0620*/  SHF.R.U32.HI R204, RZ, 0x3, R6 ;  /* 0x00000003ffcc7819 */ /* 0x000fe40000011606 */
[----:B------:R-:W-:Y:S01]  /*0630*/  LOP3.LUT R9, R6, 0x8, R9, 0xf8, !PT ;  /* 0x0000000806097812 */ /* 0x000fe200078ef809 */
[----:B------:R-:W-:Y:S01]  /*0640*/  IMAD R211, R3, 0x10, R4 ;  /* 0x0000001003d37824 */ /* 0x000fe200078e0204 */
[----:B------:R-:W-:Y:S02]  /*0650*/  LOP3.LUT R0, R2, 0xfffffe00, RZ, 0xc0, !PT ;  /* 0xfffffe0002007812 */ /* 0x000fe400078ec0ff */
[----:B------:R-:W-:Y:S01]  /*0660*/  LOP3.LUT R210, R7, 0x6, R210, 0xf8, !PT ;  /* 0x0000000607d27812 */ /* 0x000fe200078ef8d2 */
[----:B------:R-:W-:Y:S01]  /*0670*/  IMAD R7, R3, 0x400, R8 ;  /* 0x0000040003077824 */ /* 0x000fe200078e0208 */
[----:B------:R-:W-:Y:S01]  /*0680*/  LOP3.LUT R207, R204, R207, R6, 0x1e, !PT ;  /* 0x000000cfcccf7212 */ /* 0x000fe200078e1e06 */
[----:B------:R-:W-:Y:S01]  /*0690*/  IMAD R8, R5, 0x400, R8 ;  /* 0x0000040005087824 */ /* 0x000fe200078e0208 */
[----:B------:R-:W-:Y:S01]  /*06a0*/  LOP3.LUT R204, R9, R204, RZ, 0x3c, !PT ;  /* 0x000000cc09cc7212 */ /* 0x000fe200078e3cff */
[--C-:B------:R-:W-:Y:S01]  /*06b0*/  IMAD R3, R3, 0x400, R0.reuse ;  /* 0x0000040003037824 */ /* 0x100fe200078e0200 */
[----:B------:R-:W-:Y:S01]  /*06c0*/  LOP3.LUT R207, R207, R0, RZ, 0xfc, !PT ;  /* 0x00000000cfcf7212 */ /* 0x000fe200078efcff */
[----:B------:R-:W-:Y:S01]  /*06d0*/  IMAD R5, R5, 0x400, R0 ;  /* 0x0000040005057824 */ /* 0x000fe200078e0200 */
[----:B------:R-:W-:Y:S01]  /*06e0*/  IADD3 R219, R214, 0x40, RZ ;  /* 0x00000040d6db7810 */ /* 0x000fe20007ffe0ff */
[----:B------:R-:W-:-:S02]  /*06f0*/  IMAD.IADD R220, R7, 0x1, R220 ;  /* 0x0000000107dc7824 */ /* 0x000fc400078e02dc */
[----:B------:R-:W-:Y:S02]  /*0700*/  IMAD.IADD R208, R3, 0x1, R204 ;  /* 0x0000000103d07824 */ /* 0x000fe400078e02cc */
[----:B------:R-:W-:Y:S02]  /*0710*/  IMAD.IADD R204, R204, 0x1, R5 ;  /* 0x00000001cccc7824 */ /* 0x000fe400078e0205 */
[----:B------:R-:W-:Y:S02]  /*0720*/  IMAD.MOV.U32 R3, RZ, RZ, 0x20 ;  /* 0x00000020ff037424 */ /* 0x000fe400078e00ff */
[----:B------:R-:W-:Y:S01]  /*0730*/  IMAD.MOV.U32 R5, RZ, RZ, 0x40 ;  /* 0x00000040ff057424 */ /* 0x000fe200078e00ff */
[----:B------:R-:W-:Y:S01]  /*0740*/  LEA R204, R204, 0x10000, 0x1 ;  /* 0x00010000cccc7811 */ /* 0x000fe200078e08ff */
[----:B------:R-:W-:Y:S01]  /*0750*/  IMAD.SHL.U32 R220, R220, 0x2, RZ ;  /* 0x00000002dcdc7824 */ /* 0x000fe200078e00ff */
[----:B------:R-:W-:Y:S01]  /*0760*/  SEL R3, R3, 0xffffffe0, !P4 ;  /* 0xffffffe003037807 */ /* 0x000fe20006000000 */
[----:B------:R-:W-:Y:S01]  /*0770*/  IMAD.IADD R221, R8, 0x1, R221 ;  /* 0x0000000108dd7824 */ /* 0x000fe200078e02dd */
[----:B------:R-:W-:Y:S01]  /*0780*/  SEL R5, R5, 0xffffffc0, !P3 ;  /* 0xffffffc005057807 */ /* 0x000fe20005800000 */
[----:B------:R-:W-:Y:S01]  /*0790*/  IMAD.MOV.U32 R7, RZ, RZ, -0x10 ;  /* 0xfffffff0ff077424 */ /* 0x000fe200078e00ff */
[----:B------:R-:W-:Y:S01]  /*07a0*/  IADD3 R222, R220, 0x20, RZ ;  /* 0x00000020dcde7810 */ /* 0x000fe20007ffe0ff */
[----:B------:R-:W-:Y:S01]  /*07b0*/  IMAD.IADD R196, R206, 0x1, R3 ;  /* 0x00000001cec47824 */ /* 0x000fe200078e0203 */
[----:B------:R-:W-:Y:S01]  /*07c0*/  LEA R221, R221, 0xc000, 0x1 ;  /* 0x0000c000dddd7811 */ /* 0x000fe200078e08ff */
[----:B------:R-:W-:Y:S01]  /*07d0*/  IMAD R0, R205, 0x2, R5 ;  /* 0x00000002cd007824 */ /* 0x000fe200078e0205 */
[----:B------:R-:W-:Y:S01]  /*07e0*/  SEL R7, R7, 0x10, !P0 ;  /* 0x0000001007077807 */ /* 0x000fe20004000000 */
[----:B------:R-:W-:Y:S01]  /*07f0*/  IMAD.SHL.U32 R205, R205, 0x2, RZ ;  /* 0x00000002cdcd7824 */ /* 0x000fe200078e00ff */
[----:B------:R-:W-:-:S02]  /*0800*/  @P1 IADD3 R222, R220, -0x20, RZ ;  /* 0xffffffe0dcde1810 */ /* 0x000fc40007ffe0ff */
[----:B------:R-:W-:Y:S01]  /*0810*/  IADD3 R2, R5, R206, R3 ;  /* 0x000000ce05027210 */ /* 0x000fe20007ffe003 */
[----:B------:R-:W-:Y:S01]  /*0820*/  IMAD.IADD R3, R206, 0x1, R5 ;  /* 0x00000001ce037824 */ /* 0x000fe200078e0205 */
[C---:B------:R-:W-:Y:S01]  /*0830*/  IADD3 R223, R221.reuse, 0x40, RZ ;  /* 0x00000040dddf7810 */ /* 0x040fe20007ffe0ff */
[----:B------:R-:W-:Y:S01]  /*0840*/  IMAD.IADD R224, R220, 0x1, R7 ;  /* 0x00000001dce07824 */ /* 0x000fe200078e0207 */
[----:B------:R-:W-:Y:S01]  /*0850*/  @P2 IADD3 R223, R221, -0x40, RZ ;  /* 0xffffffc0dddf2810 */ /* 0x000fe20007ffe0ff */
[----:B--23--:R-:W-:Y:S02]  /*0860*/  IMAD.IADD R226, R7, 0x1, R222 ;  /* 0x0000000107e27824 */ /* 0x00cfe400078e02de */
.L_x_126:
[----:B-123--:R-:W1:Y:S01]  /*0870*/  LDC.U8 R5, c[0x0][0x312] ;  /* 0x0000c480ff057b82 */ /* 0x00ee620000000000 */
[----:B------:R-:W-:Y:S01]  /*0880*/  ISETP.NE.U32.AND P3, PT, RZ, c[0x0][0x250], PT ;  /* 0x00009400ff007a0c */ /* 0x000fe20003f65070 */
[----:B------:R-:W-:Y:S01]  /*0890*/  IMAD.SHL.U32 R6, R216, 0x4, RZ ;  /* 0x00000004d8067824 */ /* 0x000fe200078e00ff */
[----:B------:R-:W-:Y:S01]  /*08a0*/  ISETP.NE.U32.AND P2, PT, RZ, c[0x0][0x240], PT ;  /* 0x00009000ff007a0c */ /* 0x000fe20003f45070 */
[----:B------:R-:W-:Y:S01]  /*08b0*/  IMAD.MOV.U32 R19, RZ, RZ, -0x1 ;  /* 0xffffffffff137424 */ /* 0x000fe200078e00ff */
[----:B------:R-:W-:-:S02]  /*08c0*/  ISETP.NE.AND.EX P3, PT, RZ, c[0x0][0x254], PT, P3 ;  /* 0x00009500ff007a0c */ /* 0x000fc40003f65330 */
[----:B------:R-:W-:Y:S02]  /*08d0*/  SHF.R.S32.HI R17, RZ, 0x1f, R216 ;  /* 0x0000001fff117819 */ /* 0x000fe400000114d8 */
[----:B------:R-:W-:Y:S02]  /*08e0*/  ISETP.NE.AND.EX P2, PT, RZ, c[0x0][0x244], PT, P2 ;  /* 0x00009100ff007a0c */ /* 0x000fe40003f45320 */
[----:B------:R-:W-:Y:S02]  /*08f0*/  ISETP.EQ.U32.AND P5, PT, RZ, c[0x0][0x248], PT ;  /* 0x00009200ff007a0c */ /* 0x000fe40003fa2070 */
[----:B------:R-:W-:Y:S02]  /*0900*/  SHF.L.U64.HI R4, R216, 0x2, R17 ;  /* 0x00000002d8047819 */ /* 0x000fe40000010211 */
[----:B------:R-:W-:Y:S02]  /*0910*/  IADD3 R14, P0, R6, c[0x0][0x240], RZ ;  /* 0x00009000060e7a10 */ /* 0x000fe40007f1e0ff */
[----:B-1----:R-:W-:-:S02]  /*0920*/  ISETP.NE.AND P4, PT, R5, RZ, PT ;  /* 0x000000ff0500720c */ /* 0x002fc40003f85270 */
[----:B------:R-:W-:Y:S02]  /*0930*/  IADD3.X R15, R4, c[0x0][0x244], RZ, P0, !PT ;  /* 0x00009100040f7a10 */ /* 0x000fe400007fe4ff */
[----:B------:R-:W-:Y:S02]  /*0940*/  ISETP.EQ.OR.EX P5, PT, RZ, c[0x0][0x24c], !P4, P5 ;  /* 0x00009300ff007a0c */ /* 0x000fe400067a2750 */
[C---:B------:R-:W-:Y:S01]  /*0950*/  @P3 IADD3 R12, P0, R6.reuse, c[0x0][0x250], RZ ;  /* 0x00009400060c3a10 */ /* 0x040fe20007f1e0ff */
[----:B------:R-:W-:Y:S01]  /*0960*/  IMAD.MOV.U32 R241, RZ, RZ, RZ ;  /* 0x000000fffff17224 */ /* 0x000fe200078e00ff */
[----:B------:R-:W-:Y:S01]  /*0970*/  IADD3 R8, P1, R6, c[0x0][0x248], RZ ;  /* 0x0000920006087a10 */ /* 0x000fe20007f3e0ff */
[----:B------:R-:W-:Y:S01]  /*0980*/  IMAD.MOV.U32 R244, RZ, RZ, -0x1 ;  /* 0xfffffffffff47424 */ /* 0x000fe200078e00ff */
[----:B------:R-:W2:Y:S01]  /*0990*/  @P2 LDG.E R19, [R14.64] ;  /* 0x000000060e132981 */ /* 0x000ea2000c1e1900 */
[C---:B------:R-:W-:Y:S02]  /*09a0*/  @P3 IADD3.X R13, R4.reuse, c[0x0][0x254], RZ, P0, !PT ;  /* 0x00009500040d3a10 */ /* 0x040fe400007fe4ff */
[----:B------:R-:W-:Y:S01]  /*09b0*/  IADD3.X R9, R4, c[0x0][0x24c], RZ, P1, !PT ;  /* 0x0000930004097a10 */ /* 0x000fe20000ffe4ff */
[----:B------:R-:W2:Y:S04]  /*09c0*/  @P2 LDG.E R10, [R14.64+0x4] ;  /* 0x000004060e0a2981 */ /* 0x000ea8000c1e1900 */
[----:B-----5:R1:W5:Y:S04]  /*09d0*/  @P3 LDG.E R241, [R12.64] ;  /* 0x000000060cf13981 */ /* 0x020368000c1e1900 */
[----:B------:R1:W5:Y:S01]  /*09e0*/  @!P5 LDG.E R244, [R8.64] ;  /* 0x0000000608f4d981 */ /* 0x000362000c1e1900 */
[----:B------:R-:W-:Y:S01]  /*09f0*/  ISETP.NE.U32.AND P0, PT, RZ, c[0x0][0x248], PT ;  /* 0x00009200ff007a0c */ /* 0x000fe20003f05070 */
[----:B------:R-:W-:-:S03]  /*0a00*/  IMAD.MOV.U32 R5, RZ, RZ, c[0x0][0x218] ;  /* 0x00008600ff057624 */ /* 0x000fc600078e00ff */
[----:B------:R-:W-:Y:S01]  /*0a10*/  ISETP.NE.AND.EX P0, PT, RZ, c[0x0][0x24c], PT, P0 ;  /* 0x00009300ff007a0c */ /* 0x000fe20003f05300 */
[----:B--2---:R-:W-:Y:S02]  /*0a20*/  @P2 IMAD.IADD R243, R10, 0x1, -R19 ;  /* 0x000000010af32824 */ /* 0x004fe400078e0a13 */
[----:B------:R-:W-:-:S10]  /*0a30*/  @!P2 IMAD.MOV.U32 R243, RZ, RZ, c[0x0][0x214] ;  /* 0x00008500fff3a624 */ /* 0x000fd400078e00ff */
[----:B------:R-:W-:Y:S05]  /*0a40*/  @!P0 BRA `(.L_x_78) ;  /* 0x0000003000008947 */ /* 0x000fea0003800000 */
[----:B-1----:R-:W2:Y:S02]  /*0a50*/  @P4 LDG.E R5, [R8.64+0x4] ;  /* 0x0000040608054981 */ /* 0x002ea4000c1e1900 */
[----:B--2--5:R-:W-:-:S06]  /*0a60*/  @P4 IADD3 R5, R5, -R244, RZ ;  /* 0x800000f405054210 */ /* 0x024fcc0007ffe0ff */
[----:B------:R1:W5:Y:S02]  /*0a70*/  @!P4 LDG.E R5, [R8.64] ;  /* 0x000000060805c981 */ /* 0x000364000c1e1900 */
.L_x_78:
[----:B-1----:R-:W-:-:S04]  /*0a80*/  ISETP.NE.U32.AND P1, PT, RZ, c[0x0][0x258], PT ;  /* 0x00009600ff007a0c */ /* 0x002fc80003f25070 */
[----:B------:R-:W-:-:S13]  /*0a90*/  ISETP.NE.AND.EX P1, PT, RZ, c[0x0][0x25c], PT, P1 ;  /* 0x00009700ff007a0c */ /* 0x000fda0003f25310 */
[----:B------:R-:W-:-:S04]  /*0aa0*/  @P1 IADD3 R6, P0, R6, c[0x0][0x258], RZ ;  /* 0x0000960006061a10 */ /* 0x000fc80007f1e0ff */
[----:B------:R-:W-:-:S05]  /*0ab0*/  @P1 IADD3.X R7, R4, c[0x0][0x25c], RZ, P0, !PT ;  /* 0x0000970004071a10 */ /* 0x000fca00007fe4ff */
        /* <DEDUP_REMOVED lines=9> */
[C---:B------:R-:W-:Y:S01]  /*0b50*/  IADD3 R7, R243.reuse, 0x40, R227 ;  /* 0x00000040f3077810 */ /* 0x040fe20007ffe0e3 */
[----:B------:R-:W-:Y:S01]  /*0b60*/  IMAD.WIDE.U32 R26, R216, c[0x0][0x178], RZ ;  /* 0x00005e00d81a7a25 */ /* 0x000fe200078e00ff */
[----:B------:R-:W-:Y:S02]  /*0b70*/  IADD3 R4, R243, 0x3f, RZ ;  /* 0x0000003ff3047810 */ /* 0x000fe40007ffe0ff */
[----:B------:R-:W-:Y:S01]  /*0b80*/  IADD3 R7, R7, c[0x0][0x2e4], -R242 ;  /* 0x0000b90007077a10 */ /* 0x000fe20007ffe8f2 */
[----:B------:R-:W-:Y:S01]  /*0b90*/  IMAD R11, R17, c[0x0][0x178], RZ ;  /* 0x00005e00110b7a24 */ /* 0x000fe200078e02ff */
[----:B------:R-:W-:Y:S02]  /*0ba0*/  ISETP.NE.AND P0, PT, R244, -0x1, PT ;  /* 0xfffffffff400780c */ /* 0x000fe40003f05270 */
[----:B------:R-:W-:Y:S01]  /*0bb0*/  IADD3 R7, R7, 0x3f, RZ ;  /* 0x0000003f07077810 */ /* 0x000fe20007ffe0ff */
[----:B------:R-:W-:Y:S01]  /*0bc0*/  IMAD R11, R216, c[0x0][0x17c], R11 ;  /* 0x00005f00d80b7a24 */ /* 0x000fe200078e020b */
[----:B------:R-:W-:-:S02]  /*0bd0*/  SHF.R.S32.HI R5, RZ, 0x1f, R4 ;  /* 0x0000001fff057819 */ /* 0x000fc40000011404 */
[----:B------:R-:W-:Y:S01]  /*0be0*/  SHF.R.S32.HI R240, RZ, 0x1f, R7 ;  /* 0x0000001ffff07819 */ /* 0x000fe20000011407 */
[----:B------:R-:W-:Y:S01]  /*0bf0*/  IMAD.IADD R11, R27, 0x1, R11 ;  /* 0x000000011b0b7824 */ /* 0x000fe200078e020b */
[----:B------:R-:W-:Y:S01]  /*0c00*/  LEA.HI R5, R5, R4, RZ, 0x6 ;  /* 0x0000000405057211 */ /* 0x000fe200078f30ff */
[C---:B------:R-:W-:Y:S01]  /*0c10*/  IMAD R4, R19.reuse, c[0x0][0x194], RZ ;  /* 0x0000650013047a24 */ /* 0x040fe200078e02ff */
[----:B------:R-:W-:Y:S01]  /*0c20*/  LEA.HI R240, R240, R7, RZ, 0x6 ;  /* 0x00000007f0f07211 */ /* 0x000fe200078f30ff */
[C---:B------:R-:W-:Y:S01]  /*0c30*/  IMAD.WIDE.U32 R6, R19.reuse, c[0x0][0x190], RZ ;  /* 0x0000640013067a25 */ /* 0x040fe200078e00ff */
[----:B------:R-:W-:Y:S02]  /*0c40*/  ISETP.NE.AND P1, PT, R19, -0x1, PT ;  /* 0xffffffff1300780c */ /* 0x000fe40003f25270 */
[----:B------:R-:W-:Y:S01]  /*0c50*/  SHF.R.S32.HI R5, RZ, 0x6, R5 ;  /* 0x00000006ff057819 */ /* 0x000fe20000011405 */
[----:B------:R-:W-:Y:S01]  /*0c60*/  @P0 IMAD.IADD R10, R241, 0x1, R244 ;  /* 0x00000001f10a0824 */ /* 0x000fe200078e02f4 */
[----:B------:R-:W-:-:S02]  /*0c70*/  SHF.R.S32.HI R240, RZ, 0x6, R240 ;  /* 0x00000006fff07819 */ /* 0x000fc400000114f0 */
[----:B------:R-:W-:Y:S01]  /*0c80*/  SEL R26, R26, R6, !P1 ;  /* 0x000000061a1a7207 */ /* 0x000fe20004800000 */
[----:B------:R-:W-:Y:S01]  /*0c90*/  @P0 IMAD.WIDE.U32 R12, R10, c[0x0][0x198], RZ ;  /* 0x000066000a0c0a25 */ /* 0x000fe200078e00ff */
[----:B------:R-:W-:-:S03]  /*0ca0*/  IMNMX R240, R5, R240, PT ;  /* 0x000000f005f07217 */ /* 0x000fc60003800200 */
[----:B------:R-:W-:Y:S01]  /*0cb0*/  @P0 IMAD R10, R10, c[0x0][0x19c], R13 ;  /* 0x000067000a0a0a24 */ /* 0x000fe200078e020d */
[----:B------:R-:W-:Y:S01]  /*0cc0*/  LEA R6, R240, 0xffffffc0, 0x6 ;  /* 0xffffffc0f0067811 */ /* 0x000fe200078e30ff */
[----:B------:R-:W-:-:S03]  /*0cd0*/  @P1 IMAD.IADD R11, R7, 0x1, R4 ;  /* 0x00000001070b1824 */ /* 0x000fc600078e0204 */
[----:B------:R-:W-:Y:S01]  /*0ce0*/  SHF.R.S32.HI R23, RZ, 0x1f, R6 ;  /* 0x0000001fff177819 */ /* 0x000fe20000011406 */
[----:B------:R-:W-:Y:S05]  /*0cf0*/  @P0 BRA `(.L_x_80) ;  /* 0x0000009000000947 */ /* 0x000fea0003800000 */
[----:B------:R-:W-:Y:S01]  /*0d00*/  SHF.R.S32.HI R4, RZ, 0x1f, R241 ;  /* 0x0000001fff047819 */ /* 0x000fe200000114f1 */
[----:B------:R-:W-:-:S04]  /*0d10*/  IMAD.WIDE.U32 R8, R241, c[0x0][0x198], RZ ;  /* 0x00006600f1087a25 */ /* 0x000fc800078e00ff */
[----:B------:R-:W-:Y:S02]  /*0d20*/  IMAD R4, R4, c[0x0][0x198], RZ ;  /* 0x0000660004047a24 */ /* 0x000fe400078e02ff */
[----:B------:R-:W-:Y:S02]  /*0d30*/  IMAD R5, R17, c[0x0][0x180], RZ ;  /* 0x0000600011057a24 */ /* 0x000fe400078e02ff */
[----:B------:R-:W-:Y:S02]  /*0d40*/  IMAD R4, R241, c[0x0][0x19c], R4 ;  /* 0x00006700f1047a24 */ /* 0x000fe400078e0204 */
[----:B------:R-:W-:-:S03]  /*0d50*/  IMAD R5, R216, c[0x0][0x184], R5 ;  /* 0x00006100d8057a24 */ /* 0x000fc600078e0205 */
[----:B------:R-:W-:-:S05]  /*0d60*/  IADD3 R9, R9, R4, RZ ;  /* 0x0000000409097210 */ /* 0x000fca0007ffe0ff */
[----:B------:R-:W-:-:S05]  /*0d70*/  IMAD.WIDE.U32 R12, R216, c[0x0][0x180], R8 ;  /* 0x00006000d80c7a25 */ /* 0x000fca00078e0008 */
[----:B------:R-:W-:Y:S02]  /*0d80*/  IADD3 R10, R13, R5, RZ ;  /* 0x000000050d0a7210 */ /* 0x000fe40007ffe0ff */
.L_x_80:
        /* <DEDUP_REMOVED lines=14> */
[----:B------:R-:W-:Y:S02]  /*0e70*/  MOV R18, R8 ;  /* 0x0000000800127202 */ /* 0x000fe40000000f00 */
.L_x_81:
[----:B------:R-:W-:Y:S01]  /*0e80*/  IABS R7, c[0x0][0x1c8] ;  /* 0x0000720000077a13 */ /* 0x000fe20000000000 */
[----:B------:R-:W1:Y:S01]  /*0e90*/  LDC.U8 R13, c[0x0][0x328] ;  /* 0x0000ca00ff0d7b82 */ /* 0x000e620000000000 */
[----:B------:R-:W-:Y:S01]  /*0ea0*/  @P1 IMAD.WIDE.U32 R28, R19, c[0x0][0x370], RZ ;  /* 0x0000dc00131c1a25 */ /* 0x000fe200078e00ff */
[----:B------:R-:W-:Y:S01]  /*0eb0*/  LOP3.LUT R8, R235, c[0x0][0x1c8], RZ, 0x3c, !PT ;  /* 0x00007200eb087a12 */ /* 0x000fe200078e3cff */
[----:B------:R-:W2:Y:S01]  /*0ec0*/  I2F.RP R5, R7 ;  /* 0x0000000700057306 */ /* 0x000ea20000209400 */
[C---:B------:R-:W-:Y:S01]  /*0ed0*/  SHF.L.U32 R16, R216.reuse, 0x7, RZ ;  /* 0x00000007d8107819 */ /* 0x040fe200000006ff */
[----:B------:R-:W-:Y:S01]  /*0ee0*/  @!P1 IMAD.WIDE.U32 R30, R216, c[0x0][0x368], RZ ;  /* 0x0000da00d81e9a25 */ /* 0x000fe200078e00ff */
[----:B------:R-:W-:Y:S02]  /*0ef0*/  ISETP.GE.AND P4, PT, R8, RZ, PT ;  /* 0x000000ff0800720c */ /* 0x000fe40003f86270 */
[C---:B------:R-:W-:Y:S01]  /*0f00*/  SHF.L.U64.HI R8, R216.reuse, 0x7, R17 ;  /* 0x00000007d8087819 */ /* 0x040fe20000010211 */
[----:B------:R-:W-:Y:S01]  /*0f10*/  @P1 IMAD R27, R19, c[0x0][0x374], R29 ;  /* 0x0000dd00131b1a24 */ /* 0x000fe200078e021d */
[----:B------:R-:W-:Y:S01]  /*0f20*/  @!P1 MOV R28, R30 ;  /* 0x0000001e001c9202 */ /* 0x000fe20000000f00 */
[----:B------:R-:W-:Y:S01]  /*0f30*/  IMAD.WIDE.U32 R34, R216, c[0x0][0x224], RZ ;  /* 0x00008900d8227a25 */ /* 0x000fe200078e00ff */
[----:B------:R-:W-:-:S03]  /*0f40*/  SEL R8, R8, RZ, P2 ;  /* 0x000000ff08087207 */ /* 0x000fc60001000000 */
[----:B------:R-:W-:Y:S01]  /*0f50*/  IMAD R29, R235, c[0x0][0x22c], RZ ;  /* 0x00008b00eb1d7a24 */ /* 0x000fe200078e02ff */
[----:B--2---:R2:W3:Y:S01]  /*0f60*/  MUFU.RCP R20, R5 ;  /* 0x0000000500147308 */ /* 0x0044e20000001000 */
[----:B-1----:R-:W-:Y:S02]  /*0f70*/  ISETP.NE.AND P3, PT, R13, RZ, PT ;  /* 0x000000ff0d00720c */ /* 0x002fe40003f65270 */
[----:B------:R-:W-:-:S04]  /*0f80*/  SEL R13, R16, RZ, P2 ;  /* 0x000000ff100d7207 */ /* 0x000fc80001000000 */
[----:B------:R-:W-:-:S04]  /*0f90*/  IADD3 R32, P2, R6, R13, RZ ;  /* 0x0000000d06207210 */ /* 0x000fc80007f5e0ff */
[----:B------:R-:W-:Y:S01]  /*0fa0*/  IADD3.X R8, R23, R8, RZ, P2, !PT ;  /* 0x0000000817087210 */ /* 0x000fe200017fe4ff */
[----:B--2---:R-:W-:Y:S01]  /*0fb0*/  @!P1 IMAD R5, R17, c[0x0][0x368], RZ ;  /* 0x0000da0011059a24 */ /* 0x004fe200078e02ff */
[----:B---3--:R-:W-:-:S03]  /*0fc0*/  IADD3 R20, R20, 0xffffffe, RZ ;  /* 0x0ffffffe14147810 */ /* 0x008fc60007ffe0ff */
[----:B------:R-:W-:Y:S01]  /*0fd0*/  @!P1 IMAD R5, R216, c[0x0][0x36c], R5 ;  /* 0x0000db00d8059a24 */ /* 0x000fe200078e0205 */
[----:B------:R-:W1:Y:S03]  /*0fe0*/  F2I.FTZ.U32.TRUNC.NTZ R21, R20 ;  /* 0x0000001400157305 */ /* 0x000e66000021f000 */
[----:B------:R-:W-:Y:S01]  /*0ff0*/  @!P1 IMAD.IADD R27, R31, 0x1, R5 ;  /* 0x000000011f1b9824 */ /* 0x000fe200078e0205 */
[----:B-1----:R-:W-:Y:S01]  /*1000*/  IADD3 R4, RZ, -R21, RZ ;  /* 0x80000015ff047210 */ /* 0x002fe20007ffe0ff */
[----:B------:R-:W-:-:S04]  /*1010*/  IMAD.MOV.U32 R20, RZ, RZ, RZ ;  /* 0x000000ffff147224 */ /* 0x000fc800078e00ff */
[----:B------:R-:W-:Y:S01]  /*1020*/  IMAD R9, R4, R7, RZ ;  /* 0x0000000704097224 */ /* 0x000fe200078e02ff */
[----:B------:R-:W-:-:S03]  /*1030*/  IABS R4, R235 ;  /* 0x000000eb00047213 */ /* 0x000fc60000000000 */
[----:B------:R-:W-:Y:S01]  /*1040*/  IMAD.HI.U32 R9, R21, R9, R20 ;  /* 0x0000000915097227 */ /* 0x000fe200078e0014 */
[----:B------:R-:W-:Y:S02]  /*1050*/  MOV R21, c[0x0][0x224] ;  /* 0x0000890000157a02 */ /* 0x000fe40000000f00 */
[----:B------:R-:W-:Y:S02]  /*1060*/  MOV R20, c[0x0][0x22c] ;  /* 0x00008b0000147a02 */ /* 0x000fe40000000f00 */
[----:B------:R-:W-:Y:S01]  /*1070*/  SHF.R.S32.HI R21, RZ, 0x1f, R21 ;  /* 0x0000001fff157819 */ /* 0x000fe20000011415 */
[----:B------:R-:W-:-:S04]  /*1080*/  IMAD.HI.U32 R9, R9, R4, RZ ;  /* 0x0000000409097227 */ /* 0x000fc800078e00ff */
[----:B------:R-:W-:Y:S02]  /*1090*/  IMAD.MOV R14, RZ, RZ, -R9 ;  /* 0x000000ffff0e7224 */ /* 0x000fe400078e0a09 */
[----:B------:R-:W-:-:S04]  /*10a0*/  IMAD.WIDE R24, R20, c[0x0][0x1c0], RZ ;  /* 0x0000700014187a25 */ /* 0x000fc800078e02ff */
[----:B------:R-:W-:Y:S02]  /*10b0*/  IMAD R14, R7, R14, R4 ;  /* 0x0000000e070e7224 */ /* 0x000fe400078e0204 */
[----:B------:R-:W-:Y:S02]  /*10c0*/  IMAD R4, R21, R216, RZ ;  /* 0x000000d815047224 */ /* 0x000fe400078e02ff */
[----:B------:R-:W-:Y:S01]  /*10d0*/  IMAD R21, R25, R34, RZ ;  /* 0x0000002219157224 */ /* 0x000fe200078e02ff */
[----:B------:R-:W-:Y:S01]  /*10e0*/  ISETP.GT.U32.AND P5, PT, R7, R14, PT ;  /* 0x0000000e0700720c */ /* 0x000fe20003fa4070 */
[----:B------:R-:W-:Y:S02]  /*10f0*/  IMAD R5, R17, c[0x0][0x224], R4 ;  /* 0x0000890011057a24 */ /* 0x000fe400078e0204 */
[----:B------:R-:W1:Y:S01]  /*1100*/  S2R R4, SR_CTAID.X ;  /* 0x0000000000047919 */ /* 0x000e620000002500 */
[----:B------:R-:W-:Y:S02]  /*1110*/  IMAD R13, R25, R32, RZ ;  /* 0x00000020190d7224 */ /* 0x000fe400078e02ff */
[----:B------:R-:W-:-:S02]  /*1120*/  IMAD.IADD R22, R35, 0x1, R5 ;  /* 0x0000000123167824 */ /* 0x000fc400078e0205 */
[----:B------:R-:W2:Y:S01]  /*1130*/  LDC.U8 R5, c[0x0][0x3d0] ;  /* 0x0000f400ff057b82 */ /* 0x000ea20000000000 */
[----:B------:R-:W-:-:S04]  /*1140*/  IMAD.WIDE.U32 R34, R24, R34, RZ ;  /* 0x0000002218227225 */ /* 0x000fc800078e00ff */
[----:B------:R-:W-:Y:S01]  /*1150*/  @!P5 IMAD.IADD R14, R14, 0x1, -R7 ;  /* 0x000000010e0ed824 */ /* 0x000fe200078e0a07 */
[----:B------:R-:W-:Y:S01]  /*1160*/  @!P5 IADD3 R9, R9, 0x1, RZ ;  /* 0x000000010909d810 */ /* 0x000fe20007ffe0ff */
[C---:B------:R-:W-:Y:S01]  /*1170*/  IMAD R21, R24.reuse, R22, R21 ;  /* 0x0000001618157224 */ /* 0x040fe200078e0215 */
[----:B------:R-:W-:Y:S01]  /*1180*/  ISETP.NE.AND P5, PT, RZ, c[0x0][0x1c8], PT ;  /* 0x00007200ff007a0c */ /* 0x000fe20003fa5270 */
[----:B------:R-:W-:Y:S01]  /*1190*/  IMAD.WIDE.U32 R30, R24, R19, RZ ;  /* 0x00000013181e7225 */ /* 0x000fe200078e00ff */
[----:B------:R-:W-:Y:S02]  /*11a0*/  ISETP.GE.U32.AND P6, PT, R14, R7, PT ;  /* 0x000000070e00720c */ /* 0x000fe40003fc6070 */
[----:B------:R-:W-:Y:S01]  /*11b0*/  IADD3 R21, R35, R21, RZ ;  /* 0x0000001523157210 */ /* 0x000fe20007ffe0ff */
[----:B------:R-:W-:Y:S01]  /*11c0*/  IMAD R7, R25, R19, RZ ;  /* 0x0000001319077224 */ /* 0x000fe200078e02ff */
[----:B------:R-:W-:Y:S01]  /*11d0*/  SEL R25, R34, R30, !P1 ;  /* 0x0000001e22197207 */ /* 0x000fe20004800000 */
[----:B------:R-:W-:Y:S01]  /*11e0*/  IMAD R13, R24, R8, R13 ;  /* 0x00000008180d7224 */ /* 0x000fe200078e020d */
[----:B------:R-:W-:Y:S01]  /*11f0*/  SHF.R.S32.HI R14, RZ, 0x1f, R235 ;  /* 0x0000001fff0e7819 */ /* 0x000fe200000114eb */
[----:B------:R-:W-:-:S02]  /*1200*/  @P3 IMAD R8, R216, c[0x0][0x214], RZ ;  /* 0x00008500d8083a24 */ /* 0x000fc400078e02ff */
[----:B------:R-:W-:Y:S01]  /*1210*/  @P1 IMAD.IADD R21, R31, 0x1, R7 ;  /* 0x000000011f151824 */ /* 0x000fe200078e0207 */
[----:B------:R-:W-:Y:S01]  /*1220*/  SHF.R.S32.HI R7, RZ, 0x1f, R227 ;  /* 0x0000001fff077819 */ /* 0x000fe200000114e3 */
[----:B-1----:R-:W-:Y:S01]  /*1230*/  IMAD.WIDE.U32 R30, R4, c[0x0][0x3d8], RZ ;  /* 0x0000f600041e7a25 */ /* 0x002fe200078e00ff */
[----:B------:R-:W-:Y:S02]  /*1240*/  @P3 SEL R8, R8, R19, !P1 ;  /* 0x0000001308083207 */ /* 0x000fe40004800000 */
[----:B------:R-:W-:Y:S01]  /*1250*/  @P6 IADD3 R9, R9, 0x1, RZ ;  /* 0x0000000109096810 */ /* 0x000fe20007ffe0ff */
[----:B------:R-:W-:Y:S01]  /*1260*/  IMAD.WIDE.U32 R32, R24, R32, RZ ;  /* 0x0000002018207225 */ /* 0x000fe200078e00ff */
[----:B--2---:R-:W-:Y:S02]  /*1270*/  ISETP.NE.AND P2, PT, R5, RZ, PT ;  /* 0x000000ff0500720c */ /* 0x004fe40003f45270 */
[----:B------:R-:W-:Y:S01]  /*1280*/  @!P4 IADD3 R9, -R9, RZ, RZ ;  /* 0x000000ff0909c210 */ /* 0x000fe20007ffe1ff */
[----:B------:R-:W-:Y:S01]  /*1290*/  IMAD R22, R4, c[0x0][0x3dc], R31 ;  /* 0x0000f70004167a24 */ /* 0x000fe200078e021f */
[----:B------:R-:W-:Y:S01]  /*12a0*/  @!P5 LOP3.LUT R9, RZ, c[0x0][0x1c8], RZ, 0x33, !PT ;  /* 0x00007200ff09da12 */ /* 0x000fe200078e33ff */
[----:B------:R-:W-:Y:S01]  /*12b0*/  @!P3 IMAD R4, R216, c[0x0][0x1c0], R235 ;  /* 0x00007000d804ba24 */ /* 0x000fe200078e02eb */
[----:B------:R-:W-:Y:S01]  /*12c0*/  SEL R24, R30, RZ, P2 ;  /* 0x000000ff1e187207 */ /* 0x000fe20001000000 */
        /* <DEDUP_REMOVED lines=14> */
.L_x_82:
[----:B------:R-:W-:-:S04]  /*13b0*/  IMAD R19, R216, c[0x0][0x1c0], R235 ;  /* 0x00007000d8137a24 */ /* 0x000fc800078e02eb */
[----:B------:R-:W-:Y:S02]  /*13c0*/  IMAD R19, R19, c[0x0][0x224], RZ ;  /* 0x0000890013137a24 */ /* 0x000fe400078e02ff */
.L_x_83:
[----:B------:R-:W1:Y:S01]  /*13d0*/  S2R R5, SR_TID.X ;  /* 0x0000000000057919 */ /* 0x000e620000002100 */
[----:B------:R-:W-:Y:S01]  /*13e0*/  IMAD R20, R20, c[0x0][0x1c0], RZ ;  /* 0x0000700014147a24 */ /* 0x000fe200078e02ff */
[----:B------:R-:W-:Y:S01]  /*13f0*/  IADD3 R28, P4, R214, R28, RZ ;  /* 0x0000001cd61c7210 */ /* 0x000fe20007f9e0ff */
[----:B------:R-:W-:Y:S01]  /*1400*/  IMAD R31, R23, c[0x0][0x370], RZ ;  /* 0x0000dc00171f7a24 */ /* 0x000fe200078e02ff */
[----:B------:R-:W-:Y:S01]  /*1410*/  SHF.R.S32.HI R215, RZ, 0x1f, R214 ;  /* 0x0000001fffd77819 */ /* 0x000fe200000114d6 */
[----:B------:R-:W-:Y:S01]  /*1420*/  IMAD.SHL.U32 R4, R20, 0x40, RZ ;  /* 0x0000004014047824 */ /* 0x000fe200078e00ff */
[----:B------:R-:W-:Y:S01]  /*1430*/  BSSY B1, `(.L_x_79) ;  /* 0x000058d000017945 */ /* 0x000fe20003800000 */
[C---:B------:R-:W-:Y:S02]  /*1440*/  IMAD.IADD R229, R6.reuse, 0x1, R229 ;  /* 0x0000000106e57824 */ /* 0x040fe400078e02e5 */
[----:B------:R-:W-:Y:S01]  /*1450*/  IMAD R31, R6, c[0x0][0x374], R31 ;  /* 0x0000dd00061f7a24 */ /* 0x000fe200078e021f */
[----:B------:R-:W-:Y:S01]  /*1460*/  IADD3 R29, P3, P1, R32, R4, R29 ;  /* 0x00000004201d7210 */ /* 0x000fe2000797e01d */
[----:B------:R-:W-:Y:S01]  /*1470*/  IMAD.IADD R19, R6, 0x1, R19 ;  /* 0x0000000106137824 */ /* 0x000fe200078e0213 */
[----:B------:R-:W-:Y:S01]  /*1480*/  SHF.R.S32.HI R4, RZ, 0x1f, R4 ;  /* 0x0000001fff047819 */ /* 0x000fe20000011404 */
[----:B------:R-:W-:-:S02]  /*1490*/  IMAD.IADD R245, R227, 0x1, R243 ;  /* 0x00000001e3f57824 */ /* 0x000fc400078e02f3 */
[----:B------:R-:W-:Y:S01]  /*14a0*/  IMAD.MOV.U32 R16, RZ, RZ, 0x4 ;  /* 0x00000004ff107424 */ /* 0x000fe200078e00ff */
[----:B------:R-:W-:Y:S02]  /*14b0*/  IADD3.X R13, R13, R4, R30, P3, P1 ;  /* 0x000000040d0d7210 */ /* 0x000fe40001fe241e */
[----:B------:R-:W-:Y:S01]  /*14c0*/  IADD3 R25, P3, P1, R24, R29, R25 ;  /* 0x0000001d18197210 */ /* 0x000fe2000797e019 */
[----:B------:R-:W-:Y:S02]  /*14d0*/  IMAD.X R29, R215, 0x1, R27, P4 ;  /* 0x00000001d71d7824 */ /* 0x000fe400020e061b */
[----:B------:R-:W-:Y:S01]  /*14e0*/  IMAD.WIDE R228, R229, R16, c[0x0][0x200] ;  /* 0x00008000e5e47625 */ /* 0x000fe200078e0210 */
[----:B------:R-:W-:Y:S02]  /*14f0*/  IADD3.X R21, R22, R13, R21, P3, P1 ;  /* 0x0000000d16157210 */ /* 0x000fe40001fe2415 */
[----:B-1----:R-:W-:Y:S01]  /*1500*/  SHF.R.S32.HI R4, RZ, 0x1f, R5 ;  /* 0x0000001fff047819 */ /* 0x002fe20000011405 */
[----:B------:R-:W-:Y:S01]  /*1510*/  IMAD.WIDE.U32 R28, R6, c[0x0][0x370], R28 ;  /* 0x0000dc00061c7a25 */ /* 0x000fe200078e001c */
[----:B------:R-:W-:-:S02]  /*1520*/  IADD3 R13, P1, R213, R6, RZ ;  /* 0x00000006d50d7210 */ /* 0x000fc40007f3e0ff */
[----:B------:R-:W-:Y:S01]  /*1530*/  LEA.HI R27, R4, R5, RZ, 0x5 ;  /* 0x00000005041b7211 */ /* 0x000fe200078f28ff */
[----:B------:R-:W-:Y:S01]  /*1540*/  IMAD.WIDE R230, R19, R16, c[0x0][0x3c8] ;  /* 0x0000f20013e67625 */ /* 0x000fe200078e0210 */
[----:B------:R-:W-:Y:S02]  /*1550*/  SHF.R.S32.HI R6, RZ, 0x1f, R213 ;  /* 0x0000001fff067819 */ /* 0x000fe400000114d5 */
[----:B------:R-:W-:Y:S02]  /*1560*/  LOP3.LUT R32, R27, 0xffffffe0, RZ, 0xc0, !PT ;  /* 0xffffffe01b207812 */ /* 0x000fe400078ec0ff */
[----:B------:R-:W-:Y:S01]  /*1570*/  SHF.R.S32.HI R27, RZ, 0x5, R27 ;  /* 0x00000005ff1b7819 */ /* 0x000fe2000001141b */
[----:B------:R-:W-:Y:S01]  /*1580*/  IMAD.X R22, R6, 0x1, R23, P1 ;  /* 0x0000000106167824 */ /* 0x000fe200008e0617 */
[----:B------:R-:W-:Y:S01]  /*1590*/  IADD3 R29, R29, R31, RZ ;  /* 0x0000001f1d1d7210 */ /* 0x000fe20007ffe0ff */
[----:B------:R-:W-:Y:S02]  /*15a0*/  IMAD.IADD R32, R5, 0x1, -R32 ;  /* 0x0000000105207824 */ /* 0x000fe400078e0a20 */
[----:B------:R-:W-:-:S02]  /*15b0*/  IMAD R22, R22, c[0x0][0x190], RZ ;  /* 0x0000640016167a24 */ /* 0x000fc400078e02ff */
[----:B------:R-:W-:Y:S02]  /*15c0*/  IMAD R32, R27, R20, R32 ;  /* 0x000000141b207224 */ /* 0x000fe400078e0220 */
[----:B------:R-:W-:Y:S02]  /*15d0*/  IMAD R20, R14, c[0x0][0x378], RZ ;  /* 0x0000de000e147a24 */ /* 0x000fe400078e02ff */
[----:B------:R-:W-:Y:S01]  /*15e0*/  IMAD.WIDE.U32 R30, R13, c[0x0][0x190], R214 ;  /* 0x000064000d1e7a25 */ /* 0x000fe200078e00d6 */
[----:B------:R-:W-:-:S03]  /*15f0*/  IADD3 R24, P1, R32, R25, RZ ;  /* 0x0000001920187210 */ /* 0x000fc60007f3e0ff */
[----:B------:R-:W-:Y:S01]  /*1600*/  IMAD R23, R235, c[0x0][0x37c], R20 ;  /* 0x0000df00eb177a24 */ /* 0x000fe200078e0214 */
[----:B------:R-:W-:Y:S01]  /*1610*/  IADD3 R20, R245, -c[0x0][0x2e8], -R242 ;  /* 0x8000ba00f5147a10 */ /* 0x000fe20007ffe8f2 */
[----:B------:R-:W-:Y:S01]  /*1620*/  IMAD R22, R13, c[0x0][0x194], R22 ;  /* 0x000065000d167a24 */ /* 0x000fe200078e0216 */
[----:B------:R-:W-:Y:S01]  /*1630*/  LEA.HI.X.SX32 R21, R32, R21, 0x1, P1 ;  /* 0x0000001520157211 */ /* 0x000fe200008f0eff */
[----:B------:R-:W-:Y:S01]  /*1640*/  IMAD.WIDE.U32 R28, R235, c[0x0][0x378], R28 ;  /* 0x0000de00eb1c7a25 */ /* 0x000fe200078e001c */
[----:B------:R-:W-:Y:S02]  /*1650*/  SHF.R.S32.HI R13, RZ, 0x1f, R20 ;  /* 0x0000001fff0d7819 */ /* 0x000fe40000011414 */
[----:B------:R-:W-:Y:S01]  /*1660*/  IADD3 R26, P3, R26, R30, RZ ;  /* 0x0000001e1a1a7210 */ /* 0x000fe20007f7e0ff */
[----:B------:R-:W-:Y:S01]  /*1670*/  IMAD.IADD R23, R29, 0x1, R23 ;  /* 0x000000011d177824 */ /* 0x000fe200078e0217 */
[----:B------:R-:W-:Y:S01]  /*1680*/  LEA.HI R13, R13, R20, RZ, 0x6 ;  /* 0x000000140d0d7211 */ /* 0x000fe200078f30ff */
[----:B------:R-:W-:Y:S01]  /*1690*/  IMAD R20, R14, c[0x0][0x1a8], RZ ;  /* 0x00006a000e147a24 */ /* 0x000fe200078e02ff */
[----:B------:R-:W-:-:S02]  /*16a0*/  LEA R246, P1, R24, c[0x0][0x350], 0x2 ;  /* 0x0000d40018f67a11 */ /* 0x000fc400078210ff */
[----:B------:R-:W-:Y:S02]  /*16b0*/  SHF.R.S32.HI R225, RZ, 0x6, R13 ;  /* 0x00000006ffe17819 */ /* 0x000fe4000001140d */
[----:B------:R-:W-:Y:S01]  /*16c0*/  IADD3.X R27, R11, R31, R22, P3, !PT ;  /* 0x0000001f0b1b7210 */ /* 0x000fe20001ffe416 */
[C---:B------:R-:W-:Y:S01]  /*16d0*/  IMAD R11, R235.reuse, c[0x0][0x1ac], R20 ;  /* 0x00006b00eb0b7a24 */ /* 0x040fe200078e0214 */
[----:B------:R-:W-:Y:S02]  /*16e0*/  IMNMX R225, RZ, R225, !PT ;  /* 0x000000e1ffe17217 */ /* 0x000fe40007800200 */
[----:B------:R-:W-:Y:S01]  /*16f0*/  LEA.HI.X R247, R24, c[0x0][0x354], R21, 0x2, P1 ;  /* 0x0000d50018f77a11 */ /* 0x000fe200008f1415 */
[----:B------:R-:W-:Y:S01]  /*1700*/  IMAD R24, R6, c[0x0][0x370], RZ ;  /* 0x0000dc0006187a24 */ /* 0x000fe200078e02ff */
[----:B------:R-:W-:Y:S01]  /*1710*/  ISETP.GT.AND P4, PT, R240, R225, PT ;  /* 0x000000e1f000720c */ /* 0x000fe20003f84270 */
[----:B------:R-:W-:Y:S01]  /*1720*/  IMAD.WIDE.U32 R20, R235, c[0x0][0x1a8], R26 ;  /* 0x00006a00eb147a25 */ /* 0x000fe200078e001a */
[----:B------:R-:W-:-:S02]  /*1730*/  MOV R22, R28 ;  /* 0x0000001c00167202 */ /* 0x000fc40000000f00 */
[----:B------:R-:W-:Y:S01]  /*1740*/  IADD3 R240, R240, -0x1, RZ ;  /* 0xfffffffff0f07810 */ /* 0x000fe20007ffe0ff */
[C---:B------:R-:W-:Y:S01]  /*1750*/  IMAD R13, R213.reuse, c[0x0][0x374], R24 ;  /* 0x0000dd00d50d7a24 */ /* 0x040fe200078e0218 */
[----:B------:R-:W-:Y:S01]  /*1760*/  LEA R250, P3, R20, c[0x0][0x160], 0x1 ;  /* 0x0000580014fa7a11 */ /* 0x000fe200078608ff */
[----:B------:R-:W-:-:S04]  /*1770*/  IMAD.WIDE.U32 R22, R213, c[0x0][0x370], R22 ;  /* 0x0000dc00d5167a25 */ /* 0x000fc800078e0016 */
[----:B------:R-:W-:Y:S01]  /*1780*/  IMAD.IADD R11, R21, 0x1, R11 ;  /* 0x00000001150b7824 */ /* 0x000fe200078e020b */
[----:B------:R-:W-:Y:S01]  /*1790*/  LEA R248, P1, R22, c[0x0][0x330], 0x1 ;  /* 0x0000cc0016f87a11 */ /* 0x000fe200078208ff */
[----:B------:R-:W-:-:S03]  /*17a0*/  IMAD.IADD R13, R23, 0x1, R13 ;  /* 0x00000001170d7824 */ /* 0x000fc600078e020d */
[----:B------:R-:W-:Y:S02]  /*17b0*/  LEA.HI.X R251, R20, c[0x0][0x164], R11, 0x1, P3 ;  /* 0x0000590014fb7a11 */ /* 0x000fe400018f0c0b */
[----:B------:R-:W-:Y:S01]  /*17c0*/  LEA.HI.X R249, R22, c[0x0][0x334], R13, 0x1, P1 ;  /* 0x0000cd0016f97a11 */ /* 0x000fe200008f0c0d */
[----:B------:R-:W-:Y:S05]  /*17d0*/  @P4 BRA `(.L_x_84) ;  /* 0x000006e000004947 */ /* 0x000fea0003800000 */
[----:B------:R-:W-:-:S05]  /*17e0*/  @P0 IADD3 R5, R241, R244, RZ ;  /* 0x000000f4f1050210 */ /* 0x000fca0007ffe0ff */
[----:B------:R-:W-:-:S04]  /*17f0*/  @P0 IMAD.WIDE.U32 R10, R5, c[0x0][0x3a0], RZ ;  /* 0x0000e800050a0a25 */ /* 0x000fc800078e00ff */
[----:B------:R-:W-:Y:S01]  /*1800*/  @P0 IMAD R5, R5, c[0x0][0x3a4], R11 ;  /* 0x0000e90005050a24 */ /* 0x000fe200078e020b */
        /* <DEDUP_REMOVED lines=10> */
.L_x_85:
        /* <DEDUP_REMOVED lines=13> */
.L_x_86:
[----:B------:R-:W-:Y:S01]  /*1980*/  IMAD R242, R217, -0x40, R242 ;  /* 0xffffffc0d9f27824 */ /* 0x000fe200078e02f2 */
[----:B------:R-:W-:Y:S01]  /*1990*/  BSSY B0, `(.L_x_87) ;  /* 0x0000018000007945 */ /* 0x000fe20003800000 */
[----:B------:R-:W-:Y:S02]  /*19a0*/  IMAD R12, R7, c[0x0][0x3a0], RZ ;  /* 0x0000e800070c7a24 */ /* 0x000fe400078e02ff */
[----:B------:R-:W-:Y:S01]  /*19b0*/  IMAD.WIDE.U32 R16, R227, c[0x0][0x3a0], R214 ;  /* 0x0000e800e3107a25 */ /* 0x000fe200078e00d6 */
[----:B------:R-:W-:-:S03]  /*19c0*/  ISETP.GE.AND P3, PT, R213, R242, PT ;  /* 0x000000f2d500720c */ /* 0x000fc60003f66270 */
[----:B------:R-:W-:Y:S01]  /*19d0*/  IMAD R12, R227, c[0x0][0x3a4], R12 ;  /* 0x0000e900e30c7a24 */ /* 0x000fe200078e020c */
[----:B------:R-:W-:Y:S01]  /*19e0*/  IADD3 R10, P0, R10, R16, RZ ;  /* 0x000000100a0a7210 */ /* 0x000fe20007f1e0ff */
        /* <DEDUP_REMOVED lines=18> */
.L_x_88:
[----:B------:R-:W-:Y:S05]  /*1b10*/  BSYNC B0 ;  /* 0x0000000000007941 */ /* 0x000fea0003800000 */
.L_x_87:
[----:B------:R-:W-:Y:S01]  /*1b20*/  IADD3 R9, R213, 0x20, RZ ;  /* 0x00000020d5097810 */ /* 0x000fe20007ffe0ff */
[----:B------:R-:W-:Y:S03]  /*1b30*/  BSSY B0, `(.L_x_89) ;  /* 0x0000010000007945 */ /* 0x000fe60003800000 */
[----:B------:R-:W-:-:S13]  /*1b40*/  ISETP.GE.AND P2, PT, R9, R242, PT ;  /* 0x000000f20900720c */ /* 0x000fda0003f46270 */
[----:B------:R-:W-:Y:S05]  /*1b50*/  @P2 BRA `(.L_x_90) ;  /* 0x000000d000002947 */ /* 0x000fea0003800000 */
[----:B-1----:R-:W-:Y:S02]  /*1b60*/  IADD3 R10, P0, R213, 0x20, RZ ;  /* 0x00000020d50a7810 */ /* 0x002fe40007f1e0ff */
[----:B------:R-:W-:Y:S02]  /*1b70*/  MOV R13, R5 ;  /* 0x00000005000d7202 */ /* 0x000fe40000000f00 */
[----:B------:R-:W-:Y:S01]  /*1b80*/  ISETP.GE.AND P1, PT, R214, c[0x0][0x220], PT ;  /* 0x00008800d6007a0c */ /* 0x000fe20003f26270 */
[----:B------:R-:W-:Y:S01]  /*1b90*/  IMAD.X R9, RZ, RZ, R6, P0 ;  /* 0x000000ffff097224 */ /* 0x000fe200000e0606 */
[----:B------:R-:W-:Y:S01]  /*1ba0*/  ISETP.GE.AND P0, PT, R219, c[0x0][0x220], PT ;  /* 0x00008800db007a0c */ /* 0x000fe20003f06270 */
[----:B------:R-:W-:-:S04]  /*1bb0*/  IMAD.WIDE.U32 R12, R10, c[0x0][0x3a0], R12 ;  /* 0x0000e8000a0c7a25 */ /* 0x000fc800078e000c */
[----:B------:R-:W-:-:S04]  /*1bc0*/  IMAD R9, R9, c[0x0][0x3a0], RZ ;  /* 0x0000e80009097a24 */ /* 0x000fc800078e02ff */
[----:B------:R-:W-:Y:S01]  /*1bd0*/  IMAD R9, R10, c[0x0][0x3a4], R9 ;  /* 0x0000e9000a097a24 */ /* 0x000fe200078e0209 */
[----:B------:R-:W-:-:S03]  /*1be0*/  LEA R10, P4, R12, c[0x0][0x340], 0x1 ;  /* 0x0000d0000c0a7a11 */ /* 0x000fc600078808ff */
[----:B------:R-:W-:-:S05]  /*1bf0*/  IMAD.IADD R9, R13, 0x1, R9 ;  /* 0x000000010d097824 */ /* 0x000fca00078e0209 */
[----:B------:R-:W-:-:S05]  /*1c00*/  LEA.HI.X R11, R12, c[0x0][0x344], R9, 0x1, P4 ;  /* 0x0000d1000c0b7a11 */ /* 0x000fca00020f0c09 */
[----:B------:R1:W-:Y:S04]  /*1c10*/  @!P1 STG.E.128 [R10.64], RZ ;  /* 0x000000ff0a009986 */ /* 0x0003e8000c101d06 */
[----:B------:R1:W-:Y:S02]  /*1c20*/  @!P0 STG.E.128 [R10.64+0x80], RZ ;  /* 0x000080ff0a008986 */ /* 0x0003e4000c101d06 */
.L_x_90:
[----:B------:R-:W-:Y:S05]  /*1c30*/  BSYNC B0 ;  /* 0x0000000000007941 */ /* 0x000fea0003800000 */
.L_x_89:
[----:B------:R-:W-:Y:S01]  /*1c40*/  IMAD.WIDE.U32 R12, R227, c[0x0][0x3a8], R214 ;  /* 0x0000ea00e30c7a25 */ /* 0x000fe200078e00d6 */
[----:B------:R-:W-:Y:S03]  /*1c50*/  BSSY B0, `(.L_x_91) ;  /* 0x0000016000007945 */ /* 0x000fe60003800000 */
[----:B-1----:R-:W-:Y:S01]  /*1c60*/  IMAD R10, R7, c[0x0][0x3a8], RZ ;  /* 0x0000ea00070a7a24 */ /* 0x002fe200078e02ff */
        /* <DEDUP_REMOVED lines=20> */
.L_x_92:
[----:B------:R-:W-:Y:S05]  /*1db0*/  BSYNC B0 ;  /* 0x0000000000007941 */ /* 0x000fea0003800000 */
.L_x_91:
[----:B------:R-:W-:Y:S05]  /*1dc0*/  @P2 BRA `(.L_x_93) ;  /* 0x00004f3000002947 */ /* 0x000fea0003800000 */
[----:B------:R-:W-:Y:S02]  /*1dd0*/  IADD3 R4, P0, R213, 0x20, RZ ;  /* 0x00000020d5047810 */ /* 0x000fe40007f1e0ff */
[----:B------:R-:W-:-:S03]  /*1de0*/  MOV R9, R5 ;  /* 0x0000000500097202 */ /* 0x000fc60000000f00 */
        /* <DEDUP_REMOVED lines=8> */
[----:B------:R2:W-:Y:S01]  /*1e70*/  @!P0 STG.E.128 [R4.64], RZ ;  /* 0x000000ff04008986 */ /* 0x0005e2000c101d06 */
[----:B------:R-:W-:-:S13]  /*1e80*/  ISETP.GE.AND P0, PT, R219, c[0x0][0x220], PT ;  /* 0x00008800db007a0c */ /* 0x000fda0003f06270 */
[----:B------:R-:W-:Y:S05]  /*1e90*/  @P0 BRA `(.L_x_93) ;  /* 0x00004e6000000947 */ /* 0x000fea0003800000 */
[----:B------:R3:W-:Y:S01]  /*1ea0*/  STG.E.128 [R4.64+0x80], RZ ;  /* 0x000080ff04007986 */ /* 0x0007e2000c101d06 */
[----:B------:R-:W-:Y:S05]  /*1eb0*/  BRA `(.L_x_93) ;  /* 0x00004e4000007947 */ /* 0x000fea0003800000 */
.L_x_84:
[----:B------:R-:W-:Y:S01]  /*1ec0*/  @P2 BAR.SYNC.DEFER_BLOCKING 0x0 ;  /* 0x0000000000002b1d */ /* 0x000fe20000010000 */
[----:B------:R-:W-:Y:S01]  /*1ed0*/  IMAD R14, R217, -0x40, R242 ;  /* 0xffffffc0d90e7824 */ /* 0x000fe200078e02f2 */
[----:B------:R-:W-:Y:S01]  /*1ee0*/  LEA.HI R17, R240, R240, RZ, 0x1 ;  /* 0x000000f0f0117211 */ /* 0x000fe200078f08ff */
[----:B------:R-:W-:-:S03]  /*1ef0*/  IMAD.WIDE.U32 R24, R227, c[0x0][0x1a0], R214 ;  /* 0x00006800e3187a25 */ /* 0x000fc600078e00d6 */
[----:B------:R-:W-:Y:S01]  /*1f00*/  ISETP.GE.AND P6, PT, R213, R14, PT ;  /* 0x0000000ed500720c */ /* 0x000fe20003fc6270 */
[----:B------:R-:W-:Y:S01]  /*1f10*/  IMAD R16, R7, c[0x0][0x1a0], RZ ;  /* 0x0000680007107a24 */ /* 0x000fe200078e02ff */
[----:B------:R-:W-:Y:S01]  /*1f20*/  IADD3 R18, P0, R18, R24, RZ ;  /* 0x0000001812127210 */ /* 0x000fe20007f1e0ff */
[----:B------:R-:W-:Y:S01]  /*1f30*/  BSSY B0, `(.L_x_94) ;  /* 0x0000024000007945 */ /* 0x000fe20003800000 */
[----:B------:R-:W-:Y:S01]  /*1f40*/  LOP3.LUT R17, R17, 0xfffffffe, RZ, 0xc0, !PT ;  /* 0xfffffffe11117812 */ /* 0x000fe200078ec0ff */
[----:B------:R-:W-:-:S03]  /*1f50*/  IMAD R16, R227, c[0x0][0x1a4], R16 ;  /* 0x00006900e3107a24 */ /* 0x000fc600078e0210 */
[----:B------:R-:W-:Y:S02]  /*1f60*/  IADD3 R17, R240, -R17, RZ ;  /* 0x80000011f0117210 */ /* 0x000fe40007ffe0ff */
[----:B------:R-:W-:Y:S01]  /*1f70*/  IADD3.X R19, R15, R25, R16, P0, !PT ;  /* 0x000000190f137210 */ /* 0x000fe200007fe410 */
[----:B------:R-:W-:Y:S01]  /*1f80*/  IMAD R16, R8, c[0x0][0x1b8], RZ ;  /* 0x00006e0008107a24 */ /* 0x000fe200078e02ff */
[----:B------:R-:W-:-:S03]  /*1f90*/  ISETP.NE.AND P0, PT, R17, 0x1, PT ;  /* 0x000000011100780c */ /* 0x000fc60003f05270 */
[C---:B------:R-:W-:Y:S02]  /*1fa0*/  IMAD R17, R9.reuse, c[0x0][0x1bc], R16 ;  /* 0x00006f0009117a24 */ /* 0x040fe400078e0210 */
[----:B------:R-:W-:Y:S01]  /*1fb0*/  IMAD.WIDE.U32 R18, R9, c[0x0][0x1b8], R18 ;  /* 0x00006e0009127a25 */ /* 0x000fe200078e0012 */
[----:B------:R1:W-:Y:S04]  /*1fc0*/  @P6 STS.128 [R218+0x10000], RZ ;  /* 0x010000ffda006388 */ /* 0x0003e80000000c00 */
[----:B------:R1:W-:Y:S01]  /*1fd0*/  @P6 STS.128 [R218+0x12000], RZ ;  /* 0x012000ffda006388 */ /* 0x0003e20000000c00 */
[----:B------:R-:W-:Y:S01]  /*1fe0*/  IADD3 R17, R19, R17, RZ ;  /* 0x0000001113117210 */ /* 0x000fe20007ffe0ff */
[----:B------:R-:W-:Y:S05]  /*1ff0*/  @P6 BRA `(.L_x_95) ;  /* 0x0000017000006947 */ /* 0x000fea0003800000 */
[----:B------:R-:W-:Y:S01]  /*2000*/  ISETP.GE.AND P3, PT, R214, c[0x0][0x220], PT ;  /* 0x00008800d6007a0c */ /* 0x000fe20003f66270 */
[----:B------:R-:W-:Y:S01]  /*2010*/  IMAD R16, R6, c[0x0][0x1a0], RZ ;  /* 0x0000680006107a24 */ /* 0x000fe200078e02ff */
[----:B------:R-:W-:Y:S01]  /*2020*/  MOV R25, R17 ;  /* 0x0000001100197202 */ /* 0x000fe20000000f00 */
[----:B------:R-:W-:Y:S01]  /*2030*/  IMAD.MOV.U32 R24, RZ, RZ, R18 ;  /* 0x000000ffff187224 */ /* 0x000fe200078e0012 */
[----:B------:R-:W-:Y:S01]  /*2040*/  ISETP.GE.AND P2, PT, R219, c[0x0][0x220], PT ;  /* 0x00008800db007a0c */ /* 0x000fe20003f46270 */
[----:B------:R-:W-:-:S02]  /*2050*/  IMAD R15, R213, c[0x0][0x1a4], R16 ;  /* 0x00006900d50f7a24 */ /* 0x000fc400078e0210 */
        /* <DEDUP_REMOVED lines=17> */
.L_x_95:
[----:B------:R-:W-:Y:S05]  /*2170*/  BSYNC B0 ;  /* 0x0000000000007941 */ /* 0x000fea0003800000 */
.L_x_94:
[----:B------:R-:W-:Y:S01]  /*2180*/  IADD3 R15, R213, 0x20, RZ ;  /* 0x00000020d50f7810 */ /* 0x000fe20007ffe0ff */
[----:B------:R-:W-:Y:S03]  /*2190*/  BSSY B0, `(.L_x_96) ;  /* 0x000001e000007945 */ /* 0x000fe60003800000 */
[----:B------:R-:W-:-:S13]  /*21a0*/  ISETP.GE.AND P5, PT, R15, R14, PT ;  /* 0x0000000e0f00720c */ /* 0x000fda0003fa6270 */
[----:B------:R3:W-:Y:S04]  /*21b0*/  @P5 STS.128 [R218+0x11000], RZ ;  /* 0x011000ffda005388 */ /* 0x0007e80000000c00 */
[----:B------:R3:W-:Y:S01]  /*21c0*/  @P5 STS.128 [R218+0x13000], RZ ;  /* 0x013000ffda005388 */ /* 0x0007e20000000c00 */
[----:B------:R-:W-:Y:S05]  /*21d0*/  @P5 BRA `(.L_x_97) ;  /* 0x0000019000005947 */ /* 0x000fea0003800000 */
[----:B------:R-:W-:Y:S01]  /*21e0*/  IADD3 R16, P1, R213, 0x20, RZ ;  /* 0x00000020d5107810 */ /* 0x000fe20007f3e0ff */
[----:B------:R-:W-:Y:S01]  /*21f0*/  IMAD.MOV.U32 R24, RZ, RZ, R18 ;  /* 0x000000ffff187224 */ /* 0x000fe200078e0012 */
        /* <DEDUP_REMOVED lines=17> */
[----:B----4-:R-:W-:-:S04]  /*2310*/  LEA R16, P1, R24, c[0x0][0x170], 0x1 ;  /* 0x00005c0018107a11 */ /* 0x010fc800078208ff */
[----:B------:R-:W-:-:S05]  /*2320*/  LEA.HI.X R17, R24, c[0x0][0x174], R14, 0x1, P1 ;  /* 0x00005d0018117a11 */ /* 0x000fca00008f0c0e */
[----:B------:R-:W-:Y:S01]  /*2330*/  @!PT LDS RZ, [RZ] ;  /* 0x00000000fffff984 */ /* 0x000fe20000000800 */
[----:B------:R-:W-:Y:S01]  /*2340*/  @!PT LDS RZ, [RZ] ;  /* 0x00000000fffff984 */ /* 0x000fe20000000800 */
[----:B------:R-:W-:Y:S01]  /*2350*/  @!PT LDS RZ, [RZ] ;  /* 0x00000000fffff984 */ /* 0x000fe20000000800 */
[----:B------:R4:W-:Y:S04]  /*2360*/  LDGSTS.E.BYPASS.LTC128B.128 [R218+0x13000], [R16.64+0x80] ;  /* 0x1300008010da7fae */ /* 0x0009e8000b901d46 */
.L_x_97:
[----:B------:R-:W-:Y:S05]  /*2370*/  BSYNC B0 ;  /* 0x0000000000007941 */ /* 0x000fea0003800000 */
.L_x_96:
        /* <DEDUP_REMOVED lines=20> */
.L_x_99:
[----:B------:R-:W-:Y:S05]  /*24c0*/  BSYNC B0 ;  /* 0x0000000000007941 */ /* 0x000fea0003800000 */
.L_x_98:
[----:B------:R-:W-:Y:S01]  /*24d0*/  ISETP.GE.AND P3, PT, R15, R14, PT ;  /* 0x0000000e0f00720c */ /* 0x000fe20003f66270 */
[----:B------:R-:W-:-:S12]  /*24e0*/  BSSY B0, `(.L_x_100) ;  /* 0x000001b000007945 */ /* 0x000fd80003800000 */
[----:B------:R1:W-:Y:S04]  /*24f0*/  @P3 STS.128 [R218+0x9000], RZ ;  /* 0x009000ffda003388 */ /* 0x0003e80000000c00 */
[----:B------:R1:W-:Y:S01]  /*2500*/  @P3 STS.128 [R218+0xb000], RZ ;  /* 0x00b000ffda003388 */ /* 0x0003e20000000c00 */
[----:B------:R-:W-:Y:S05]  /*2510*/  @P3 BRA `(.L_x_101) ;  /* 0x0000017000003947 */ /* 0x000fea0003800000 */
[----:B------:R-:W-:-:S13]  /*2520*/  ISETP.GE.AND P2, PT, R214, c[0x0][0x220], PT ;  /* 0x00008800d6007a0c */ /* 0x000fda0003f46270 */
[----:B----4-:R-:W-:Y:S01]  /*2530*/  @!P2 IMAD.MOV.U32 R17, RZ, RZ, c[0x0][0x370] ;  /* 0x0000dc00ff11a624 */ /* 0x010fe200078e00ff */
        /* <DEDUP_REMOVED lines=11> */
[----:B------:R-:W-:Y:S02]  /*25f0*/  IMAD.MOV.U32 R15, RZ, RZ, c[0x0][0x370] ;  /* 0x0000dc00ff0f7624 */ /* 0x000fe400078e00ff */
[----:B----4-:R-:W-:-:S03]  /*2600*/  IMAD.MOV.U32 R16, RZ, RZ, c[0x0][0x374] ;  /* 0x0000dd00ff107624 */ /* 0x010fc600078e00ff */
        /* <DEDUP_REMOVED lines=8> */
.L_x_101:
[----:B------:R-:W-:Y:S05]  /*2690*/  BSYNC B0 ;  /* 0x0000000000007941 */ /* 0x000fea0003800000 */
.L_x_100:
[----:B------:R-:W-:Y:S01]  /*26a0*/  IADD3 R13, R212, 0x2000, RZ ;  /* 0x00002000d40d7810 */ /* 0x000fe20007ffe0ff */
[----:B------:R-:W-:Y:S03]  /*26b0*/  BSSY B0, `(.L_x_102) ;  /* 0x0000020000007945 */ /* 0x000fe60003800000 */
        /* <DEDUP_REMOVED lines=12> */
.L_x_103:
        /* <DEDUP_REMOVED lines=19> */
.L_x_104:
[----:B------:R-:W-:Y:S05]  /*28b0*/  BSYNC B0 ;  /* 0x0000000000007941 */ /* 0x000fea0003800000 */
.L_x_102:
[----:B------:R-:W-:Y:S01]  /*28c0*/  MOV R201, 0x20 ;  /* 0x0000002000c97802 */ /* 0x000fe20000000f00 */
[----:B------:R-:W-:Y:S04]  /*28d0*/  BSSY B0, `(.L_x_105) ;  /* 0x0000028000007945 */ /* 0x000fe80003800000 */
[----:B----4-:R-:W-:-:S02]  /*28e0*/  IMAD R16, R201, c[0x0][0x194], RZ ;  /* 0x00006500c9107a24 */ /* 0x010fc400078e02ff */
        /* <DEDUP_REMOVED lines=11> */
.L_x_106:
        /* <DEDUP_REMOVED lines=13> */
[----:B------:R4:W-:Y:S01]  /*2a70*/  @!P2 LDGSTS.E.BYPASS.LTC128B.128 [R239+0x1000], [R22.64] ;  /* 0x0100000016efafae */ /* 0x0009e2000b901d46 */
[----:B------:R-:W-:-:S03]  /*2a80*/  IADD3 R20, P2, R20, R18, RZ ;  /* 0x0000001214147210 */ /* 0x000fc60007f5e0ff */
[----:B------:R4:W-:Y:S01]  /*2a90*/  @P1 STS [R239+0x3000], RZ ;  /* 0x003000ffef001388 */ /* 0x0009e20000000800 */
[----:B------:R-:W-:-:S03]  /*2aa0*/  IADD3.X R11, R11, R19, R16, P2, !PT ;  /* 0x000000130b0b7210 */ /* 0x000fc600017fe410 */
[----:B------:R4:W-:Y:S04]  /*2ab0*/  @P1 STS [R239+0x3004], RZ ;  /* 0x003004ffef001388 */ /* 0x0009e80000000800 */
[----:B------:R4:W-:Y:S04]  /*2ac0*/  @P1 STS [R239+0x3008], RZ ;  /* 0x003008ffef001388 */ /* 0x0009e80000000800 */
[----:B------:R4:W-:Y:S01]  /*2ad0*/  @P1 STS [R239+0x300c], RZ ;  /* 0x00300cffef001388 */ /* 0x0009e20000000800 */
[----:B------:R-:W-:Y:S05]  /*2ae0*/  @P1 BRA `(.L_x_107) ;  /* 0x0000006000001947 */ /* 0x000fea0003800000 */
[----:B------:R-:W-:-:S04]  /*2af0*/  LEA R16, P1, R20, c[0x0][0x160], 0x1 ;  /* 0x0000580014107a11 */ /* 0x000fc800078208ff */
[----:B------:R-:W-:-:S05]  /*2b00*/  LEA.HI.X R17, R20, c[0x0][0x164], R11, 0x1, P1 ;  /* 0x0000590014117a11 */ /* 0x000fca00008f0c0b */
[----:B------:R-:W-:Y:S01]  /*2b10*/  @!PT LDS RZ, [RZ] ;  /* 0x00000000fffff984 */ /* 0x000fe20000000800 */
[----:B------:R-:W-:Y:S01]  /*2b20*/  @!PT LDS RZ, [RZ] ;  /* 0x00000000fffff984 */ /* 0x000fe20000000800 */
[----:B------:R-:W-:Y:S01]  /*2b30*/  @!PT LDS RZ, [RZ] ;  /* 0x00000000fffff984 */ /* 0x000fe20000000800 */
[----:B------:R1:W-:Y:S04]  /*2b40*/  LDGSTS.E.BYPASS.LTC128B.128 [R239+0x3000], [R16.64+0x80] ;  /* 0x0300008010ef7fae */ /* 0x0003e8000b901d46 */
.L_x_107:
[----:B------:R-:W-:Y:S05]  /*2b50*/  BSYNC B0 ;  /* 0x0000000000007941 */ /* 0x000fea0003800000 */
.L_x_105:
[C---:B------:R-:W-:Y:S01]  /*2b60*/  IADD3 R11, R211.reuse, 0x8, RZ ;  /* 0x00000008d30b7810 */ /* 0x040fe20007ffe0ff */
[C---:B------:R-:W-:Y:S01]  /*2b70*/  IMAD.SHL.U32 R233, R211.reuse, 0x4, RZ ;  /* 0x00000004d3e97824 */ /* 0x040fe200078e00ff */
[----:B------:R-:W-:Y:S01]  /*2b80*/  SHF.R.S32.HI R232, RZ, 0x1f, R211 ;  /* 0x0000001fffe87819 */ /* 0x000fe200000114d3 */
[----:B------:R-:W-:Y:S01]  /*2b90*/  IMAD.MOV.U32 R237, RZ, RZ, 0x7f800000 ;  /* 0x7f800000ffed7424 */ /* 0x000fe200078e00ff */
[-C--:B------:R-:W-:Y:S02]  /*2ba0*/  ISETP.GE.AND P3, PT, R211, R14.reuse, PT ;  /* 0x0000000ed300720c */ /* 0x080fe40003f66270 */
[----:B------:R-:W-:Y:S02]  /*2bb0*/  ISETP.GE.AND P2, PT, R11, R14, PT ;  /* 0x0000000e0b00720c */ /* 0x000fe40003f46270 */
[----:B------:R-:W-:Y:S02]  /*2bc0*/  SHF.L.U64.HI R232, R211, 0x2, R232 ;  /* 0x00000002d3e87819 */ /* 0x000fe400000102e8 */
[----:B------:R-:W-:-:S02]  /*2bd0*/  IADD3 R18, P1, R233, R228, RZ ;  /* 0x000000e4e9127210 */ /* 0x000fc40007f3e0ff */
[----:B------:R-:W-:Y:S02]  /*2be0*/  MOV R238, 0x7f800000 ;  /* 0x7f80000000ee7802 */ /* 0x000fe40000000f00 */
[----:B------:R-:W-:-:S05]  /*2bf0*/  IADD3.X R19, R232, R229, RZ, P1, !PT ;  /* 0x000000e5e8137210 */ /* 0x000fca0000ffe4ff */
[----:B------:R1:W5:Y:S04]  /*2c00*/  @!P3 LDG.E R237, [R18.64] ;  /* 0x0000000612edb981 */ /* 0x000368000c1e1900 */
[----:B------:R1:W5:Y:S02]  /*2c10*/  @!P2 LDG.E R238, [R18.64+0x20] ;  /* 0x0000200612eea981 */ /* 0x000364000c1e1900 */
[----:B-1----:R-:W-:Y:S01]  /*2c20*/  IMAD.WIDE.U32 R16, R227, c[0x0][0x198], R214 ;  /* 0x00006600e3107a25 */ /* 0x002fe200078e00d6 */
[----:B------:R-:W-:Y:S01]  /*2c30*/  BSSY B0, `(.L_x_108) ;  /* 0x0000023000007945 */ /* 0x000fe20003800000 */
[----:B------:R1:W-:Y:S02]  /*2c40*/  @P6 STS.128 [R218+0xc000], RZ ;  /* 0x00c000ffda006388 */ /* 0x0003e40000000c00 */
[----:B------:R-:W-:Y:S01]  /*2c50*/  IMAD R14, R7, c[0x0][0x198], RZ ;  /* 0x00006600070e7a24 */ /* 0x000fe200078e02ff */
[----:B------:R-:W-:Y:S01]  /*2c60*/  IADD3 R12, P1, R12, R16, RZ ;  /* 0x000000100c0c7210 */ /* 0x000fe20007f3e0ff */
[----:B------:R-:W-:Y:S01]  /*2c70*/  IMAD R8, R8, c[0x0][0x1b0], RZ ;  /* 0x00006c0008087a24 */ /* 0x000fe200078e02ff */
[----:B------:R1:W-:Y:S01]  /*2c80*/  @P6 STS.128 [R218+0xe000], RZ ;  /* 0x00e000ffda006388 */ /* 0x0003e20000000c00 */
[----:B------:R-:W-:-:S05]  /*2c90*/  IMAD R7, R227, c[0x0][0x19c], R14 ;  /* 0x00006700e3077a24 */ /* 0x000fca00078e020e */
[----:B------:R-:W-:Y:S01]  /*2ca0*/  IADD3.X R13, R10, R17, R7, P1, !PT ;  /* 0x000000110a0d7210 */ /* 0x000fe20000ffe407 */
[----:B------:R-:W-:-:S04]  /*2cb0*/  IMAD R7, R9, c[0x0][0x1b4], R8 ;  /* 0x00006d0009077a24 */ /* 0x000fc800078e0208 */
        /* <DEDUP_REMOVED lines=26> */
.L_x_109:
[----:B------:R-:W-:Y:S05]  /*2e60*/  BSYNC B0 ;  /* 0x0000000000007941 */ /* 0x000fea0003800000 */
.L_x_108:
        /* <DEDUP_REMOVED lines=28> */
.L_x_111:
[----:B------:R-:W-:Y:S05]  /*3030*/  BSYNC B0 ;  /* 0x0000000000007941 */ /* 0x000fea0003800000 */
.L_x_110:
[----:B------:R-:W0:Y:S01]  /*3040*/  LDGDEPBAR ;  /* 0x00000000000079af */ /* 0x000e220000000000 */
[CC--:B------:R-:W-:Y:S01]  /*3050*/  LEA.HI R6, R4.reuse, R5.reuse, RZ, 0x4 ;  /* 0x0000000504067211 */ /* 0x0c0fe200078f20ff */
[----:B------:R-:W-:Y:S01]  /*3060*/  IMAD.MOV.U32 R200, RZ, RZ, 0x40 ;  /* 0x00000040ffc87424 */ /* 0x000fe200078e00ff */
[----:B------:R-:W-:Y:S01]  /*3070*/  LEA.HI R4, R4, R5, RZ, 0x3 ;  /* 0x0000000504047211 */ /* 0x000fe200078f18ff */
[----:B------:R-:W-:Y:S01]  /*3080*/  IMAD.MOV.U32 R236, RZ, RZ, c[0x0][0x2e4] ;  /* 0x0000b900ffec7624 */ /* 0x000fe200078e00ff */
[----:B------:R-:W-:Y:S01]  /*3090*/  LOP3.LUT R6, R6, 0xfffffff0, RZ, 0xc0, !PT ;  /* 0xfffffff006067812 */ /* 0x000fe200078ec0ff */
[----:B------:R-:W-:Y:S01]  /*30a0*/  IMAD.MOV.U32 R234, RZ, RZ, R239 ;  /* 0x000000ffffea7224 */ /* 0x000fe200078e00ef */
[----:B------:R-:W-:Y:S01]  /*30b0*/  LOP3.LUT R4, R4, 0xfffffff8, RZ, 0xc0, !PT ;  /* 0xfffffff804047812 */ /* 0x000fe200078ec0ff */
[----:B------:R-:W-:Y:S01]  /*30c0*/  CS2R R94, SRZ ;  /* 0x00000000005e7805 */ /* 0x000fe2000001ff00 */
[----:B------:R-:W-:Y:S01]  /*30d0*/  IADD3 R203, R208, 0x2000, RZ ;  /* 0x00002000d0cb7810 */ /* 0x000fe20007ffe0ff */
[----:B------:R-:W-:Y:S01]  /*30e0*/  IMAD.IADD R7, R5, 0x1, -R6 ;  /* 0x0000000105077824 */ /* 0x000fe200078e0a06 */
[----:B------:R-:W-:Y:S01]  /*30f0*/  IADD3 R202, R207, 0x2000, RZ ;  /* 0x00002000cfca7810 */ /* 0x000fe20007ffe0ff */
[----:B------:R-:W-:Y:S01]  /*3100*/  IMAD.IADD R4, R5, 0x1, -R4 ;  /* 0x0000000105047824 */ /* 0x000fe200078e0a04 */
[----:B------:R-:W-:Y:S01]  /*3110*/  SEL R203, R203, R208, !P0 ;  /* 0x000000d0cbcb7207 */ /* 0x000fe20004000000 */
[----:B------:R-:W-:Y:S01]  /*3120*/  CS2R R92, SRZ ;  /* 0x00000000005c7805 */ /* 0x000fe2000001ff00 */
[----:B------:R-:W-:Y:S01]  /*3130*/  SHF.R.S32.HI R6, RZ, 0x1f, R7 ;  /* 0x0000001fff067819 */ /* 0x000fe20000011407 */
[----:B------:R-:W-:Y:S01]  /*3140*/  CS2R R98, SRZ ;  /* 0x0000000000627805 */ /* 0x000fe2000001ff00 */
[----:B------:R-:W-:Y:S01]  /*3150*/  LOP3.LUT P3, RZ, R4, 0x2, RZ, 0xc0, !PT ;  /* 0x0000000204ff7812 */ /* 0x000fe2000786c0ff */
[----:B------:R-:W-:Y:S01]  /*3160*/  IMAD.MOV.U32 R4, RZ, RZ, 0x20 ;  /* 0x00000020ff047424 */ /* 0x000fe200078e00ff */
[----:B------:R-:W-:Y:S01]  /*3170*/  LEA.HI R6, R6, R7, RZ, 0x3 ;  /* 0x0000000706067211 */ /* 0x000fe200078f18ff */
[----:B------:R-:W-:Y:S01]  /*3180*/  CS2R R96, SRZ ;  /* 0x0000000000607805 */ /* 0x000fe2000001ff00 */
[----:B------:R-:W-:Y:S01]  /*3190*/  SEL R202, R202, R207, !P0 ;  /* 0x000000cfcaca7207 */ /* 0x000fe20004000000 */
[----:B------:R-:W-:Y:S01]  /*31a0*/  CS2R R90, SRZ ;  /* 0x00000000005a7805 */ /* 0x000fe2000001ff00 */
[----:B------:R-:W-:Y:S01]  /*31b0*/  SEL R4, R4, 0xffffffe0, !P3 ;  /* 0xffffffe004047807 */ /* 0x000fe20005800000 */
[----:B------:R-:W-:-:S04]  /*31c0*/  DEPBAR.LE SB0, 0x1 ;  /* 0x000080400000791a */ /* 0x000fc80000000000 */
[----:B------:R-:W-:Y:S01]  /*31d0*/  BAR.SYNC.DEFER_BLOCKING 0x0 ;  /* 0x0000000000007b1d */ /* 0x000fe20000010000 */
[----:B------:R-:W-:Y:S01]  /*31e0*/  IMAD.IADD R4, R4, 0x1, R3 ;  /* 0x0000000104047824 */ /* 0x000fe200078e0203 */
[----:B------:R-:W-:Y:S01]  /*31f0*/  LOP3.LUT R6, R6, 0xfffffff8, RZ, 0xc0, !PT ;  /* 0xfffffff806067812 */ /* 0x000fe200078ec0ff */
[----:B------:R-:W-:Y:S01]  /*3200*/  CS2R R88, SRZ ;  /* 0x0000000000587805 */ /* 0x000fe2000001ff00 */
[----:B------:R-:W-:Y:S01]  /*3210*/  IADD3 R245, -R242, 0x40, R245 ;  /* 0x00000040f2f57810 */ /* 0x000fe20007ffe1f5 */
[----:B------:R-:W-:Y:S01]  /*3220*/  CS2R R86, SRZ ;  /* 0x0000000000567805 */ /* 0x000fe2000001ff00 */
[----:B------:R-:W-:Y:S01]  /*3230*/  CS2R R84, SRZ ;  /* 0x0000000000547805 */ /* 0x000fe2000001ff00 */
[----:B------:R-:W-:Y:S01]  /*3240*/  IMAD.IADD R6, R7, 0x1, -R6 ;  /* 0x0000000107067824 */ /* 0x000fe200078e0a06 */
[----:B------:R-:W-:Y:S01]  /*3250*/  CS2R R78, SRZ ;  /* 0x00000000004e7805 */ /* 0x000fe2000001ff00 */
[----:B------:R-:W-:Y:S01]  /*3260*/  CS2R R76, SRZ ;  /* 0x00000000004c7805 */ /* 0x000fe2000001ff00 */
[----:B------:R-:W-:Y:S01]  /*3270*/  CS2R R82, SRZ ;  /* 0x0000000000527805 */ /* 0x000fe2000001ff00 */
[----:B------:R-:W-:Y:S01]  /*3280*/  CS2R R80, SRZ ;  /* 0x0000000000507805 */ /* 0x000fe2000001ff00 */
[----:B------:R-:W-:Y:S01]  /*3290*/  R2P PR, R6, 0x6 ;  /* 0x0000000606007804 */ /* 0x000fe20000000000 */
[----:B------:R-:W-:Y:S01]  /*32a0*/  CS2R R74, SRZ ;  /* 0x00000000004a7805 */ /* 0x000fe2000001ff00 */
[----:B------:R-:W-:Y:S01]  /*32b0*/  CS2R R72, SRZ ;  /* 0x0000000000487805 */ /* 0x000fe2000001ff00 */
[----:B------:R-:W-:Y:S01]  /*32c0*/  CS2R R70, SRZ ;  /* 0x0000000000467805 */ /* 0x000fe2000001ff00 */
[----:B------:R-:W-:Y:S01]  /*32d0*/  CS2R R68, SRZ ;  /* 0x0000000000447805 */ /* 0x000fe2000001ff00 */
[----:B------:R-:W-:Y:S01]  /*32e0*/  SEL R201, R201, 0xffffffe0, !P1 ;  /* 0xffffffe0c9c97807 */ /* 0x000fe20004800000 */
[----:B------:R-:W-:Y:S01]  /*32f0*/  CS2R R62, SRZ ;  /* 0x00000000003e7805 */ /* 0x000fe2000001ff00 */
[----:B------:R-:W-:Y:S01]  /*3300*/  SEL R200, R200, 0xffffffc0, !P2 ;  /* 0xffffffc0c8c87807 */ /* 0x000fe20005000000 */
[----:B------:R-:W-:Y:S01]  /*3310*/  CS2R R60, SRZ ;  /* 0x00000000003c7805 */ /* 0x000fe2000001ff00 */
[----:B------:R-:W-:Y:S01]  /*3320*/  CS2R R66, SRZ ;  /* 0x0000000000427805 */ /* 0x000fe2000001ff00 */
[----:B------:R-:W-:Y:S01]  /*3330*/  IMAD.IADD R199, R204, 0x1, R201 ;  /* 0x00000001ccc77824 */ /* 0x000fe200078e02c9 */
[----:B------:R-:W-:Y:S01]  /*3340*/  CS2R R64, SRZ ;  /* 0x0000000000407805 */ /* 0x000fe2000001ff00 */
[----:B------:R1:W2:Y:S01]  /*3350*/  LDSM.16.M88.4 R108, [R206+0x10000] ;  /* 0x01000000ce6c783b */ /* 0x0002a20000000200 */
[----:B------:R-:W-:Y:S01]  /*3360*/  CS2R R58, SRZ ;  /* 0x00000000003a7805 */ /* 0x000fe2000001ff00 */
[----:B------:R-:W-:Y:S01]  /*3370*/  CS2R R56, SRZ ;  /* 0x0000000000387805 */ /* 0x000fe2000001ff00 */
[----:B------:R-:W-:Y:S01]  /*3380*/  CS2R R54, SRZ ;  /* 0x0000000000367805 */ /* 0x000fe2000001ff00 */
[----:B------:R1:W3:Y:S01]  /*3390*/  LDSM.16.M88.4 R112, [R206+0x10800] ;  /* 0x01080000ce70783b */ /* 0x0002e20000000200 */
[----:B------:R-:W-:Y:S01]  /*33a0*/  CS2R R52, SRZ ;  /* 0x0000000000347805 */ /* 0x000fe2000001ff00 */
[----:B------:R-:W-:Y:S01]  /*33b0*/  CS2R R46, SRZ ;  /* 0x00000000002e7805 */ /* 0x000fe2000001ff00 */
[----:B------:R-:W-:Y:S01]  /*33c0*/  CS2R R44, SRZ ;  /* 0x00000000002c7805 */ /* 0x000fe2000001ff00 */
[----:B------:R1:W4:Y:S01]  /*33d0*/  LDSM.16.M88.4 R116, [R196+0x10000] ;  /* 0x01000000c474783b */ /* 0x0003220000000200 */
[----:B------:R-:W-:Y:S01]  /*33e0*/  CS2R R50, SRZ ;  /* 0x0000000000327805 */ /* 0x000fe2000001ff00 */
[----:B------:R-:W-:Y:S01]  /*33f0*/  CS2R R48, SRZ ;  /* 0x0000000000307805 */ /* 0x000fe2000001ff00 */
[----:B------:R-:W-:Y:S01]  /*3400*/  CS2R R42, SRZ ;  /* 0x00000000002a7805 */ /* 0x000fe2000001ff00 */
[----:B------:R1:W1:Y:S01]  /*3410*/  LDSM.16.M88.4 R120, [R196+0x10800] ;  /* 0x01080000c478783b */ /* 0x0002620000000200 */
[----:B------:R-:W-:Y:S01]  /*3420*/  CS2R R40, SRZ ;  /* 0x0000000000287805 */ /* 0x000fe2000001ff00 */
[----:B------:R-:W-:Y:S01]  /*3430*/  CS2R R38, SRZ ;  /* 0x0000000000267805 */ /* 0x000fe2000001ff00 */
[----:B------:R-:W-:Y:S01]  /*3440*/  CS2R R36, SRZ ;  /* 0x0000000000247805 */ /* 0x000fe2000001ff00 */
[----:B------:R1:W1:Y:S01]  /*3450*/  LDSM.16.M88.4 R128, [R3+0x10000] ;  /* 0x010000000380783b */ /* 0x0002620000000200 */
[----:B------:R-:W-:Y:S01]  /*3460*/  IADD3 R245, R245, -c[0x0][0x2e8], RZ ;  /* 0x8000ba00f5f57a10 */ /* 0x000fe20007ffe0ff */
[----:B------:R-:W-:-:S02]  /*3470*/  IMAD.SHL.U32 R203, R203, 0x2, RZ ;  /* 0x00000002cbcb7824 */ /* 0x000fc400078e00ff */
[----:B------:R1:W1:Y:S01]  /*3480*/  LDSM.16.M88.4 R132, [R3+0x10800] ;  /* 0x010800000384783b */ /* 0x0002620000000200 */
[----:B------:R-:W-:Y:S02]  /*3490*/  IMAD.SHL.U32 R202, R202, 0x2, RZ ;  /* 0x00000002caca7824 */ /* 0x000fe400078e00ff */
[----:B------:R-:W-:Y:S01]  /*34a0*/  IMAD.IADD R197, R204, 0x1, R200 ;  /* 0x00000001ccc57824 */ /* 0x000fe200078e02c8 */
[----:B------:R1:W1:Y:S01]  /*34b0*/  LDSM.16.M88.4 R144, [R206+0x12000] ;  /* 0x01200000ce90783b */ /* 0x0002620000000200 */
[----:B------:R-:W-:-:S03]  /*34c0*/  IMAD.IADD R198, R200, 0x1, R199 ;  /* 0x00000001c8c67824 */ /* 0x000fc600078e02c7 */
        /* <DEDUP_REMOVED lines=8> */
[----:B--234-:R1:W1:Y:S02]  /*3550*/  LDSM.16.M88.4 R172, [R4+0x12800] ;  /* 0x0128000004ac783b */ /* 0x01c2640000000200 */
.L_x_116:
[----:B------:R-:W0:Y:S01]  /*3560*/  LDGDEPBAR ;  /* 0x00000000000079af */ /* 0x000e220000000000 */
[----:B------:R-:W-:Y:S01]  /*3570*/  IADD3 R176, P0, R233, R230, RZ ;  /* 0x000000e6e9b07210 */ /* 0x000fe20007f1e0ff */
[C---:B------:R-:W-:Y:S01]  /*3580*/  IMAD.IADD R127, R203.reuse, 0x1, R201 ;  /* 0x00000001cb7f7824 */ /* 0x040fe200078e02c9 */
[----:B------:R-:W-:Y:S01]  /*3590*/  IADD3 R125, R203, R200, RZ ;  /* 0x000000c8cb7d7210 */ /* 0x000fe20007ffe0ff */
[----:B------:R-:W-:Y:S02]  /*35a0*/  IMAD.MOV.U32 R126, RZ, RZ, c[0x0][0x2e4] ;  /* 0x0000b900ff7e7624 */ /* 0x000fe400078e00ff */
[----:B------:R-:W-:Y:S02]  /*35b0*/  IMAD.X R177, R232, 0x1, R231, P0 ;  /* 0x00000001e8b17824 */ /* 0x000fe400000e06e7 */
[----:B------:R-:W-:Y:S01]  /*35c0*/  IMAD.IADD R124, R127, 0x1, R200 ;  /* 0x000000017f7c7824 */ /* 0x000fe200078e02c8 */
[----:B------:R-:W-:Y:S04]  /*35d0*/  DEPBAR.LE SB0, 0x0 ;  /* 0x000080000000791a */ /* 0x000fe80000000000 */
[----:B------:R-:W-:Y:S06]  /*35e0*/  BAR.SYNC.DEFER_BLOCKING 0x0 ;  /* 0x0000000000007b1d */ /* 0x000fec0000010000 */
[----:B------:R-:W-:Y:S04]  /*35f0*/  LDSM.16.M88.4 R20, [R203] ;  /* 0x00000000cb14783b */ /* 0x000fe80000000200 */
[----:B------:R-:W2:Y:S04]  /*3600*/  LDSM.16.M88.4 R24, [R206+0xc000] ;  /* 0x00c00000ce18783b */ /* 0x000ea80000000200 */
[----:B-----5:R3:W5:Y:S04]  /*3610*/  LDG.E R181, [R176.64] ;  /* 0x00000006b0b57981 */ /* 0x020768000c1e1900 */
[----:B------:R3:W5:Y:S04]  /*3620*/  LDG.E R180, [R176.64+0x20] ;  /* 0x00002006b0b47981 */ /* 0x000768000c1e1900 */
[----:B------:R-:W4:Y:S04]  /*3630*/  LDSM.16.M88.4 R28, [R206+0xc800] ;  /* 0x00c80000ce1c783b */ /* 0x000f280000000200 */
[----:B------:R-:W-:Y:S04]  /*3640*/  LDSM.16.M88.4 R32, [R127] ;  /* 0x000000007f20783b */ /* 0x000fe80000000200 */
[----:B------:R-:W1:Y:S04]  /*3650*/  LDSM.16.M88.4 R100, [R196+0xc000] ;  /* 0x00c00000c464783b */ /* 0x000e680000000200 */
[----:B------:R-:W1:Y:S01]  /*3660*/  LDSM.16.M88.4 R104, [R196+0xc800] ;  /* 0x00c80000c468783b */ /* 0x000e620000000200 */
[----:B---3--:R-:W-:Y:S04]  /*3670*/  SHF.L.U32 R176, R240, 0x6, RZ ;  /* 0x00000006f0b07819 */ /* 0x008fe800000006ff */
[----:B------:R-:W-:Y:S01]  /*3680*/  ISETP.GE.AND P0, PT, R176, R245, PT ;  /* 0x000000f5b000720c */ /* 0x000fe20003f06270 */
[C---:B-12---:R-:W-:Y:S08]  /*3690*/  HMMA.16816.F32.BF16 R4, R20.reuse, R24, RZ ;  /* 0x000000181404723c */ /* 0x046ff000000418ff */
[C---:B------:R-:W-:Y:S01]  /*36a0*/  HMMA.16816.F32.BF16 R8, R20.reuse, R26, RZ ;  /* 0x0000001a1408723c */ /* 0x040fe200000418ff */
[----:B------:R-:W-:Y:S07]  /*36b0*/  LDSM.16.M88.4 R24, [R3+0xc000] ;  /* 0x00c000000318783b */ /* 0x000fee0000000200 */
[C---:B----4-:R-:W-:Y:S08]  /*36c0*/  HMMA.16816.F32.BF16 R12, R20.reuse, R28, RZ ;  /* 0x0000001c140c723c */ /* 0x050ff000000418ff */
[----:B------:R-:W-:Y:S01]  /*36d0*/  HMMA.16816.F32.BF16 R16, R20, R30, RZ ;  /* 0x0000001e1410723c */ /* 0x000fe200000418ff */
[----:B------:R-:W1:Y:S04]  /*36e0*/  LDSM.16.M88.4 R20, [R125] ;  /* 0x000000007d14783b */ /* 0x000e680000000200 */
[----:B------:R-:W2:Y:S03]  /*36f0*/  LDSM.16.M88.4 R28, [R3+0xc800] ;  /* 0x00c80000031c783b */ /* 0x000ea60000000200 */
[C---:B------:R-:W-:Y:S08]  /*3700*/  HMMA.16816.F32.BF16 R4, R32.reuse, R100, R4 ;  /* 0x000000642004723c */ /* 0x040ff00000041804 */
[C---:B------:R-:W-:Y:S01]  /*3710*/  HMMA.16816.F32.BF16 R8, R32.reuse, R102, R8 ;  /* 0x000000662008723c */ /* 0x040fe20000041808 */
[----:B------:R-:W-:Y:S07]  /*3720*/  LDSM.16.M88.4 R100, [R2+0xc000] ;  /* 0x00c000000264783b */ /* 0x000fee0000000200 */
[C---:B------:R-:W-:Y:S08]  /*3730*/  HMMA.16816.F32.BF16 R12, R32.reuse, R104, R12 ;  /* 0x00000068200c723c */ /* 0x040ff0000004180c */
[----:B------:R-:W-:Y:S01]  /*3740*/  HMMA.16816.F32.BF16 R16, R32, R106, R16 ;  /* 0x0000006a2010723c */ /* 0x000fe20000041810 */
[----:B------:R-:W3:Y:S04]  /*3750*/  LDSM.16.M88.4 R32, [R124] ;  /* 0x000000007c20783b */ /* 0x000ee80000000200 */
[----:B------:R-:W4:Y:S03]  /*3760*/  LDSM.16.M88.4 R104, [R2+0xc800] ;  /* 0x00c800000268783b */ /* 0x000f260000000200 */
[C---:B-1----:R-:W-:Y:S08]  /*3770*/  HMMA.16816.F32.BF16 R4, R20.reuse, R24, R4 ;  /* 0x000000181404723c */ /* 0x042ff00000041804 */
[C---:B------:R-:W-:Y:S01]  /*3780*/  HMMA.16816.F32.BF16 R8, R20.reuse, R26, R8 ;  /* 0x0000001a1408723c */ /* 0x040fe20000041808 */
[----:B------:R-:W-:Y:S07]  /*3790*/  LDSM.16.M88.4 R24, [R206+0xe000] ;  /* 0x00e00000ce18783b */ /* 0x000fee0000000200 */
[C---:B--2---:R-:W-:Y:S08]  /*37a0*/  HMMA.16816.F32.BF16 R12, R20.reuse, R28, R12 ;  /* 0x0000001c140c723c */ /* 0x044ff0000004180c */
[----:B------:R-:W-:Y:S01]  /*37b0*/  HMMA.16816.F32.BF16 R16, R20, R30, R16 ;  /* 0x0000001e1410723c */ /* 0x000fe20000041810 */
[----:B------:R-:W1:Y:S04]  /*37c0*/  LDSM.16.M88.4 R20, [R203+0x2000] ;  /* 0x00200000cb14783b */ /* 0x000e680000000200 */
[----:B------:R-:W2:Y:S03]  /*37d0*/  LDSM.16.M88.4 R28, [R206+0xe800] ;  /* 0x00e80000ce1c783b */ /* 0x000ea60000000200 */
[C---:B---3--:R-:W-:Y:S08]  /*37e0*/  HMMA.16816.F32.BF16 R4, R32.reuse, R100, R4 ;  /* 0x000000642004723c */ /* 0x048ff00000041804 */
[C---:B------:R-:W-:Y:S01]  /*37f0*/  HMMA.16816.F32.BF16 R8, R32.reuse, R102, R8 ;  /* 0x000000662008723c */ /* 0x040fe20000041808 */
[----:B------:R-:W-:Y:S07]  /*3800*/  LDSM.16.M88.4 R100, [R196+0xe000] ;  /* 0x00e00000c464783b */ /* 0x000fee0000000200 */
[C---:B----4-:R-:W-:Y:S08]  /*3810*/  HMMA.16816.F32.BF16 R12, R32.reuse, R104, R12 ;  /* 0x00000068200c723c */ /* 0x050ff0000004180c */
[----:B------:R-:W-:Y:S01]  /*3820*/  HMMA.16816.F32.BF16 R16, R32, R106, R16 ;  /* 0x0000006a2010723c */ /* 0x000fe20000041810 */
[----:B------:R-:W3:Y:S04]  /*3830*/  LDSM.16.M88.4 R32, [R127+0x2000] ;  /* 0x002000007f20783b */ /* 0x000ee80000000200 */
        /* <DEDUP_REMOVED lines=16> */
[C---:B------:R-:W-:Y:S08]  /*3940*/  HMMA.16816.F32.BF16 R8, R20.reuse, R26, R8 ;  /* 0x0000001a1408723c */ /* 0x040ff00000041808 */
[C---:B--2---:R-:W-:Y:S08]  /*3950*/  HMMA.16816.F32.BF16 R12, R20.reuse, R28, R12 ;  /* 0x0000001c140c723c */ /* 0x044ff0000004180c */
[----:B------:R-:W-:Y:S08]  /*3960*/  HMMA.16816.F32.BF16 R16, R20, R30, R16 ;  /* 0x0000001e1410723c */ /* 0x000ff00000041810 */
[C---:B---3--:R-:W-:Y:S08]  /*3970*/  HMMA.16816.F32.BF16 R4, R32.reuse, R100, R4 ;  /* 0x000000642004723c */ /* 0x048ff00000041804 */
[C---:B------:R-:W-:Y:S08]  /*3980*/  HMMA.16816.F32.BF16 R8, R32.reuse, R102, R8 ;  /* 0x000000662008723c */ /* 0x040ff00000041808 */
[C---:B----4-:R-:W-:Y:S08]  /*3990*/  HMMA.16816.F32.BF16 R12, R32.reuse, R104, R12 ;  /* 0x00000068200c723c */ /* 0x050ff0000004180c */
[----:B------:R-:W-:Y:S01]  /*39a0*/  HMMA.16816.F32.BF16 R16, R32, R106, R16 ;  /* 0x0000006a2010723c */ /* 0x000fe20000041810 */
[----:B------:R-:W-:-:S07]  /*39b0*/  @!P0 BRA `(.L_x_112) ;  /* 0x0000009000008947 */ /* 0x000fce0003800000 */
[C---:B------:R-:W-:Y:S01]  /*39c0*/  IADD3 R23, R227.reuse, 0x40, RZ ;  /* 0x00000040e3177810 */ /* 0x040fe20007ffe0ff */
[----:B------:R-:W-:Y:S01]  /*39d0*/  IMAD.IADD R21, R227, 0x1, R243 ;  /* 0x00000001e3157824 */ /* 0x000fe200078e02f3 */
[----:B------:R-:W-:Y:S01]  /*39e0*/  IADD3 R20, R176, 0x40, RZ ;  /* 0x00000040b0147810 */ /* 0x000fe20007ffe0ff */
[----:B------:R-:W-:Y:S01]  /*39f0*/  IMAD.MOV.U32 R126, RZ, RZ, R236 ;  /* 0x000000ffff7e7224 */ /* 0x000fe200078e00ec */
[----:B------:R-:W-:Y:S02]  /*3a00*/  ISETP.LT.AND P0, PT, R23, R242, PT ;  /* 0x000000f21700720c */ /* 0x000fe40003f01270 */
[----:B------:R-:W-:Y:S04]  /*3a10*/  IADD3 R21, R236, R21, -R242 ;  /* 0x00000015ec157210 */ /* 0x000fe80007ffe8f2 */
[----:B------:R-:W-:Y:S11]  /*3a20*/  ISETP.GE.AND P1, PT, R20, R21, PT ;  /* 0x000000151400720c */ /* 0x000ff60003f26270 */
[----:B------:R-:W-:Y:S02]  /*3a30*/  @!UPT UIADD3 URZ, URZ, URZ, URZ ;  /* 0x0000003f3f3ff290 */ /* 0x000fe4000fffe03f */
[----:B------:R-:W-:-:S05]  /*3a40*/  @!P1 BRA P0, `(.L_x_113) ;  /* 0x0000046000009947 */ /* 0x000fca0000000000 */
.L_x_112:
[--C-:B------:R-:W-:Y:S01]  /*3a50*/  IADD3 R22, R242, 0x1, -R243.reuse ;  /* 0x00000001f2167810 */ /* 0x100fe20007ffe8f3 */
[----:B------:R-:W-:Y:S01]  /*3a60*/  IMAD.IADD R103, R211, 0x1, R176 ;  /* 0x00000001d3677824 */ /* 0x000fe200078e02b0 */
[----:B------:R-:W-:Y:S01]  /*3a70*/  IADD3 R20, -R126, R242, -R243 ;  /* 0x000000f27e147210 */ /* 0x000fe20007ffe9f3 */
[----:B------:R-:W-:Y:S01]  /*3a80*/  IMAD R101, R217, 0x40, R210 ;  /* 0x00000040d9657824 */ /* 0x000fe200078e02d2 */
[----:B------:R-:W-:Y:S01]  /*3a90*/  IADD3 R22, R22, c[0x0][0x2e8], RZ ;  /* 0x0000ba0016167a10 */ /* 0x000fe20007ffe0ff */
[----:B------:R-:W-:Y:S01]  /*3aa0*/  IMAD.MOV.U32 R236, RZ, RZ, R126 ;  /* 0x000000ffffec7224 */ /* 0x000fe200078e007e */
[C---:B------:R-:W-:Y:S01]  /*3ab0*/  IADD3 R21, R103.reuse, 0x8, RZ ;  /* 0x0000000867157810 */ /* 0x040fe20007ffe0ff */
[----:B------:R-:W-:Y:S01]  /*3ac0*/  IMAD.IADD R24, R103, 0x1, R20 ;  /* 0x0000000167187824 */ /* 0x000fe200078e0214 */
[----:B------:R-:W-:Y:S01]  /*3ad0*/  IADD3 R35, R101, 0x1, RZ ;  /* 0x0000000165237810 */ /* 0x000fe20007ffe0ff */
[----:B------:R-:W-:Y:S01]  /*3ae0*/  IMAD.IADD R103, R103, 0x1, R22 ;  /* 0x0000000167677824 */ /* 0x000fe200078e0216 */
[----:B------:R-:W-:Y:S01]  /*3af0*/  IADD3 R33, R101, 0x8, RZ ;  /* 0x0000000865217810 */ /* 0x000fe20007ffe0ff */
[--C-:B------:R-:W-:Y:S01]  /*3b00*/  IMAD.IADD R20, R20, 0x1, R21.reuse ;  /* 0x0000000114147824 */ /* 0x100fe200078e0215 */
[----:B------:R-:W-:Y:S01]  /*3b10*/  IMNMX R24, RZ, R24, !PT ;  /* 0x00000018ff187217 */ /* 0x000fe20007800200 */
[----:B------:R-:W-:Y:S01]  /*3b20*/  IMAD.IADD R21, R22, 0x1, R21 ;  /* 0x0000000116157824 */ /* 0x000fe200078e0215 */
[----:B------:R-:W-:Y:S02]  /*3b30*/  IMNMX R22, R103, R242, PT ;  /* 0x000000f267167217 */ /* 0x000fe40003800200 */
[-C--:B------:R-:W-:Y:S02]  /*3b40*/  ISETP.GE.AND P1, PT, R101, R24.reuse, PT ;  /* 0x000000186500720c */ /* 0x080fe40003f26270 */
[----:B------:R-:W-:Y:S02]  /*3b50*/  ISETP.GE.AND P0, PT, R35, R24, PT ;  /* 0x000000182300720c */ /* 0x000fe40003f06270 */
[C---:B------:R-:W-:Y:S02]  /*3b60*/  IADD3 R31, R101.reuse, 0x9, RZ ;  /* 0x00000009651f7810 */ /* 0x040fe40007ffe0ff */
[C---:B------:R-:W-:Y:S02]  /*3b70*/  IADD3 R29, R101.reuse, 0x10, RZ ;  /* 0x00000010651d7810 */ /* 0x040fe40007ffe0ff */
[C---:B------:R-:W-:Y:S02]  /*3b80*/  IADD3 R27, R101.reuse, 0x11, RZ ;  /* 0x00000011651b7810 */ /* 0x040fe40007ffe0ff */
[C---:B------:R-:W-:Y:S02]  /*3b90*/  IADD3 R25, R101.reuse, 0x18, RZ ;  /* 0x0000001865197810 */ /* 0x040fe40007ffe0ff */
[C---:B------:R-:W-:Y:S02]  /*3ba0*/  IADD3 R23, R101.reuse, 0x19, RZ ;  /* 0x0000001965177810 */ /* 0x040fe40007ffe0ff */
[----:B------:R-:W-:Y:S02]  /*3bb0*/  IMNMX R20, RZ, R20, !PT ;  /* 0x00000014ff147217 */ /* 0x000fe40007800200 */
[-C--:B------:R-:W-:Y:S02]  /*3bc0*/  ISETP.GE.OR P1, PT, R101, R22.reuse, !P1 ;  /* 0x000000166500720c */ /* 0x080fe40004f26670 */
[----:B------:R-:W-:Y:S02]  /*3bd0*/  ISETP.GE.OR P0, PT, R35, R22, !P0 ;  /* 0x000000162300720c */ /* 0x000fe40004706670 */
[-C--:B------:R-:W-:Y:S02]  /*3be0*/  ISETP.GE.AND P6, PT, R33, R24.reuse, PT ;  /* 0x000000182100720c */ /* 0x080fe40003fc6270 */
[-C--:B------:R-:W-:Y:S02]  /*3bf0*/  ISETP.GE.AND P5, PT, R31, R24.reuse, PT ;  /* 0x000000181f00720c */ /* 0x080fe40003fa6270 */
[-C--:B------:R-:W-:Y:S02]  /*3c00*/  ISETP.GE.AND P4, PT, R29, R24.reuse, PT ;  /* 0x000000181d00720c */ /* 0x080fe40003f86270 */
[-C--:B------:R-:W-:Y:S02]  /*3c10*/  ISETP.GE.AND P3, PT, R27, R24.reuse, PT ;  /* 0x000000181b00720c */ /* 0x080fe40003f66270 */
[-C--:B------:R-:W-:Y:S02]  /*3c20*/  ISETP.GE.AND P2, PT, R25, R24.reuse, PT ;  /* 0x000000181900720c */ /* 0x080fe40003f46270 */
[----:B------:R-:W-:Y:S02]  /*3c30*/  FSEL R4, R4, -INF , !P1 ;  /* 0xff80000004047808 */ /* 0x000fe40004800000 */
[----:B------:R-:W-:Y:S02]  /*3c40*/  ISETP.GE.AND P1, PT, R23, R24, PT ;  /* 0x000000181700720c */ /* 0x000fe40003f26270 */
[----:B------:R-:W-:Y:S02]  /*3c50*/  IMNMX R24, R21, R242, PT ;  /* 0x000000f215187217 */ /* 0x000fe40003800200 */
[----:B------:R-:W-:Y:S02]  /*3c60*/  FSEL R5, R5, -INF , !P0 ;  /* 0xff80000005057808 */ /* 0x000fe40004000000 */
[----:B------:R-:W-:Y:S02]  /*3c70*/  ISETP.GE.AND P0, PT, R101, R20, PT ;  /* 0x000000146500720c */ /* 0x000fe40003f06270 */
[-C--:B------:R-:W-:Y:S02]  /*3c80*/  ISETP.GE.OR P6, PT, R33, R22.reuse, !P6 ;  /* 0x000000162100720c */ /* 0x080fe400077c6670 */
[-C--:B------:R-:W-:Y:S02]  /*3c90*/  ISETP.GE.OR P5, PT, R31, R22.reuse, !P5 ;  /* 0x000000161f00720c */ /* 0x080fe40006fa6670 */
[-C--:B------:R-:W-:Y:S02]  /*3ca0*/  ISETP.GE.OR P4, PT, R29, R22.reuse, !P4 ;  /* 0x000000161d00720c */ /* 0x080fe40006786670 */
[-C--:B------:R-:W-:Y:S02]  /*3cb0*/  ISETP.GE.OR P3, PT, R27, R22.reuse, !P3 ;  /* 0x000000161b00720c */ /* 0x080fe40005f66670 */
[-C--:B------:R-:W-:Y:S02]  /*3cc0*/  ISETP.GE.OR P2, PT, R25, R22.reuse, !P2 ;  /* 0x000000161900720c */ /* 0x080fe40005746670 */
[----:B------:R-:W-:Y:S02]  /*3cd0*/  ISETP.GE.OR P1, PT, R23, R22, !P1 ;  /* 0x000000161700720c */ /* 0x000fe40004f26670 */
[----:B------:R-:W-:Y:S02]  /*3ce0*/  ISETP.GE.OR P0, PT, R101, R24, !P0 ;  /* 0x000000186500720c */ /* 0x000fe40004706670 */
[----:B------:R-:W-:Y:S02]  /*3cf0*/  FSEL R8, R8, -INF , !P6 ;  /* 0xff80000008087808 */ /* 0x000fe40007000000 */
[-C--:B------:R-:W-:Y:S02]  /*3d00*/  ISETP.GE.AND P6, PT, R35, R20.reuse, PT ;  /* 0x000000142300720c */ /* 0x080fe40003fc6270 */
        /* <DEDUP_REMOVED lines=11> */
[----:B------:R-:W-:Y:S02]  /*3dc0*/  ISETP.GE.AND P0, PT, R23, R20, PT ;  /* 0x000000141700720c */ /* 0x000fe40003f06270 */
[-C--:B------:R-:W-:Y:S02]  /*3dd0*/  ISETP.GE.OR P6, PT, R35, R24.reuse, !P6 ;  /* 0x000000182300720c */ /* 0x080fe400077c6670 */
[-C--:B------:R-:W-:Y:S02]  /*3de0*/  ISETP.GE.OR P5, PT, R33, R24.reuse, !P5 ;  /* 0x000000182100720c */ /* 0x080fe40006fa6670 */
[-C--:B------:R-:W-:Y:S02]  /*3df0*/  ISETP.GE.OR P4, PT, R31, R24.reuse, !P4 ;  /* 0x000000181f00720c */ /* 0x080fe40006786670 */
[-C--:B------:R-:W-:Y:S02]  /*3e00*/  ISETP.GE.OR P3, PT, R29, R24.reuse, !P3 ;  /* 0x000000181d00720c */ /* 0x080fe40005f66670 */
[-C--:B------:R-:W-:Y:S02]  /*3e10*/  ISETP.GE.OR P2, PT, R27, R24.reuse, !P2 ;  /* 0x000000181b00720c */ /* 0x080fe40005746670 */
[-C--:B------:R-:W-:Y:S02]  /*3e20*/  ISETP.GE.OR P1, PT, R25, R24.reuse, !P1 ;  /* 0x000000181900720c */ /* 0x080fe40004f26670 */
[----:B------:R-:W-:Y:S02]  /*3e30*/  ISETP.GE.OR P0, PT, R23, R24, !P0 ;  /* 0x000000181700720c */ /* 0x000fe40004706670 */
[----:B------:R-:W-:Y:S02]  /*3e40*/  FSEL R7, R7, -INF , !P6 ;  /* 0xff80000007077808 */ /* 0x000fe40007000000 */
[----:B------:R-:W-:Y:S02]  /*3e50*/  FSEL R10, R10, -INF , !P5 ;  /* 0xff8000000a0a7808 */ /* 0x000fe40006800000 */
[----:B------:R-:W-:Y:S02]  /*3e60*/  FSEL R11, R11, -INF , !P4 ;  /* 0xff8000000b0b7808 */ /* 0x000fe40006000000 */
[----:B------:R-:W-:Y:S02]  /*3e70*/  FSEL R14, R14, -INF , !P3 ;  /* 0xff8000000e0e7808 */ /* 0x000fe40005800000 */
[----:B------:R-:W-:Y:S02]  /*3e80*/  FSEL R15, R15, -INF , !P2 ;  /* 0xff8000000f0f7808 */ /* 0x000fe40005000000 */
[----:B------:R-:W-:Y:S02]  /*3e90*/  FSEL R18, R18, -INF , !P1 ;  /* 0xff80000012127808 */ /* 0x000fe40004800000 */
[----:B------:R-:W-:Y:S02]  /*3ea0*/  FSEL R19, R19, -INF , !P0 ;  /* 0xff80000013137808 */ /* 0x000fe40004000000 */
.L_x_113:
[C---:B------:R-:W-:Y:S01]  /*3eb0*/  FMUL.FTZ R195, R237.reuse, 1.4426950216293334961 ;  /* 0x3fb8aa3bedc37820 */ /* 0x040fe20000410000 */
[----:B------:R-:W-:Y:S01]  /*3ec0*/  FSETP.NEU.FTZ.AND P0, PT, R237, -INF , PT ;  /* 0xff800000ed00780b */ /* 0x000fe20003f1d000 */
[----:B------:R-:W-:Y:S01]  /*3ed0*/  FMUL.FTZ R252, R238, 1.4426950216293334961 ;  /* 0x3fb8aa3beefc7820 */ /* 0x000fe20000410000 */
[----:B------:R-:W-:Y:S02]  /*3ee0*/  SHF.L.U32 R178, R208, 0x1, RZ ;  /* 0x00000001d0b27819 */ /* 0x000fe400000006ff */
[----:B------:R-:W-:Y:S02]  /*3ef0*/  FSEL R195, R195, RZ, P0 ;  /* 0x000000ffc3c37208 */ /* 0x000fe40000000000 */
[----:B------:R-:W-:Y:S02]  /*3f00*/  FSETP.NEU.FTZ.AND P0, PT, R238, -INF , PT ;  /* 0xff800000ee00780b */ /* 0x000fe40003f1d000 */
[-C--:B------:R-:W-:Y:S01]  /*3f10*/  IADD3 R179, R201, R178.reuse, RZ ;  /* 0x000000b2c9b37210 */ /* 0x080fe20007ffe0ff */
[--C-:B------:R-:W-:Y:S01]  /*3f20*/  FFMA.FTZ R183, R5, c[0x0][0x23c], -R195.reuse ;  /* 0x00008f0005b77a23 */ /* 0x100fe200000108c3 */
[----:B------:R-:W-:Y:S01]  /*3f30*/  FSEL R252, R252, RZ, P0 ;  /* 0x000000fffcfc7208 */ /* 0x000fe20000000000 */
[--C-:B------:R-:W-:Y:S01]  /*3f40*/  FFMA.FTZ R182, R4, c[0x0][0x23c], -R195.reuse ;  /* 0x00008f0004b67a23 */ /* 0x100fe200000108c3 */
[C---:B------:R-:W-:Y:S01]  /*3f50*/  IADD3 R177, R200.reuse, R178, RZ ;  /* 0x000000b2c8b17210 */ /* 0x040fe20007ffe0ff */
[--C-:B------:R-:W-:Y:S01]  /*3f60*/  FFMA.FTZ R187, R9, c[0x0][0x23c], -R195.reuse ;  /* 0x00008f0009bb7a23 */ /* 0x100fe200000108c3 */
[----:B------:R-:W-:Y:S01]  /*3f70*/  IADD3 R176, R200, R179, RZ ;  /* 0x000000b3c8b07210 */ /* 0x000fe20007ffe0ff */
[--C-:B------:R-:W-:Y:S01]  /*3f80*/  FFMA.FTZ R185, R7, c[0x0][0x23c], -R252.reuse ;  /* 0x00008f0007b97a23 */ /* 0x100fe200000108fc */
[----:B------:R-:W-:Y:S01]  /*3f90*/  MUFU.EX2 R183, R183 ;  /* 0x000000b700b77308 */ /* 0x000fe20000000800 */
[--C-:B------:R-:W-:Y:S01]  /*3fa0*/  FFMA.FTZ R184, R6, c[0x0][0x23c], -R252.reuse ;  /* 0x00008f0006b87a23 */ /* 0x100fe200000108fc */
[----:B------:R-:W-:Y:S01]  /*3fb0*/  ISETP.GT.AND P5, PT, R240, R225, PT ;  /* 0x000000e1f000720c */ /* 0x000fe20003fa4270 */
[--C-:B------:R-:W-:Y:S02]  /*3fc0*/  FFMA.FTZ R189, R11, c[0x0][0x23c], -R252.reuse ;  /* 0x00008f000bbd7a23 */ /* 0x100fe400000108fc */
[--C-:B------:R-:W-:Y:S02]  /*3fd0*/  FFMA.FTZ R186, R8, c[0x0][0x23c], -R195.reuse ;  /* 0x00008f0008ba7a23 */ /* 0x100fe400000108c3 */
[--C-:B------:R-:W-:Y:S02]  /*3fe0*/  FFMA.FTZ R188, R10, c[0x0][0x23c], -R252.reuse ;  /* 0x00008f000abc7a23 */ /* 0x100fe400000108fc */
[--C-:B------:R-:W-:Y:S01]  /*3ff0*/  FFMA.FTZ R191, R13, c[0x0][0x23c], -R195.reuse ;  /* 0x00008f000dbf7a23 */ /* 0x100fe200000108c3 */
[----:B------:R-:W-:Y:S01]  /*4000*/  MUFU.EX2 R182, R182 ;  /* 0x000000b600b67308 */ /* 0x000fe20000000800 */
[--C-:B------:R-:W-:Y:S02]  /*4010*/  FFMA.FTZ R193, R15, c[0x0][0x23c], -R252.reuse ;  /* 0x00008f000fc17a23 */ /* 0x100fe400000108fc */
[--C-:B------:R-:W-:Y:S02]  /*4020*/  FFMA.FTZ R190, R12, c[0x0][0x23c], -R195.reuse ;  /* 0x00008f000cbe7a23 */ /* 0x100fe400000108c3 */
[--C-:B------:R-:W-:Y:S02]  /*4030*/  FFMA.FTZ R192, R14, c[0x0][0x23c], -R252.reuse ;  /* 0x00008f000ec07a23 */ /* 0x100fe400000108fc */
[--C-:B------:R-:W-:Y:S02]  /*4040*/  FFMA.FTZ R194, R16, c[0x0][0x23c], -R195.reuse ;  /* 0x00008f0010c27a23 */ /* 0x100fe400000108c3 */
[----:B------:R-:W-:Y:S01]  /*4050*/  FFMA.FTZ R195, R17, c[0x0][0x23c], -R195 ;  /* 0x00008f0011c37a23 */ /* 0x000fe200000108c3 */
[----:B------:R-:W-:Y:S01]  /*4060*/  MUFU.EX2 R184, R184 ;  /* 0x000000b800b87308 */ /* 0x000fe20000000800 */
[--C-:B------:R-:W-:Y:S02]  /*4070*/  FFMA.FTZ R209, R18, c[0x0][0x23c], -R252.reuse ;  /* 0x00008f0012d17a23 */ /* 0x100fe400000108fc */
[----:B------:R-:W-:Y:S07]  /*4080*/  FFMA.FTZ R252, R19, c[0x0][0x23c], -R252 ;  /* 0x00008f0013fc7a23 */ /* 0x000fee00000108fc */
[----:B------:R-:W-:Y:S10]  /*4090*/  MUFU.EX2 R185, R185 ;  /* 0x000000b900b97308 */ /* 0x000ff40000000800 */
        /* <DEDUP_REMOVED lines=11> */
[----:B------:R-:W1:Y:S02]  /*4150*/  MUFU.EX2 R6, R252 ;  /* 0x000000fc00067308 */ /* 0x000e640000000800 */
[----:B-1----:R-:W-:Y:S02]  /*4160*/  F2FP.BF16.PACK_AB R252, R6, R209 ;  /* 0x000000d106fc723e */ /* 0x002fe400000010ff */
[----:B------:R-:W-:Y:S02]  /*4170*/  F2FP.BF16.PACK_AB R17, R183, R182 ;  /* 0x000000b6b711723e */ /* 0x000fe400000010ff */
        /* <DEDUP_REMOVED lines=8> */
[----:B------:R-:W-:Y:S04]  /*4200*/  STS [R224+0x12000], R13 ;  /* 0x0120000de0007388 */ /* 0x000fe80000000800 */
[----:B------:R-:W-:Y:S04]  /*4210*/  STS [R224+0x12400], R11 ;  /* 0x0124000be0007388 */ /* 0x000fe80000000800 */
[----:B------:R-:W-:Y:S04]  /*4220*/  STS [R222+0x12000], R9 ;  /* 0x01200009de007388 */ /* 0x000fe80000000800 */
[----:B------:R-:W-:Y:S04]  /*4230*/  STS [R222+0x12400], R7 ;  /* 0x01240007de007388 */ /* 0x000fe80000000800 */
[----:B------:R-:W-:Y:S04]  /*4240*/  STS [R226+0x12000], R5 ;  /* 0x01200005e2007388 */ /* 0x000fe80000000800 */
[----:B------:R1:W-:Y:S04]  /*4250*/  STS [R226+0x12400], R252 ;  /* 0x012400fce2007388 */ /* 0x0003e80000000800 */
[----:B------:R-:W2:Y:S08]  /*4260*/  LDSM.16.M88.4 R100, [R178+0x8000] ;  /* 0x00800000b264783b */ /* 0x000eb00000000200 */
[----:B------:R-:W3:Y:S08]  /*4270*/  LDSM.16.M88.4 R104, [R179+0x8000] ;  /* 0x00800000b368783b */ /* 0x000ef00000000200 */
[----:B------:R-:W4:Y:S01]  /*4280*/  LDSM.16.M88.4 R124, [R177+0x8000] ;  /* 0x00800000b17c783b */ /* 0x000f220000000200 */
[----:B-1----:R-:W-:Y:S05]  /*4290*/  MOV R252, c[0x0][0x22c] ;  /* 0x00008b0000fc7a02 */ /* 0x002fea0000000f00 */
[----:B------:R-:W-:Y:S05]  /*42a0*/  IMAD R252, R252, c[0x0][0x1c0], RZ ;  /* 0x00007000fcfc7a24 */ /* 0x000fea00078e02ff */
[----:B------:R-:W-:Y:S04]  /*42b0*/  LEA R5, -R252, RZ, 0x6 ;  /* 0x000000fffc057211 */ /* 0x000fe800078e31ff */
[C---:B------:R-:W-:Y:S04]  /*42c0*/  LEA R246, P0, R5.reuse, R246, 0x2 ;  /* 0x000000f605f67211 */ /* 0x040fe800078010ff */
[----:B------:R-:W-:Y:S01]  /*42d0*/  LEA.HI.X.SX32 R247, R5, R247, 0x2, P0 ;  /* 0x000000f705f77211 */ /* 0x000fe200000f16ff */
[C---:B--2---:R-:W-:Y:S08]  /*42e0*/  HMMA.16816.F32.BF16 R20, R100.reuse, R108, RZ ;  /* 0x0000006c6414723c */ /* 0x044ff000000418ff */
[C---:B------:R-:W-:Y:S08]  /*42f0*/  HMMA.16816.F32.BF16 R24, R100.reuse, R110, RZ ;  /* 0x0000006e6418723c */ /* 0x040ff000000418ff */
[C---:B------:R-:W-:Y:S08]  /*4300*/  HMMA.16816.F32.BF16 R28, R100.reuse, R112, RZ ;  /* 0x00000070641c723c */ /* 0x040ff000000418ff */
[----:B------:R-:W-:Y:S01]  /*4310*/  HMMA.16816.F32.BF16 R32, R100, R114, RZ ;  /* 0x000000726420723c */ /* 0x000fe200000418ff */
[----:B------:R-:W1:Y:S07]  /*4320*/  LDSM.16.M88.4 R100, [R176+0x8000] ;  /* 0x00800000b064783b */ /* 0x000e6e0000000200 */
[C---:B---3--:R-:W-:Y:S08]  /*4330*/  HMMA.16816.F32.BF16 R20, R104.reuse, R116, R20 ;  /* 0x000000746814723c */ /* 0x048ff00000041814 */
[C---:B------:R-:W-:Y:S08]  /*4340*/  HMMA.16816.F32.BF16 R24, R104.reuse, R118, R24 ;  /* 0x000000766818723c */ /* 0x040ff00000041818 */
[C---:B------:R-:W-:Y:S08]  /*4350*/  HMMA.16816.F32.BF16 R28, R104.reuse, R120, R28 ;  /* 0x00000078681c723c */ /* 0x040ff0000004181c */
[----:B------:R-:W-:Y:S01]  /*4360*/  HMMA.16816.F32.BF16 R32, R104, R122, R32 ;  /* 0x0000007a6820723c */ /* 0x000fe20000041820 */
[----:B------:R-:W2:Y:S07]  /*4370*/  LDSM.16.M88.4 R104, [R178+0xa000] ;  /* 0x00a00000b268783b */ /* 0x000eae0000000200 */
[C---:B----4-:R-:W-:Y:S08]  /*4380*/  HMMA.16816.F32.BF16 R20, R124.reuse, R128, R20 ;  /* 0x000000807c14723c */ /* 0x050ff00000041814 */
[C---:B------:R-:W-:Y:S08]  /*4390*/  HMMA.16816.F32.BF16 R24, R124.reuse, R130, R24 ;  /* 0x000000827c18723c */ /* 0x040ff00000041818 */
[C---:B------:R-:W-:Y:S08]  /*43a0*/  HMMA.16816.F32.BF16 R28, R124.reuse, R132, R28 ;  /* 0x000000847c1c723c */ /* 0x040ff0000004181c */
[----:B------:R-:W-:Y:S01]  /*43b0*/  HMMA.16816.F32.BF16 R32, R124, R134, R32 ;  /* 0x000000867c20723c */ /* 0x000fe20000041820 */
[----:B------:R-:W3:Y:S07]  /*43c0*/  LDSM.16.M88.4 R124, [R179+0xa000] ;  /* 0x00a00000b37c783b */ /* 0x000eee0000000200 */
[C---:B-1----:R-:W-:Y:S08]  /*43d0*/  HMMA.16816.F32.BF16 R20, R100.reuse, R136, R20 ;  /* 0x000000886414723c */ /* 0x042ff00000041814 */
[C---:B------:R-:W-:Y:S08]  /*43e0*/  HMMA.16816.F32.BF16 R24, R100.reuse, R138, R24 ;  /* 0x0000008a6418723c */ /* 0x040ff00000041818 */
[C---:B------:R-:W-:Y:S08]  /*43f0*/  HMMA.16816.F32.BF16 R28, R100.reuse, R140, R28 ;  /* 0x0000008c641c723c */ /* 0x040ff0000004181c */
[----:B------:R-:W-:Y:S01]  /*4400*/  HMMA.16816.F32.BF16 R32, R100, R142, R32 ;  /* 0x0000008e6420723c */ /* 0x000fe20000041820 */
[----:B------:R-:W1:Y:S07]  /*4410*/  LDSM.16.M88.4 R100, [R177+0xa000] ;  /* 0x00a00000b164783b */ /* 0x000e6e0000000200 */
[C---:B--2---:R-:W-:Y:S08]  /*4420*/  HMMA.16816.F32.BF16 R20, R104.reuse, R144, R20 ;  /* 0x000000906814723c */ /* 0x044ff00000041814 */
[C---:B------:R-:W-:Y:S08]  /*4430*/  HMMA.16816.F32.BF16 R24, R104.reuse, R146, R24 ;  /* 0x000000926818723c */ /* 0x040ff00000041818 */
[C---:B------:R-:W-:Y:S08]  /*4440*/  HMMA.16816.F32.BF16 R28, R104.reuse, R148, R28 ;  /* 0x00000094681c723c */ /* 0x040ff0000004181c */
[----:B------:R-:W-:Y:S01]  /*4450*/  HMMA.16816.F32.BF16 R32, R104, R150, R32 ;  /* 0x000000966820723c */ /* 0x000fe20000041820 */
[----:B------:R-:W2:Y:S07]  /*4460*/  LDSM.16.M88.4 R104, [R176+0xa000] ;  /* 0x00a00000b068783b */ /* 0x000eae0000000200 */
[C---:B---3--:R-:W-:Y:S08]  /*4470*/  HMMA.16816.F32.BF16 R20, R124.reuse, R152, R20 ;  /* 0x000000987c14723c */ /* 0x048ff00000041814 */
[C---:B------:R-:W-:Y:S08]  /*4480*/  HMMA.16816.F32.BF16 R24, R124.reuse, R154, R24 ;  /* 0x0000009a7c18723c */ /* 0x040ff00000041818 */
[C---:B------:R-:W-:Y:S08]  /*4490*/  HMMA.16816.F32.BF16 R28, R124.reuse, R156, R28 ;  /* 0x0000009c7c1c723c */ /* 0x040ff0000004181c */
[----:B------:R-:W-:Y:S08]  /*44a0*/  HMMA.16816.F32.BF16 R32, R124, R158, R32 ;  /* 0x0000009e7c20723c */ /* 0x000ff00000041820 */
[C---:B-1----:R-:W-:Y:S08]  /*44b0*/  HMMA.16816.F32.BF16 R20, R100.reuse, R160, R20 ;  /* 0x000000a06414723c */ /* 0x042ff00000041814 */
[C---:B------:R-:W-:Y:S08]  /*44c0*/  HMMA.16816.F32.BF16 R24, R100.reuse, R162, R24 ;  /* 0x000000a26418723c */ /* 0x040ff00000041818 */
[C---:B------:R-:W-:Y:S08]  /*44d0*/  HMMA.16816.F32.BF16 R28, R100.reuse, R164, R28 ;  /* 0x000000a4641c723c */ /* 0x040ff0000004181c */
[----:B------:R-:W-:Y:S08]  /*44e0*/  HMMA.16816.F32.BF16 R32, R100, R166, R32 ;  /* 0x000000a66420723c */ /* 0x000ff00000041820 */
[C---:B--2---:R-:W-:Y:S08]  /*44f0*/  HMMA.16816.F32.BF16 R20, R104.reuse, R168, R20 ;  /* 0x000000a86814723c */ /* 0x044ff00000041814 */
[C---:B------:R-:W-:Y:S08]  /*4500*/  HMMA.16816.F32.BF16 R24, R104.reuse, R170, R24 ;  /* 0x000000aa6818723c */ /* 0x040ff00000041818 */
[C---:B------:R-:W-:Y:S08]  /*4510*/  HMMA.16816.F32.BF16 R28, R104.reuse, R172, R28 ;  /* 0x000000ac681c723c */ /* 0x040ff0000004181c */
[C---:B-----5:R-:W-:Y:S01]  /*4520*/  FADD.FTZ R5, -R181.reuse, R20 ;  /* 0x00000014b5057221 */ /* 0x060fe20000010100 */
[----:B------:R-:W-:Y:S03]  /*4530*/  HMMA.16816.F32.BF16 R32, R104, R174, R32 ;  /* 0x000000ae6820723c */ /* 0x000fe60000041820 */
[----:B------:R-:W-:Y:S02]  /*4540*/  FADD.FTZ R10, -R181, R21 ;  /* 0x00000015b50a7221 */ /* 0x000fe40000010100 */
[C---:B------:R-:W-:Y:S02]  /*4550*/  FADD.FTZ R7, -R180.reuse, R22 ;  /* 0x00000016b4077221 */ /* 0x040fe40000010100 */
[----:B------:R-:W-:Y:S02]  /*4560*/  FADD.FTZ R14, -R180, R23 ;  /* 0x00000017b40e7221 */ /* 0x000fe40000010100 */
[----:B------:R-:W-:Y:S03]  /*4570*/  FMUL.FTZ R182, R182, R5 ;  /* 0x00000005b6b67220 */ /* 0x000fe60000410000 */
[----:B------:R-:W-:Y:S02]  /*4580*/  FMUL.FTZ R183, R183, R10 ;  /* 0x0000000ab7b77220 */ /* 0x000fe40000410000 */
[----:B------:R-:W-:Y:S02]  /*4590*/  FMUL.FTZ R184, R184, R7 ;  /* 0x00000007b8b87220 */ /* 0x000fe40000410000 */
[----:B------:R-:W-:Y:S02]  /*45a0*/  FMUL.FTZ R185, R185, R14 ;  /* 0x0000000eb9b97220 */ /* 0x000fe40000410000 */
[C---:B------:R-:W-:Y:S02]  /*45b0*/  FADD.FTZ R5, -R181.reuse, R24 ;  /* 0x00000018b5057221 */ /* 0x040fe40000010100 */
[----:B------:R-:W-:Y:S02]  /*45c0*/  FADD.FTZ R10, -R181, R25 ;  /* 0x00000019b50a7221 */ /* 0x000fe40000010100 */
[C---:B------:R-:W-:Y:S02]  /*45d0*/  FADD.FTZ R7, -R180.reuse, R26 ;  /* 0x0000001ab4077221 */ /* 0x040fe40000010100 */
[----:B------:R-:W-:Y:S02]  /*45e0*/  FADD.FTZ R14, -R180, R27 ;  /* 0x0000001bb40e7221 */ /* 0x000fe40000010100 */
[----:B------:R-:W-:Y:S02]  /*45f0*/  FMUL.FTZ R186, R186, R5 ;  /* 0x00000005baba7220 */ /* 0x000fe40000410000 */
[----:B------:R-:W-:Y:S02]  /*4600*/  FMUL.FTZ R187, R187, R10 ;  /* 0x0000000abbbb7220 */ /* 0x000fe40000410000 */
[----:B------:R-:W-:Y:S02]  /*4610*/  FMUL.FTZ R188, R188, R7 ;  /* 0x00000007bcbc7220 */ /* 0x000fe40000410000 */
[----:B------:R-:W-:Y:S02]  /*4620*/  FMUL.FTZ R189, R189, R14 ;  /* 0x0000000ebdbd7220 */ /* 0x000fe40000410000 */
[C---:B------:R-:W-:Y:S02]  /*4630*/  FADD.FTZ R5, -R181.reuse, R28 ;  /* 0x0000001cb5057221 */ /* 0x040fe40000010100 */
[C---:B------:R-:W-:Y:S02]  /*4640*/  FADD.FTZ R10, -R181.reuse, R29 ;  /* 0x0000001db50a7221 */ /* 0x040fe40000010100 */
[C---:B------:R-:W-:Y:S02]  /*4650*/  FADD.FTZ R7, -R180.reuse, R30 ;  /* 0x0000001eb4077221 */ /* 0x040fe40000010100 */
[C---:B------:R-:W-:Y:S02]  /*4660*/  FADD.FTZ R14, -R180.reuse, R31 ;  /* 0x0000001fb40e7221 */ /* 0x040fe40000010100 */
        /* <DEDUP_REMOVED lines=16> */
[----:B------:R-:W-:Y:S01]  /*4770*/  IMAD.MOV.U32 R6, RZ, RZ, -0x4000 ;  /* 0xffffc000ff067424 */ /* 0x000fe200078e00ff */
[----:B------:R-:W-:Y:S01]  /*4780*/  LOP3.LUT R4, R240, 0x1, RZ, 0xc0, !PT ;  /* 0x00000001f0047812 */ /* 0x000fe200078ec0ff */
[----:B------:R-:W-:Y:S03]  /*4790*/  IMAD.U32 R7, R5, -0x40, RZ ;  /* 0xffffffc005077824 */ /* 0x000fe600078e00ff */
[----:B------:R-:W-:Y:S01]  /*47a0*/  ISETP.NE.U32.AND P4, PT, R4, 0x1, PT ;  /* 0x000000010400780c */ /* 0x000fe20003f85070 */
[----:B------:R-:W-:Y:S01]  /*47b0*/  IMAD.MOV.U32 R4, RZ, RZ, c[0x0][0x194] ;  /* 0x00006500ff047624 */ /* 0x000fe200078e00ff */
[C---:B------:R-:W-:Y:S02]  /*47c0*/  LEA R10, P0, R7.reuse, R250, 0x1 ;  /* 0x000000fa070a7211 */ /* 0x040fe400078008ff */
[----:B------:R-:W-:Y:S02]  /*47d0*/  SEL R6, R6, 0x4000, !P4 ;  /* 0x0000400006067807 */ /* 0x000fe40006000000 */
[----:B------:R-:W-:Y:S02]  /*47e0*/  LEA.HI.X.SX32 R11, R7, R251, 0x1, P0 ;  /* 0x000000fb070b7211 */ /* 0x000fe400000f0eff */
[----:B------:R-:W-:Y:S01]  /*47f0*/  LEA R9, P3, R5, R7, 0x5 ;  /* 0x0000000705097211 */ /* 0x000fe200078628ff */
[--C-:B------:R-:W-:Y:S01]  /*4800*/  IMAD.IADD R239, R239, 0x1, R6.reuse ;  /* 0x00000001efef7824 */ /* 0x100fe200078e0206 */
[----:B------:R-:W-:Y:S01]  /*4810*/  SHF.R.S32.HI R8, RZ, 0x1f, R7 ;  /* 0x0000001fff087819 */ /* 0x000fe20000011407 */
[--C-:B------:R-:W-:Y:S02]  /*4820*/  IMAD.IADD R234, R234, 0x1, R6.reuse ;  /* 0x00000001eaea7824 */ /* 0x100fe400078e0206 */
[----:B------:R-:W-:Y:S01]  /*4830*/  IMAD.IADD R203, R203, 0x1, R6 ;  /* 0x00000001cbcb7824 */ /* 0x000fe200078e0206 */
[----:B------:R1:W-:Y:S01]  /*4840*/  @P2 STS [R239], RZ ;  /* 0x000000ffef002388 */ /* 0x0003e20000000800 */
[----:B------:R-:W-:Y:S02]  /*4850*/  LEA.HI.X R8, R5, R8, R4, 0x5, P3 ;  /* 0x0000000805087211 */ /* 0x000fe400018f2c04 */
[C---:B------:R-:W-:Y:S01]  /*4860*/  @!P1 LEA R12, P3, R9.reuse, R250, 0x1 ;  /* 0x000000fa090c9211 */ /* 0x040fe200078608ff */
[----:B------:R1:W-:Y:S01]  /*4870*/  @P2 STS [R239+0x4], RZ ;  /* 0x000004ffef002388 */ /* 0x0003e20000000800 */
[----:B------:R-:W-:Y:S02]  /*4880*/  IMAD.MOV.U32 R250, RZ, RZ, R10 ;  /* 0x000000fffffa7224 */ /* 0x000fe400078e000a */
[----:B------:R-:W-:Y:S01]  /*4890*/  @!P1 LEA.HI.X R13, R9, R251, R8, 0x1, P3 ;  /* 0x000000fb090d9211 */ /* 0x000fe200018f0c08 */
[----:B------:R1:W-:Y:S01]  /*48a0*/  @P2 STS [R239+0x8], RZ ;  /* 0x000008ffef002388 */ /* 0x0003e20000000800 */
[C---:B------:R-:W-:Y:S01]  /*48b0*/  @!P2 LEA R8, P0, R5.reuse, R10, 0x6 ;  /* 0x0000000a0508a211 */ /* 0x040fe200078030ff */
[----:B------:R-:W-:Y:S02]  /*48c0*/  IMAD.MOV.U32 R251, RZ, RZ, R11 ;  /* 0x000000fffffb7224 */ /* 0x000fe400078e000b */
[----:B------:R1:W-:Y:S01]  /*48d0*/  @P2 STS [R239+0xc], RZ ;  /* 0x00000cffef002388 */ /* 0x0003e20000000800 */
[----:B------:R-:W-:Y:S03]  /*48e0*/  @!P2 LEA.HI.X R9, R5, R11, R4, 0x6, P0 ;  /* 0x0000000b0509a211 */ /* 0x000fe600000f3404 */
        /* <DEDUP_REMOVED lines=29> */
.L_x_114:
        /* <DEDUP_REMOVED lines=10> */
[----:B------:R-:W-:Y:S01]  /*4b60*/  F2FP.BF16.PACK_AB R181, R181, R194 ;  /* 0x000000c2b5b5723e */ /* 0x000fe200000010ff */
[----:B------:R-:W-:Y:S02]  /*4b70*/  IMAD.SHL.U32 R209, R207, 0x2, RZ ;  /* 0x00000002cfd17824 */ /* 0x000fe400078e00ff */
[----:B------:R-:W-:Y:S04]  /*4b80*/  STS [R224+0x10400], R189 ;  /* 0x010400bde0007388 */ /* 0x000fe80000000800 */
[----:B------:R-:W-:Y:S04]  /*4b90*/  STS [R222+0x10000], R191 ;  /* 0x010000bfde007388 */ /* 0x000fe80000000800 */
[----:B------:R-:W-:Y:S04]  /*4ba0*/  STS [R222+0x10400], R193 ;  /* 0x010400c1de007388 */ /* 0x000fe80000000800 */
[----:B------:R-:W-:Y:S04]  /*4bb0*/  STS [R226+0x10000], R181 ;  /* 0x010000b5e2007388 */ /* 0x000fe80000000800 */
[----:B------:R-:W-:Y:S04]  /*4bc0*/  STS [R226+0x10400], R101 ;  /* 0x01040065e2007388 */ /* 0x000fe80000000800 */
[----:B------:R-:W-:Y:S06]  /*4bd0*/  BAR.SYNC.DEFER_BLOCKING 0x0 ;  /* 0x0000000000007b1d */ /* 0x000fec0000010000 */
[----:B------:R-:W-:Y:S04]  /*4be0*/  LDSM.16.MT88.4 R4, [R205+0x12000] ;  /* 0x01200000cd04783b */ /* 0x000fe80000004200 */
[----:B-1----:R-:W1:Y:S04]  /*4bf0*/  LDSM.16.MT88.4 R8, [R209+0x8000] ;  /* 0x00800000d108783b */ /* 0x002e680000004200 */
        /* <DEDUP_REMOVED lines=49> */
[----:B------:R-:W-:Y:S02]  /*4f10*/  ISETP.GE.AND P2, PT, R214, c[0x0][0x220], PT ;  /* 0x00008800d6007a0c */ /* 0x000fe40003f46270 */
[----:B------:R-:W-:Y:S01]  /*4f20*/  ISETP.GE.AND P1, PT, R219, c[0x0][0x220], PT ;  /* 0x00008800db007a0c */ /* 0x000fe20003f26270 */
[----:B------:R-:W-:Y:S05]  /*4f30*/  IMAD.U32 R7, R5, -0x40, RZ ;  /* 0xffffffc005077824 */ /* 0x000fea00078e00ff */
[CC--:B------:R-:W-:Y:S02]  /*4f40*/  LEA R10, P0, R7.reuse, R248.reuse, 0x1 ;  /* 0x000000f8070a7211 */ /* 0x0c0fe400078008ff */
[----:B------:R-:W-:Y:S02]  /*4f50*/  SHF.R.S32.HI R6, RZ, 0x1f, R7 ;  /* 0x0000001fff067819 */ /* 0x000fe40000011407 */
[----:B------:R-:W-:Y:S01]  /*4f60*/  LEA.HI.X.SX32 R11, R7, R249, 0x1, P0 ;  /* 0x000000f9070b7211 */ /* 0x000fe200000f0eff */
[----:B------:R1:W-:Y:S02]  /*4f70*/  @P2 STS.128 [R218+0x8000], RZ ;  /* 0x008000ffda002388 */ /* 0x0003e40000000c00 */
[----:B------:R-:W-:Y:S01]  /*4f80*/  @!P1 LEA R9, P3, R5, R7, 0x5 ;  /* 0x0000000705099211 */ /* 0x000fe200078628ff */
[----:B------:R-:W-:Y:S01]  /*4f90*/  @!P1 IMAD.MOV.U32 R4, RZ, RZ, c[0x0][0x374] ;  /* 0x0000dd00ff049624 */ /* 0x000fe200078e00ff */
[----:B------:R-:W-:Y:S01]  /*4fa0*/  @!PT LDS RZ, [RZ] ;  /* 0x00000000fffff984 */ /* 0x000fe20000000800 */
[----:B------:R-:W-:Y:S01]  /*4fb0*/  @!PT LDS RZ, [RZ] ;  /* 0x00000000fffff984 */ /* 0x000fe20000000800 */
[----:B------:R-:W-:Y:S01]  /*4fc0*/  @!PT LDS RZ, [RZ] ;  /* 0x00000000fffff984 */ /* 0x000fe20000000800 */
[----:B------:R1:W-:Y:S02]  /*4fd0*/  @!P2 LDGSTS.E.BYPASS.LTC128B.128 [R218+0x8000], [R10.64] ;  /* 0x080000000adaafae */ /* 0x0003e4000b901d46 */
[----:B------:R-:W-:Y:S01]  /*4fe0*/  @!P1 LEA R8, P0, R9, R248, 0x1 ;  /* 0x000000f809089211 */ /* 0x000fe200078008ff */
[----:B------:R-:W-:Y:S01]  /*4ff0*/  IMAD.MOV.U32 R248, RZ, RZ, R10 ;  /* 0x000000fffff87224 */ /* 0x000fe200078e000a */
[----:B------:R1:W-:Y:S01]  /*5000*/  @P1 STS.128 [R218+0xa000], RZ ;  /* 0x00a000ffda001388 */ /* 0x0003e20000000c00 */
[C---:B------:R-:W-:Y:S01]  /*5010*/  @!P1 LEA.HI.X R6, R5.reuse, R6, R4, 0x5, P3 ;  /* 0x0000000605069211 */ /* 0x040fe200018f2c04 */
[----:B------:R-:W-:Y:S01]  /*5020*/  @!P2 IMAD.MOV.U32 R4, RZ, RZ, c[0x0][0x374] ;  /* 0x0000dd00ff04a624 */ /* 0x000fe200078e00ff */
[----:B------:R-:W-:Y:S01]  /*5030*/  @!P2 LEA R12, P3, R5, R10, 0x6 ;  /* 0x0000000a050ca211 */ /* 0x000fe200078630ff */
[----:B------:R-:W-:Y:S01]  /*5040*/  @!PT LDS RZ, [RZ] ;  /* 0x00000000fffff984 */ /* 0x000fe20000000800 */
[----:B------:R-:W-:Y:S01]  /*5050*/  @!PT LDS RZ, [RZ] ;  /* 0x00000000fffff984 */ /* 0x000fe20000000800 */
[----:B------:R-:W-:Y:S01]  /*5060*/  @!PT LDS RZ, [RZ] ;  /* 0x00000000fffff984 */ /* 0x000fe20000000800 */
[----:B------:R1:W-:Y:S01]  /*5070*/  @!P1 LDGSTS.E.BYPASS.LTC128B.128 [R218+0xa000], [R10.64+0x80] ;  /* 0x0a0000800ada9fae */ /* 0x0003e2000b901d46 */
[----:B------:R-:W-:Y:S01]  /*5080*/  @!P1 LEA.HI.X R9, R9, R249, R6, 0x1, P0 ;  /* 0x000000f909099211 */ /* 0x000fe200000f0c06 */
[----:B------:R-:W-:Y:S01]  /*5090*/  IMAD.MOV.U32 R249, RZ, RZ, R11 ;  /* 0x000000fffff97224 */ /* 0x000fe200078e000b */
[----:B------:R-:W-:Y:S01]  /*50a0*/  @!P2 LEA.HI.X R13, R5, R11, R4, 0x6, P3 ;  /* 0x0000000b050da211 */ /* 0x000fe200018f3404 */
        /* <DEDUP_REMOVED lines=11> */
.L_x_115:
[----:B------:R-:W-:Y:S04]  /*5160*/  LDSM.16.M88.4 R100, [R204] ;  /* 0x00000000cc64783b */ /* 0x000fe80000000200 */
[----:B------:R-:W2:Y:S04]  /*5170*/  LDSM.16.MT88.4 R16, [R209+0xc000] ;  /* 0x00c00000d110783b */ /* 0x000ea80000004200 */
[----:B------:R-:W3:Y:S04]  /*5180*/  LDSM.16.M88.4 R28, [R204+0x1000] ;  /* 0x00100000cc1c783b */ /* 0x000ee80000000200 */
[----:B------:R-:W4:Y:S04]  /*5190*/  LDSM.16.MT88.4 R32, [R209+0xe000] ;  /* 0x00e00000d120783b */ /* 0x000f280000004200 */
[----:B------:R-:W-:Y:S04]  /*51a0*/  LDSM.16.M88.4 R104, [R199] ;  /* 0x00000000c768783b */ /* 0x000fe80000000200 */
[----:B------:R-:W1:Y:S04]  /*51b0*/  LDSM.16.MT88.4 R124, [R209+0xc800] ;  /* 0x00c80000d17c783b */ /* 0x000e680000004200 */
[----:B------:R-:W1:Y:S04]  /*51c0*/  LDSM.16.M88.4 R176, [R199+0x1000] ;  /* 0x00100000c7b0783b */ /* 0x000e680000000200 */
[----:B------:R-:W1:Y:S04]  /*51d0*/  LDSM.16.MT88.4 R180, [R209+0xe800] ;  /* 0x00e80000d1b4783b */ /* 0x000e680000004200 */
[----:B------:R-:W-:Y:S04]  /*51e0*/  LDSM.16.M88.4 R184, [R197] ;  /* 0x00000000c5b8783b */ /* 0x000fe80000000200 */
[----:B------:R-:W1:Y:S04]  /*51f0*/  LDSM.16.MT88.4 R188, [R209+0xd000] ;  /* 0x00d00000d1bc783b */ /* 0x000e680000004200 */
[----:B------:R-:W1:Y:S01]  /*5200*/  LDSM.16.M88.4 R192, [R197+0x1000] ;  /* 0x00100000c5c0783b */ /* 0x000e620000000200 */
[-C--:B--2---:R-:W-:Y:S08]  /*5210*/  HMMA.16816.F32.BF16 R4, R100, R16.reuse, RZ ;  /* 0x000000106404723c */ /* 0x084ff000000418ff */
[C---:B-1-3--:R-:W-:Y:S08]  /*5220*/  HMMA.16816.F32.BF16 R8, R28.reuse, R16, RZ ;  /* 0x000000101c08723c */ /* 0x04aff000000418ff */
[-C--:B------:R-:W-:Y:S08]  /*5230*/  HMMA.16816.F32.BF16 R12, R28, R18.reuse, RZ ;  /* 0x000000121c0c723c */ /* 0x080ff000000418ff */
[C---:B------:R-:W-:Y:S08]  /*5240*/  HMMA.16816.F32.BF16 R16, R100.reuse, R18, RZ ;  /* 0x000000126410723c */ /* 0x040ff000000418ff */
[-C--:B----4-:R-:W-:Y:S08]  /*5250*/  HMMA.16816.F32.BF16 R20, R100, R32.reuse, RZ ;  /* 0x000000206414723c */ /* 0x090ff000000418ff */
[C---:B------:R-:W-:Y:S08]  /*5260*/  HMMA.16816.F32.BF16 R24, R28.reuse, R32, RZ ;  /* 0x000000201c18723c */ /* 0x040ff000000418ff */
[-C--:B------:R-:W-:Y:S08]  /*5270*/  HMMA.16816.F32.BF16 R28, R28, R34.reuse, RZ ;  /* 0x000000221c1c723c */ /* 0x080ff000000418ff */
[----:B------:R-:W-:Y:S01]  /*5280*/  HMMA.16816.F32.BF16 R32, R100, R34, RZ ;  /* 0x000000226420723c */ /* 0x000fe200000418ff */
[----:B------:R-:W1:Y:S07]  /*5290*/  LDSM.16.MT88.4 R100, [R209+0xf000] ;  /* 0x00f00000d164783b */ /* 0x000e6e0000004200 */
[-C--:B------:R-:W-:Y:S08]  /*52a0*/  HMMA.16816.F32.BF16 R4, R104, R124.reuse, R4 ;  /* 0x0000007c6804723c */ /* 0x080ff00000041804 */
[C---:B------:R-:W-:Y:S08]  /*52b0*/  HMMA.16816.F32.BF16 R8, R176.reuse, R124, R8 ;  /* 0x0000007cb008723c */ /* 0x040ff00000041808 */
[-C--:B------:R-:W-:Y:S08]  /*52c0*/  HMMA.16816.F32.BF16 R12, R176, R126.reuse, R12 ;  /* 0x0000007eb00c723c */ /* 0x080ff0000004180c */
[C---:B------:R-:W-:Y:S01]  /*52d0*/  HMMA.16816.F32.BF16 R16, R104.reuse, R126, R16 ;  /* 0x0000007e6810723c */ /* 0x040fe20000041810 */
[----:B------:R-:W-:Y:S07]  /*52e0*/  LDSM.16.MT88.4 R124, [R209+0xd800] ;  /* 0x00d80000d17c783b */ /* 0x000fee0000004200 */
[-C--:B------:R-:W-:Y:S08]  /*52f0*/  HMMA.16816.F32.BF16 R20, R104, R180.reuse, R20 ;  /* 0x000000b46814723c */ /* 0x080ff00000041814 */
[C---:B------:R-:W-:Y:S08]  /*5300*/  HMMA.16816.F32.BF16 R24, R176.reuse, R180, R24 ;  /* 0x000000b4b018723c */ /* 0x040ff00000041818 */
[-C--:B------:R-:W-:Y:S01]  /*5310*/  HMMA.16816.F32.BF16 R28, R176, R182.reuse, R28 ;  /* 0x000000b6b01c723c */ /* 0x080fe2000004181c */
[----:B------:R-:W-:Y:S07]  /*5320*/  LDSM.16.M88.4 R176, [R198+0x1000] ;  /* 0x00100000c6b0783b */ /* 0x000fee0000000200 */
[----:B------:R-:W-:Y:S01]  /*5330*/  HMMA.16816.F32.BF16 R32, R104, R182, R32 ;  /* 0x000000b66820723c */ /* 0x000fe20000041820 */
[----:B------:R-:W2:Y:S04]  /*5340*/  LDSM.16.M88.4 R104, [R198] ;  /* 0x00000000c668783b */ /* 0x000ea80000000200 */
[----:B------:R-:W3:Y:S03]  /*5350*/  LDSM.16.MT88.4 R180, [R209+0xf800] ;  /* 0x00f80000d1b4783b */ /* 0x000ee60000004200 */
[-C--:B------:R-:W-:Y:S08]  /*5360*/  HMMA.16816.F32.BF16 R4, R184, R188.reuse, R4 ;  /* 0x000000bcb804723c */ /* 0x080ff00000041804 */
[C---:B------:R-:W-:Y:S08]  /*5370*/  HMMA.16816.F32.BF16 R8, R192.reuse, R188, R8 ;  /* 0x000000bcc008723c */ /* 0x040ff00000041808 */
[-C--:B------:R-:W-:Y:S08]  /*5380*/  HMMA.16816.F32.BF16 R12, R192, R190.reuse, R12 ;  /* 0x000000bec00c723c */ /* 0x080ff0000004180c */
[C---:B------:R-:W-:Y:S08]  /*5390*/  HMMA.16816.F32.BF16 R16, R184.reuse, R190, R16 ;  /* 0x000000beb810723c */ /* 0x040ff00000041810 */
[-C--:B-1----:R-:W-:Y:S08]  /*53a0*/  HMMA.16816.F32.BF16 R20, R184, R100.reuse, R20 ;  /* 0x00000064b814723c */ /* 0x082ff00000041814 */
[C---:B------:R-:W-:Y:S08]  /*53b0*/  HMMA.16816.F32.BF16 R24, R192.reuse, R100, R24 ;  /* 0x00000064c018723c */ /* 0x040ff00000041818 */
[-C--:B------:R-:W-:Y:S08]  /*53c0*/  HMMA.16816.F32.BF16 R28, R192, R102.reuse, R28 ;  /* 0x00000066c01c723c */ /* 0x080ff0000004181c */
[----:B------:R-:W-:Y:S01]  /*53d0*/  HMMA.16816.F32.BF16 R32, R184, R102, R32 ;  /* 0x00000066b820723c */ /* 0x000fe20000041820 */
[----:B------:R-:W-:Y:S06]  /*53e0*/  LDSM.16.MT88.4 R100, [R202+0x2800] ;  /* 0x00280000ca64783b */ /* 0x000fec0000004200 */
[C---:B------:R-:W-:Y:S01]  /*53f0*/  IMAD R185, R252.reuse, 0x38, RZ ;  /* 0x00000038fcb97824 */ /* 0x040fe200078e02ff */
[-C--:B--2---:R-:W-:Y:S08]  /*5400*/  HMMA.16816.F32.BF16 R4, R104, R124.reuse, R4 ;  /* 0x0000007c6804723c */ /* 0x084ff00000041804 */
[C---:B------:R-:W-:Y:S07]  /*5410*/  HMMA.16816.F32.BF16 R8, R176.reuse, R124, R8 ;  /* 0x0000007cb008723c */ /* 0x040fee0000041808 */
[----:B------:R-:W-:Y:S01]  /*5420*/  IMAD.SHL.U32 R125, R252, 0x8, RZ ;  /* 0x00000008fc7d7824 */ /* 0x000fe200078e00ff */
[-C--:B------:R-:W-:Y:S08]  /*5430*/  HMMA.16816.F32.BF16 R12, R176, R126.reuse, R12 ;  /* 0x0000007eb00c723c */ /* 0x080ff0000004180c */
[C---:B------:R-:W-:Y:S07]  /*5440*/  HMMA.16816.F32.BF16 R16, R104.reuse, R126, R16 ;  /* 0x0000007e6810723c */ /* 0x040fee0000041810 */
[----:B------:R-:W-:Y:S01]  /*5450*/  @P5 IADD3 R126, P0, R233, R228, RZ ;  /* 0x000000e4e97e5210 */ /* 0x000fe20007f1e0ff */
[-C--:B---3--:R-:W-:Y:S04]  /*5460*/  HMMA.16816.F32.BF16 R20, R104, R180.reuse, R20 ;  /* 0x000000b46814723c */ /* 0x088fe80000041814 */
[----:B------:R-:W-:Y:S04]  /*5470*/  @P5 IMAD.X R127, R232, 0x1, R229, P0 ;  /* 0x00000001e87f5824 */ /* 0x000fe800000e06e5 */
[C---:B------:R-:W-:Y:S01]  /*5480*/  HMMA.16816.F32.BF16 R24, R176.reuse, R180, R24 ;  /* 0x000000b4b018723c */ /* 0x040fe20000041818 */
[----:B------:R1:W5:Y:S04]  /*5490*/  @P5 LDG.E R237, [R126.64+-0x100] ;  /* 0xffff00067eed5981 */ /* 0x000368000c1e1900 */
[----:B------:R1:W5:Y:S03]  /*54a0*/  @P5 LDG.E R238, [R126.64+-0xe0] ;  /* 0xffff20067eee5981 */ /* 0x000366000c1e1900 */
[-C--:B------:R-:W-:Y:S01]  /*54b0*/  HMMA.16816.F32.BF16 R28, R176, R182.reuse, R28 ;  /* 0x000000b6b01c723c */ /* 0x080fe2000004181c */
[----:B------:R-:W-:Y:S06]  /*54c0*/  RED.E.ADD.F32.FTZ.RN.STRONG.GPU [R246.64], R4 ;  /* 0x00000004f600798e */ /* 0x000fec000c10e786 */
[CC--:B------:R-:W-:Y:S01]  /*54d0*/  LEA R178, P0, R125.reuse, R246.reuse, 0x2 ;  /* 0x000000f67db27211 */ /* 0x0c0fe200078010ff */
[----:B------:R-:W-:Y:S04]  /*54e0*/  HMMA.16816.F32.BF16 R32, R104, R182, R32 ;  /* 0x000000b66820723c */ /* 0x000fe80000041820 */
[C---:B------:R-:W-:Y:S01]  /*54f0*/  IMAD.SHL.U32 R177, R252.reuse, 0x10, RZ ;  /* 0x00000010fcb17824 */ /* 0x040fe200078e00ff */
[-C--:B------:R-:W-:Y:S02]  /*5500*/  LEA.HI.X.SX32 R179, R125, R247.reuse, 0x2, P0 ;  /* 0x000000f77db37211 */ /* 0x080fe400000f16ff */
[C---:B------:R-:W-:Y:S02]  /*5510*/  IMAD R105, R252.reuse, 0x18, RZ ;  /* 0x00000018fc697824 */ /* 0x040fe400078e02ff */
[-C--:B------:R-:W-:Y:S01]  /*5520*/  LEA R182, P1, R177, R246.reuse, 0x2 ;  /* 0x000000f6b1b67211 */ /* 0x080fe200078210ff */
[----:B------:R2:W-:Y:S02]  /*5530*/  RED.E.ADD.F32.FTZ.RN.STRONG.GPU [R178.64], R5 ;  /* 0x00000005b200798e */ /* 0x0005e4000c10e786 */
[C---:B------:R-:W-:Y:S01]  /*5540*/  IMAD.SHL.U32 R107, R252.reuse, 0x20, RZ ;  /* 0x00000020fc6b7824 */ /* 0x040fe200078e00ff */
[-C--:B------:R-:W-:Y:S01]  /*5550*/  LEA R180, P0, R105, R246.reuse, 0x2 ;  /* 0x000000f669b47211 */ /* 0x080fe200078010ff */
[C---:B-1----:R-:W-:Y:S01]  /*5560*/  IMAD R127, R252.reuse, 0x28, RZ ;  /* 0x00000028fc7f7824 */ /* 0x042fe200078e02ff */
[-C--:B------:R-:W-:Y:S02]  /*5570*/  LEA.HI.X.SX32 R183, R177, R247.reuse, 0x2, P1 ;  /* 0x000000f7b1b77211 */ /* 0x080fe400008f16ff */
[-C--:B------:R-:W-:Y:S02]  /*5580*/  LEA R106, P1, R107, R246.reuse, 0x2 ;  /* 0x000000f66b6a7211 */ /* 0x080fe400078210ff */
[-C--:B------:R-:W-:Y:S01]  /*5590*/  LEA.HI.X.SX32 R181, R105, R247.reuse, 0x2, P0 ;  /* 0x000000f769b57211 */ /* 0x080fe200000f16ff */
[----:B------:R-:W-:Y:S01]  /*55a0*/  RED.E.ADD.F32.FTZ.RN.STRONG.GPU [R182.64], R6 ;  /* 0x00000006b600798e */ /* 0x000fe2000c10e786 */
[----:B------:R-:W-:Y:S01]  /*55b0*/  IMAD R105, R252, 0x30, RZ ;  /* 0x00000030fc697824 */ /* 0x000fe200078e02ff */
[-C--:B------:R-:W-:Y:S02]  /*55c0*/  LEA R126, P0, R127, R246.reuse, 0x2 ;  /* 0x000000f67f7e7211 */ /* 0x080fe400078010ff */
[-C--:B------:R-:W-:Y:S01]  /*55d0*/  LEA.HI.X.SX32 R107, R107, R247.reuse, 0x2, P1 ;  /* 0x000000f76b6b7211 */ /* 0x080fe200008f16ff */
[----:B------:R1:W-:Y:S01]  /*55e0*/  RED.E.ADD.F32.FTZ.RN.STRONG.GPU [R180.64], R7 ;  /* 0x00000007b400798e */ /* 0x0003e2000c10e786 */
[-C--:B------:R-:W-:Y:S02]  /*55f0*/  LEA R104, P1, R105, R246.reuse, 0x2 ;  /* 0x000000f669687211 */ /* 0x080fe400078210ff */
[-C--:B------:R-:W-:Y:S01]  /*5600*/  LEA.HI.X.SX32 R127, R127, R247.reuse, 0x2, P0 ;  /* 0x000000f77f7f7211 */ /* 0x080fe200000f16ff */
[----:B------:R3:W-:Y:S01]  /*5610*/  RED.E.ADD.F32.FTZ.RN.STRONG.GPU [R106.64], R8 ;  /* 0x000000086a00798e */ /* 0x0007e2000c10e786 */
[-C--:B------:R-:W-:Y:S02]  /*5620*/  LEA.HI.X.SX32 R105, R105, R247.reuse, 0x2, P1 ;  /* 0x000000f769697211 */ /* 0x080fe400008f16ff */
[CC--:B------:R-:W-:Y:S01]  /*5630*/  LEA R184, P0, R185.reuse, R246.reuse, 0x2 ;  /* 0x000000f6b9b87211 */ /* 0x0c0fe200078010ff */
[----:B------:R-:W-:Y:S03]  /*5640*/  RED.E.ADD.F32.FTZ.RN.STRONG.GPU [R126.64], R9 ;  /* 0x000000097e00798e */ /* 0x000fe6000c10e786 */
[-C--:B------:R-:W-:Y:S01]  /*5650*/  LEA.HI.X.SX32 R185, R185, R247.reuse, 0x2, P0 ;  /* 0x000000f7b9b97211 */ /* 0x080fe200000f16ff */
[----:B------:R4:W-:Y:S01]  /*5660*/  RED.E.ADD.F32.FTZ.RN.STRONG.GPU [R104.64], R10 ;  /* 0x0000000a6800798e */ /* 0x0009e2000c10e786 */
[----:B--2---:R-:W-:Y:S03]  /*5670*/  IADD3 R5, R177, 0x20, RZ ;  /* 0x00000020b1057810 */ /* 0x004fe60007ffe0ff */
[----:B------:R2:W-:Y:S04]  /*5680*/  RED.E.ADD.F32.FTZ.RN.STRONG.GPU [R184.64], R11 ;  /* 0x0000000bb800798e */ /* 0x0005e8000c10e786 */
[----:B------:R2:W-:Y:S04]  /*5690*/  RED.E.ADD.F32.FTZ.RN.STRONG.GPU [R246.64+0x80], R16 ;  /* 0x00008010f600798e */ /* 0x0005e8000c10e786 */
[----:B------:R2:W-:Y:S01]  /*56a0*/  RED.E.ADD.F32.FTZ.RN.STRONG.GPU [R178.64+0x80], R17 ;  /* 0x00008011b200798e */ /* 0x0005e2000c10e786 */
[----:B-1----:R-:W-:Y:S01]  /*56b0*/  IMAD.IADD R7, R125, 0x1, R5 ;  /* 0x000000017d077824 */ /* 0x002fe200078e0205 */
[CC--:B------:R-:W-:Y:S04]  /*56c0*/  LEA R180, P0, R5.reuse, R246.reuse, 0x2 ;  /* 0x000000f605b47211 */ /* 0x0c0fe800078010ff */
[-C--:B------:R-:W-:Y:S01]  /*56d0*/  LEA.HI.X.SX32 R181, R5, R247.reuse, 0x2, P0 ;  /* 0x000000f705b57211 */ /* 0x080fe200000f16ff */
[----:B------:R-:W-:Y:S01]  /*56e0*/  IMAD.IADD R5, R125, 0x1, R7 ;  /* 0x000000017d057824 */ /* 0x000fe200078e0207 */
[CC--:B---3--:R-:W-:Y:S03]  /*56f0*/  LEA R106, P0, R7.reuse, R246.reuse, 0x2 ;  /* 0x000000f6076a7211 */ /* 0x0c8fe600078010ff */
[----:B------:R1:W-:Y:S01]  /*5700*/  RED.E.ADD.F32.FTZ.RN.STRONG.GPU [R180.64], R18 ;  /* 0x00000012b400798e */ /* 0x0003e2000c10e786 */
[-C--:B------:R-:W-:Y:S01]  /*5710*/  LEA.HI.X.SX32 R107, R7, R247.reuse, 0x2, P0 ;  /* 0x000000f7076b7211 */ /* 0x080fe200000f16ff */
[----:B------:R-:W-:Y:S01]  /*5720*/  IMAD.IADD R7, R125, 0x1, R5 ;  /* 0x000000017d077824 */ /* 0x000fe200078e0205 */
[-C--:B----4-:R-:W-:Y:S03]  /*5730*/  LEA R104, P1, R5, R246.reuse, 0x2 ;  /* 0x000000f605687211 */ /* 0x090fe600078210ff */
[----:B------:R-:W-:Y:S01]  /*5740*/  IMAD.IADD R9, R125, 0x1, R7 ;  /* 0x000000017d097824 */ /* 0x000fe200078e0207 */
[-C--:B------:R-:W-:Y:S01]  /*5750*/  LEA R6, P0, R7, R246.reuse, 0x2 ;  /* 0x000000f607067211 */ /* 0x080fe200078010ff */
[----:B------:R3:W-:Y:S01]  /*5760*/  RED.E.ADD.F32.FTZ.RN.STRONG.GPU [R106.64], R19 ;  /* 0x000000136a00798e */ /* 0x0007e2000c10e786 */
[-C--:B------:R-:W-:Y:S01]  /*5770*/  LEA.HI.X.SX32 R105, R5, R247.reuse, 0x2, P1 ;  /* 0x000000f705697211 */ /* 0x080fe200008f16ff */
[----:B------:R-:W-:Y:S01]  /*5780*/  IMAD.IADD R5, R125, 0x1, R9 ;  /* 0x000000017d057824 */ /* 0x000fe200078e0209 */
[-C--:B------:R-:W-:Y:S02]  /*5790*/  LEA.HI.X.SX32 R7, R7, R247.reuse, 0x2, P0 ;  /* 0x000000f707077211 */ /* 0x080fe400000f16ff */
[CC--:B------:R-:W-:Y:S01]  /*57a0*/  LEA R10, P0, R9.reuse, R246.reuse, 0x2 ;  /* 0x000000f6090a7211 */ /* 0x0c0fe200078010ff */
[----:B------:R4:W-:Y:S03]  /*57b0*/  RED.E.ADD.F32.FTZ.RN.STRONG.GPU [R104.64], R12 ;  /* 0x0000000c6800798e */ /* 0x0009e6000c10e786 */
[-C--:B--2---:R-:W-:Y:S01]  /*57c0*/  LEA.HI.X.SX32 R11, R9, R247.reuse, 0x2, P0 ;  /* 0x000000f7090b7211 */ /* 0x084fe200000f16ff */
[----:B------:R-:W-:Y:S01]  /*57d0*/  RED.E.ADD.F32.FTZ.RN.STRONG.GPU [R6.64], R13 ;  /* 0x0000000d0600798e */ /* 0x000fe2000c10e786 */
[-C--:B------:R-:W-:Y:S02]  /*57e0*/  LEA R16, P0, R5, R246.reuse, 0x2 ;  /* 0x000000f605107211 */ /* 0x080fe400078010ff */
[----:B------:R-:W-:Y:S01]  /*57f0*/  IADD3 R9, R177, 0x40, RZ ;  /* 0x00000040b1097810 */ /* 0x000fe20007ffe0ff */
[----:B------:R2:W-:Y:S01]  /*5800*/  RED.E.ADD.F32.FTZ.RN.STRONG.GPU [R10.64], R14 ;  /* 0x0000000e0a00798e */ /* 0x0005e2000c10e786 */
[-C--:B------:R-:W-:Y:S02]  /*5810*/  LEA.HI.X.SX32 R17, R5, R247.reuse, 0x2, P0 ;  /* 0x000000f705117211 */ /* 0x080fe400000f16ff */
[----:B------:R-:W-:Y:S01]  /*5820*/  IADD3 R177, R177, 0x60, RZ ;  /* 0x00000060b1b17810 */ /* 0x000fe20007ffe0ff */
[----:B------:R-:W-:Y:S01]  /*5830*/  IMAD.IADD R5, R125, 0x1, R9 ;  /* 0x000000017d057824 */ /* 0x000fe200078e0209 */
[CC--:B-1----:R-:W-:Y:S01]  /*5840*/  LEA R18, P0, R9.reuse, R246.reuse, 0x2 ;  /* 0x000000f609127211 */ /* 0x0c2fe200078010ff */
[----:B------:R1:W-:Y:S04]  /*5850*/  RED.E.ADD.F32.FTZ.RN.STRONG.GPU [R16.64], R15 ;  /* 0x0000000f1000798e */ /* 0x0003e8000c10e786 */
[----:B------:R-:W-:Y:S01]  /*5860*/  RED.E.ADD.F32.FTZ.RN.STRONG.GPU [R246.64+0x100], R20 ;  /* 0x00010014f600798e */ /* 0x000fe2000c10e786 */
[-C--:B---3--:R-:W-:Y:S01]  /*5870*/  LEA.HI.X.SX32 R19, R9, R247.reuse, 0x2, P0 ;  /* 0x000000f709137211 */ /* 0x088fe200000f16ff */
[----:B------:R-:W-:Y:S02]  /*5880*/  IMAD.IADD R9, R125, 0x1, R5 ;  /* 0x000000017d097824 */ /* 0x000fe400078e0205 */
[----:B------:R-:W-:Y:S01]  /*5890*/  RED.E.ADD.F32.FTZ.RN.STRONG.GPU [R178.64+0x100], R21 ;  /* 0x00010015b200798e */ /* 0x000fe2000c10e786 */
[CC--:B----4-:R-:W-:Y:S03]  /*58a0*/  LEA R104, P0, R5.reuse, R246.reuse, 0x2 ;  /* 0x000000f605687211 */ /* 0x0d0fe600078010ff */
[----:B------:R3:W-:Y:S01]  /*58b0*/  RED.E.ADD.F32.FTZ.RN.STRONG.GPU [R18.64], R22 ;  /* 0x000000161200798e */ /* 0x0007e2000c10e786 */
[-C--:B------:R-:W-:Y:S01]  /*58c0*/  LEA.HI.X.SX32 R105, R5, R247.reuse, 0x2, P0 ;  /* 0x000000f705697211 */ /* 0x080fe200000f16ff */
[----:B------:R-:W-:Y:S01]  /*58d0*/  IMAD.IADD R5, R125, 0x1, R9 ;  /* 0x000000017d057824 */ /* 0x000fe200078e0209 */
[-C--:B--2---:R-:W-:Y:S03]  /*58e0*/  LEA R10, P1, R9, R246.reuse, 0x2 ;  /* 0x000000f6090a7211 */ /* 0x084fe600078210ff */
[----:B------:R2:W-:Y:S01]  /*58f0*/  RED.E.ADD.F32.FTZ.RN.STRONG.GPU [R104.64], R23 ;  /* 0x000000176800798e */ /* 0x0005e2000c10e786 */
[-C--:B------:R-:W-:Y:S01]  /*5900*/  LEA R8, P0, R5, R246.reuse, 0x2 ;  /* 0x000000f605087211 */ /* 0x080fe200078010ff */
[----:B------:R-:W-:Y:S01]  /*5910*/  IMAD.IADD R7, R125, 0x1, R5 ;  /* 0x000000017d077824 */ /* 0x000fe200078e0205 */
[-C--:B------:R-:W-:Y:S01]  /*5920*/  LEA.HI.X.SX32 R11, R9, R247.reuse, 0x2, P1 ;  /* 0x000000f7090b7211 */ /* 0x080fe200008f16ff */
[----:B------:R-:W-:Y:S01]  /*5930*/  LDSM.16.MT88.4 R20, [R205+0x10800] ;  /* 0x01080000cd14783b */ /* 0x000fe20000004200 */
[-C--:B------:R-:W-:Y:S01]  /*5940*/  LEA.HI.X.SX32 R9, R5, R247.reuse, 0x2, P0 ;  /* 0x000000f705097211 */ /* 0x080fe200000f16ff */
[----:B------:R-:W-:Y:S01]  /*5950*/  IMAD.IADD R5, R125, 0x1, R7 ;  /* 0x000000017d057824 */ /* 0x000fe200078e0207 */
[CC--:B------:R-:W-:Y:S01]  /*5960*/  LEA R6, P0, R7.reuse, R246.reuse, 0x2 ;  /* 0x000000f607067211 */ /* 0x0c0fe200078010ff */
[----:B------:R-:W-:Y:S03]  /*5970*/  RED.E.ADD.F32.FTZ.RN.STRONG.GPU [R10.64], R24 ;  /* 0x000000180a00798e */ /* 0x000fe6000c10e786 */
[-C--:B------:R-:W-:Y:S01]  /*5980*/  LEA.HI.X.SX32 R7, R7, R247.reuse, 0x2, P0 ;  /* 0x000000f707077211 */ /* 0x080fe200000f16ff */
[----:B------:R4:W-:Y:S01]  /*5990*/  RED.E.ADD.F32.FTZ.RN.STRONG.GPU [R8.64], R25 ;  /* 0x000000190800798e */ /* 0x0009e2000c10e786 */
[CC--:B------:R-:W-:Y:S03]  /*59a0*/  LEA R12, P0, R5.reuse, R246.reuse, 0x2 ;  /* 0x000000f6050c7211 */ /* 0x0c0fe600078010ff */
[----:B------:R-:W-:Y:S01]  /*59b0*/  RED.E.ADD.F32.FTZ.RN.STRONG.GPU [R6.64], R26 ;  /* 0x0000001a0600798e */ /* 0x000fe2000c10e786 */
[-C--:B------:R-:W-:Y:S01]  /*59c0*/  LEA.HI.X.SX32 R13, R5, R247.reuse, 0x2, P0 ;  /* 0x000000f7050d7211 */ /* 0x080fe200000f16ff */
[----:B------:R-:W-:Y:S01]  /*59d0*/  IMAD.IADD R5, R125, 0x1, R177 ;  /* 0x000000017d057824 */ /* 0x000fe200078e02b1 */
[-C--:B-1----:R-:W-:Y:S03]  /*59e0*/  LEA R16, P0, R177, R246.reuse, 0x2 ;  /* 0x000000f6b1107211 */ /* 0x082fe600078010ff */
[----:B------:R-:W-:Y:S01]  /*59f0*/  RED.E.ADD.F32.FTZ.RN.STRONG.GPU [R12.64], R27 ;  /* 0x0000001b0c00798e */ /* 0x000fe2000c10e786 */
[----:B------:R-:W-:Y:S01]  /*5a00*/  IMAD.IADD R15, R125, 0x1, R5 ;  /* 0x000000017d0f7824 */ /* 0x000fe200078e0205 */
[-C--:B------:R-:W-:Y:S02]  /*5a10*/  LEA.HI.X.SX32 R17, R177, R247.reuse, 0x2, P0 ;  /* 0x000000f7b1117211 */ /* 0x080fe400000f16ff */
[----:B------:R-:W-:Y:S01]  /*5a20*/  RED.E.ADD.F32.FTZ.RN.STRONG.GPU [R246.64+0x180], R32 ;  /* 0x00018020f600798e */ /* 0x000fe2000c10e786 */
[CC--:B---3--:R-:W-:Y:S03]  /*5a30*/  LEA R18, P0, R5.reuse, R246.reuse, 0x2 ;  /* 0x000000f605127211 */ /* 0x0c8fe600078010ff */
[----:B------:R-:W-:Y:S01]  /*5a40*/  RED.E.ADD.F32.FTZ.RN.STRONG.GPU [R178.64+0x180], R33 ;  /* 0x00018021b200798e */ /* 0x000fe2000c10e786 */
[-C--:B------:R-:W-:Y:S02]  /*5a50*/  LEA.HI.X.SX32 R19, R5, R247.reuse, 0x2, P0 ;  /* 0x000000f705137211 */ /* 0x080fe400000f16ff */
[CC--:B--2---:R-:W-:Y:S01]  /*5a60*/  LEA R104, P0, R15.reuse, R246.reuse, 0x2 ;  /* 0x000000f60f687211 */ /* 0x0c4fe200078010ff */
[----:B------:R-:W-:Y:S03]  /*5a70*/  RED.E.ADD.F32.FTZ.RN.STRONG.GPU [R16.64], R34 ;  /* 0x000000221000798e */ /* 0x000fe6000c10e786 */
[-C--:B------:R-:W-:Y:S01]  /*5a80*/  LEA.HI.X.SX32 R105, R15, R247.reuse, 0x2, P0 ;  /* 0x000000f70f697211 */ /* 0x080fe200000f16ff */
[----:B------:R-:W-:Y:S01]  /*5a90*/  RED.E.ADD.F32.FTZ.RN.STRONG.GPU [R18.64], R35 ;  /* 0x000000231200798e */ /* 0x000fe2000c10e786 */
[C---:B----4-:R-:W-:Y:S03]  /*5aa0*/  IMAD.IADD R9, R125.reuse, 0x1, R15 ;  /* 0x000000017d097824 */ /* 0x050fe600078e020f */
[----:B------:R-:W-:Y:S01]  /*5ab0*/  RED.E.ADD.F32.FTZ.RN.STRONG.GPU [R104.64], R28 ;  /* 0x0000001c6800798e */ /* 0x000fe2000c10e786 */
[----:B------:R-:W-:Y:S01]  /*5ac0*/  IMAD.IADD R5, R125, 0x1, R9 ;  /* 0x000000017d057824 */ /* 0x000fe200078e0209 */
[-C--:B------:R-:W-:Y:S02]  /*5ad0*/  LEA R176, P2, R9, R246.reuse, 0x2 ;  /* 0x000000f609b07211 */ /* 0x080fe400078410ff */
[----:B------:R-:W-:Y:S01]  /*5ae0*/  LDSM.16.MT88.4 R12, [R0+0x10000] ;  /* 0x01000000000c783b */ /* 0x000fe20000004200 */
[----:B------:R-:W-:Y:S01]  /*5af0*/  IMAD.IADD R125, R125, 0x1, R5 ;  /* 0x000000017d7d7824 */ /* 0x000fe200078e0205 */
[-C--:B------:R-:W-:Y:S02]  /*5b00*/  LEA R126, P1, R5, R246.reuse, 0x2 ;  /* 0x000000f6057e7211 */ /* 0x080fe400078210ff */
[-C--:B------:R-:W-:Y:S01]  /*5b10*/  LEA.HI.X.SX32 R177, R9, R247.reuse, 0x2, P2 ;  /* 0x000000f709b17211 */ /* 0x080fe200010f16ff */
[----:B------:R-:W-:Y:S01]  /*5b20*/  LDSM.16.MT88.4 R16, [R202+0x2000] ;  /* 0x00200000ca10783b */ /* 0x000fe20000004200 */
[-C--:B------:R-:W-:Y:S02]  /*5b30*/  LEA.HI.X.SX32 R127, R5, R247.reuse, 0x2, P1 ;  /* 0x000000f7057f7211 */ /* 0x080fe400008f16ff */
[C---:B------:R-:W-:Y:S01]  /*5b40*/  LEA R106, P0, R125.reuse, R246, 0x2 ;  /* 0x000000f67d6a7211 */ /* 0x040fe200078010ff */
[----:B------:R-:W-:Y:S01]  /*5b50*/  LDSM.16.MT88.4 R4, [R205+0x10000] ;  /* 0x01000000cd04783b */ /* 0x000fe20000004200 */
[----:B------:R-:W-:Y:S02]  /*5b60*/  @P5 IADD3 R230, P1, R230, -0x100, RZ ;  /* 0xffffff00e6e65810 */ /* 0x000fe40007f3e0ff */
[----:B------:R-:W-:Y:S01]  /*5b70*/  LEA.HI.X.SX32 R107, R125, R247, 0x2, P0 ;  /* 0x000000f77d6b7211 */ /* 0x000fe200000f16ff */
[----:B------:R-:W1:Y:S01]  /*5b80*/  LDSM.16.MT88.4 R8, [R202] ;  /* 0x00000000ca08783b */ /* 0x000e620000004200 */
[----:B------:R-:W-:Y:S03]  /*5b90*/  @P5 IADD3.X R231, R231, -0x1, RZ, P1, !PT ;  /* 0xffffffffe7e75810 */ /* 0x000fe60000ffe4ff */
[----:B------:R-:W-:Y:S04]  /*5ba0*/  RED.E.ADD.F32.FTZ.RN.STRONG.GPU [R176.64], R29 ;  /* 0x0000001db000798e */ /* 0x000fe8000c10e786 */
[----:B------:R-:W-:Y:S04]  /*5bb0*/  RED.E.ADD.F32.FTZ.RN.STRONG.GPU [R126.64], R30 ;  /* 0x0000001e7e00798e */ /* 0x000fe8000c10e786 */
[----:B------:R-:W-:Y:S04]  /*5bc0*/  RED.E.ADD.F32.FTZ.RN.STRONG.GPU [R106.64], R31 ;  /* 0x0000001f6a00798e */ /* 0x000fe8000c10e786 */
[----:B------:R-:W2:Y:S04]  /*5bd0*/  LDSM.16.MT88.4 R24, [R202+0x800] ;  /* 0x00080000ca18783b */ /* 0x000ea80000004200 */
[----:B------:R-:W3:Y:S04]  /*5be0*/  LDSM.16.MT88.4 R32, [R0+0x10800] ;  /* 0x010800000020783b */ /* 0x000ee80000004200 */
[----:B------:R-:W-:Y:S01]  /*5bf0*/  LDSM.16.MT88.4 R28, [R0+0x11000] ;  /* 0x01100000001c783b */ /* 0x000fe20000004200 */
[-C--:B-1----:R-:W-:Y:S08]  /*5c00*/  HMMA.16816.F32.BF16 R68, R4, R8.reuse, R68 ;  /* 0x000000080444723c */ /* 0x082ff00000041844 */
        /* <DEDUP_REMOVED lines=9> */
[----:B------:R-:W4:Y:S04]  /*5ca0*/  LDSM.16.MT88.4 R4, [R202+0x3000] ;  /* 0x00300000ca04783b */ /* 0x000f280000004200 */
[----:B------:R-:W-:Y:S03]  /*5cb0*/  LDSM.16.MT88.4 R16, [R205+0x11800] ;  /* 0x01180000cd10783b */ /* 0x000fe60000004200 */
[-C--:B--2---:R-:W-:Y:S08]  /*5cc0*/  HMMA.16816.F32.BF16 R68, R20, R24.reuse, R68 ;  /* 0x000000181444723c */ /* 0x084ff00000041844 */
[C---:B---3--:R-:W-:Y:S08]  /*5cd0*/  HMMA.16816.F32.BF16 R72, R32.reuse, R24, R72 ;  /* 0x000000182048723c */ /* 0x048ff00000041848 */
[-C--:B------:R-:W-:Y:S08]  /*5ce0*/  HMMA.16816.F32.BF16 R76, R32, R26.reuse, R76 ;  /* 0x0000001a204c723c */ /* 0x080ff0000004184c */
[C---:B------:R-:W-:Y:S01]  /*5cf0*/  HMMA.16816.F32.BF16 R80, R20.reuse, R26, R80 ;  /* 0x0000001a1450723c */ /* 0x040fe20000041850 */
[----:B------:R-:W2:Y:S07]  /*5d00*/  LDSM.16.MT88.4 R24, [R202+0x1800] ;  /* 0x00180000ca18783b */ /* 0x000eae0000004200 */
[-C--:B------:R-:W-:Y:S08]  /*5d10*/  HMMA.16816.F32.BF16 R84, R20, R100.reuse, R84 ;  /* 0x000000641454723c */ /* 0x080ff00000041854 */
[C---:B------:R-:W-:Y:S08]  /*5d20*/  HMMA.16816.F32.BF16 R88, R32.reuse, R100, R88 ;  /* 0x000000642058723c */ /* 0x040ff00000041858 */
[-C--:B------:R-:W-:Y:S01]  /*5d30*/  HMMA.16816.F32.BF16 R92, R32, R102.reuse, R92 ;  /* 0x00000066205c723c */ /* 0x080fe2000004185c */
[----:B------:R-:W3:Y:S07]  /*5d40*/  LDSM.16.MT88.4 R32, [R0+0x11800] ;  /* 0x011800000020783b */ /* 0x000eee0000004200 */
[----:B------:R-:W-:Y:S01]  /*5d50*/  HMMA.16816.F32.BF16 R96, R20, R102, R96 ;  /* 0x000000661460723c */ /* 0x000fe20000041860 */
[----:B------:R2:W2:Y:S07]  /*5d60*/  LDSM.16.MT88.4 R20, [R202+0x3800] ;  /* 0x00380000ca14783b */ /* 0x0004ae0000004200 */
[-C--:B-1----:R-:W-:Y:S08]  /*5d70*/  HMMA.16816.F32.BF16 R68, R8, R12.reuse, R68 ;  /* 0x0000000c0844723c */ /* 0x082ff00000041844 */
[C---:B------:R-:W-:Y:S08]  /*5d80*/  HMMA.16816.F32.BF16 R72, R28.reuse, R12, R72 ;  /* 0x0000000c1c48723c */ /* 0x040ff00000041848 */
[-C--:B------:R-:W-:Y:S08]  /*5d90*/  HMMA.16816.F32.BF16 R76, R28, R14.reuse, R76 ;  /* 0x0000000e1c4c723c */ /* 0x080ff0000004184c */
[C---:B------:R-:W-:Y:S08]  /*5da0*/  HMMA.16816.F32.BF16 R80, R8.reuse, R14, R80 ;  /* 0x0000000e0850723c */ /* 0x040ff00000041850 */
[-C--:B----4-:R-:W-:Y:S08]  /*5db0*/  HMMA.16816.F32.BF16 R84, R8, R4.reuse, R84 ;  /* 0x000000040854723c */ /* 0x090ff00000041854 */
[C---:B------:R-:W-:Y:S07]  /*5dc0*/  HMMA.16816.F32.BF16 R88, R28.reuse, R4, R88 ;  /* 0x000000041c58723c */ /* 0x040fee0000041858 */
[----:B------:R-:W-:Y:S01]  /*5dd0*/  LOP3.LUT R4, R240, 0x1, RZ, 0xc0, !PT ;  /* 0x00000001f0047812 */ /* 0x000fe200078ec0ff */
[-C--:B------:R-:W-:Y:S03]  /*5de0*/  HMMA.16816.F32.BF16 R92, R28, R6.reuse, R92 ;  /* 0x000000061c5c723c */ /* 0x080fe6000004185c */
[----:B------:R-:W-:Y:S02]  /*5df0*/  ISETP.NE.U32.AND P0, PT, R4, 0x1, PT ;  /* 0x000000010400780c */ /* 0x000fe40003f05070 */
[----:B------:R-:W-:Y:S02]  /*5e00*/  @P5 IADD3 R4, P2, R228, -0x100, RZ ;  /* 0xffffff00e4045810 */ /* 0x000fe40007f5e0ff */
[----:B------:R-:W-:Y:S01]  /*5e10*/  IADD3 R5, R202, -0x4000, RZ ;  /* 0xffffc000ca057810 */ /* 0x000fe20007ffe0ff */
[----:B------:R-:W-:Y:S04]  /*5e20*/  HMMA.16816.F32.BF16 R96, R8, R6, R96 ;  /* 0x000000060860723c */ /* 0x000fe80000041860 */
[----:B------:R-:W-:Y:S01]  /*5e30*/  @P5 IMAD.MOV.U32 R228, RZ, RZ, R4 ;  /* 0x000000ffffe45224 */ /* 0x000fe200078e0004 */
[----:B------:R-:W-:Y:S02]  /*5e40*/  @P5 IADD3.X R4, R229, -0x1, RZ, P2, !PT ;  /* 0xffffffffe5045810 */ /* 0x000fe400017fe4ff */
[----:B------:R-:W-:Y:S01]  /*5e50*/  ISETP.GT.AND P2, PT, R240, R225, PT ;  /* 0x000000e1f000720c */ /* 0x000fe20003f44270 */
[-C--:B--2---:R-:W-:Y:S05]  /*5e60*/  HMMA.16816.F32.BF16 R68, R16, R24.reuse, R68 ;  /* 0x000000181044723c */ /* 0x084fea0000041844 */
[----:B------:R-:W-:Y:S01]  /*5e70*/  @P0 IADD3 R5, R202, 0x4000, RZ ;  /* 0x00004000ca050810 */ /* 0x000fe20007ffe0ff */
[----:B------:R-:W-:Y:S01]  /*5e80*/  @P5 IMAD.MOV.U32 R229, RZ, RZ, R4 ;  /* 0x000000ffffe55224 */ /* 0x000fe200078e0004 */
[----:B------:R-:W-:Y:S01]  /*5e90*/  IADD3 R240, R240, -0x1, RZ ;  /* 0xfffffffff0f07810 */ /* 0x000fe20007ffe0ff */
[C---:B---3--:R-:W-:Y:S04]  /*5ea0*/  HMMA.16816.F32.BF16 R72, R32.reuse, R24, R72 ;  /* 0x000000182048723c */ /* 0x048fe80000041848 */
[----:B------:R-:W-:Y:S04]  /*5eb0*/  IMAD.MOV.U32 R202, RZ, RZ, R5 ;  /* 0x000000ffffca7224 */ /* 0x000fe800078e0005 */
        /* <DEDUP_REMOVED lines=33> */
[----:B------:R1:W-:Y:S01]  /*60d0*/  STS [R221], R68 ;  /* 0x00000044dd007388 */ /* 0x0003e20000000800 */
[----:B------:R-:W-:Y:S01]  /*60e0*/  FMUL.FTZ R77, R77, c[0x0][0x2e0] ;  /* 0x0000b8004d4d7a20 */ /* 0x000fe20000410000 */
[----:B------:R-:W-:Y:S01]  /*60f0*/  F2FP.BF16.PACK_AB R74, R75, R74 ;  /* 0x0000004a4b4a723e */ /* 0x000fe200000010ff */
[----:B------:R-:W-:Y:S01]  /*6100*/  FMUL.FTZ R78, R78, c[0x0][0x2e0] ;  /* 0x0000b8004e4e7a20 */ /* 0x000fe20000410000 */
[----:B------:R1:W-:Y:S01]  /*6110*/  STS [R221+0x400], R70 ;  /* 0x00040046dd007388 */ /* 0x0003e20000000800 */
        /* <DEDUP_REMOVED lines=33> */
[----:B------:R-:W-:-:S02]  /*6330*/  F2FP.BF16.PACK_AB R92, R93, R92 ;  /* 0x0000005c5d5c723e */ /* 0x000fc400000010ff */
[----:B------:R1:W-:Y:S01]  /*6340*/  STS [R223+0x2000], R96 ;  /* 0x00200060df007388 */ /* 0x0003e20000000800 */
[----:B------:R-:W-:Y:S02]  /*6350*/  F2FP.BF16.PACK_AB R46, R47, R46 ;  /* 0x0000002e2f2e723e */ /* 0x000fe400000010ff */
[----:B------:R-:W-:Y:S01]  /*6360*/  F2FP.BF16.PACK_AB R94, R95, R94 ;  /* 0x0000005e5f5e723e */ /* 0x000fe200000010ff */
[----:B------:R1:W-:Y:S01]  /*6370*/  STS [R223+0x2400], R98 ;  /* 0x00240062df007388 */ /* 0x0003e20000000800 */
[----:B------:R-:W-:Y:S02]  /*6380*/  F2FP.BF16.PACK_AB R52, R53, R52 ;  /* 0x000000343534723e */ /* 0x000fe400000010ff */
[----:B------:R-:W-:Y:S01]  /*6390*/  F2FP.BF16.PACK_AB R54, R55, R54 ;  /* 0x000000363736723e */ /* 0x000fe200000010ff */
[----:B------:R1:W-:Y:S01]  /*63a0*/  STS [R221+0x3000], R88 ;  /* 0x00300058dd007388 */ /* 0x0003e20000000800 */
[----:B------:R-:W-:Y:S02]  /*63b0*/  F2FP.BF16.PACK_AB R64, R65, R64 ;  /* 0x000000404140723e */ /* 0x000fe400000010ff */
[----:B------:R-:W-:Y:S01]  /*63c0*/  F2FP.BF16.PACK_AB R66, R67, R66 ;  /* 0x000000424342723e */ /* 0x000fe200000010ff */
[----:B------:R1:W-:Y:S01]  /*63d0*/  STS [R221+0x3400], R90 ;  /* 0x0034005add007388 */ /* 0x0003e20000000800 */
[----:B------:R-:W-:-:S02]  /*63e0*/  F2FP.BF16.PACK_AB R56, R57, R56 ;  /* 0x000000383938723e */ /* 0x000fc400000010ff */
[----:B------:R-:W-:Y:S01]  /*63f0*/  F2FP.BF16.PACK_AB R58, R59, R58 ;  /* 0x0000003a3b3a723e */ /* 0x000fe200000010ff */
[----:B------:R1:W-:Y:S01]  /*6400*/  STS [R223+0x3000], R92 ;  /* 0x0030005cdf007388 */ /* 0x0003e20000000800 */
[----:B------:R-:W-:Y:S02]  /*6410*/  F2FP.BF16.PACK_AB R60, R61, R60 ;  /* 0x0000003c3d3c723e */ /* 0x000fe400000010ff */
[----:B------:R-:W-:Y:S01]  /*6420*/  F2FP.BF16.PACK_AB R62, R63, R62 ;  /* 0x0000003e3f3e723e */ /* 0x000fe200000010ff */
[----:B------:R1:W-:Y:S01]  /*6430*/  STS [R223+0x3400], R94 ;  /* 0x0034005edf007388 */ /* 0x0003e20000000800 */
[----:B------:R-:W-:Y:S02]  /*6440*/  ISETP.NE.AND P0, PT, R244, -0x1, PT ;  /* 0xfffffffff400780c */ /* 0x000fe40003f05270 */
[----:B------:R-:W-:Y:S01]  /*6450*/  SHF.R.S32.HI R4, RZ, 0x1f, R216 ;  /* 0x0000001fff047819 */ /* 0x000fe200000114d8 */
[----:B------:R1:W-:Y:S04]  /*6460*/  STS [R221+0x4000], R36 ;  /* 0x00400024dd007388 */ /* 0x0003e80000000800 */
[----:B------:R1:W-:Y:S04]  /*6470*/  STS [R221+0x4400], R38 ;  /* 0x00440026dd007388 */ /* 0x0003e80000000800 */
[----:B------:R1:W-:Y:S02]  /*6480*/  STS [R223+0x4000], R48 ;  /* 0x00400030df007388 */ /* 0x0003e40000000800 */
[----:B------:R-:W-:-:S02]  /*6490*/  @P0 IADD3 R28, R241, R244, RZ ;  /* 0x000000f4f11c0210 */ /* 0x000fc40007ffe0ff */
[----:B------:R1:W-:Y:S03]  /*64a0*/  STS [R223+0x4400], R50 ;  /* 0x00440032df007388 */ /* 0x0003e60000000800 */
[C---:B------:R-:W-:Y:S01]  /*64b0*/  @P0 IMAD.WIDE.U32 R30, R28.reuse, c[0x0][0x3a0], RZ ;  /* 0x0000e8001c1e0a25 */ /* 0x040fe200078e00ff */
[----:B------:R1:W-:Y:S03]  /*64c0*/  STS [R221+0x5000], R40 ;  /* 0x00500028dd007388 */ /* 0x0003e60000000800 */
[----:B------:R-:W-:Y:S01]  /*64d0*/  @P0 IMAD R28, R28, c[0x0][0x3a4], R31 ;  /* 0x0000e9001c1c0a24 */ /* 0x000fe200078e021f */
        /* <DEDUP_REMOVED lines=10> */
[----:B------:R1:W-:Y:S01]  /*6580*/  STS [R223+0x7400], R62 ;  /* 0x0074003edf007388 */ /* 0x0003e20000000800 */
        /* <DEDUP_REMOVED lines=10> */
.L_x_117:
[----:B-1----:R-:W-:-:S05]  /*6630*/  @P0 IADD3 R36, R241, R244, RZ ;  /* 0x000000f4f1240210 */ /* 0x002fca0007ffe0ff */
        /* <DEDUP_REMOVED lines=12> */
.L_x_118:
[----:B------:R-:W-:Y:S01]  /*6700*/  BAR.SYNC.DEFER_BLOCKING 0x0 ;  /* 0x0000000000007b1d */ /* 0x000fe20000010000 */
[----:B------:R-:W-:Y:S01]  /*6710*/  SHF.R.S32.HI R39, RZ, 0x1f, R227 ;  /* 0x0000001fff277819 */ /* 0x000fe200000114e3 */
[----:B------:R-:W-:Y:S01]  /*6720*/  IMAD R242, R217, -0x40, R242 ;  /* 0xffffffc0d9f27824 */ /* 0x000fe200078e02f2 */
[----:B------:R-:W-:Y:S02]  /*6730*/  SHF.R.S32.HI R45, RZ, 0x1f, R214 ;  /* 0x0000001fff2d7819 */ /* 0x000fe400000114d6 */
[----:B------:R-:W-:Y:S01]  /*6740*/  MOV R44, R214 ;  /* 0x000000d6002c7202 */ /* 0x000fe20000000f00 */
[----:B------:R-:W-:Y:S01]  /*6750*/  IMAD R32, R39, c[0x0][0x3a0], RZ ;  /* 0x0000e80027207a24 */ /* 0x000fe200078e02ff */
[----:B------:R-:W-:Y:S01]  /*6760*/  ISETP.GE.AND P3, PT, R213, R242, PT ;  /* 0x000000f2d500720c */ /* 0x000fe20003f66270 */
[----:B------:R-:W-:Y:S01]  /*6770*/  BSSY B0, `(.L_x_119) ;  /* 0x0000020000007945 */ /* 0x000fe20003800000 */
[----:B------:R-:W-:Y:S01]  /*6780*/  SHF.R.S32.HI R37, RZ, 0x1f, R235 ;  /* 0x0000001fff257819 */ /* 0x000fe200000114eb */
[----:B------:R-:W-:Y:S01]  /*6790*/  IMAD.WIDE.U32 R34, R227, c[0x0][0x3a0], R44 ;  /* 0x0000e800e3227a25 */ /* 0x000fe200078e002c */
[----:B------:R-:W-:-:S03]  /*67a0*/  SHF.R.S32.HI R40, RZ, 0x1f, R213 ;  /* 0x0000001fff287819 */ /* 0x000fc600000114d5 */
[----:B------:R-:W-:Y:S01]  /*67b0*/  IMAD R29, R227, c[0x0][0x3a4], R32 ;  /* 0x0000e900e31d7a24 */ /* 0x000fe200078e0220 */
[----:B------:R-:W-:-:S04]  /*67c0*/  IADD3 R46, P0, R30, R34, RZ ;  /* 0x000000221e2e7210 */ /* 0x000fc80007f1e0ff */
[----:B------:R-:W-:Y:S01]  /*67d0*/  IADD3.X R47, R28, R35, R29, P0, !PT ;  /* 0x000000231c2f7210 */ /* 0x000fe200007fe41d */
[----:B------:R-:W-:Y:S01]  /*67e0*/  IMAD R28, R37, c[0x0][0x3b8], RZ ;  /* 0x0000ee00251c7a24 */ /* 0x000fe200078e02ff */
[----:B------:R1:W2:Y:S03]  /*67f0*/  LDS.128 R24, [R218+0xd000] ;  /* 0x00d00000da187984 */ /* 0x0002a60000000c00 */
[C---:B------:R-:W-:Y:S02]  /*6800*/  IMAD R43, R235.reuse, c[0x0][0x3bc], R28 ;  /* 0x0000ef00eb2b7a24 */ /* 0x040fe400078e021c */
[----:B------:R-:W-:Y:S01]  /*6810*/  IMAD.WIDE.U32 R46, R235, c[0x0][0x3b8], R46 ;  /* 0x0000ee00eb2e7a25 */ /* 0x000fe200078e002e */
[----:B------:R1:W3:Y:S04]  /*6820*/  LDS.128 R20, [R218+0xf000] ;  /* 0x00f00000da147984 */ /* 0x0002e80000000c00 */
[----:B------:R1:W4:Y:S01]  /*6830*/  LDS.128 R16, [R218+0x10000] ;  /* 0x01000000da107984 */ /* 0x0003220000000c00 */
[----:B------:R-:W-:-:S03]  /*6840*/  IADD3 R43, R43, R47, RZ ;  /* 0x0000002f2b2b7210 */ /* 0x000fc60007ffe0ff */
[----:B------:R1:W1:Y:S04]  /*6850*/  LDS.128 R12, [R218+0x11000] ;  /* 0x01100000da0c7984 */ /* 0x0002680000000c00 */
[----:B------:R1:W1:Y:S04]  /*6860*/  LDS.128 R8, [R218+0x12000] ;  /* 0x01200000da087984 */ /* 0x0002680000000c00 */
[----:B------:R1:W1:Y:S01]  /*6870*/  LDS.128 R4, [R218+0x13000] ;  /* 0x01300000da047984 */ /* 0x0002620000000c00 */
[----:B------:R-:W-:Y:S05]  /*6880*/  @P3 BRA `(.L_x_120) ;  /* 0x000000e000003947 */ /* 0x000fea0003800000 */
[----:B------:R-:W-:Y:S01]  /*6890*/  ISETP.GE.AND P1, PT, R214, c[0x0][0x220], PT ;  /* 0x00008800d6007a0c */ /* 0x000fe20003f26270 */
[----:B------:R-:W4:Y:S01]  /*68a0*/  LDS.128 R32, [R218+0xe000] ;  /* 0x00e00000da207984 */ /* 0x000f220000000c00 */
[----:B------:R-:W-:Y:S01]  /*68b0*/  MOV R49, R43 ;  /* 0x0000002b00317202 */ /* 0x000fe20000000f00 */
[----:B------:R-:W-:Y:S01]  /*68c0*/  IMAD R42, R40, c[0x0][0x3a0], RZ ;  /* 0x0000e800282a7a24 */ /* 0x000fe200078e02ff */
[----:B------:R-:W-:Y:S01]  /*68d0*/  ISETP.GE.AND P0, PT, R219, c[0x0][0x220], PT ;  /* 0x00008800db007a0c */ /* 0x000fe20003f06270 */
[----:B------:R-:W-:-:S02]  /*68e0*/  IMAD.MOV.U32 R48, RZ, RZ, R46 ;  /* 0x000000ffff307224 */ /* 0x000fc400078e002e */
[C---:B------:R-:W-:Y:S02]  /*68f0*/  IMAD R41, R213.reuse, c[0x0][0x3a4], R42 ;  /* 0x0000e900d5297a24 */ /* 0x040fe400078e022a */
[----:B------:R-:W-:-:S04]  /*6900*/  IMAD.WIDE.U32 R48, R213, c[0x0][0x3a0], R48 ;  /* 0x0000e800d5307a25 */ /* 0x000fc800078e0030 */
[----:B------:R-:W3:Y:S01]  /*6910*/  @!P1 LDS.128 R28, [R218+0xc000] ;  /* 0x00c00000da1c9984 */ /* 0x000ee20000000c00 */
[----:B------:R-:W-:Y:S01]  /*6920*/  IMAD.IADD R41, R41, 0x1, R49 ;  /* 0x0000000129297824 */ /* 0x000fe200078e0231 */
[----:B------:R-:W-:-:S04]  /*6930*/  LEA R50, P2, R48, c[0x0][0x340], 0x1 ;  /* 0x0000d00030327a11 */ /* 0x000fc800078408ff */
[----:B------:R-:W-:-:S05]  /*6940*/  LEA.HI.X R51, R48, c[0x0][0x344], R41, 0x1, P2 ;  /* 0x0000d10030337a11 */ /* 0x000fca00010f0c29 */
[----:B----4-:R4:W-:Y:S04]  /*6950*/  @!P0 STG.E.128 [R50.64+0x80], R32 ;  /* 0x0000802032008986 */ /* 0x0109e8000c101d06 */
[----:B---3--:R4:W-:Y:S02]  /*6960*/  @!P1 STG.E.128 [R50.64], R28 ;  /* 0x0000001c32009986 */ /* 0x0089e4000c101d06 */
.L_x_120:
[----:B------:R-:W-:Y:S05]  /*6970*/  BSYNC B0 ;  /* 0x0000000000007941 */ /* 0x000fea0003800000 */
.L_x_119:
[----:B----4-:R-:W-:Y:S01]  /*6980*/  IADD3 R29, R213, 0x20, RZ ;  /* 0x00000020d51d7810 */ /* 0x010fe20007ffe0ff */
[----:B------:R-:W-:Y:S03]  /*6990*/  BSSY B0, `(.L_x_121) ;  /* 0x0000010000007945 */ /* 0x000fe60003800000 */
[----:B------:R-:W-:-:S13]  /*69a0*/  ISETP.GE.AND P2, PT, R29, R242, PT ;  /* 0x000000f21d00720c */ /* 0x000fda0003f46270 */
[----:B------:R-:W-:Y:S05]  /*69b0*/  @P2 BRA `(.L_x_122) ;  /* 0x000000d000002947 */ /* 0x000fea0003800000 */
[----:B------:R-:W-:Y:S02]  /*69c0*/  IADD3 R29, P0, R213, 0x20, RZ ;  /* 0x00000020d51d7810 */ /* 0x000fe40007f1e0ff */
        /* <DEDUP_REMOVED lines=10> */
[----:B--2---:R2:W-:Y:S04]  /*6a70*/  @!P1 STG.E.128 [R32.64], R24 ;  /* 0x0000001820009986 */ /* 0x0045e8000c101d06 */
[----:B---3--:R2:W-:Y:S02]  /*6a80*/  @!P0 STG.E.128 [R32.64+0x80], R20 ;  /* 0x0000801420008986 */ /* 0x0085e4000c101d06 */
.L_x_122:
[----:B------:R-:W-:Y:S05]  /*6a90*/  BSYNC B0 ;  /* 0x0000000000007941 */ /* 0x000fea0003800000 */
.L_x_121:
[----:B------:R-:W-:Y:S01]  /*6aa0*/  IMAD.WIDE.U32 R44, R227, c[0x0][0x3a8], R44 ;  /* 0x0000ea00e32c7a25 */ /* 0x000fe200078e002c */
[----:B------:R-:W-:Y:S03]  /*6ab0*/  BSSY B0, `(.L_x_123) ;  /* 0x0000016000007945 */ /* 0x000fe60003800000 */
[----:B--23--:R-:W-:Y:S01]  /*6ac0*/  IMAD R20, R39, c[0x0][0x3a8], RZ ;  /* 0x0000ea0027147a24 */ /* 0x00cfe200078e02ff */
        /* <DEDUP_REMOVED lines=18> */
[----:B------:R2:W-:Y:S04]  /*6bf0*/  @!P1 STG.E.128 [R26.64], R16 ;  /* 0x000000101a009986 */ /* 0x0005e8000c101d06 */
[----:B-1----:R2:W-:Y:S02]  /*6c00*/  @!P0 STG.E.128 [R26.64+0x80], R8 ;  /* 0x000080081a008986 */ /* 0x0025e4000c101d06 */
.L_x_124:
[----:B------:R-:W-:Y:S05]  /*6c10*/  BSYNC B0 ;  /* 0x0000000000007941 */ /* 0x000fea0003800000 */
.L_x_123:
[----:B------:R-:W-:Y:S05]  /*6c20*/  @P2 BRA `(.L_x_93) ;  /* 0x000000d000002947 */ /* 0x000fea0003800000 */
[----:B-12---:R-:W-:Y:S02]  /*6c30*/  IADD3 R8, P0, R213, 0x20, RZ ;  /* 0x00000020d5087810 */ /* 0x006fe40007f1e0ff */
        /* <DEDUP_REMOVED lines=10> */
[----:B------:R1:W-:Y:S04]  /*6ce0*/  @!P1 STG.E.128 [R8.64], R12 ;  /* 0x0000000c08009986 */ /* 0x0003e8000c101d06 */
[----:B------:R1:W-:Y:S02]  /*6cf0*/  @!P0 STG.E.128 [R8.64+0x80], R4 ;  /* 0x0000800408008986 */ /* 0x0003e4000c101d06 */
.L_x_93:
[----:B------:R-:W-:Y:S05]  /*6d00*/  BSYNC B1 ;  /* 0x0000000000017941 */ /* 0x000fea0003800000 */
.L_x_79:
        /* <DEDUP_REMOVED lines=9> */
.L_x_125:
[----:B------:R-:W-:Y:S05]  /*6da0*/  EXIT ;  /* 0x000000000000794d */ /* 0x000fea0003800000 */
.L_x_127:
        /* <DEDUP_REMOVED lines=13> */
.L_x_2048:


//--------------------- .text._ZN5flash44flash_bwd_dq_dk_dv_loop_seqk_parallel_kernelI23Flash_bwd_kernel_traitsILi128ELi64ELi64ELi8ELi4ELi2ELi2ELb1ELb0EN7cutlass10bfloat16_tE19Flash_kernel_traitsILi128ELi64ELi64ELi8ES3_EELb0ELb0ELb0ELb0ELb1ELb1ELb0EEEvNS_16Flash_bwd_paramsE --------------------------
	.section	.text._ZN5flash44flash_bwd_dq_dk_dv_loop_seqk_parallel_kernelI23Flash_bwd_kernel_traitsILi128ELi64ELi64ELi8ELi4ELi2ELi2ELb1ELb0EN7cutlass10bfloat16_tE19Flash_kernel_traitsILi128ELi64ELi64ELi8ES3_EELb0ELb0ELb0ELb0ELb1ELb1ELb0EEEvNS_16Flash_bwd_paramsE,"ax",@progbits
	.sectioninfo	@"SHI_REGISTERS=255"
	.align	128
        .global         _ZN5flash44flash_bwd_dq_dk_dv_loop_seqk_parallel_kernelI23Flash_bwd_kernel_traitsILi128ELi64ELi64ELi8ELi4ELi2ELi2ELb1ELb0EN7cutlass10bfloat16_tE19Flash_kernel_traitsILi128ELi64ELi64ELi8ES3_EELb0ELb0ELb0ELb0ELb1ELb1ELb0EEEvNS_16Flash_bwd_paramsE
        .type           _ZN5flash44flash_bwd_dq_dk_dv_loop_seqk_parallel_kernelI23Flash_bwd_kernel_traitsILi128ELi64ELi64ELi8ELi4ELi2ELi2ELb1ELb0EN7cutlass10bfloat16_tE19Flash_kernel_traitsILi128ELi64ELi64ELi8ES3_EELb0ELb0ELb0ELb0ELb1ELb1ELb0EEEvNS_16Flash_bwd_paramsE,@function
        .size           _ZN5flash44flash_bwd_dq_dk_dv_loop_seqk_parallel_kernelI23Flash_bwd_kernel_traitsILi128ELi64ELi64ELi8ELi4ELi2ELi2ELb1ELb0EN7cutlass10bfloat16_tE19Flash_kernel_traitsILi128ELi64ELi64ELi8ES3_EELb0ELb0ELb0ELb0ELb1ELb1ELb0EEEvNS_16Flash_bwd_paramsE,(.L_x_2049 - _ZN5flash44flash_bwd_dq_dk_dv_loop_seqk_parallel_kernelI23Flash_bwd_kernel_traitsILi128ELi64ELi64ELi8ELi4ELi2ELi2ELb1ELb0EN7cutlass10bfloat16_tE19Flash_kernel_traitsILi128ELi64ELi64ELi8ES3_EELb0ELb0ELb0ELb0ELb1ELb1ELb0EEEvNS_16Flash_bwd_paramsE)
        .other          _ZN5flash44flash_bwd_dq_dk_dv_loop_seqk_parallel_kernelI23Flash_bwd_kernel_traitsILi128ELi64ELi64ELi8ELi4ELi2ELi2ELb1ELb0EN7cutlass10bfloat16_tE19Flash_kernel_traitsILi128ELi64ELi64ELi8ES3_EELb0ELb0ELb0ELb0ELb1ELb1ELb0EEEvNS_16Flash_bwd_paramsE,@"STO_CUDA_ENTRY STV_DEFAULT"
_ZN5flash44flash_bwd_dq_dk_dv_loop_seqk_parallel_kernelI23Flash_bwd_kernel_traitsILi128ELi64ELi64ELi8ELi4ELi2ELi2ELb1ELb0EN7cutlass10bfloat16_tE19Flash_kernel_traitsILi128ELi64ELi64ELi8ES3_EELb0ELb0ELb0ELb0ELb1ELb1ELb0EEEvNS_16Flash_bwd_paramsE:
.text._ZN5flash44flash_bwd_dq_dk_dv_loop_seqk_parallel_kernelI23Flash_bwd_kernel_traitsILi128ELi64ELi64ELi8ELi4ELi2ELi2ELb1ELb0EN7cutlass10bfloat16_tE19Flash_kernel_traitsILi128ELi64ELi64ELi8ES3_EELb0ELb0ELb0ELb0ELb1ELb1ELb0EEEvNS_16Flash_bwd_paramsE:
        /* <DEDUP_REMOVED lines=12> */
[----:B------:R-:W-:Y:S02]  /*00c0*/  ULDC UR8, c[0x0][0x1c0] ;  /* 0x0000700000087ab9 */ /* 0x000fe40000000800 */
[----:B------:R-:W-:Y:S02]  /*00d0*/  UMOV UR4, 0x80 ;  /* 0x0000008000047882 */ /* 0x000fe40000000000 */
[----:B------:R-:W-:Y:S02]  /*00e0*/  ULDC UR5, c[0x0][0x210] ;  /* 0x0000840000057ab9 */ /* 0x000fe40000000800 */
[----:B------:R-:W-:Y:S02]  /*00f0*/  ULDC UR12, c[0x0][0x234] ;  /* 0x00008d00000c7ab9 */ /* 0x000fe40000000800 */
[----:B------:R-:W-:-:S02]  /*0100*/  ULDC UR11, c[0x0][0x224] ;  /* 0x00008900000b7ab9 */ /* 0x000fc40000000800 */
[----:B------:R-:W-:Y:S02]  /*0110*/  ULDC.64 UR16, c[0x0][0x118] ;  /* 0x0000460000107ab9 */ /* 0x000fe40000000a00 */
[----:B------:R-:W-:Y:S02]  /*0120*/  USHF.R.S32.HI UR8, URZ, 0x1f, UR8 ;  /* 0x0000001f3f087899 */ /* 0x000fe40008011408 */
[----:B------:R-:W-:Y:S02]  /*0130*/  UIMAD UR12, UR4, UR5, UR12 ;  /* 0x00000005040c72a4 */ /* 0x000fe4000f8e020c */
[----:B------:R-:W-:Y:S02]  /*0140*/  UIADD3 UR11, UR4, UR11, URZ ;  /* 0x0000000b040b7290 */ /* 0x000fe4000fffe03f */
[----:B------:R-:W-:Y:S01]  /*0150*/  ULDC.U8 UR6, c[0x0][0x3d0] ;  /* 0x0000f40000067ab9 */ /* 0x000fe20000000000 */
[----:B-1----:R-:W-:-:S04]  /*0160*/  SHF.R.S32.HI R2, RZ, 0x1f, R10 ;  /* 0x0000001fff027819 */ /* 0x002fc8000001140a */
[CC--:B------:R-:W-:Y:S02]  /*0170*/  LEA.HI R0, R2.reuse, R10.reuse, RZ, 0x2 ;  /* 0x0000000a02007211 */ /* 0x0c0fe400078f10ff */
[CC--:B------:R-:W-:Y:S02]  /*0180*/  LEA.HI R6, R2.reuse, R10.reuse, RZ, 0x4 ;  /* 0x0000000a02067211 */ /* 0x0c0fe400078f20ff */
[--C-:B------:R-:W-:Y:S02]  /*0190*/  SHF.R.S32.HI R4, RZ, 0x2, R0.reuse ;  /* 0x00000002ff047819 */ /* 0x100fe40000011400 */
[----:B------:R-:W-:Y:S02]  /*01a0*/  SHF.R.S32.HI R5, RZ, 0x1f, R0 ;  /* 0x0000001fff057819 */ /* 0x000fe40000011400 */
[CC--:B------:R-:W-:Y:S02]  /*01b0*/  LEA.HI R9, R2.reuse, R10.reuse, RZ, 0x3 ;  /* 0x0000000a02097211 */ /* 0x0c0fe400078f18ff */
[----:B------:R-:W-:-:S02]  /*01c0*/  LEA.HI R7, R2, R10, RZ, 0x5 ;  /* 0x0000000a02077211 */ /* 0x000fc400078f28ff */
[CC--:B------:R-:W-:Y:S02]  /*01d0*/  LEA.HI R14, R2.reuse, R10.reuse, RZ, 0x7 ;  /* 0x0000000a020e7211 */ /* 0x0c0fe400078f38ff */
[----:B------:R-:W-:Y:S02]  /*01e0*/  LEA.HI R16, R2, R10, RZ, 0x6 ;  /* 0x0000000a02107211 */ /* 0x000fe400078f30ff */
[----:B------:R-:W-:Y:S02]  /*01f0*/  LOP3.LUT R3, R0, 0x7ffffffc, RZ, 0xc0, !PT ;  /* 0x7ffffffc00037812 */ /* 0x000fe400078ec0ff */
[----:B------:R-:W-:Y:S02]  /*0200*/  SHF.R.S32.HI R2, RZ, 0x4, R6 ;  /* 0x00000004ff027819 */ /* 0x000fe40000011406 */
[----:B------:R-:W-:Y:S01]  /*0210*/  LEA.HI R5, R5, R4, RZ, 0x3 ;  /* 0x0000000405057211 */ /* 0x000fe200078f18ff */
[----:B------:R-:W-:Y:S01]  /*0220*/  IMAD.IADD R15, R10, 0x1, -R3 ;  /* 0x000000010a0f7824 */ /* 0x000fe200078e0a03 */
[----:B------:R-:W-:-:S02]  /*0230*/  LOP3.LUT R0, R9, 0xfffffff8, RZ, 0xc0, !PT ;  /* 0xfffffff809007812 */ /* 0x000fc400078ec0ff */
[----:B------:R-:W-:Y:S02]  /*0240*/  LOP3.LUT R11, R7, 0xffffffe0, RZ, 0xc0, !PT ;  /* 0xffffffe0070b7812 */ /* 0x000fe400078ec0ff */
[----:B------:R-:W-:Y:S01]  /*0250*/  LOP3.LUT R8, R6, 0xfffffff0, RZ, 0xc0, !PT ;  /* 0xfffffff006087812 */ /* 0x000fe200078ec0ff */
[----:B------:R-:W-:Y:S01]  /*0260*/  IMAD.IADD R0, R10, 0x1, -R0 ;  /* 0x000000010a007824 */ /* 0x000fe200078e0a00 */
[----:B------:R-:W-:Y:S01]  /*0270*/  LEA.HI R6, R6, R2, RZ, 0x1 ;  /* 0x0000000206067211 */ /* 0x000fe200078f08ff */
[C---:B------:R-:W-:Y:S01]  /*0280*/  IMAD.IADD R18, R10.reuse, 0x1, -R11 ;  /* 0x000000010a127824 */ /* 0x040fe200078e0a0b */
[----:B------:R-:W-:Y:S01]  /*0290*/  SHF.R.S32.HI R245, RZ, 0x3, R9 ;  /* 0x00000003fff57819 */ /* 0x000fe20000011409 */
[----:B------:R-:W-:Y:S01]  /*02a0*/  IMAD.IADD R8, R10, 0x1, -R8 ;  /* 0x000000010a087824 */ /* 0x000fe200078e0a08 */
[----:B------:R-:W-:Y:S01]  /*02b0*/  LOP3.LUT R3, R5, 0xfffffff8, RZ, 0xc0, !PT ;  /* 0xfffffff805037812 */ /* 0x000fe200078ec0ff */
[----:B------:R-:W-:Y:S01]  /*02c0*/  IMAD.SHL.U32 R246, R0, 0x8, RZ ;  /* 0x0000000800f67824 */ /* 0x000fe200078e00ff */
[----:B------:R-:W-:Y:S01]  /*02d0*/  SHF.R.S32.HI R19, RZ, 0x5, R7 ;  /* 0x00000005ff137819 */ /* 0x000fe20000011407 */
[----:B------:R-:W-:Y:S01]  /*02e0*/  IMAD.SHL.U32 R10, R245, 0x40, RZ ;  /* 0x00000040f50a7824 */ /* 0x000fe200078e00ff */
[----:B------:R-:W-:Y:S01]  /*02f0*/  LOP3.LUT R6, R6, 0xfffffffe, RZ, 0xc0, !PT ;  /* 0xfffffffe06067812 */ /* 0x000fe200078ec0ff */
[----:B------:R-:W-:Y:S01]  /*0300*/  IMAD.IADD R5, R4, 0x1, -R3 ;  /* 0x0000000104057824 */ /* 0x000fe200078e0a03 */
[----:B------:R-:W-:Y:S01]  /*0310*/  LEA.HI R3, R7, R19, RZ, 0x1 ;  /* 0x0000001307037211 */ /* 0x000fe200078f08ff */
[----:B------:R1:W-:Y:S01]  /*0320*/  STL [R1+0x8], R18 ;  /* 0x0000081201007387 */ /* 0x0003e20000100800 */
[----:B------:R-:W-:Y:S01]  /*0330*/  LOP3.LUT P4, RZ, R0, 0x2, RZ, 0xc0, !PT ;  /* 0x0000000200ff7812 */ /* 0x000fe2000788c0ff */
[----:B------:R-:W-:Y:S01]  /*0340*/  IMAD.IADD R11, R2, 0x1, -R6 ;  /* 0x00000001020b7824 */ /* 0x000fe200078e0a06 */
[----:B------:R-:W-:-:S02]  /*0350*/  LOP3.LUT R2, R10, 0x1c0, RZ, 0xc0, !PT ;  /* 0x000001c00a027812 */ /* 0x000fc400078ec0ff */
[----:B------:R-:W-:Y:S01]  /*0360*/  LOP3.LUT R3, R3, 0xfffffffe, RZ, 0xc0, !PT ;  /* 0xfffffffe03037812 */ /* 0x000fe200078ec0ff */
[----:B------:R-:W-:Y:S01]  /*0370*/  IMAD.SHL.U32 R10, R11, 0x200, RZ ;  /* 0x000002000b0a7824 */ /* 0x000fe200078e00ff */
[C---:B------:R-:W-:Y:S01]  /*0380*/  LOP3.LUT P3, RZ, R0.reuse, 0x4, RZ, 0xc0, !PT ;  /* 0x0000000400ff7812 */ /* 0x040fe2000786c0ff */
[----:B------:R-:W-:Y:S01]  /*0390*/  IMAD.SHL.U32 R0, R0, 0x40, RZ ;  /* 0x0000004000007824 */ /* 0x000fe200078e00ff */
[----:B------:R-:W-:Y:S01]  /*03a0*/  LOP3.LUT R4, R2, 0x38, R246, 0xf8, !PT ;  /* 0x0000003802047812 */ /* 0x000fe200078ef8f6 */
[----:B------:R-:W-:Y:S01]  /*03b0*/  IMAD.IADD R196, R19, 0x1, -R3 ;  /* 0x0000000113c47824 */ /* 0x000fe200078e0a03 */
[----:B------:R-:W-:Y:S02]  /*03c0*/  SHF.R.U32.HI R2, RZ, 0x3, R2 ;  /* 0x00000003ff027819 */ /* 0x000fe40000011602 */
[----:B------:R-:W-:Y:S02]  /*03d0*/  SHF.R.S32.HI R6, RZ, 0x1f, R8 ;  /* 0x0000001fff067819 */ /* 0x000fe40000011408 */
[----:B------:R-:W-:Y:S01]  /*03e0*/  LOP3.LUT R12, R4, R2, RZ, 0x3c, !PT ;  /* 0x00000002040c7212 */ /* 0x000fe200078e3cff */
[----:B------:R-:W-:Y:S01]  /*03f0*/  IMAD.SHL.U32 R2, R196, 0x10, RZ ;  /* 0x00000010c4027824 */ /* 0x000fe200078e00ff */
[----:B------:R-:W-:-:S02]  /*0400*/  LOP3.LUT R0, R0, 0x1c0, RZ, 0xc0, !PT ;  /* 0x000001c000007812 */ /* 0x000fc400078ec0ff */
[----:B------:R-:W-:Y:S02]  /*0410*/  LEA.HI R13, R6, R8, RZ, 0x3 ;  /* 0x00000008060d7211 */ /* 0x000fe400078f18ff */
[----:B------:R-:W-:Y:S02]  /*0420*/  SHF.R.S32.HI R4, RZ, 0x7, R14 ;  /* 0x00000007ff047819 */ /* 0x000fe4000001140e */
[C---:B------:R-:W-:Y:S02]  /*0430*/  LOP3.LUT R192, R0.reuse, 0x8, R9, 0xf8, !PT ;  /* 0x0000000800c07812 */ /* 0x040fe400078ef809 */
[----:B------:R-:W-:Y:S02]  /*0440*/  SHF.R.U32.HI R190, RZ, 0x3, R0 ;  /* 0x00000003ffbe7819 */ /* 0x000fe40000011600 */
[----:B------:R-:W-:Y:S02]  /*0450*/  LOP3.LUT R3, R13, 0xfffffff8, RZ, 0xc0, !PT ;  /* 0xfffffff80d037812 */ /* 0x000fe400078ec0ff */
[----:B------:R-:W-:Y:S01]  /*0460*/  LOP3.LUT R6, R0, 0x10, R2, 0xf8, !PT ;  /* 0x0000001000067812 */ /* 0x000fe200078ef802 */
[----:B------:R-:W-:Y:S01]  /*0470*/  IMAD R2, R4, 0x800, R10 ;  /* 0x0000080004027824 */ /* 0x000fe200078e020a */
[----:B------:R-:W-:Y:S01]  /*0480*/  LOP3.LUT R0, R5, 0x1, RZ, 0xc0, !PT ;  /* 0x0000000105007812 */ /* 0x000fe200078ec0ff */
[----:B------:R-:W-:Y:S01]  /*0490*/  IMAD.IADD R240, R8, 0x1, -R3 ;  /* 0x0000000108f07824 */ /* 0x000fe200078e0a03 */
[----:B------:R-:W-:-:S02]  /*04a0*/  LOP3.LUT R192, R192, R190, RZ, 0x3c, !PT ;  /* 0x000000bec0c07212 */ /* 0x000fc400078e3cff */
[----:B------:R-:W-:Y:S02]  /*04b0*/  ISETP.NE.U32.AND P0, PT, R0, 0x1, PT ;  /* 0x000000010000780c */ /* 0x000fe40003f05070 */
[----:B------:R-:W-:Y:S01]  /*04c0*/  SHF.R.S32.HI R3, RZ, 0x1f, R7 ;  /* 0x0000001fff037819 */ /* 0x000fe20000011407 */
[----:B------:R-:W-:Y:S01]  /*04d0*/  IMAD.IADD R192, R2, 0x1, R192 ;  /* 0x0000000102c07824 */ /* 0x000fe200078e02c0 */
[----:B------:R-:W-:Y:S01]  /*04e0*/  SHF.R.S32.HI R0, RZ, 0x6, R16 ;  /* 0x00000006ff007819 */ /* 0x000fe20000011410 */
[----:B------:R-:W-:Y:S01]  /*04f0*/  IMAD.SHL.U32 R2, R5, 0x40, RZ ;  /* 0x0000004005027824 */ /* 0x000fe200078e00ff */
[----:B------:R-:W-:Y:S01]  /*0500*/  LEA.HI R3, R3, R19, RZ, 0x2 ;  /* 0x0000001303037211 */ /* 0x000fe200078f10ff */
[----:B------:R-:W-:Y:S01]  /*0510*/  IMAD.SHL.U32 R192, R192, 0x2, RZ ;  /* 0x00000002c0c07824 */ /* 0x000fe200078e00ff */
[----:B------:R-:W-:Y:S01]  /*0520*/  R2P PR, R5, 0x6 ;  /* 0x0000000605007804 */ /* 0x000fe20000000000 */
[----:B------:R-:W-:Y:S01]  /*0530*/  IMAD.SHL.U32 R5, R0, 0x8, RZ ;  /* 0x0000000800057824 */ /* 0x000fe200078e00ff */
[----:B------:R-:W-:Y:S01]  /*0540*/  LOP3.LUT R9, R6, 0x8, R9, 0xf8, !PT ;  /* 0x0000000806097812 */ /* 0x000fe200078ef809 */
[----:B------:R-:W-:Y:S01]  /*0550*/  IMAD R17, R0, 0x200, R12 ;  /* 0x0000020000117824 */ /* 0x000fe200078e020c */
[----:B------:R-:W-:Y:S01]  /*0560*/  LOP3.LUT R0, R2, 0x1c0, RZ, 0xc0, !PT ;  /* 0x000001c002007812 */ /* 0x000fe200078ec0ff */
[----:B------:R-:W-:Y:S01]  /*0570*/  IMAD.SHL.U32 R6, R4, 0x20, RZ ;  /* 0x0000002004067824 */ /* 0x000fe200078e00ff */
[----:B------:R-:W-:Y:S01]  /*0580*/  LOP3.LUT R7, R3, 0xfffffffc, RZ, 0xc0, !PT ;  /* 0xfffffffc03077812 */ /* 0x000fe200078ec0ff */
[----:B------:R-:W-:Y:S01]  /*0590*/  IMAD.SHL.U32 R4, R15, 0x2, RZ ;  /* 0x000000020f047824 */ /* 0x000fe200078e00ff */
[----:B------:R-:W-:Y:S01]  /*05a0*/  LOP3.LUT R2, R5, 0x18, RZ, 0xc0, !PT ;  /* 0x0000001805027812 */ /* 0x000fe200078ec0ff */
[----:B------:R-:W-:Y:S01]  /*05b0*/  IMAD.SHL.U32 R5, R11, 0x20, RZ ;  /* 0x000000200b057824 */ /* 0x000fe200078e00ff */
[----:B------:R-:W-:Y:S01]  /*05c0*/  SHF.R.U32.HI R3, RZ, 0x3, R0 ;  /* 0x00000003ff037819 */ /* 0x000fe20000011600 */
[----:B------:R-:W-:Y:S01]  /*05d0*/  IMAD.IADD R200, R19, 0x1, -R7 ;  /* 0x0000000113c87824 */ /* 0x000fe200078e0a07 */
[----:B------:R-:W-:Y:S01]  /*05e0*/  LOP3.LUT R6, R0, 0x20, R6, 0xf8, !PT ;  /* 0x0000002000067812 */ /* 0x000fe200078ef806 */
[----:B------:R1:W-:Y:S01]  /*05f0*/  STL [R1], R17 ;  /* 0x0000001101007387 */ /* 0x0003e20000100800 */
[----:B------:R-:W-:Y:S01]  /*0600*/  LOP3.LUT R7, R3, R0, R2, 0x1e, !PT ;  /* 0x0000000003077212 */ /* 0x000fe200078e1e02 */
[--C-:B------:R-:W-:Y:S01]  /*0610*/  IMAD R0, R196, 0x400, R4.reuse ;  /* 0x00000400c4007824 */ /* 0x100fe200078e0204 */
[----:B------:R-:W-:Y:S01]  /*0620*/  LOP3.LUT R8, R2, 0x20, R5, 0xf8, !PT ;  /* 0x0000002002087812 */ /* 0x000fe200078ef805 */
[----:B------:R-:W-:Y:S01]  /*0630*/  IMAD R5, R200, 0x400, R4 ;  /* 0x00000400c8057824 */ /* 0x000fe200078e0204 */
[----:B------:R-:W-:Y:S01]  /*0640*/  LOP3.LUT R3, R6, R3, RZ, 0x3c, !PT ;  /* 0x0000000306037212 */ /* 0x000fe200078e3cff */
[----:B------:R-:W-:Y:S01]  /*0650*/  IMAD.SHL.U32 R2, R240, 0x40, RZ ;  /* 0x00000040f0027824 */ /* 0x000fe200078e00ff */
[----:B------:R-:W-:Y:S01]  /*0660*/  SHF.R.S32.HI R4, RZ, 0x1f, R18 ;  /* 0x0000001fff047819 */ /* 0x000fe20000011412 */
[----:B------:R-:W-:Y:S01]  /*0670*/  IMAD.IADD R7, R0, 0x1, R7 ;  /* 0x0000000100077824 */ /* 0x000fe200078e0207 */
[----:B------:R-:W-:Y:S01]  /*0680*/  LOP3.LUT R190, R10, R9, R190, 0xf6, !PT ;  /* 0x000000090abe7212 */ /* 0x000fe200078ef6be */
[----:B------:R-:W-:Y:S01]  /*0690*/  IMAD.IADD R213, R5, 0x1, R3 ;  /* 0x0000000105d57824 */ /* 0x000fe200078e0203 */
[----:B------:R-:W-:Y:S01]  /*06a0*/  LOP3.LUT R2, R2, 0x1c0, RZ, 0xc0, !PT ;  /* 0x000001c002027812 */ /* 0x000fe200078ec0ff */
[----:B------:R-:W-:Y:S01]  /*06b0*/  IMAD.SHL.U32 R0, R11, 0x8, RZ ;  /* 0x000000080b007824 */ /* 0x000fe200078e00ff */
[----:B------:R-:W-:Y:S01]  /*06c0*/  LEA.HI R4, R4, R18, RZ, 0x2 ;  /* 0x0000001204047211 */ /* 0x000fe200078f10ff */
[----:B------:R-:W-:Y:S01]  /*06d0*/  IMAD.SHL.U32 R5, R13, 0x40, RZ ;  /* 0x000000400d057824 */ /* 0x000fe200078e00ff */
[----:B------:R-:W-:Y:S01]  /*06e0*/  SHF.R.U32.HI R3, RZ, 0x3, R2 ;  /* 0x00000003ff037819 */ /* 0x000fe20000011602 */
[----:B------:R-:W-:Y:S01]  /*06f0*/  IMAD.SHL.U32 R213, R213, 0x2, RZ ;  /* 0x00000002d5d57824 */ /* 0x000fe200078e00ff */
[----:B------:R-:W-:-:S02]  /*0700*/  LOP3.LUT R6, R2, 0x8, R0, 0xf8, !PT ;  /* 0x0000000802067812 */ /* 0x000fc400078ef800 */
[----:B------:R-:W-:Y:S02]  /*0710*/  SHF.R.S32.HI R4, RZ, 0x2, R4 ;  /* 0x00000002ff047819 */ /* 0x000fe40000011404 */
[----:B------:R-:W-:Y:S02]  /*0720*/  LOP3.LUT R0, R5, 0xfffffe00, RZ, 0xc0, !PT ;  /* 0xfffffe0005007812 */ /* 0x000fe400078ec0ff */
[----:B------:R-:W-:Y:S01]  /*0730*/  LOP3.LUT R2, R3, R8, R2, 0x1e, !PT ;  /* 0x0000000803027212 */ /* 0x000fe200078e1e02 */
[----:B------:R-:W-:Y:S01]  /*0740*/  IMAD R9, R200, 0x10, R4 ;  /* 0x00000010c8097824 */ /* 0x000fe200078e0204 */
[----:B------:R-:W-:Y:S01]  /*0750*/  LOP3.LUT R3, R6, R3, RZ, 0x3c, !PT ;  /* 0x0000000306037212 */ /* 0x000fe200078e3cff */
[--C-:B------:R-:W-:Y:S01]  /*0760*/  IMAD R200, R200, 0x400, R0.reuse ;  /* 0x00000400c8c87824 */ /* 0x100fe200078e0200 */
[----:B------:R-:W-:Y:S01]  /*0770*/  LOP3.LUT R198, R2, R0, RZ, 0xfc, !PT ;  /* 0x0000000002c67212 */ /* 0x000fe200078efcff */
[----:B------:R-:W-:Y:S01]  /*0780*/  IMAD R196, R196, 0x400, R0 ;  /* 0x00000400c4c47824 */ /* 0x000fe200078e0200 */
[----:B------:R1:W-:Y:S01]  /*0790*/  STL [R1+0x4], R9 ;  /* 0x0000040901007387 */ /* 0x0003e20000100800 */
[----:B------:R-:W-:Y:S01]  /*07a0*/  IMAD.IADD R200, R200, 0x1, R3 ;  /* 0x00000001c8c87824 */ /* 0x000fe200078e0203 */
[----:B------:R-:W-:Y:S01]  /*07b0*/  SEL R215, R215, 0x10, !P0 ;  /* 0x00000010d7d77807 */ /* 0x000fe20004000000 */
[----:B------:R-:W-:Y:S01]  /*07c0*/  IMAD.IADD R196, R3, 0x1, R196 ;  /* 0x0000000103c47824 */ /* 0x000fe200078e02c4 */
[----:B------:R-:W-:Y:S01]  /*07d0*/  SHF.R.S32.HI R3, RZ, 0x1f, R245 ;  /* 0x0000001fff037819 */ /* 0x000fe200000114f5 */
[----:B------:R-:W-:Y:S01]  /*07e0*/  IMAD.MOV.U32 R0, RZ, RZ, 0x40 ;  /* 0x00000040ff007424 */ /* 0x000fe200078e00ff */
[----:B------:R-:W-:Y:S01]  /*07f0*/  IADD3 R3, R17, 0x2000, RZ ;  /* 0x0000200011037810 */ /* 0x000fe20007ffe0ff */
[----:B------:R-:W-:Y:S01]  /*0800*/  IMAD.MOV.U32 R2, RZ, RZ, 0x20 ;  /* 0x00000020ff027424 */ /* 0x000fe200078e00ff */
[C---:B------:R-:W-:Y:S01]  /*0810*/  IADD3 R214, R213.reuse, 0x20, RZ ;  /* 0x00000020d5d67810 */ /* 0x040fe20007ffe0ff */
[----:B------:R-:W-:Y:S01]  /*0820*/  IMAD.IADD R216, R213, 0x1, R215 ;  /* 0x00000001d5d87824 */ /* 0x000fe200078e02d7 */
[----:B------:R-:W-:Y:S01]  /*0830*/  SEL R0, R0, 0xffffffc0, !P3 ;  /* 0xffffffc000007807 */ /* 0x000fe20005800000 */
[----:B------:R1:W-:Y:S01]  /*0840*/  STL [R1+0xc], R3 ;  /* 0x00000c0301007387 */ /* 0x0003e20000100800 */
[----:B------:R-:W-:-:S02]  /*0850*/  SEL R2, R2, 0xffffffe0, !P4 ;  /* 0xffffffe002027807 */ /* 0x000fc40006000000 */
[----:B------:R-:W-:Y:S01]  /*0860*/  LEA R238, R7, 0xc000, 0x1 ;  /* 0x0000c00007ee7811 */ /* 0x000fe200078e08ff */
[--C-:B------:R-:W-:Y:S01]  /*0870*/  IMAD.IADD R194, R192, 0x1, R0.reuse ;  /* 0x00000001c0c27824 */ /* 0x100fe200078e0200 */
[----:B------:R-:W-:Y:S01]  /*0880*/  @P1 IADD3 R214, R213, -0x20, RZ ;  /* 0xffffffe0d5d61810 */ /* 0x000fe20007ffe0ff */
[----:B------:R-:W-:Y:S01]  /*0890*/  IMAD R189, R190, 0x2, R0 ;  /* 0x00000002bebd7824 */ /* 0x000fe200078e0200 */
[--C-:B------:R-:W-:Y:S01]  /*08a0*/  IADD3 R197, R0, R192, R2.reuse ;  /* 0x000000c000c57210 */ /* 0x100fe20007ffe002 */
[----:B------:R-:W-:Y:S01]  /*08b0*/  IMAD.SHL.U32 R190, R190, 0x2, RZ ;  /* 0x00000002bebe7824 */ /* 0x000fe200078e00ff */
[----:B------:R-:W-:Y:S01]  /*08c0*/  IADD3 R239, R238, 0x40, RZ ;  /* 0x00000040eeef7810 */ /* 0x000fe20007ffe0ff */
[----:B------:R-:W-:Y:S01]  /*08d0*/  IMAD.IADD R193, R192, 0x1, R2 ;  /* 0x00000001c0c17824 */ /* 0x000fe200078e0202 */
[----:B------:R-:W-:Y:S01]  /*08e0*/  SHF.R.S32.HI R247, RZ, 0x1f, R246 ;  /* 0x0000001ffff77819 */ /* 0x000fe200000114f6 */
[----:B------:R-:W-:Y:S01]  /*08f0*/  IMAD.IADD R199, R2, 0x1, R194 ;  /* 0x0000000102c77824 */ /* 0x000fe200078e02c2 */
[----:B------:R-:W-:Y:S01]  /*0900*/  SHF.R.S32.HI R233, RZ, 0x1f, R9 ;  /* 0x0000001fffe97819 */ /* 0x000fe20000011409 */
[----:B------:R-:W-:Y:S01]  /*0910*/  IMAD.IADD R215, R215, 0x1, R214 ;  /* 0x00000001d7d77824 */ /* 0x000fe200078e02d6 */
[----:B------:R-:W-:-:S02]  /*0920*/  LEA R196, R196, 0x10000, 0x1 ;  /* 0x00010000c4c47811 */ /* 0x000fc400078e08ff */
[----:B------:R-:W-:Y:S02]  /*0930*/  @P2 IADD3 R239, R238, -0x40, RZ ;  /* 0xffffffc0eeef2810 */ /* 0x000fe40007ffe0ff */
[----:B------:R-:W-:Y:S02]  /*0940*/  IADD3 R0, R198, 0x2000, RZ ;  /* 0x00002000c6007810 */ /* 0x000fe40007ffe0ff */
[----:B------:R-:W-:-:S05]  /*0950*/  SHF.L.U64.HI R233, R9, 0x2, R233 ;  /* 0x0000000209e97819 */ /* 0x000fca00000102e9 */
.L_x_136:
[----:B------:R-:W-:Y:S01]  /*0960*/  ISETP.NE.U32.AND P0, PT, RZ, c[0x0][0x250], PT ;  /* 0x00009400ff007a0c */ /* 0x000fe20003f05070 */
[----:B-1----:R-:W-:Y:S01]  /*0970*/  IMAD.MOV.U32 R4, RZ, RZ, RZ ;  /* 0x000000ffff047224 */ /* 0x002fe200078e00ff */
[----:B------:R-:W-:Y:S02]  /*0980*/  ISETP.NE.U32.AND P1, PT, RZ, c[0x0][0x258], PT ;  /* 0x00009600ff007a0c */ /* 0x000fe40003f25070 */
[----:B------:R-:W-:Y:S02]  /*0990*/  ISETP.NE.AND.EX P0, PT, RZ, c[0x0][0x254], PT, P0 ;  /* 0x00009500ff007a0c */ /* 0x000fe40003f05300 */
[----:B------:R-:W-:-:S11]  /*09a0*/  ISETP.NE.AND.EX P1, PT, RZ, c[0x0][0x25c], PT, P1 ;  /* 0x00009700ff007a0c */ /* 0x000fd60003f25310 */
[----:B------:R-:W2:Y:S01]  /*09b0*/  @P0 S2R R7, SR_CTAID.Y ;  /* 0x0000000000070919 */ /* 0x000ea20000002600 */
[----:B------:R-:W-:Y:S02]  /*09c0*/  @P0 IMAD.MOV.U32 R6, RZ, RZ, 0x4 ;  /* 0x00000004ff060424 */ /* 0x000fe400078e00ff */
[----:B------:R-:W-:Y:S01]  /*09d0*/  @P1 IMAD.MOV.U32 R2, RZ, RZ, 0x4 ;  /* 0x00000004ff021424 */ /* 0x000fe200078e00ff */
[----:B-1----:R-:W1:Y:S01]  /*09e0*/  @P1 S2R R3, SR_CTAID.Y ;  /* 0x0000000000031919 */ /* 0x002e620000002600 */
[----:B--2---:R-:W-:-:S04]  /*09f0*/  @P0 IMAD.WIDE R6, R7, R6, c[0x0][0x250] ;  /* 0x0000940007060625 */ /* 0x004fc800078e0206 */
[----:B-1----:R-:W-:Y:S01]  /*0a00*/  @P1 IMAD.WIDE R2, R3, R2, c[0x0][0x258] ;  /* 0x0000960003021625 */ /* 0x002fe200078e0202 */
[----:B------:R-:W2:Y:S04]  /*0a10*/  @P0 LDG.E R4, [R6.64] ;  /* 0x0000001006040981 */ /* 0x000ea8000c1e1900 */
[----:B------:R-:W2:Y:S01]  /*0a20*/  @P1 LDG.E R0, [R2.64] ;  /* 0x0000001002001981 */ /* 0x000ea2000c1e1900 */
[----:B------:R-:W-:Y:S01]  /*0a30*/  @!P1 ISETP.NE.U32.AND P0, PT, RZ, c[0x0][0x268], PT ;  /* 0x00009a00ff009a0c */ /* 0x000fe20003f05070 */
[----:B------:R-:W-:-:S03]  /*0a40*/  IMAD.SHL.U32 R5, R249, 0x40, RZ ;  /* 0x00000040f9057824 */ /* 0x000fc600078e00ff */
[----:B------:R-:W-:-:S04]  /*0a50*/  @!P1 ISETP.NE.AND.EX P0, PT, RZ, c[0x0][0x26c], PT, P0 ;  /* 0x00009b00ff009a0c */ /* 0x000fc80003f05300 */
[----:B------:R-:W-:Y:S01]  /*0a60*/  @!P1 SEL R2, RZ, c[0x0][0x21c], !P0 ;  /* 0x00008700ff029a07 */ /* 0x000fe20004000000 */
[----:B--2---:R-:W-:-:S03]  /*0a70*/  @P1 IMAD.IADD R0, R0, 0x1, -R4 ;  /* 0x0000000100001824 */ /* 0x004fc600078e0a04 */
[----:B------:R-:W-:-:S04]  /*0a80*/  @!P1 IADD3 R0, R2, c[0x0][0x218], -R4 ;  /* 0x0000860002009a10 */ /* 0x000fc80007ffe804 */
[----:B------:R-:W-:-:S13]  /*0a90*/  ISETP.GE.AND P0, PT, R5, R0, PT ;  /* 0x000000000500720c */ /* 0x000fda0003f06270 */
[----:B-----5:R-:W-:Y:S05]  /*0aa0*/  @P0 BRA `(.L_x_128) ;  /* 0x00003eb000000947 */ /* 0x020fea0003800000 */
[----:B------:R-:W-:Y:S01]  /*0ab0*/  IABS R6, c[0x0][0x1c8] ;  /* 0x0000720000067a13 */ /* 0x000fe20000000000 */
[----:B------:R-:W1:Y:S01]  /*0ac0*/  S2R R24, SR_CTAID.Z ;  /* 0x0000000000187919 */ /* 0x000e620000002700 */
[----:B------:R-:W2:Y:S01]  /*0ad0*/  LDC.U8 R10, c[0x0][0x328] ;  /* 0x0000ca00ff0a7b82 */ /* 0x000ea20000000000 */
[----:B------:R-:W-:Y:S01]  /*0ae0*/  ISETP.NE.U32.AND P1, PT, RZ, c[0x0][0x240], PT ;  /* 0x00009000ff007a0c */ /* 0x000fe20003f25070 */
[----:B------:R-:W3:Y:S01]  /*0af0*/  I2F.RP R2, R6 ;  /* 0x0000000600027306 */ /* 0x000ee20000209400 */
[----:B------:R-:W4:Y:S01]  /*0b00*/  S2R R23, SR_CTAID.Y ;  /* 0x0000000000177919 */ /* 0x000f220000002600 */
[----:B------:R-:W-:Y:S01]  /*0b10*/  IMAD.MOV.U32 R29, RZ, RZ, c[0x0][0x214] ;  /* 0x00008500ff1d7624 */ /* 0x000fe200078e00ff */
[----:B------:R-:W-:Y:S02]  /*0b20*/  ISETP.NE.AND.EX P1, PT, RZ, c[0x0][0x244], PT, P1 ;  /* 0x00009100ff007a0c */ /* 0x000fe40003f25310 */
[----:B------:R-:W-:Y:S02]  /*0b30*/  ISETP.NE.AND P5, PT, RZ, UR6, PT ;  /* 0x00000006ff007c0c */ /* 0x000fe4000bfa5270 */
[----:B------:R-:W-:Y:S01]  /*0b40*/  IADD3 R210, R29, 0x3f, RZ ;  /* 0x0000003f1dd27810 */ /* 0x000fe20007ffe0ff */
[----:B---3--:R-:W3:Y:S01]  /*0b50*/  MUFU.RCP R2, R2 ;  /* 0x0000000200027308 */ /* 0x008ee20000001000 */
[----:B-1----:R-:W-:Y:S01]  /*0b60*/  IABS R7, R24 ;  /* 0x0000001800077213 */ /* 0x002fe20000000000 */
[----:B------:R-:W-:Y:S01]  /*0b70*/  IMAD R27, R24, c[0x0][0x22c], RZ ;  /* 0x00008b00181b7a24 */ /* 0x000fe200078e02ff */
[----:B--2---:R-:W-:Y:S01]  /*0b80*/  ISETP.NE.AND P0, PT, R10, RZ, PT ;  /* 0x000000ff0a00720c */ /* 0x004fe20003f05270 */
[----:B----4-:R-:W-:Y:S01]  /*0b90*/  IMAD.WIDE R8, R23, 0x80, RZ ;  /* 0x0000008017087825 */ /* 0x010fe200078e02ff */
[----:B------:R-:W-:-:S02]  /*0ba0*/  SHF.R.S32.HI R25, RZ, 0x1f, R23 ;  /* 0x0000001fff197819 */ /* 0x000fc40000011417 */
[----:B------:R-:W-:Y:S02]  /*0bb0*/  SHF.R.S32.HI R26, RZ, 0x1f, R24 ;  /* 0x0000001fff1a7819 */ /* 0x000fe40000011418 */
[----:B------:R-:W-:Y:S02]  /*0bc0*/  SEL R20, R8, RZ, P1 ;  /* 0x000000ff08147207 */ /* 0x000fe40000800000 */
[----:B---3--:R-:W-:Y:S02]  /*0bd0*/  IADD3 R2, R2, 0xffffffe, RZ ;  /* 0x0ffffffe02027810 */ /* 0x008fe40007ffe0ff */
[----:B------:R-:W-:Y:S02]  /*0be0*/  SEL R21, R9, RZ, P1 ;  /* 0x000000ff09157207 */ /* 0x000fe40000800000 */
[----:B------:R-:W1:Y:S01]  /*0bf0*/  F2I.FTZ.U32.TRUNC.NTZ R3, R2 ;  /* 0x0000000200037305 */ /* 0x000e62000021f000 */
[----:B------:R-:W-:Y:S01]  /*0c00*/  SHF.R.S32.HI R28, RZ, 0x1f, R27 ;  /* 0x0000001fff1c7819 */ /* 0x000fe2000001141b */
[----:B-1----:R-:W-:-:S02]  /*0c10*/  IMAD.MOV R0, RZ, RZ, -R3 ;  /* 0x000000ffff007224 */ /* 0x002fc400078e0a03 */
[----:B------:R-:W-:Y:S02]  /*0c20*/  IMAD.MOV.U32 R2, RZ, RZ, RZ ;  /* 0x000000ffff027224 */ /* 0x000fe400078e00ff */
[----:B------:R-:W-:-:S04]  /*0c30*/  IMAD R0, R0, R6, RZ ;  /* 0x0000000600007224 */ /* 0x000fc800078e02ff */
[----:B------:R-:W-:-:S04]  /*0c40*/  IMAD.HI.U32 R0, R3, R0, R2 ;  /* 0x0000000003007227 */ /* 0x000fc800078e0002 */
[----:B------:R-:W-:Y:S02]  /*0c50*/  IMAD.MOV.U32 R3, RZ, RZ, R7 ;  /* 0x000000ffff037224 */ /* 0x000fe400078e0007 */
[----:B------:R-:W1:Y:S02]  /*0c60*/  S2R R7, SR_CTAID.X ;  /* 0x0000000000077919 */ /* 0x000e640000002500 */
[----:B------:R-:W-:-:S04]  /*0c70*/  IMAD.HI.U32 R0, R0, R3, RZ ;  /* 0x0000000300007227 */ /* 0x000fc800078e00ff */
[----:B------:R-:W-:-:S04]  /*0c80*/  IMAD.MOV R2, RZ, RZ, -R0 ;  /* 0x000000ffff027224 */ /* 0x000fc800078e0a00 */
[----:B------:R-:W-:-:S05]  /*0c90*/  IMAD R2, R6, R2, R3 ;  /* 0x0000000206027224 */ /* 0x000fca00078e0203 */
[----:B------:R-:W-:-:S13]  /*0ca0*/  ISETP.GT.U32.AND P2, PT, R6, R2, PT ;  /* 0x000000020600720c */ /* 0x000fda0003f44070 */
[----:B------:R-:W-:Y:S01]  /*0cb0*/  @!P2 IMAD.IADD R2, R2, 0x1, -R6 ;  /* 0x000000010202a824 */ /* 0x000fe200078e0a06 */
[----:B------:R-:W-:Y:S02]  /*0cc0*/  @!P2 IADD3 R0, R0, 0x1, RZ ;  /* 0x000000010000a810 */ /* 0x000fe40007ffe0ff */
[----:B------:R-:W-:Y:S02]  /*0cd0*/  ISETP.NE.AND P2, PT, RZ, c[0x0][0x1c8], PT ;  /* 0x00007200ff007a0c */ /* 0x000fe40003f45270 */
[----:B------:R-:W-:Y:S01]  /*0ce0*/  ISETP.GE.U32.AND P3, PT, R2, R6, PT ;  /* 0x000000060200720c */ /* 0x000fe20003f66070 */
[----:B-1----:R-:W-:Y:S01]  /*0cf0*/  IMAD.WIDE.U32 R2, R7, c[0x0][0x3d8], RZ ;  /* 0x0000f60007027a25 */ /* 0x002fe200078e00ff */
[----:B------:R-:W-:-:S03]  /*0d00*/  LOP3.LUT R6, R24, c[0x0][0x1c8], RZ, 0x3c, !PT ;  /* 0x0000720018067a12 */ /* 0x000fc600078e3cff */
[----:B------:R-:W-:Y:S01]  /*0d10*/  IMAD R3, R7, c[0x0][0x3dc], R3 ;  /* 0x0000f70007037a24 */ /* 0x000fe200078e0203 */
[----:B------:R-:W-:Y:S01]  /*0d20*/  ISETP.GE.AND P1, PT, R6, RZ, PT ;  /* 0x000000ff0600720c */ /* 0x000fe20003f26270 */
[C---:B------:R-:W-:Y:S01]  /*0d30*/  @!P0 IMAD R6, R23.reuse, c[0x0][0x1c0], R24 ;  /* 0x0000700017068a24 */ /* 0x040fe200078e0218 */
[----:B------:R-:W-:Y:S02]  /*0d40*/  SHF.R.S32.HI R7, RZ, 0x1f, R210 ;  /* 0x0000001fff077819 */ /* 0x000fe400000114d2 */
[----:B------:R-:W-:Y:S01]  /*0d50*/  SEL R22, R2, RZ, P5 ;  /* 0x000000ff02167207 */ /* 0x000fe20002800000 */
[----:B------:R-:W-:Y:S01]  /*0d60*/  @P0 IMAD R2, R23, c[0x0][0x214], RZ ;  /* 0x0000850017020a24 */ /* 0x000fe200078e02ff */
[----:B------:R-:W-:Y:S02]  /*0d70*/  LEA.HI R210, R7, R210, RZ, 0x6 ;  /* 0x000000d207d27211 */ /* 0x000fe400078f30ff */
[----:B------:R-:W-:Y:S01]  /*0d80*/  @P3 IADD3 R0, R0, 0x1, RZ ;  /* 0x0000000100003810 */ /* 0x000fe20007ffe0ff */
[----:B------:R-:W-:Y:S01]  /*0d90*/  @P0 IMAD R2, R24, c[0x0][0x234], R2 ;  /* 0x00008d0018020a24 */ /* 0x000fe200078e0202 */
[----:B------:R-:W-:Y:S01]  /*0da0*/  LOP3.LUT R14, R210, 0xffffffc0, RZ, 0xc0, !PT ;  /* 0xffffffc0d20e7812 */ /* 0x000fe200078ec0ff */
[----:B------:R-:W-:Y:S01]  /*0db0*/  @!P0 IMAD R2, R6, c[0x0][0x214], RZ ;  /* 0x0000850006028a24 */ /* 0x000fe200078e02ff */
[----:B------:R-:W-:Y:S01]  /*0dc0*/  SHF.R.S32.HI R7, RZ, 0x1f, R4 ;  /* 0x0000001fff077819 */ /* 0x000fe20000011404 */
[----:B------:R-:W-:Y:S01]  /*0dd0*/  @!P1 IMAD.MOV R0, RZ, RZ, -R0 ;  /* 0x000000ffff009224 */ /* 0x000fe200078e0a00 */
[----:B------:R-:W-:-:S02]  /*0de0*/  IADD3 R14, R14, -0x40, RZ ;  /* 0xffffffc00e0e7810 */ /* 0x000fc40007ffe0ff */
[----:B------:R-:W-:Y:S02]  /*0df0*/  @!P2 LOP3.LUT R0, RZ, c[0x0][0x1c8], RZ, 0x33, !PT ;  /* 0x00007200ff00aa12 */ /* 0x000fe400078e33ff */
[----:B------:R-:W-:Y:S02]  /*0e00*/  SHF.R.S32.HI R6, RZ, 0x1f, R5 ;  /* 0x0000001fff067819 */ /* 0x000fe40000011405 */
[----:B------:R-:W-:Y:S02]  /*0e10*/  SHF.R.S32.HI R15, RZ, 0x1f, R14 ;  /* 0x0000001fff0f7819 */ /* 0x000fe4000001140e */
[----:B------:R-:W-:Y:S02]  /*0e20*/  SEL R19, R3, RZ, P5 ;  /* 0x000000ff03137207 */ /* 0x000fe40002800000 */
[----:B------:R-:W-:Y:S01]  /*0e30*/  SHF.R.S32.HI R17, RZ, 0x1f, R0 ;  /* 0x0000001fff117819 */ /* 0x000fe20000011400 */
[----:B------:R-:W-:Y:S05]  /*0e40*/  @!P0 BRA `(.L_x_129) ;  /* 0x0000003000008947 */ /* 0x000fea0003800000 */
[----:B------:R-:W-:-:S04]  /*0e50*/  IMAD R3, R23, UR11, RZ ;  /* 0x0000000b17037c24 */ /* 0x000fc8000f8e02ff */
[----:B------:R-:W-:Y:S01]  /*0e60*/  IMAD R18, R24, UR12, R3 ;  /* 0x0000000c18127c24 */ /* 0x000fe2000f8e0203 */
[----:B------:R-:W-:Y:S05]  /*0e70*/  BRA `(.L_x_130) ;  /* 0x0000002000007947 */ /* 0x000fea0003800000 */
.L_x_129:
[----:B------:R-:W-:-:S04]  /*0e80*/  IMAD R3, R23, c[0x0][0x1c0], R24 ;  /* 0x0000700017037a24 */ /* 0x000fc800078e0218 */
[----:B------:R-:W-:Y:S02]  /*0e90*/  IMAD R18, R3, c[0x0][0x224], RZ ;  /* 0x0000890003127a24 */ /* 0x000fe400078e02ff */
.L_x_130:
[----:B------:R-:W-:Y:S01]  /*0ea0*/  IADD3 R2, R14, R2, RZ ;  /* 0x000000020e027210 */ /* 0x000fe20007ffe0ff */
[----:B------:R-:W-:Y:S01]  /*0eb0*/  IMAD R12, R25, c[0x0][0x368], RZ ;  /* 0x0000da00190c7a24 */ /* 0x000fe200078e02ff */
[----:B------:R-:W-:Y:S01]  /*0ec0*/  MOV R52, 0x4 ;  /* 0x0000000400347802 */ /* 0x000fe20000000f00 */
[----:B------:R-:W-:Y:S01]  /*0ed0*/  @P5 BAR.SYNC.DEFER_BLOCKING 0x0 ;  /* 0x0000000000005b1d */ /* 0x000fe20000010000 */
[----:B------:R-:W-:Y:S01]  /*0ee0*/  IADD3 R244, P0, R5, R4, RZ ;  /* 0x0000000405f47210 */ /* 0x000fe20007f1e0ff */
[----:B------:R-:W-:Y:S01]  /*0ef0*/  IMAD R12, R23, c[0x0][0x36c], R12 ;  /* 0x0000db00170c7a24 */ /* 0x000fe200078e020c */
[----:B------:R-:W-:Y:S01]  /*0f00*/  SHF.R.S32.HI R30, RZ, 0x1f, R245 ;  /* 0x0000001fff1e7819 */ /* 0x000fe200000114f5 */
[----:B------:R-:W-:Y:S01]  /*0f10*/  IMAD.WIDE R4, R2, R52, c[0x0][0x200] ;  /* 0x0000800002047625 */ /* 0x000fe200078e0234 */
[----:B------:R-:W-:Y:S02]  /*0f20*/  IADD3 R2, P1, R245, R14, RZ ;  /* 0x0000000ef5027210 */ /* 0x000fe40007f3e0ff */
[----:B------:R-:W-:Y:S01]  /*0f30*/  LEA.HI.SX32 R210, R210, 0xffffffff, 0x1a ;  /* 0xffffffffd2d27811 */ /* 0x000fe200078fd2ff */
[----:B------:R-:W-:Y:S01]  /*0f40*/  IMAD.X R248, R7, 0x1, R6, P0 ;  /* 0x0000000107f87824 */ /* 0x000fe200000e0606 */
[----:B------:R-:W-:Y:S01]  /*0f50*/  MOV R222, R4 ;  /* 0x0000000400de7202 */ /* 0x000fe20000000f00 */
[----:B------:R-:W-:Y:S01]  /*0f60*/  IMAD.WIDE.U32 R6, R23, c[0x0][0x368], R246 ;  /* 0x0000da0017067a25 */ /* 0x000fe200078e00f6 */
[----:B------:R-:W-:-:S03]  /*0f70*/  MOV R221, R5 ;  /* 0x0000000500dd7202 */ /* 0x000fc60000000f00 */
[----:B------:R-:W-:Y:S01]  /*0f80*/  IMAD.X R3, R30, 0x1, R15, P1 ;  /* 0x000000011e037824 */ /* 0x000fe200008e060f */
[----:B------:R-:W-:Y:S01]  /*0f90*/  IADD3 R7, R7, R12, RZ ;  /* 0x0000000c07077210 */ /* 0x000fe20007ffe0ff */
[C---:B------:R-:W-:Y:S02]  /*0fa0*/  IMAD R16, R248.reuse, c[0x0][0x1a0], RZ ;  /* 0x00006800f8107a24 */ /* 0x040fe400078e02ff */
[----:B------:R-:W-:Y:S02]  /*0fb0*/  IMAD R12, R248, c[0x0][0x198], RZ ;  /* 0x00006600f80c7a24 */ /* 0x000fe400078e02ff */
[----:B------:R-:W-:-:S04]  /*0fc0*/  IMAD.WIDE.U32 R4, R244, c[0x0][0x1a0], R246 ;  /* 0x00006800f4047a25 */ /* 0x000fc800078e00f6 */
[----:B------:R-:W-:Y:S02]  /*0fd0*/  IMAD R13, R3, c[0x0][0x190], RZ ;  /* 0x00006400030d7a24 */ /* 0x000fe400078e02ff */
[C---:B------:R-:W-:Y:S02]  /*0fe0*/  IMAD R16, R244.reuse, c[0x0][0x1a4], R16 ;  /* 0x00006900f4107a24 */ /* 0x040fe400078e0210 */
[----:B------:R-:W-:-:S04]  /*0ff0*/  IMAD.WIDE.U32 R10, R244, c[0x0][0x198], R246 ;  /* 0x00006600f40a7a25 */ /* 0x000fc800078e00f6 */
[----:B------:R-:W-:Y:S02]  /*1000*/  IMAD R3, R3, c[0x0][0x370], RZ ;  /* 0x0000dc0003037a24 */ /* 0x000fe400078e02ff */
[----:B------:R-:W-:Y:S02]  /*1010*/  IMAD R12, R244, c[0x0][0x19c], R12 ;  /* 0x00006700f40c7a24 */ /* 0x000fe400078e020c */
[----:B------:R-:W-:Y:S02]  /*1020*/  IMAD.IADD R5, R5, 0x1, R16 ;  /* 0x0000000105057824 */ /* 0x000fe400078e0210 */
[----:B------:R-:W-:-:S04]  /*1030*/  IMAD.WIDE.U32 R8, R2, c[0x0][0x190], R246 ;  /* 0x0000640002087a25 */ /* 0x000fc800078e00f6 */
[C---:B------:R-:W-:Y:S02]  /*1040*/  IMAD R13, R2.reuse, c[0x0][0x194], R13 ;  /* 0x00006500020d7a24 */ /* 0x040fe400078e020d */
[C---:B------:R-:W-:Y:S01]  /*1050*/  IMAD R16, R2.reuse, c[0x0][0x374], R3 ;  /* 0x0000dd0002107a24 */ /* 0x040fe200078e0203 */
[----:B------:R-:W-:Y:S01]  /*1060*/  IADD3 R3, R11, R12, RZ ;  /* 0x0000000c0b037210 */ /* 0x000fe20007ffe0ff */
[----:B------:R-:W-:Y:S01]  /*1070*/  IMAD.WIDE.U32 R6, R2, c[0x0][0x370], R6 ;  /* 0x0000dc0002067a25 */ /* 0x000fe200078e0006 */
[----:B------:R-:W-:Y:S02]  /*1080*/  MOV R2, R10 ;  /* 0x0000000a00027202 */ /* 0x000fe40000000f00 */
[----:B------:R-:W-:Y:S01]  /*1090*/  LEA.HI R10, R210, R210, RZ, 0x1 ;  /* 0x000000d2d20a7211 */ /* 0x000fe200078f08ff */
[----:B------:R-:W-:Y:S01]  /*10a0*/  IMAD R12, R25, c[0x0][0x188], RZ ;  /* 0x00006200190c7a24 */ /* 0x000fe200078e02ff */
[----:B------:R-:W-:Y:S01]  /*10b0*/  IADD3 R9, R9, R13, RZ ;  /* 0x0000000d09097210 */ /* 0x000fe20007ffe0ff */
[C---:B------:R-:W-:Y:S01]  /*10c0*/  IMAD R11, R25.reuse, c[0x0][0x178], RZ ;  /* 0x00005e00190b7a24 */ /* 0x040fe200078e02ff */
[----:B------:R-:W-:Y:S01]  /*10d0*/  LOP3.LUT R10, R10, 0xfffffffe, RZ, 0xc0, !PT ;  /* 0xfffffffe0a0a7812 */ /* 0x000fe200078ec0ff */
[----:B------:R-:W-:Y:S01]  /*10e0*/  IMAD R13, R25, c[0x0][0x180], RZ ;  /* 0x00006000190d7a24 */ /* 0x000fe200078e02ff */
[----:B------:R-:W-:Y:S01]  /*10f0*/  IADD3 R7, R7, R16, RZ ;  /* 0x0000001007077210 */ /* 0x000fe20007ffe0ff */
[C---:B------:R-:W-:Y:S01]  /*1100*/  IMAD R12, R23.reuse, c[0x0][0x18c], R12 ;  /* 0x00006300170c7a24 */ /* 0x040fe200078e020c */
[----:B------:R-:W2:Y:S01]  /*1110*/  LDL R25, [R1+0xc] ;  /* 0x00000c0001197983 */ /* 0x000ea20000100800 */
[----:B------:R-:W-:-:S04]  /*1120*/  IMAD.WIDE.U32 R4, R23, c[0x0][0x188], R4 ;  /* 0x0000620017047a25 */ /* 0x000fc800078e0004 */
[C---:B------:R-:W-:Y:S02]  /*1130*/  IMAD R11, R23.reuse, c[0x0][0x17c], R11 ;  /* 0x00005f00170b7a24 */ /* 0x040fe400078e020b */
[C---:B------:R-:W-:Y:S02]  /*1140*/  IMAD R13, R23.reuse, c[0x0][0x184], R13 ;  /* 0x00006100170d7a24 */ /* 0x040fe400078e020d */
[----:B------:R-:W-:-:S04]  /*1150*/  IMAD.WIDE.U32 R8, R23, c[0x0][0x178], R8 ;  /* 0x00005e0017087a25 */ /* 0x000fc800078e0008 */
[----:B------:R-:W-:Y:S01]  /*1160*/  IMAD.IADD R10, R210, 0x1, -R10 ;  /* 0x00000001d20a7824 */ /* 0x000fe200078e0a0a */
[----:B------:R-:W-:Y:S01]  /*1170*/  IADD3 R9, R9, R11, RZ ;  /* 0x0000000b09097210 */ /* 0x000fe20007ffe0ff */
[----:B------:R-:W-:-:S03]  /*1180*/  IMAD.WIDE.U32 R2, R23, c[0x0][0x180], R2 ;  /* 0x0000600017027a25 */ /* 0x000fc600078e0002 */
[----:B------:R-:W-:Y:S01]  /*1190*/  ISETP.NE.AND P0, PT, R10, 0x1, PT ;  /* 0x000000010a00780c */ /* 0x000fe20003f05270 */
[----:B------:R-:W-:Y:S01]  /*11a0*/  IMAD.IADD R5, R5, 0x1, R12 ;  /* 0x0000000105057824 */ /* 0x000fe200078e020c */
[----:B------:R-:W-:Y:S01]  /*11b0*/  IADD3 R3, R3, R13, RZ ;  /* 0x0000000d03037210 */ /* 0x000fe20007ffe0ff */
[----:B------:R-:W-:Y:S02]  /*11c0*/  IMAD R12, R26, c[0x0][0x378], RZ ;  /* 0x0000de001a0c7a24 */ /* 0x000fe400078e02ff */
[C---:B------:R-:W-:Y:S02]  /*11d0*/  IMAD R11, R17.reuse, c[0x0][0x1b8], RZ ;  /* 0x00006e00110b7a24 */ /* 0x040fe400078e02ff */
[----:B------:R-:W-:Y:S02]  /*11e0*/  IMAD R10, R17, c[0x0][0x1b0], RZ ;  /* 0x00006c00110a7a24 */ /* 0x000fe400078e02ff */
[C---:B------:R-:W-:Y:S02]  /*11f0*/  IMAD R12, R24.reuse, c[0x0][0x37c], R12 ;  /* 0x0000df00180c7a24 */ /* 0x040fe400078e020c */
[----:B------:R-:W-:-:S04]  /*1200*/  IMAD.WIDE.U32 R6, R24, c[0x0][0x378], R6 ;  /* 0x0000de0018067a25 */ /* 0x000fc800078e0006 */
[----:B------:R-:W-:Y:S01]  /*1210*/  IMAD R11, R0, c[0x0][0x1bc], R11 ;  /* 0x00006f00000b7a24 */ /* 0x000fe200078e020b */
[----:B------:R-:W-:Y:S01]  /*1220*/  LEA R208, P1, R6, c[0x0][0x330], 0x1 ;  /* 0x0000cc0006d07a11 */ /* 0x000fe200078208ff */
[C---:B------:R-:W-:Y:S02]  /*1230*/  IMAD R10, R0.reuse, c[0x0][0x1b4], R10 ;  /* 0x00006d00000a7a24 */ /* 0x040fe400078e020a */
[----:B------:R-:W-:-:S04]  /*1240*/  IMAD.WIDE.U32 R4, R0, c[0x0][0x1b8], R4 ;  /* 0x00006e0000047a25 */ /* 0x000fc800078e0004 */
[----:B------:R-:W-:Y:S01]  /*1250*/  IMAD.WIDE.U32 R2, R0, c[0x0][0x1b0], R2 ;  /* 0x00006c0000027a25 */ /* 0x000fe200078e0002 */
[----:B------:R-:W-:-:S03]  /*1260*/  IADD3 R0, R7, R12, RZ ;  /* 0x0000000c07007210 */ /* 0x000fc60007ffe0ff */
[----:B------:R-:W-:Y:S01]  /*1270*/  IMAD R7, R26, c[0x0][0x1a8], RZ ;  /* 0x00006a001a077a24 */ /* 0x000fe200078e02ff */
[----:B------:R-:W-:Y:S01]  /*1280*/  IADD3 R3, R3, R10, RZ ;  /* 0x0000000a03037210 */ /* 0x000fe20007ffe0ff */
[----:B------:R-:W3:Y:S01]  /*1290*/  LDL R26, [R1] ;  /* 0x00000000011a7983 */ /* 0x000ee20000100800 */
[----:B------:R-:W-:Y:S01]  /*12a0*/  IMAD R13, R30, c[0x0][0x1a0], RZ ;  /* 0x000068001e0d7a24 */ /* 0x000fe200078e02ff */
[----:B------:R-:W-:Y:S01]  /*12b0*/  LEA.HI.X R209, R6, c[0x0][0x334], R0, 0x1, P1 ;  /* 0x0000cd0006d17a11 */ /* 0x000fe200008f0c00 */
[----:B------:R-:W-:Y:S02]  /*12c0*/  IMAD R16, R30, c[0x0][0x198], RZ ;  /* 0x000066001e107a24 */ /* 0x000fe400078e02ff */
[----:B------:R-:W-:Y:S01]  /*12d0*/  IMAD.IADD R5, R5, 0x1, R11 ;  /* 0x0000000105057824 */ /* 0x000fe200078e020b */
[----:B------:R-:W4:Y:S01]  /*12e0*/  LDL R30, [R1+0x4] ;  /* 0x00000400011e7983 */ /* 0x000f220000100800 */
[----:B------:R-:W-:Y:S01]  /*12f0*/  MOV R17, c[0x0][0x370] ;  /* 0x0000dc0000117a02 */ /* 0x000fe20000000f00 */
[----:B------:R-:W-:-:S02]  /*1300*/  IMAD R0, R24, c[0x0][0x1ac], R7 ;  /* 0x00006b0018007a24 */ /* 0x000fc400078e0207 */
[----:B------:R-:W-:Y:S01]  /*1310*/  IMAD.WIDE.U32 R10, R24, c[0x0][0x1a8], R8 ;  /* 0x00006a00180a7a25 */ /* 0x000fe200078e0008 */
[----:B------:R-:W-:-:S03]  /*1320*/  LEA R12, P2, R17, R208, 0x6 ;  /* 0x000000d0110c7211 */ /* 0x000fc600078430ff */
[C---:B------:R-:W-:Y:S02]  /*1330*/  IMAD R13, R245.reuse, c[0x0][0x1a4], R13 ;  /* 0x00006900f50d7a24 */ /* 0x040fe400078e020d */
[----:B------:R-:W-:Y:S01]  /*1340*/  IMAD.WIDE.U32 R8, R245, c[0x0][0x1a0], R4 ;  /* 0x00006800f5087a25 */ /* 0x000fe200078e0004 */
[----:B------:R-:W-:-:S03]  /*1350*/  IADD3 R11, R11, R0, RZ ;  /* 0x000000000b0b7210 */ /* 0x000fc60007ffe0ff */
[----:B------:R-:W-:Y:S01]  /*1360*/  IMAD.MOV.U32 R24, RZ, RZ, c[0x0][0x374] ;  /* 0x0000dd00ff187624 */ /* 0x000fe200078e00ff */
[----:B------:R-:W-:-:S04]  /*1370*/  IADD3 R0, R9, R13, RZ ;  /* 0x0000000d09007210 */ /* 0x000fc80007ffe0ff */
[----:B------:R-:W-:Y:S02]  /*1380*/  LEA.HI.X R13, R17, R209, R24, 0x6, P2 ;  /* 0x000000d1110d7211 */ /* 0x000fe400010f3418 */
[----:B------:R-:W4:Y:S01]  /*1390*/  LDL R24, [R1+0x8] ;  /* 0x0000080001187983 */ /* 0x000f220000100800 */
[C---:B------:R-:W-:Y:S01]  /*13a0*/  IMAD R16, R245.reuse, c[0x0][0x19c], R16 ;  /* 0x00006700f5107a24 */ /* 0x040fe200078e0210 */
[----:B------:R-:W-:Y:S01]  /*13b0*/  LEA R4, P3, R8, c[0x0][0x170], 0x1 ;  /* 0x00005c0008047a11 */ /* 0x000fe200078608ff */
[----:B------:R-:W-:Y:S01]  /*13c0*/  IMAD.WIDE.U32 R6, R245, c[0x0][0x198], R2 ;  /* 0x00006600f5067a25 */ /* 0x000fe200078e0002 */
[----:B------:R-:W-:Y:S02]  /*13d0*/  LEA R206, P4, R10, c[0x0][0x160], 0x1 ;  /* 0x000058000ace7a11 */ /* 0x000fe400078808ff */
[----:B------:R-:W-:Y:S01]  /*13e0*/  LEA.HI.X R5, R8, c[0x0][0x174], R0, 0x1, P3 ;  /* 0x00005d0008057a11 */ /* 0x000fe200018f0c00 */
[----:B------:R-:W-:Y:S01]  /*13f0*/  IMAD.IADD R3, R7, 0x1, R16 ;  /* 0x0000000107037824 */ /* 0x000fe200078e0210 */
[----:B------:R-:W-:Y:S01]  /*1400*/  MOV R7, c[0x0][0x1a0] ;  /* 0x0000680000077a02 */ /* 0x000fe20000000f00 */
[----:B------:R-:W-:Y:S01]  /*1410*/  IMAD.MOV.U32 R0, RZ, RZ, c[0x0][0x190] ;  /* 0x00006400ff007624 */ /* 0x000fe200078e00ff */
[----:B------:R-:W-:-:S02]  /*1420*/  LEA R2, P1, R6, c[0x0][0x168], 0x1 ;  /* 0x00005a0006027a11 */ /* 0x000fc400078208ff */
[----:B------:R-:W-:Y:S02]  /*1430*/  LEA.HI.X R207, R10, c[0x0][0x164], R11, 0x1, P4 ;  /* 0x000059000acf7a11 */ /* 0x000fe400020f0c0b */
[----:B------:R-:W-:Y:S02]  /*1440*/  MOV R16, c[0x0][0x198] ;  /* 0x0000660000107a02 */ /* 0x000fe40000000f00 */
[----:B------:R-:W-:Y:S02]  /*1450*/  MOV R11, c[0x0][0x1a4] ;  /* 0x00006900000b7a02 */ /* 0x000fe40000000f00 */
[----:B------:R-:W-:Y:S01]  /*1460*/  LEA R10, P3, R7, R4, 0x6 ;  /* 0x00000004070a7211 */ /* 0x000fe200078630ff */
[----:B------:R-:W-:Y:S01]  /*1470*/  IMAD.MOV.U32 R17, RZ, RZ, c[0x0][0x19c] ;  /* 0x00006700ff117624 */ /* 0x000fe200078e00ff */
[----:B------:R-:W-:Y:S02]  /*1480*/  LEA.HI.X R3, R6, c[0x0][0x16c], R3, 0x1, P1 ;  /* 0x00005b0006037a11 */ /* 0x000fe400008f0c03 */
[----:B------:R-:W-:-:S02]  /*1490*/  MOV R9, c[0x0][0x194] ;  /* 0x0000650000097a02 */ /* 0x000fc40000000f00 */
[----:B------:R-:W-:Y:S02]  /*14a0*/  LEA R8, P2, R0, R206, 0x6 ;  /* 0x000000ce00087211 */ /* 0x000fe400078430ff */
[----:B------:R-:W-:Y:S02]  /*14b0*/  LEA R6, P1, R16, R2, 0x6 ;  /* 0x0000000210067211 */ /* 0x000fe400078230ff */
[----:B------:R-:W-:Y:S02]  /*14c0*/  LEA.HI.X R11, R7, R5, R11, 0x6, P3 ;  /* 0x00000005070b7211 */ /* 0x000fe400018f340b */
[----:B------:R-:W-:Y:S02]  /*14d0*/  LEA.HI.X R9, R0, R207, R9, 0x6, P2 ;  /* 0x000000cf00097211 */ /* 0x000fe400010f3409 */
[----:B------:R-:W-:Y:S02]  /*14e0*/  LEA.HI.X R7, R16, R3, R17, 0x6, P1 ;  /* 0x0000000310077211 */ /* 0x000fe400008f3411 */
[----:B------:R-:W1:Y:S04]  /*14f0*/  S2R R16, SR_TID.X ;  /* 0x0000000000107919 */ /* 0x000e680000002100 */
[----:B------:R-:W1:Y:S01]  /*1500*/  S2R R17, SR_TID.X ;  /* 0x0000000000117919 */ /* 0x000e620000002100 */
[----:B------:R-:W-:-:S02]  /*1510*/  ULDC UR4, c[0x0][0x1c0] ;  /* 0x0000700000047ab9 */ /* 0x000fc40000000800 */
[----:B------:R-:W-:Y:S02]  /*1520*/  ULDC UR5, c[0x0][0x22c] ;  /* 0x00008b0000057ab9 */ /* 0x000fe40000000800 */
[----:B------:R-:W-:Y:S02]  /*1530*/  UIMAD UR10, UR5, UR4, URZ ;  /* 0x00000004050a72a4 */ /* 0x000fe4000f8e023f */
[----:B------:R-:W-:Y:S01]  /*1540*/  USHF.R.S32.HI UR7, URZ, 0x1f, UR5 ;  /* 0x0000001f3f077899 */ /* 0x000fe20008011405 */
[----:B-1----:R-:W-:-:S04]  /*1550*/  SHF.R.S32.HI R16, RZ, 0x1f, R16 ;  /* 0x0000001fff107819 */ /* 0x002fc80000011410 */
[----:B------:R-:W-:-:S04]  /*1560*/  LEA.HI R16, R16, R17, RZ, 0x5 ;  /* 0x0000001110107211 */ /* 0x000fc800078f28ff */
[----:B------:R-:W-:Y:S01]  /*1570*/  SHF.R.S32.HI R16, RZ, 0x5, R16 ;  /* 0x00000005ff107819 */ /* 0x000fe20000011410 */
[----:B------:R-:W-:Y:S02]  /*1580*/  USHF.L.U32 UR9, UR10, 0x6, URZ ;  /* 0x000000060a097899 */ /* 0x000fe4000800063f */
[----:B------:R-:W-:Y:S02]  /*1590*/  UIMAD.WIDE.U32 UR14, UR5, UR4, URZ ;  /* 0x00000004050e72a5 */ /* 0x000fe4000f8e003f */
[----:B------:R-:W-:Y:S02]  /*15a0*/  UIMAD UR7, UR7, UR4, URZ ;  /* 0x00000004070772a4 */ /* 0x000fe4000f8e023f */
[----:B------:R-:W-:Y:S02]  /*15b0*/  USHF.R.S32.HI UR4, URZ, 0x1f, UR9 ;  /* 0x0000001f3f047899 */ /* 0x000fe40008011409 */
[----:B------:R-:W-:-:S04]  /*15c0*/  UIMAD UR7, UR8, UR5, UR7 ;  /* 0x00000005080772a4 */ /* 0x000fc8000f8e0207 */
[----:B------:R-:W-:Y:S01]  /*15d0*/  UIADD3 UR7, UR15, UR7, URZ ;  /* 0x000000070f077290 */ /* 0x000fe2000fffe03f */
[----:B------:R-:W-:Y:S01]  /*15e0*/  IADD3 R18, R14, R18, RZ ;  /* 0x000000120e127210 */ /* 0x000fe20007ffe0ff */
        /* <DEDUP_REMOVED lines=26> */
[----:B---3--:R-:W-:-:S02]  /*1790*/  SHF.L.U32 R211, R26, 0x1, RZ ;  /* 0x000000011ad37819 */ /* 0x008fc400000006ff */
[----:B--2---:R-:W-:-:S03]  /*17a0*/  SEL R0, R25, R26, !P0 ;  /* 0x0000001a19007207 */ /* 0x004fc60004000000 */
[----:B------:R-:W-:Y:S01]  /*17b0*/  @!PT LDS RZ, [RZ] ;  /* 0x00000000fffff984 */ /* 0x000fe20000000800 */
[----:B------:R-:W-:Y:S01]  /*17c0*/  @!PT LDS RZ, [RZ] ;  /* 0x00000000fffff984 */ /* 0x000fe20000000800 */
[----:B------:R-:W-:Y:S01]  /*17d0*/  @!PT LDS RZ, [RZ] ;  /* 0x00000000fffff984 */ /* 0x000fe20000000800 */
[----:B------:R1:W-:Y:S01]  /*17e0*/  LDGSTS.E.BYPASS.LTC128B.128 [R211+0x10000], [R4.64] ;  /* 0x1000000004d37fae */ /* 0x0003e2000b901d50 */
[----:B------:R-:W-:-:S03]  /*17f0*/  SHF.L.U32 R203, R0, 0x1, RZ ;  /* 0x0000000100cb7819 */ /* 0x000fc600000006ff */
[----:B------:R1:W-:Y:S04]  /*1800*/  LDGSTS.E.BYPASS.LTC128B.128 [R211+0x12000], [R4.64+0x80] ;  /* 0x1200008004d37fae */ /* 0x0003e8000b901d50 */
[----:B------:R2:W-:Y:S04]  /*1810*/  LDGSTS.E.BYPASS.LTC128B.128 [R211+0x11000], [R10.64] ;  /* 0x110000000ad37fae */ /* 0x0005e8000b901d50 */
[----:B------:R2:W-:Y:S04]  /*1820*/  LDGSTS.E.BYPASS.LTC128B.128 [R211+0x13000], [R10.64+0x80] ;  /* 0x130000800ad37fae */ /* 0x0005e8000b901d50 */
[----:B------:R-:W0:Y:S04]  /*1830*/  LDGDEPBAR ;  /* 0x00000000000079af */ /* 0x000e280000000000 */
[----:B------:R2:W-:Y:S04]  /*1840*/  LDGSTS.E.BYPASS.LTC128B.128 [R211+0x8000], [R208.64] ;  /* 0x08000000d0d37fae */ /* 0x0005e8000b901d50 */
[----:B------:R2:W-:Y:S04]  /*1850*/  LDGSTS.E.BYPASS.LTC128B.128 [R211+0xa000], [R208.64+0x80] ;  /* 0x0a000080d0d37fae */ /* 0x0005e8000b901d50 */
[----:B------:R2:W-:Y:S04]  /*1860*/  LDGSTS.E.BYPASS.LTC128B.128 [R211+0x9000], [R12.64] ;  /* 0x090000000cd37fae */ /* 0x0005e8000b901d50 */
[----:B------:R2:W-:Y:S04]  /*1870*/  LDGSTS.E.BYPASS.LTC128B.128 [R211+0xb000], [R12.64+0x80] ;  /* 0x0b0000800cd37fae */ /* 0x0005e8000b901d50 */
[----:B------:R2:W-:Y:S04]  /*1880*/  LDGSTS.E.BYPASS.LTC128B.128 [R203], [R206.64] ;  /* 0x00000000cecb7fae */ /* 0x0005e8000b901d50 */
[----:B------:R2:W-:Y:S04]  /*1890*/  LDGSTS.E.BYPASS.LTC128B.128 [R203+0x2000], [R206.64+0x80] ;  /* 0x02000080cecb7fae */ /* 0x0005e8000b901d50 */
[----:B------:R2:W-:Y:S04]  /*18a0*/  LDGSTS.E.BYPASS.LTC128B.128 [R203+0x1000], [R8.64] ;  /* 0x0100000008cb7fae */ /* 0x0005e8000b901d50 */
[----:B------:R2:W-:Y:S04]  /*18b0*/  LDGSTS.E.BYPASS.LTC128B.128 [R203+0x3000], [R8.64+0x80] ;  /* 0x0300008008cb7fae */ /* 0x0005e8000b901d50 */
[----:B------:R3:W-:Y:S04]  /*18c0*/  LDGSTS.E.BYPASS.LTC128B.128 [R211+0xc000], [R2.64] ;  /* 0x0c00000002d37fae */ /* 0x0007e8000b901d50 */
[----:B------:R3:W-:Y:S04]  /*18d0*/  LDGSTS.E.BYPASS.LTC128B.128 [R211+0xe000], [R2.64+0x80] ;  /* 0x0e00008002d37fae */ /* 0x0007e8000b901d50 */
[----:B------:R2:W-:Y:S04]  /*18e0*/  LDGSTS.E.BYPASS.LTC128B.128 [R211+0xd000], [R6.64] ;  /* 0x0d00000006d37fae */ /* 0x0005e8000b901d50 */
[----:B------:R2:W-:Y:S04]  /*18f0*/  LDGSTS.E.BYPASS.LTC128B.128 [R211+0xf000], [R6.64+0x80] ;  /* 0x0f00008006d37fae */ /* 0x0005e8000b901d50 */
[----:B------:R-:W0:Y:S01]  /*1900*/  LDGDEPBAR ;  /* 0x00000000000079af */ /* 0x000e220000000000 */
[----:B----4-:R-:W-:-:S04]  /*1910*/  SHF.L.U32 R229, R30, 0x2, RZ ;  /* 0x000000021ee57819 */ /* 0x010fc800000006ff */
[----:B-1----:R-:W-:Y:S01]  /*1920*/  IADD3 R4, P1, R229, R222, RZ ;  /* 0x000000dee5047210 */ /* 0x002fe20007f3e0ff */
[----:B------:R-:W-:-:S04]  /*1930*/  IMAD R0, R16, UR10, R24 ;  /* 0x0000000a10007c24 */ /* 0x000fc8000f8e0218 */
[----:B------:R-:W-:-:S05]  /*1940*/  IMAD.X R5, R233, 0x1, R221, P1 ;  /* 0x00000001e9057824 */ /* 0x000fca00008e06dd */
[----:B------:R1:W5:Y:S01]  /*1950*/  LDG.E R218, [R4.64] ;  /* 0x0000001004da7981 */ /* 0x000362000c1e1900 */
[----:B---3--:R-:W-:-:S03]  /*1960*/  IMAD.WIDE R2, R23, c[0x0][0x224], R14 ;  /* 0x0000890017027a25 */ /* 0x008fc600078e020e */
[----:B------:R1:W5:Y:S01]  /*1970*/  LDG.E R217, [R4.64+0x20] ;  /* 0x0000201004d97981 */ /* 0x000362000c1e1900 */
[----:B------:R-:W-:-:S04]  /*1980*/  DEPBAR.LE SB0, 0x1 ;  /* 0x000080400000791a */ /* 0x000fc80000000000 */
[----:B------:R-:W-:Y:S01]  /*1990*/  BAR.SYNC.DEFER_BLOCKING 0x0 ;  /* 0x0000000000007b1d */ /* 0x000fe20000010000 */
[----:B-1----:R-:W-:Y:S02]  /*19a0*/  IADD3 R4, P2, P1, R0, UR9, R27 ;  /* 0x0000000900047c10 */ /* 0x002fe4000f95e01b */
[----:B------:R-:W-:-:S04]  /*19b0*/  SHF.R.S32.HI R0, RZ, 0x1f, R0 ;  /* 0x0000001fff007819 */ /* 0x000fc80000011400 */
[----:B------:R-:W-:Y:S02]  /*19c0*/  IADD3.X R5, R0, UR4, R28, P2, P1 ;  /* 0x0000000400057c10 */ /* 0x000fe400097e241c */
[----:B------:R-:W-:Y:S01]  /*19d0*/  IADD3 R0, P2, R2, R20, RZ ;  /* 0x0000001402007210 */ /* 0x000fe20007f5e0ff */
[----:B------:R2:W1:Y:S01]  /*19e0*/  LDSM.16.M88.4 R108, [R192+0x10000] ;  /* 0x01000000c06c783b */ /* 0x0004620000000200 */
[----:B------:R-:W-:Y:S02]  /*19f0*/  IADD3 R2, P1, R4, R22, RZ ;  /* 0x0000001604027210 */ /* 0x000fe40007f3e0ff */
[----:B------:R-:W-:Y:S01]  /*1a00*/  IADD3.X R4, R3, R21, RZ, P2, !PT ;  /* 0x0000001503047210 */ /* 0x000fe200017fe4ff */
[----:B------:R2:W3:Y:S01]  /*1a10*/  LDSM.16.M88.4 R112, [R192+0x10800] ;  /* 0x01080000c070783b */ /* 0x0004e20000000200 */
[----:B------:R-:W-:Y:S01]  /*1a20*/  ISETP.GE.AND P2, PT, R29, 0x1, PT ;  /* 0x000000011d00780c */ /* 0x000fe20003f46270 */
[----:B------:R-:W-:Y:S02]  /*1a30*/  IMAD.X R3, R5, 0x1, R19, P1 ;  /* 0x0000000105037824 */ /* 0x000fe400008e0613 */
[C---:B------:R-:W-:Y:S01]  /*1a40*/  IMAD R5, R0.reuse, UR7, RZ ;  /* 0x0000000700057c24 */ /* 0x040fe2000f8e02ff */
[----:B------:R2:W4:Y:S01]  /*1a50*/  LDSM.16.M88.4 R116, [R193+0x10000] ;  /* 0x01000000c174783b */ /* 0x0005220000000200 */
[----:B------:R-:W-:-:S03]  /*1a60*/  IMAD.WIDE.U32 R2, R0, UR14, R2 ;  /* 0x0000000e00027c25 */ /* 0x000fc6000f8e0002 */
[----:B------:R2:W1:Y:S01]  /*1a70*/  LDSM.16.M88.4 R120, [R193+0x10800] ;  /* 0x01080000c178783b */ /* 0x0004620000000200 */
[----:B------:R-:W-:Y:S01]  /*1a80*/  IMAD R4, R4, UR14, R5 ;  /* 0x0000000e04047c24 */ /* 0x000fe2000f8e0205 */
[----:B------:R-:W-:Y:S02]  /*1a90*/  LEA R204, P1, R2, c[0x0][0x350], 0x2 ;  /* 0x0000d40002cc7a11 */ /* 0x000fe400078210ff */
[----:B------:R2:W1:Y:S02]  /*1aa0*/  LDSM.16.M88.4 R124, [R194+0x10000] ;  /* 0x01000000c27c783b */ /* 0x0004640000000200 */
[----:B------:R-:W-:Y:S02]  /*1ab0*/  IADD3 R0, R3, R4, RZ ;  /* 0x0000000403007210 */ /* 0x000fe40007ffe0ff */
[----:B------:R2:W1:Y:S01]  /*1ac0*/  LDSM.16.M88.4 R128, [R194+0x10800] ;  /* 0x01080000c280783b */ /* 0x0004620000000200 */
[----:B------:R-:W-:-:S03]  /*1ad0*/  CS2R R30, SRZ ;  /* 0x00000000001e7805 */ /* 0x000fc6000001ff00 */
[----:B------:R2:W1:Y:S01]  /*1ae0*/  LDSM.16.M88.4 R132, [R199+0x10000] ;  /* 0x01000000c784783b */ /* 0x0004620000000200 */
[----:B------:R-:W-:-:S03]  /*1af0*/  LEA.HI.X R205, R2, c[0x0][0x354], R0, 0x2, P1 ;  /* 0x0000d50002cd7a11 */ /* 0x000fc600008f1400 */
[----:B------:R2:W1:Y:S01]  /*1b00*/  LDSM.16.M88.4 R136, [R199+0x10800] ;  /* 0x01080000c788783b */ /* 0x0004620000000200 */
[----:B------:R-:W-:-:S03]  /*1b10*/  CS2R R28, SRZ ;  /* 0x00000000001c7805 */ /* 0x000fc6000001ff00 */
        /* <DEDUP_REMOVED lines=9> */
[----:B------:R-:W-:-:S03]  /*1bb0*/  IMAD.WIDE R18, R18, R52, c[0x0][0x3c8] ;  /* 0x0000f20012127625 */ /* 0x000fc600078e0234 */
[----:B------:R2:W1:Y:S04]  /*1bc0*/  LDSM.16.M88.4 R160, [R194+0x12800] ;  /* 0x01280000c2a0783b */ /* 0x0004680000000200 */
[----:B------:R2:W1:Y:S04]  /*1bd0*/  LDSM.16.M88.4 R164, [R199+0x12000] ;  /* 0x01200000c7a4783b */ /* 0x0004680000000200 */
[----:B------:R2:W1:Y:S01]  /*1be0*/  LDSM.16.M88.4 R168, [R199+0x12800] ;  /* 0x01280000c7a8783b */ /* 0x0004620000000200 */
[----:B------:R-:W-:Y:S05]  /*1bf0*/  @!P2 BRA `(.L_x_131) ;  /* 0x000023100000a947 */ /* 0x000fea0003800000 */
[----:B--234-:R-:W-:Y:S01]  /*1c00*/  IADD3 R6, R198, 0x2000, RZ ;  /* 0x00002000c6067810 */ /* 0x01cfe20007ffe0ff */
[----:B------:R-:W-:Y:S01]  /*1c10*/  IMAD.MOV.U32 R220, RZ, RZ, R18 ;  /* 0x000000ffffdc7224 */ /* 0x000fe200078e0012 */
[----:B------:R-:W-:Y:S01]  /*1c20*/  IADD3 R0, R200, 0x2000, RZ ;  /* 0x00002000c8007810 */ /* 0x000fe20007ffe0ff */
[----:B------:R-:W-:Y:S01]  /*1c30*/  IMAD.MOV.U32 R219, RZ, RZ, R19 ;  /* 0x000000ffffdb7224 */ /* 0x000fe200078e0013 */
[----:B------:R-:W-:-:S02]  /*1c40*/  SEL R188, R6, R198, !P0 ;  /* 0x000000c606bc7207 */ /* 0x000fc40004000000 */
[----:B------:R-:W-:Y:S02]  /*1c50*/  SEL R0, R0, R200, !P0 ;  /* 0x000000c800007207 */ /* 0x000fe40004000000 */
[----:B------:R-:W-:Y:S01]  /*1c60*/  MOV R95, RZ ;  /* 0x000000ff005f7202 */ /* 0x000fe20000000f00 */
[----:B------:R-:W-:Y:S01]  /*1c70*/  IMAD.SHL.U32 R188, R188, 0x2, RZ ;  /* 0x00000002bcbc7824 */ /* 0x000fe200078e00ff */
[----:B------:R-:W-:Y:S02]  /*1c80*/  SHF.L.U32 R191, R0, 0x1, RZ ;  /* 0x0000000100bf7819 */ /* 0x000fe400000006ff */
[----:B------:R-:W-:Y:S01]  /*1c90*/  MOV R251, c[0x0][0x22c] ;  /* 0x00008b0000fb7a02 */ /* 0x000fe20000000f00 */
[----:B------:R-:W-:Y:S01]  /*1ca0*/  IMAD.SHL.U32 R195, R200, 0x2, RZ ;  /* 0x00000002c8c37824 */ /* 0x000fe200078e00ff */
[----:B------:R-:W-:Y:S02]  /*1cb0*/  MOV R250, c[0x0][0x1c0] ;  /* 0x0000700000fa7a02 */ /* 0x000fe40000000f00 */
[----:B------:R-:W-:Y:S01]  /*1cc0*/  MOV R202, 0x20 ;  /* 0x0000002000ca7802 */ /* 0x000fe20000000f00 */
[----:B------:R-:W-:Y:S01]  /*1cd0*/  IMAD R251, R251, c[0x0][0x1c0], RZ ;  /* 0x00007000fbfb7a24 */ /* 0x000fe200078e02ff */
[----:B------:R-:W-:Y:S01]  /*1ce0*/  MOV R201, 0x40 ;  /* 0x0000004000c97802 */ /* 0x000fe20000000f00 */
[----:B------:R-:W-:-:S02]  /*1cf0*/  IMAD R250, R250, c[0x0][0x22c], RZ ;  /* 0x00008b00fafa7a24 */ /* 0x000fc400078e02ff */
[C---:B------:R-:W-:Y:S01]  /*1d00*/  IMAD.SHL.U32 R234, R251.reuse, 0x10, RZ ;  /* 0x00000010fbea7824 */ /* 0x040fe200078e00ff */
[C---:B------:R-:W-:Y:S01]  /*1d10*/  SHF.L.U32 R212, R251.reuse, 0x3, RZ ;  /* 0x00000003fbd47819 */ /* 0x040fe200000006ff */
[C---:B------:R-:W-:Y:S02]  /*1d20*/  IMAD R252, R251.reuse, 0x30, RZ ;  /* 0x00000030fbfc7824 */ /* 0x040fe400078e02ff */
[----:B------:R-:W-:Y:S01]  /*1d30*/  IMAD.U32 R250, R250, -0x40, RZ ;  /* 0xffffffc0fafa7824 */ /* 0x000fe200078e00ff */
[C---:B------:R-:W-:Y:S01]  /*1d40*/  IADD3 R243, R234.reuse, 0x20, RZ ;  /* 0x00000020eaf37810 */ /* 0x040fe20007ffe0ff */
[----:B------:R-:W-:Y:S01]  /*1d50*/  IMAD R251, R251, 0x38, RZ ;  /* 0x00000038fbfb7824 */ /* 0x000fe200078e02ff */
[C---:B------:R-:W-:Y:S02]  /*1d60*/  IADD3 R241, R234.reuse, 0x60, RZ ;  /* 0x00000060eaf17810 */ /* 0x040fe40007ffe0ff */
[----:B------:R-:W-:Y:S01]  /*1d70*/  IADD3 R242, R234, 0x40, RZ ;  /* 0x00000040eaf27810 */ /* 0x000fe20007ffe0ff */
[----:B------:R-:W-:-:S02]  /*1d80*/  IMAD.IADD R237, R212, 0x1, R243 ;  /* 0x00000001d4ed7824 */ /* 0x000fc400078e02f3 */
[C---:B------:R-:W-:Y:S01]  /*1d90*/  IMAD.IADD R235, R212.reuse, 0x1, R241 ;  /* 0x00000001d4eb7824 */ /* 0x040fe200078e02f1 */
[C---:B------:R-:W-:Y:S02]  /*1da0*/  IADD3 R236, R212.reuse, R242, RZ ;  /* 0x000000f2d4ec7210 */ /* 0x040fe40007ffe0ff */
[C---:B------:R-:W-:Y:S02]  /*1db0*/  IADD3 R3, R212.reuse, R237, RZ ;  /* 0x000000edd4037210 */ /* 0x040fe40007ffe0ff */
[C---:B------:R-:W-:Y:S01]  /*1dc0*/  IADD3 R0, R212.reuse, R235, RZ ;  /* 0x000000ebd4007210 */ /* 0x040fe20007ffe0ff */
[C---:B------:R-:W-:Y:S02]  /*1dd0*/  IMAD.IADD R2, R212.reuse, 0x1, R236 ;  /* 0x00000001d4027824 */ /* 0x040fe400078e02ec */
[C---:B------:R-:W-:Y:S02]  /*1de0*/  IMAD.IADD R228, R212.reuse, 0x1, R3 ;  /* 0x00000001d4e47824 */ /* 0x040fe400078e0203 */
[C---:B------:R-:W-:Y:S01]  /*1df0*/  IMAD.IADD R224, R212.reuse, 0x1, R0 ;  /* 0x00000001d4e07824 */ /* 0x040fe200078e0200 */
[----:B------:R-:W-:-:S02]  /*1e00*/  IADD3 R226, R212, R2, RZ ;  /* 0x00000002d4e27210 */ /* 0x000fc40007ffe0ff */
[C---:B------:R-:W-:Y:S02]  /*1e10*/  IADD3 R227, R212.reuse, R228, RZ ;  /* 0x000000e4d4e37210 */ /* 0x040fe40007ffe0ff */
[C---:B------:R-:W-:Y:S01]  /*1e20*/  IADD3 R223, R212.reuse, R224, RZ ;  /* 0x000000e0d4df7210 */ /* 0x040fe20007ffe0ff */
[C---:B------:R-:W-:Y:S02]  /*1e30*/  IMAD.IADD R225, R212.reuse, 0x1, R226 ;  /* 0x00000001d4e17824 */ /* 0x040fe400078e02e2 */
[C---:B------:R-:W-:Y:S02]  /*1e40*/  IMAD.IADD R232, R212.reuse, 0x1, R227 ;  /* 0x00000001d4e87824 */ /* 0x040fe400078e02e3 */
[C---:B------:R-:W-:Y:S01]  /*1e50*/  IMAD.IADD R230, R212.reuse, 0x1, R223 ;  /* 0x00000001d4e67824 */ /* 0x040fe200078e02df */
[----:B------:R-:W-:Y:S02]  /*1e60*/  IADD3 R231, R212, R225, RZ ;  /* 0x000000e1d4e77210 */ /* 0x000fe40007ffe0ff */
.L_x_134:
[----:B------:R-:W0:Y:S01]  /*1e70*/  LDGDEPBAR ;  /* 0x00000000000079af */ /* 0x000e220000000000 */
[----:B------:R-:W-:Y:S02]  /*1e80*/  R2P PR, R240, 0x6 ;  /* 0x00000006f0007804 */ /* 0x000fe40000000000 */
[----:B-----5:R-:W-:Y:S02]  /*1e90*/  FSETP.NEU.FTZ.AND P0, PT, R218, -INF , PT ;  /* 0xff800000da00780b */ /* 0x020fe40003f1d000 */
[----:B------:R-:W-:Y:S02]  /*1ea0*/  ISETP.GE.AND P4, PT, R210, 0x1, PT ;  /* 0x00000001d200780c */ /* 0x000fe40003f86270 */
[----:B------:R-:W-:Y:S02]  /*1eb0*/  SEL R172, R202, 0xffffffe0, !P1 ;  /* 0xffffffe0caac7807 */ /* 0x000fe40004800000 */
[----:B------:R-:W-:Y:S02]  /*1ec0*/  SEL R185, R201, 0xffffffc0, !P2 ;  /* 0xffffffc0c9b97807 */ /* 0x000fe40005000000 */
[C---:B------:R-:W-:Y:S02]  /*1ed0*/  IADD3 R0, R191.reuse, R172, RZ ;  /* 0x000000acbf007210 */ /* 0x040fe40007ffe0ff */
[----:B------:R-:W-:Y:S02]  /*1ee0*/  IADD3 R2, R191, R185, RZ ;  /* 0x000000b9bf027210 */ /* 0x000fe40007ffe0ff */
[----:B------:R-:W-:Y:S01]  /*1ef0*/  IADD3 R3, R185, R0, RZ ;  /* 0x00000000b9037210 */ /* 0x000fe20007ffe0ff */
[----:B------:R-:W-:Y:S04]  /*1f00*/  DEPBAR.LE SB0, 0x0 ;  /* 0x000080000000791a */ /* 0x000fe80000000000 */
[----:B------:R-:W-:Y:S08]  /*1f10*/  BAR.SYNC.DEFER_BLOCKING 0x0 ;  /* 0x0000000000007b1d */ /* 0x000ff00000010000 */
[----:B------:R-:W-:Y:S08]  /*1f20*/  LDSM.16.M88.4 R16, [R191] ;  /* 0x00000000bf10783b */ /* 0x000ff00000000200 */
[----:B------:R-:W2:Y:S08]  /*1f30*/  LDSM.16.M88.4 R8, [R192+0xc000] ;  /* 0x00c00000c008783b */ /* 0x000eb00000000200 */
[----:B------:R-:W3:Y:S08]  /*1f40*/  LDSM.16.M88.4 R52, [R192+0xc800] ;  /* 0x00c80000c034783b */ /* 0x000ef00000000200 */
[----:B------:R-:W-:Y:S08]  /*1f50*/  LDSM.16.M88.4 R56, [R0] ;  /* 0x000000000038783b */ /* 0x000ff00000000200 */
[----:B------:R-:W4:Y:S08]  /*1f60*/  LDSM.16.M88.4 R60, [R193+0xc000] ;  /* 0x00c00000c13c783b */ /* 0x000f300000000200 */
[----:B------:R-:W1:Y:S01]  /*1f70*/  LDSM.16.M88.4 R64, [R193+0xc800] ;  /* 0x00c80000c140783b */ /* 0x000e620000000200 */
[C---:B--2---:R-:W-:Y:S07]  /*1f80*/  HMMA.16816.F32.BF16 R4, R16.reuse, R8, RZ ;  /* 0x000000081004723c */ /* 0x044fee00000418ff */
[----:B------:R-:W-:Y:S01]  /*1f90*/  LDSM.16.M88.4 R100, [R194+0xc000] ;  /* 0x00c00000c264783b */ /* 0x000fe20000000200 */
[C---:B------:R-:W-:Y:S07]  /*1fa0*/  HMMA.16816.F32.BF16 R8, R16.reuse, R10, RZ ;  /* 0x0000000a1008723c */ /* 0x040fee00000418ff */
[----:B------:R-:W-:Y:S01]  /*1fb0*/  LDSM.16.M88.4 R104, [R194+0xc800] ;  /* 0x00c80000c268783b */ /* 0x000fe20000000200 */
[C---:B---3--:R-:W-:Y:S08]  /*1fc0*/  HMMA.16816.F32.BF16 R12, R16.reuse, R52, RZ ;  /* 0x00000034100c723c */ /* 0x048ff000000418ff */
[----:B------:R-:W-:Y:S01]  /*1fd0*/  HMMA.16816.F32.BF16 R16, R16, R54, RZ ;  /* 0x000000361010723c */ /* 0x000fe200000418ff */
[----:B------:R-:W2:Y:S07]  /*1fe0*/  LDSM.16.M88.4 R52, [R2] ;  /* 0x000000000234783b */ /* 0x000eae0000000200 */
[C---:B----4-:R-:W-:Y:S08]  /*1ff0*/  HMMA.16816.F32.BF16 R4, R56.reuse, R60, R4 ;  /* 0x0000003c3804723c */ /* 0x050ff00000041804 */
[C---:B------:R-:W-:Y:S01]  /*2000*/  HMMA.16816.F32.BF16 R8, R56.reuse, R62, R8 ;  /* 0x0000003e3808723c */ /* 0x040fe20000041808 */
[----:B------:R-:W-:Y:S07]  /*2010*/  LDSM.16.M88.4 R60, [R197+0xc000] ;  /* 0x00c00000c53c783b */ /* 0x000fee0000000200 */
[C---:B-1----:R-:W-:Y:S08]  /*2020*/  HMMA.16816.F32.BF16 R12, R56.reuse, R64, R12 ;  /* 0x00000040380c723c */ /* 0x042ff0000004180c */
[----:B------:R-:W-:Y:S01]  /*2030*/  HMMA.16816.F32.BF16 R16, R56, R66, R16 ;  /* 0x000000423810723c */ /* 0x000fe20000041810 */
[----:B------:R-:W1:Y:S07]  /*2040*/  LDSM.16.M88.4 R56, [R3] ;  /* 0x000000000338783b */ /* 0x000e6e0000000200 */
[C---:B--2---:R-:W-:Y:S01]  /*2050*/  HMMA.16816.F32.BF16 R4, R52.reuse, R100, R4 ;  /* 0x000000643404723c */ /* 0x044fe20000041804 */
[----:B------:R-:W2:Y:S07]  /*2060*/  LDSM.16.M88.4 R64, [R197+0xc800] ;  /* 0x00c80000c540783b */ /* 0x000eae0000000200 */
[C---:B------:R-:W-:Y:S01]  /*2070*/  HMMA.16816.F32.BF16 R8, R52.reuse, R102, R8 ;  /* 0x000000663408723c */ /* 0x040fe20000041808 */
[----:B------:R-:W-:Y:S07]  /*2080*/  LDSM.16.M88.4 R100, [R192+0xe000] ;  /* 0x00e00000c064783b */ /* 0x000fee0000000200 */
[C---:B------:R-:W-:Y:S08]  /*2090*/  HMMA.16816.F32.BF16 R12, R52.reuse, R104, R12 ;  /* 0x00000068340c723c */ /* 0x040ff0000004180c */
[----:B------:R-:W-:Y:S01]  /*20a0*/  HMMA.16816.F32.BF16 R16, R52, R106, R16 ;  /* 0x0000006a3410723c */ /* 0x000fe20000041810 */
[----:B------:R-:W3:Y:S07]  /*20b0*/  LDSM.16.M88.4 R52, [R191+0x2000] ;  /* 0x00200000bf34783b */ /* 0x000eee0000000200 */
[C---:B-1----:R-:W-:Y:S01]  /*20c0*/  HMMA.16816.F32.BF16 R4, R56.reuse, R60, R4 ;  /* 0x0000003c3804723c */ /* 0x042fe20000041804 */
[----:B------:R-:W1:Y:S07]  /*20d0*/  LDSM.16.M88.4 R104, [R192+0xe800] ;  /* 0x00e80000c068783b */ /* 0x000e6e0000000200 */
[C---:B------:R-:W-:Y:S01]  /*20e0*/  HMMA.16816.F32.BF16 R8, R56.reuse, R62, R8 ;  /* 0x0000003e3808723c */ /* 0x040fe20000041808 */
[----:B------:R-:W-:Y:S07]  /*20f0*/  LDSM.16.M88.4 R60, [R193+0xe000] ;  /* 0x00e00000c13c783b */ /* 0x000fee0000000200 */
[C---:B--2---:R-:W-:Y:S08]  /*2100*/  HMMA.16816.F32.BF16 R12, R56.reuse, R64, R12 ;  /* 0x00000040380c723c */ /* 0x044ff0000004180c */
[----:B------:R-:W-:Y:S01]  /*2110*/  HMMA.16816.F32.BF16 R16, R56, R66, R16 ;  /* 0x000000423810723c */ /* 0x000fe20000041810 */
[----:B------:R2:W4:Y:S07]  /*2120*/  LDSM.16.M88.4 R56, [R0+0x2000] ;  /* 0x002000000038783b */ /* 0x00052e0000000200 */
[C---:B---3--:R-:W-:Y:S01]  /*2130*/  HMMA.16816.F32.BF16 R4, R52.reuse, R100, R4 ;  /* 0x000000643404723c */ /* 0x048fe20000041804 */
[----:B------:R-:W3:Y:S07]  /*2140*/  LDSM.16.M88.4 R64, [R193+0xe800] ;  /* 0x00e80000c140783b */ /* 0x000eee0000000200 */
[C---:B------:R-:W-:Y:S01]  /*2150*/  HMMA.16816.F32.BF16 R8, R52.reuse, R102, R8 ;  /* 0x000000663408723c */ /* 0x040fe20000041808 */
[----:B------:R-:W-:Y:S03]  /*2160*/  LDSM.16.M88.4 R100, [R194+0xe000] ;  /* 0x00e00000c264783b */ /* 0x000fe60000000200 */
[C---:B--2---:R-:W-:Y:S04]  /*2170*/  FMUL.FTZ R0, R217.reuse, 1.4426950216293334961 ;  /* 0x3fb8aa3bd9007820 */ /* 0x044fe80000410000 */
[C---:B-1----:R-:W-:Y:S08]  /*2180*/  HMMA.16816.F32.BF16 R12, R52.reuse, R104, R12 ;  /* 0x00000068340c723c */ /* 0x042ff0000004180c */
[----:B------:R-:W-:Y:S01]  /*2190*/  HMMA.16816.F32.BF16 R16, R52, R106, R16 ;  /* 0x0000006a3410723c */ /* 0x000fe20000041810 */
[----:B------:R1:W2:Y:S07]  /*21a0*/  LDSM.16.M88.4 R52, [R2+0x2000] ;  /* 0x002000000234783b */ /* 0x0002ae0000000200 */
[C---:B----4-:R-:W-:Y:S08]  /*21b0*/  HMMA.16816.F32.BF16 R4, R56.reuse, R60, R4 ;  /* 0x0000003c3804723c */ /* 0x050ff00000041804 */
[C---:B------:R-:W-:Y:S01]  /*21c0*/  HMMA.16816.F32.BF16 R8, R56.reuse, R62, R8 ;  /* 0x0000003e3808723c */ /* 0x040fe20000041808 */
[----:B------:R-:W-:Y:S07]  /*21d0*/  LDSM.16.M88.4 R60, [R3+0x2000] ;  /* 0x00200000033c783b */ /* 0x000fee0000000200 */
[C---:B---3--:R-:W-:Y:S04]  /*21e0*/  HMMA.16816.F32.BF16 R12, R56.reuse, R64, R12 ;  /* 0x00000040380c723c */ /* 0x048fe8000004180c */
[----:B-1----:R-:W-:Y:S04]  /*21f0*/  FMUL.FTZ R2, R218, 1.4426950216293334961 ;  /* 0x3fb8aa3bda027820 */ /* 0x002fe80000410000 */
[----:B------:R-:W-:Y:S01]  /*2200*/  HMMA.16816.F32.BF16 R16, R56, R66, R16 ;  /* 0x000000423810723c */ /* 0x000fe20000041810 */
[----:B------:R-:W1:Y:S03]  /*2210*/  LDSM.16.M88.4 R56, [R194+0xe800] ;  /* 0x00e80000c238783b */ /* 0x000e660000000200 */
[----:B------:R-:W-:Y:S02]  /*2220*/  FSEL R2, R2, RZ, P0 ;  /* 0x000000ff02027208 */ /* 0x000fe40000000000 */
[----:B------:R-:W-:Y:S02]  /*2230*/  FSETP.NEU.FTZ.AND P0, PT, R217, -INF , PT ;  /* 0xff800000d900780b */ /* 0x000fe40003f1d000 */
[C---:B--2---:R-:W-:Y:S01]  /*2240*/  HMMA.16816.F32.BF16 R4, R52.reuse, R100, R4 ;  /* 0x000000643404723c */ /* 0x044fe20000041804 */
[----:B------:R-:W2:Y:S04]  /*2250*/  LDSM.16.M88.4 R64, [R197+0xe000] ;  /* 0x00e00000c540783b */ /* 0x000ea80000000200 */
[----:B------:R-:W-:Y:S03]  /*2260*/  FSEL R0, R0, RZ, P0 ;  /* 0x000000ff00007208 */ /* 0x000fe60000000000 */
[C---:B------:R-:W-:Y:S08]  /*2270*/  HMMA.16816.F32.BF16 R8, R52.reuse, R102, R8 ;  /* 0x000000663408723c */ /* 0x040ff00000041808 */
[C---:B-1----:R-:W-:Y:S08]  /*2280*/  HMMA.16816.F32.BF16 R12, R52.reuse, R56, R12 ;  /* 0x00000038340c723c */ /* 0x042ff0000004180c */
[----:B------:R-:W-:Y:S01]  /*2290*/  HMMA.16816.F32.BF16 R16, R52, R58, R16 ;  /* 0x0000003a3410723c */ /* 0x000fe20000041810 */
[----:B------:R-:W1:Y:S06]  /*22a0*/  LDSM.16.M88.4 R52, [R197+0xe800] ;  /* 0x00e80000c534783b */ /* 0x000e6c0000000200 */
[----:B------:R-:W-:Y:S01]  /*22b0*/  IADD3 R58, P0, R229, R220, RZ ;  /* 0x000000dce53a7210 */ /* 0x000fe20007f1e0ff */
[C---:B--2---:R-:W-:Y:S05]  /*22c0*/  HMMA.16816.F32.BF16 R4, R60.reuse, R64, R4 ;  /* 0x000000403c04723c */ /* 0x044fea0000041804 */
[----:B------:R-:W-:Y:S02]  /*22d0*/  IADD3.X R59, R233, R219, RZ, P0, !PT ;  /* 0x000000dbe93b7210 */ /* 0x000fe400007fe4ff */
[C---:B------:R-:W-:Y:S01]  /*22e0*/  LEA R204, P0, R250.reuse, R204, 0x2 ;  /* 0x000000ccfacc7211 */ /* 0x040fe200078010ff */
[C---:B------:R-:W-:Y:S02]  /*22f0*/  HMMA.16816.F32.BF16 R8, R60.reuse, R66, R8 ;  /* 0x000000423c08723c */ /* 0x040fe40000041808 */
[----:B------:R-:W2:Y:S02]  /*2300*/  LDG.E R57, [R58.64] ;  /* 0x000000103a397981 */ /* 0x000ea4000c1e1900 */
[----:B------:R-:W-:Y:S02]  /*2310*/  LEA.HI.X.SX32 R205, R250, R205, 0x2, P0 ;  /* 0x000000cdfacd7211 */ /* 0x000fe400000f16ff */
[----:B------:R-:W3:Y:S10]  /*2320*/  LDG.E R56, [R58.64+0x20] ;  /* 0x000020103a387981 */ /* 0x000ef4000c1e1900 */
[--C-:B------:R-:W-:Y:S02]  /*2330*/  FFMA.FTZ R4, R4, c[0x0][0x23c], -R2.reuse ;  /* 0x00008f0004047a23 */ /* 0x100fe40000010802 */
[----:B------:R-:W-:Y:S02]  /*2340*/  FFMA.FTZ R5, R5, c[0x0][0x23c], -R2 ;  /* 0x00008f0005057a23 */ /* 0x000fe40000010802 */
[--C-:B------:R-:W-:Y:S01]  /*2350*/  FFMA.FTZ R6, R6, c[0x0][0x23c], -R0.reuse ;  /* 0x00008f0006067a23 */ /* 0x100fe20000010800 */
[----:B------:R-:W-:Y:S01]  /*2360*/  MUFU.EX2 R107, R4 ;  /* 0x00000004006b7308 */ /* 0x000fe20000000800 */
[----:B------:R-:W-:Y:S02]  /*2370*/  FFMA.FTZ R7, R7, c[0x0][0x23c], -R0 ;  /* 0x00008f0007077a23 */ /* 0x000fe40000010800 */
[--C-:B------:R-:W-:Y:S01]  /*2380*/  FFMA.FTZ R8, R8, c[0x0][0x23c], -R2.reuse ;  /* 0x00008f0008087a23 */ /* 0x100fe20000010802 */
[C---:B-1----:R-:W-:Y:S03]  /*2390*/  HMMA.16816.F32.BF16 R12, R60.reuse, R52, R12 ;  /* 0x000000343c0c723c */ /* 0x042fe6000004180c */
[----:B------:R-:W-:Y:S02]  /*23a0*/  FFMA.FTZ R9, R9, c[0x0][0x23c], -R2 ;  /* 0x00008f0009097a23 */ /* 0x000fe40000010802 */
[--C-:B------:R-:W-:Y:S01]  /*23b0*/  FFMA.FTZ R10, R10, c[0x0][0x23c], -R0.reuse ;  /* 0x00008f000a0a7a23 */ /* 0x100fe20000010800 */
[----:B------:R-:W1:Y:S01]  /*23c0*/  MUFU.EX2 R104, R5 ;  /* 0x0000000500687308 */ /* 0x000e620000000800 */
[----:B------:R-:W-:Y:S01]  /*23d0*/  FFMA.FTZ R11, R11, c[0x0][0x23c], -R0 ;  /* 0x00008f000b0b7a23 */ /* 0x000fe20000010800 */
[----:B------:R-:W-:Y:S08]  /*23e0*/  HMMA.16816.F32.BF16 R16, R60, R54, R16 ;  /* 0x000000363c10723c */ /* 0x000ff00000041810 */
[----:B------:R-:W-:Y:S08]  /*23f0*/  MUFU.EX2 R106, R6 ;  /* 0x00000006006a7308 */ /* 0x000ff00000000800 */
[--C-:B------:R-:W-:Y:S02]  /*2400*/  FFMA.FTZ R12, R12, c[0x0][0x23c], -R2.reuse ;  /* 0x00008f000c0c7a23 */ /* 0x100fe40000010802 */
[----:B------:R-:W-:Y:S01]  /*2410*/  FFMA.FTZ R13, R13, c[0x0][0x23c], -R2 ;  /* 0x00008f000d0d7a23 */ /* 0x000fe20000010802 */
[----:B------:R-:W4:Y:S01]  /*2420*/  MUFU.EX2 R105, R7 ;  /* 0x0000000700697308 */ /* 0x000f220000000800 */
[--C-:B------:R-:W-:Y:S02]  /*2430*/  FFMA.FTZ R14, R14, c[0x0][0x23c], -R0.reuse ;  /* 0x00008f000e0e7a23 */ /* 0x100fe40000010800 */
[----:B------:R-:W-:Y:S01]  /*2440*/  FFMA.FTZ R15, R15, c[0x0][0x23c], -R0 ;  /* 0x00008f000f0f7a23 */ /* 0x000fe20000010800 */
[----:B-1----:R-:W-:Y:S01]  /*2450*/  F2FP.BF16.PACK_AB R3, R104, R107 ;  /* 0x0000006b6803723e */ /* 0x002fe200000010ff */
[--C-:B------:R-:W-:Y:S02]  /*2460*/  FFMA.FTZ R16, R16, c[0x0][0x23c], -R2.reuse ;  /* 0x00008f0010107a23 */ /* 0x100fe40000010802 */
[----:B------:R-:W-:Y:S02]  /*2470*/  FFMA.FTZ R2, R17, c[0x0][0x23c], -R2 ;  /* 0x00008f0011027a23 */ /* 0x000fe40000010802 */
[--C-:B------:R-:W-:Y:S01]  /*2480*/  FFMA.FTZ R18, R18, c[0x0][0x23c], -R0.reuse ;  /* 0x00008f0012127a23 */ /* 0x100fe20000010800 */
[----:B------:R-:W-:Y:S01]  /*2490*/  MUFU.EX2 R103, R8 ;  /* 0x0000000800677308 */ /* 0x000fe20000000800 */
[----:B------:R-:W-:Y:S01]  /*24a0*/  FFMA.FTZ R0, R19, c[0x0][0x23c], -R0 ;  /* 0x00008f0013007a23 */ /* 0x000fe20000010800 */
[----:B------:R1:W-:Y:S08]  /*24b0*/  STS [R213+0x12000], R3 ;  /* 0x01200003d5007388 */ /* 0x0003f00000000800 */
[----:B------:R4:W-:Y:S10]  /*24c0*/  MUFU.EX2 R60, R2 ;  /* 0x00000002003c7308 */ /* 0x0009f40000000800 */
[----:B------:R-:W1:Y:S10]  /*24d0*/  MUFU.EX2 R100, R9 ;  /* 0x0000000900647308 */ /* 0x000e740000000800 */
[----:B------:R1:W-:Y:S01]  /*24e0*/  MUFU.EX2 R62, R0 ;  /* 0x00000000003e7308 */ /* 0x0003e20000000800 */
[----:B----4-:R-:W-:Y:S05]  /*24f0*/  F2FP.BF16.PACK_AB R2, R105, R106 ;  /* 0x0000006a6902723e */ /* 0x010fea00000010ff */
[----:B------:R4:W-:Y:S04]  /*2500*/  STS [R213+0x12400], R2 ;  /* 0x01240002d5007388 */ /* 0x0009e80000000800 */
[----:B------:R-:W-:Y:S10]  /*2510*/  MUFU.EX2 R102, R10 ;  /* 0x0000000a00667308 */ /* 0x000ff40000000800 */
[----:B------:R-:W4:Y:S01]  /*2520*/  MUFU.EX2 R101, R11 ;  /* 0x0000000b00657308 */ /* 0x000f220000000800 */
[----:B-1----:R-:W-:Y:S05]  /*2530*/  F2FP.BF16.PACK_AB R0, R100, R103 ;  /* 0x000000676400723e */ /* 0x002fea00000010ff */
[----:B------:R1:W-:Y:S04]  /*2540*/  STS [R216+0x12000], R0 ;  /* 0x01200000d8007388 */ /* 0x0003e80000000800 */
[----:B------:R-:W-:Y:S10]  /*2550*/  MUFU.EX2 R65, R12 ;  /* 0x0000000c00417308 */ /* 0x000ff40000000800 */
[----:B------:R-:W1:Y:S01]  /*2560*/  MUFU.EX2 R64, R13 ;  /* 0x0000000d00407308 */ /* 0x000e620000000800 */
[----:B----4-:R-:W-:Y:S05]  /*2570*/  F2FP.BF16.PACK_AB R5, R101, R102 ;  /* 0x000000666505723e */ /* 0x010fea00000010ff */
[----:B------:R-:W-:Y:S04]  /*2580*/  STS [R216+0x12400], R5 ;  /* 0x01240005d8007388 */ /* 0x000fe80000000800 */
[----:B------:R-:W-:Y:S10]  /*2590*/  MUFU.EX2 R67, R14 ;  /* 0x0000000e00437308 */ /* 0x000ff40000000800 */
[----:B------:R-:W4:Y:S01]  /*25a0*/  MUFU.EX2 R66, R15 ;  /* 0x0000000f00427308 */ /* 0x000f220000000800 */
[----:B-1----:R-:W-:Y:S05]  /*25b0*/  F2FP.BF16.PACK_AB R4, R64, R65 ;  /* 0x000000414004723e */ /* 0x002fea00000010ff */
[----:B------:R-:W-:Y:S04]  /*25c0*/  STS [R214+0x12000], R4 ;  /* 0x01200004d6007388 */ /* 0x000fe80000000800 */
[----:B------:R-:W1:Y:S10]  /*25d0*/  MUFU.EX2 R61, R16 ;  /* 0x00000010003d7308 */ /* 0x000e740000000800 */
[----:B------:R-:W1:Y:S01]  /*25e0*/  MUFU.EX2 R63, R18 ;  /* 0x00000012003f7308 */ /* 0x000e620000000800 */
[----:B----4-:R-:W-:Y:S05]  /*25f0*/  F2FP.BF16.PACK_AB R3, R66, R67 ;  /* 0x000000434203723e */ /* 0x010fea00000010ff */
[----:B------:R4:W-:Y:S01]  /*2600*/  STS [R214+0x12400], R3 ;  /* 0x01240003d6007388 */ /* 0x0009e20000000800 */
[----:B-1----:R-:W-:Y:S05]  /*2610*/  F2FP.BF16.PACK_AB R2, R60, R61 ;  /* 0x0000003d3c02723e */ /* 0x002fea00000010ff */
[----:B------:R-:W-:Y:S01]  /*2620*/  STS [R215+0x12000], R2 ;  /* 0x01200002d7007388 */ /* 0x000fe20000000800 */
[----:B------:R-:W-:Y:S05]  /*2630*/  F2FP.BF16.PACK_AB R0, R62, R63 ;  /* 0x0000003f3e00723e */ /* 0x000fea00000010ff */
[----:B------:R1:W-:Y:S04]  /*2640*/  STS [R215+0x12400], R0 ;  /* 0x01240000d7007388 */ /* 0x0003e80000000800 */
[----:B------:R-:W1:Y:S01]  /*2650*/  LDSM.16.M88.4 R16, [R195+0x8000] ;  /* 0x00800000c310783b */ /* 0x000e620000000200 */
[C---:B----4-:R-:W-:Y:S02]  /*2660*/  IADD3 R3, R195.reuse, R185, RZ ;  /* 0x000000b9c3037210 */ /* 0x050fe40007ffe0ff */
[----:B-1----:R-:W-:Y:S04]  /*2670*/  IADD3 R0, R195, R172, RZ ;  /* 0x000000acc3007210 */ /* 0x002fe80007ffe0ff */
[----:B------:R-:W-:Y:S01]  /*2680*/  IADD3 R2, R185, R0, RZ ;  /* 0x00000000b9027210 */ /* 0x000fe20007ffe0ff */
[----:B------:R-:W1:Y:S01]  /*2690*/  LDSM.16.M88.4 R52, [R0+0x8000] ;  /* 0x008000000034783b */ /* 0x000e620000000200 */
[C---:B------:R-:W-:Y:S08]  /*26a0*/  HMMA.16816.F32.BF16 R4, R16.reuse, R108, RZ ;  /* 0x0000006c1004723c */ /* 0x040ff000000418ff */
[C---:B------:R-:W-:Y:S08]  /*26b0*/  HMMA.16816.F32.BF16 R8, R16.reuse, R110, RZ ;  /* 0x0000006e1008723c */ /* 0x040ff000000418ff */
[C---:B------:R-:W-:Y:S08]  /*26c0*/  HMMA.16816.F32.BF16 R12, R16.reuse, R112, RZ ;  /* 0x00000070100c723c */ /* 0x040ff000000418ff */
[----:B------:R-:W-:Y:S08]  /*26d0*/  HMMA.16816.F32.BF16 R16, R16, R114, RZ ;  /* 0x000000721010723c */ /* 0x000ff000000418ff */
        /* <DEDUP_REMOVED lines=33> */
[C---:B--2---:R-:W-:Y:S01]  /*28f0*/  FADD.FTZ R4, -R57.reuse, R4 ;  /* 0x0000000439047221 */ /* 0x044fe20000010100 */
[----:B------:R-:W-:Y:S03]  /*2900*/  HMMA.16816.F32.BF16 R16, R52, R170, R16 ;  /* 0x000000aa3410723c */ /* 0x000fe60000041810 */
[C---:B------:R-:W-:Y:S04]  /*2910*/  FADD.FTZ R5, -R57.reuse, R5 ;  /* 0x0000000539057221 */ /* 0x040fe80000010100 */
[C---:B------:R-:W-:Y:S02]  /*2920*/  FADD.FTZ R8, -R57.reuse, R8 ;  /* 0x0000000839087221 */ /* 0x040fe40000010100 */
[----:B------:R-:W-:Y:S03]  /*2930*/  FADD.FTZ R9, -R57, R9 ;  /* 0x0000000939097221 */ /* 0x000fe60000010100 */
[----:B---3--:R-:W-:Y:S02]  /*2940*/  FADD.FTZ R10, -R56, R10 ;  /* 0x0000000a380a7221 */ /* 0x008fe40000010100 */
        /* <DEDUP_REMOVED lines=51> */
.L_x_132:
[----:B------:R-:W-:Y:S01]  /*2c80*/  F2FP.BF16.PACK_AB R6, R52, R53 ;  /* 0x000000353406723e */ /* 0x000fe200000010ff */
[----:B------:R-:W-:Y:S01]  /*2c90*/  IMAD.SHL.U32 R184, R198, 0x2, RZ ;  /* 0x00000002c6b87824 */ /* 0x000fe200078e00ff */
        /* <DEDUP_REMOVED lines=12> */
[----:B------:R-:W-:Y:S04]  /*2d60*/  STS [R214+0x10400], R0 ;  /* 0x01040000d6007388 */ /* 0x000fe80000000800 */
[----:B------:R-:W-:Y:S04]  /*2d70*/  STS [R215+0x10000], R8 ;  /* 0x01000008d7007388 */ /* 0x000fe80000000800 */
[----:B------:R-:W-:Y:S04]  /*2d80*/  STS [R215+0x10400], R7 ;  /* 0x01040007d7007388 */ /* 0x000fe80000000800 */
[----:B------:R-:W-:Y:S06]  /*2d90*/  BAR.SYNC.DEFER_BLOCKING 0x0 ;  /* 0x0000000000007b1d */ /* 0x000fec0000010000 */
        /* <DEDUP_REMOVED lines=52> */
[C---:B------:R-:W-:Y:S05]  /*30e0*/  IMAD.U32 R0, R3.reuse, -0x40, RZ ;  /* 0xffffffc003007824 */ /* 0x040fea00078e00ff */
        /* <DEDUP_REMOVED lines=14> */
.L_x_133:
[----:B------:R-:W-:Y:S01]  /*31d0*/  LDSM.16.M88.4 R64, [R196] ;  /* 0x00000000c440783b */ /* 0x000fe20000000200 */
[C---:B-1----:R-:W-:Y:S02]  /*31e0*/  IMAD.IADD R2, R196.reuse, 0x1, R172 ;  /* 0x00000001c4027824 */ /* 0x042fe400078e02ac */
[----:B------:R-:W-:Y:S01]  /*31f0*/  IMAD.IADD R0, R196, 0x1, R185 ;  /* 0x00000001c4007824 */ /* 0x000fe200078e02b9 */
[----:B------:R-:W1:Y:S04]  /*3200*/  LDSM.16.MT88.4 R16, [R184+0xc000] ;  /* 0x00c00000b810783b */ /* 0x000e680000004200 */
[----:B------:R-:W2:Y:S04]  /*3210*/  LDSM.16.M88.4 R60, [R196+0x1000] ;  /* 0x00100000c43c783b */ /* 0x000ea80000000200 */
[----:B------:R-:W3:Y:S04]  /*3220*/  LDSM.16.MT88.4 R100, [R184+0xe000] ;  /* 0x00e00000b864783b */ /* 0x000ee80000004200 */
[----:B------:R-:W-:Y:S04]  /*3230*/  LDSM.16.MT88.4 R172, [R184+0xc800] ;  /* 0x00c80000b8ac783b */ /* 0x000fe80000004200 */
[----:B------:R-:W4:Y:S04]  /*3240*/  LDSM.16.M88.4 R104, [R2] ;  /* 0x000000000268783b */ /* 0x000f280000000200 */
        /* <DEDUP_REMOVED lines=19> */
[----:B------:R2:W3:Y:S07]  /*3380*/  LDSM.16.M88.4 R176, [R0+0x1000] ;  /* 0x0010000000b0783b */ /* 0x0004ee0000000200 */
[----:B------:R-:W-:Y:S01]  /*3390*/  HMMA.16816.F32.BF16 R64, R104, R182, R64 ;  /* 0x000000b66840723c */ /* 0x000fe20000041840 */
[----:B------:R-:W4:Y:S04]  /*33a0*/  LDSM.16.MT88.4 R104, [R184+0xf000] ;  /* 0x00f00000b868783b */ /* 0x000f280000004200 */
[----:B------:R-:W-:Y:S03]  /*33b0*/  LDSM.16.MT88.4 R180, [R184+0xd800] ;  /* 0x00d80000b8b4783b */ /* 0x000fe60000004200 */
[-C--:B-1----:R-:W-:Y:S05]  /*33c0*/  HMMA.16816.F32.BF16 R4, R100, R172.reuse, R4 ;  /* 0x000000ac6404723c */ /* 0x082fea0000041804 */
[----:B--2---:R-:W-:Y:S01]  /*33d0*/  IMAD.IADD R0, R185, 0x1, R2 ;  /* 0x00000001b9007824 */ /* 0x004fe200078e0202 */
[C---:B------:R-:W-:Y:S01]  /*33e0*/  LEA R2, P1, R212.reuse, R204, 0x2 ;  /* 0x000000ccd4027211 */ /* 0x040fe200078210ff */
[----:B------:R-:W-:Y:S05]  /*33f0*/  LDSM.16.MT88.4 R184, [R184+0xf800] ;  /* 0x00f80000b8b8783b */ /* 0x000fea0000004200 */
[-C--:B------:R-:W-:Y:S01]  /*3400*/  LEA.HI.X.SX32 R3, R212, R205.reuse, 0x2, P1 ;  /* 0x000000cdd4037211 */ /* 0x080fe200008f16ff */
[C---:B---3--:R-:W-:Y:S08]  /*3410*/  HMMA.16816.F32.BF16 R8, R176.reuse, R172, R8 ;  /* 0x000000acb008723c */ /* 0x048ff00000041808 */
[-C--:B------:R-:W-:Y:S08]  /*3420*/  HMMA.16816.F32.BF16 R12, R176, R174.reuse, R12 ;  /* 0x000000aeb00c723c */ /* 0x080ff0000004180c */
[C---:B------:R-:W-:Y:S01]  /*3430*/  HMMA.16816.F32.BF16 R16, R100.reuse, R174, R16 ;  /* 0x000000ae6410723c */ /* 0x040fe20000041810 */
[----:B------:R-:W1:Y:S07]  /*3440*/  LDSM.16.M88.4 R172, [R0] ;  /* 0x0000000000ac783b */ /* 0x000e6e0000000200 */
[-C--:B----4-:R-:W-:Y:S08]  /*3450*/  HMMA.16816.F32.BF16 R52, R100, R104.reuse, R52 ;  /* 0x000000686434723c */ /* 0x090ff00000041834 */
[C---:B------:R-:W-:Y:S08]  /*3460*/  HMMA.16816.F32.BF16 R56, R176.reuse, R104, R56 ;  /* 0x00000068b038723c */ /* 0x040ff00000041838 */
[-C--:B------:R-:W-:Y:S01]  /*3470*/  HMMA.16816.F32.BF16 R60, R176, R106.reuse, R60 ;  /* 0x0000006ab03c723c */ /* 0x080fe2000004183c */
[----:B------:R2:W3:Y:S07]  /*3480*/  LDSM.16.M88.4 R176, [R0+0x1000] ;  /* 0x0010000000b0783b */ /* 0x0004ee0000000200 */
[----:B------:R-:W-:Y:S07]  /*3490*/  HMMA.16816.F32.BF16 R64, R100, R106, R64 ;  /* 0x0000006a6440723c */ /* 0x000fee0000041840 */
[----:B------:R-:W-:Y:S01]  /*34a0*/  @P4 IADD3 R100, P0, R229, R222, RZ ;  /* 0x000000dee5644210 */ /* 0x000fe20007f1e0ff */
[----:B------:R-:W-:Y:S01]  /*34b0*/  IMAD.MOV.U32 R106, RZ, RZ, c[0x0][0x22c] ;  /* 0x00008b00ff6a7624 */ /* 0x000fe200078e00ff */
[-C--:B-1----:R-:W-:Y:S03]  /*34c0*/  HMMA.16816.F32.BF16 R4, R172, R180.reuse, R4 ;  /* 0x000000b4ac04723c */ /* 0x082fe60000041804 */
[----:B------:R-:W-:Y:S02]  /*34d0*/  IMAD.MOV.U32 R107, RZ, RZ, c[0x0][0x22c] ;  /* 0x00008b00ff6b7624 */ /* 0x000fe400078e00ff */
[----:B------:R-:W-:Y:S02]  /*34e0*/  @P4 IMAD.X R101, R233, 0x1, R221, P0 ;  /* 0x00000001e9654824 */ /* 0x000fe400000e06dd */
[----:B------:R-:W-:Y:S02]  /*34f0*/  IMAD R106, R106, c[0x0][0x1c0], RZ ;  /* 0x000070006a6a7a24 */ /* 0x000fe400078e02ff */
[----:B------:R-:W-:Y:S01]  /*3500*/  IMAD R107, R107, c[0x0][0x1c0], RZ ;  /* 0x000070006b6b7a24 */ /* 0x000fe200078e02ff */
[----:B------:R1:W5:Y:S02]  /*3510*/  @P4 LDG.E R218, [R100.64+-0x100] ;  /* 0xffff001064da4981 */ /* 0x000364000c1e1900 */
[----:B------:R-:W-:Y:S02]  /*3520*/  IMAD R106, R106, 0x18, RZ ;  /* 0x000000186a6a7824 */ /* 0x000fe400078e02ff */
[----:B------:R1:W5:Y:S01]  /*3530*/  @P4 LDG.E R217, [R100.64+-0xe0] ;  /* 0xffff201064d94981 */ /* 0x000362000c1e1900 */
[----:B------:R-:W-:Y:S02]  /*3540*/  IMAD.SHL.U32 R107, R107, 0x20, RZ ;  /* 0x000000206b6b7824 */ /* 0x000fe400078e00ff */
[CC--:B------:R-:W-:Y:S01]  /*3550*/  LEA R104, P1, R106.reuse, R204.reuse, 0x2 ;  /* 0x000000cc6a687211 */ /* 0x0c0fe200078210ff */
[----:B--2---:R-:W-:Y:S03]  /*3560*/  IMAD.MOV.U32 R0, RZ, RZ, c[0x0][0x22c] ;  /* 0x00008b00ff007624 */ /* 0x004fe600078e00ff */
[-C--:B------:R-:W-:Y:S01]  /*3570*/  LEA.HI.X.SX32 R105, R106, R205.reuse, 0x2, P1 ;  /* 0x000000cd6a697211 */ /* 0x080fe200008f16ff */
[----:B------:R-:W-:Y:S01]  /*3580*/  IMAD R0, R0, c[0x0][0x1c0], RZ ;  /* 0x0000700000007a24 */ /* 0x000fe200078e02ff */
[----:B------:R2:W-:Y:S01]  /*3590*/  RED.E.ADD.F32.FTZ.RN.STRONG.GPU [R204.64], R4 ;  /* 0x00000004cc00798e */ /* 0x0005e2000c10e790 */
[C---:B---3--:R-:W-:Y:S03]  /*35a0*/  HMMA.16816.F32.BF16 R8, R176.reuse, R180, R8 ;  /* 0x000000b4b008723c */ /* 0x048fe60000041808 */
[----:B------:R3:W-:Y:S01]  /*35b0*/  RED.E.ADD.F32.FTZ.RN.STRONG.GPU [R2.64], R5 ;  /* 0x000000050200798e */ /* 0x0007e2000c10e790 */
[----:B------:R-:W-:Y:S04]  /*35c0*/  IMAD R0, R0, 0x28, RZ ;  /* 0x0000002800007824 */ /* 0x000fe800078e02ff */
[-C--:B------:R-:W-:Y:S04]  /*35d0*/  HMMA.16816.F32.BF16 R12, R176, R182.reuse, R12 ;  /* 0x000000b6b00c723c */ /* 0x080fe8000004180c */
[CC--:B-1----:R-:W-:Y:S04]  /*35e0*/  LEA R100, P0, R234.reuse, R204.reuse, 0x2 ;  /* 0x000000ccea647211 */ /* 0x0c2fe800078010ff */
[C---:B------:R-:W-:Y:S04]  /*35f0*/  HMMA.16816.F32.BF16 R16, R172.reuse, R182, R16 ;  /* 0x000000b6ac10723c */ /* 0x040fe80000041810 */
[-C--:B------:R-:W-:Y:S02]  /*3600*/  LEA.HI.X.SX32 R101, R234, R205.reuse, 0x2, P0 ;  /* 0x000000cdea657211 */ /* 0x080fe400000f16ff */
[CC--:B------:R-:W-:Y:S02]  /*3610*/  LEA R102, P0, R107.reuse, R204.reuse, 0x2 ;  /* 0x000000cc6b667211 */ /* 0x0c0fe400078010ff */
[-C--:B------:R-:W-:Y:S01]  /*3620*/  HMMA.16816.F32.BF16 R52, R172, R184.reuse, R52 ;  /* 0x000000b8ac34723c */ /* 0x080fe20000041834 */
[----:B------:R1:W-:Y:S03]  /*3630*/  RED.E.ADD.F32.FTZ.RN.STRONG.GPU [R100.64], R6 ;  /* 0x000000066400798e */ /* 0x0003e6000c10e790 */
[-C--:B------:R-:W-:Y:S01]  /*3640*/  LEA.HI.X.SX32 R103, R107, R205.reuse, 0x2, P0 ;  /* 0x000000cd6b677211 */ /* 0x080fe200000f16ff */
[----:B------:R4:W-:Y:S01]  /*3650*/  RED.E.ADD.F32.FTZ.RN.STRONG.GPU [R104.64], R7 ;  /* 0x000000076800798e */ /* 0x0009e2000c10e790 */
[CC--:B--2---:R-:W-:Y:S02]  /*3660*/  LEA R4, P1, R252.reuse, R204.reuse, 0x2 ;  /* 0x000000ccfc047211 */ /* 0x0c4fe400078210ff */
[C---:B------:R-:W-:Y:S01]  /*3670*/  HMMA.16816.F32.BF16 R56, R176.reuse, R184, R56 ;  /* 0x000000b8b038723c */ /* 0x040fe20000041838 */
[----:B------:R2:W-:Y:S03]  /*3680*/  RED.E.ADD.F32.FTZ.RN.STRONG.GPU [R102.64], R8 ;  /* 0x000000086600798e */ /* 0x0005e6000c10e790 */
[-C--:B---3--:R-:W-:Y:S04]  /*3690*/  LEA.HI.X.SX32 R5, R252, R205.reuse, 0x2, P1 ;  /* 0x000000cdfc057211 */ /* 0x088fe800008f16ff */
[-C--:B------:R-:W-:Y:S08]  /*36a0*/  HMMA.16816.F32.BF16 R60, R176, R186.reuse, R60 ;  /* 0x000000bab03c723c */ /* 0x080ff0000004183c */
[----:B------:R-:W-:Y:S04]  /*36b0*/  HMMA.16816.F32.BF16 R64, R172, R186, R64 ;  /* 0x000000baac40723c */ /* 0x000fe80000041840 */
[CC--:B-1----:R-:W-:Y:S02]  /*36c0*/  LEA R100, P2, R0.reuse, R204.reuse, 0x2 ;  /* 0x000000cc00647211 */ /* 0x0c2fe400078410ff */
[CC--:B------:R-:W-:Y:S02]  /*36d0*/  LEA R6, P0, R251.reuse, R204.reuse, 0x2 ;  /* 0x000000ccfb067211 */ /* 0x0c0fe400078010ff */
[-C--:B------:R-:W-:Y:S01]  /*36e0*/  LEA.HI.X.SX32 R101, R0, R205.reuse, 0x2, P2 ;  /* 0x000000cd00657211 */ /* 0x080fe200010f16ff */
[----:B------:R-:W-:Y:S03]  /*36f0*/  IMAD.IADD R0, R212, 0x1, R237 ;  /* 0x00000001d4007824 */ /* 0x000fe600078e02ed */
[-C--:B----4-:R-:W-:Y:S01]  /*3700*/  LEA.HI.X.SX32 R7, R251, R205.reuse, 0x2, P0 ;  /* 0x000000cdfb077211 */ /* 0x090fe200000f16ff */
[----:B------:R1:W-:Y:S01]  /*3710*/  RED.E.ADD.F32.FTZ.RN.STRONG.GPU [R100.64], R9 ;  /* 0x000000096400798e */ /* 0x0003e2000c10e790 */
[CC--:B--2---:R-:W-:Y:S03]  /*3720*/  LEA R8, P2, R228.reuse, R204.reuse, 0x2 ;  /* 0x000000cce4087211 */ /* 0x0c4fe600078410ff */
        /* <DEDUP_REMOVED lines=8> */
[CC--:B---3--:R-:W-:Y:S02]  /*37b0*/  LEA R6, P1, R237.reuse, R204.reuse, 0x2 ;  /* 0x000000cced067211 */ /* 0x0c8fe400078210ff */
[CC--:B------:R-:W-:Y:S01]  /*37c0*/  LEA R10, P0, R0.reuse, R204.reuse, 0x2 ;  /* 0x000000cc000a7211 */ /* 0x0c0fe200078010ff */
[----:B------:R1:W-:Y:S01]  /*37d0*/  RED.E.ADD.F32.FTZ.RN.STRONG.GPU [R4.64], R18 ;  /* 0x000000120400798e */ /* 0x0003e2000c10e790 */
[-C--:B------:R-:W-:Y:S02]  /*37e0*/  LEA.HI.X.SX32 R7, R237, R205.reuse, 0x2, P1 ;  /* 0x000000cded077211 */ /* 0x080fe400008f16ff */
[-C--:B------:R-:W-:Y:S01]  /*37f0*/  LEA.HI.X.SX32 R11, R0, R205.reuse, 0x2, P0 ;  /* 0x000000cd000b7211 */ /* 0x080fe200000f16ff */
[----:B------:R-:W-:Y:S02]  /*3800*/  IMAD.IADD R0, R212, 0x1, R236 ;  /* 0x00000001d4007824 */ /* 0x000fe400078e02ec */
        /* <DEDUP_REMOVED lines=112> */
.L_x_131:
[----:B---34-:R-:W-:Y:S01]  /*3f10*/  BAR.SYNC.DEFER_BLOCKING 0x0 ;  /* 0x0000000000007b1d */ /* 0x018fe20000010000 */
[----:B------:R-:W-:Y:S01]  /*3f20*/  FMUL.FTZ R68, R68, c[0x0][0x2e0] ;  /* 0x0000b80044447a20 */ /* 0x000fe20000410000 */
[----:B------:R-:W-:Y:S01]  /*3f30*/  F2FP.BF16.PACK_AB R20, R21, R20 ;  /* 0x000000141514723e */ /* 0x000fe200000010ff */
[----:B--2---:R-:W-:Y:S01]  /*3f40*/  FMUL.FTZ R6, R69, c[0x0][0x2e0] ;  /* 0x0000b80045067a20 */ /* 0x004fe20000410000 */
[----:B------:R-:W-:Y:S01]  /*3f50*/  F2FP.BF16.PACK_AB R22, R23, R22 ;  /* 0x000000161716723e */ /* 0x000fe200000010ff */
[----:B------:R-:W-:Y:S01]  /*3f60*/  FMUL.FTZ R70, R70, c[0x0][0x2e0] ;  /* 0x0000b80046467a20 */ /* 0x000fe20000410000 */
[----:B------:R-:W2:Y:S01]  /*3f70*/  S2R R18, SR_CTAID.Y ;  /* 0x0000000000127919 */ /* 0x000ea20000002600 */
        /* <DEDUP_REMOVED lines=31> */
[----:B------:R-:W-:Y:S01]  /*4170*/  STS [R239+0x400], R8 ;  /* 0x00040008ef007388 */ /* 0x000fe20000000800 */
[----:B------:R-:W-:Y:S01]  /*4180*/  FMUL.FTZ R15, R87, c[0x0][0x2e0] ;  /* 0x0000b800570f7a20 */ /* 0x000fe20000410000 */
[----:B------:R-:W-:Y:S01]  /*4190*/  F2FP.BF16.PACK_AB R16, R16, R84 ;  /* 0x000000541010723e */ /* 0x000fe200000010ff */
[----:B------:R-:W-:Y:S01]  /*41a0*/  FMUL.FTZ R96, R96, c[0x0][0x2e0] ;  /* 0x0000b80060607a20 */ /* 0x000fe20000410000 */
[----:B------:R4:W-:Y:S01]  /*41b0*/  STS [R238+0x1000], R9 ;  /* 0x00100009ee007388 */ /* 0x0009e20000000800 */
        /* <DEDUP_REMOVED lines=22> */
[C---:B------:R-:W-:Y:S01]  /*4320*/  IMAD R4, R248.reuse, c[0x0][0x3a0], RZ ;  /* 0x0000e800f8047a24 */ /* 0x040fe200078e02ff */
[----:B------:R-:W-:Y:S01]  /*4330*/  STS [R239+0x2000], R96 ;  /* 0x00200060ef007388 */ /* 0x000fe20000000800 */
[----:B------:R-:W-:Y:S01]  /*4340*/  F2FP.BF16.PACK_AB R28, R29, R28 ;  /* 0x0000001c1d1c723e */ /* 0x000fe200000010ff */
[----:B------:R-:W-:Y:S01]  /*4350*/  IMAD R10, R248, c[0x0][0x3a8], RZ ;  /* 0x0000ea00f80a7a24 */ /* 0x000fe200078e02ff */
[----:B------:R-:W-:Y:S01]  /*4360*/  F2FP.BF16.PACK_AB R94, R95, R94 ;  /* 0x0000005e5f5e723e */ /* 0x000fe200000010ff */
[----:B------:R-:W-:Y:S01]  /*4370*/  STS [R239+0x2400], R98 ;  /* 0x00240062ef007388 */ /* 0x000fe20000000800 */
[----:B------:R-:W-:Y:S01]  /*4380*/  F2FP.BF16.PACK_AB R30, R31, R30 ;  /* 0x0000001e1f1e723e */ /* 0x000fe200000010ff */
[C---:B------:R-:W-:Y:S01]  /*4390*/  IMAD R11, R244.reuse, c[0x0][0x3a4], R4 ;  /* 0x0000e900f40b7a24 */ /* 0x040fe200078e0204 */
[----:B------:R-:W-:Y:S01]  /*43a0*/  F2FP.BF16.PACK_AB R36, R37, R36 ;  /* 0x000000242524723e */ /* 0x000fe200000010ff */
[----:B------:R-:W-:Y:S01]  /*43b0*/  STS [R238+0x3000], R89 ;  /* 0x00300059ee007388 */ /* 0x000fe20000000800 */
[----:B------:R-:W-:Y:S01]  /*43c0*/  F2FP.BF16.PACK_AB R38, R39, R38 ;  /* 0x000000262726723e */ /* 0x000fe200000010ff */
[----:B------:R-:W-:Y:S01]  /*43d0*/  IMAD R10, R244, c[0x0][0x3ac], R10 ;  /* 0x0000eb00f40a7a24 */ /* 0x000fe200078e020a */
[----:B------:R-:W-:Y:S01]  /*43e0*/  F2FP.BF16.PACK_AB R48, R49, R48 ;  /* 0x000000303130723e */ /* 0x000fe200000010ff */
[----:B------:R-:W-:Y:S01]  /*43f0*/  STS [R238+0x3400], R90 ;  /* 0x0034005aee007388 */ /* 0x000fe20000000800 */
[----:B------:R-:W-:-:S02]  /*4400*/  F2FP.BF16.PACK_AB R50, R51, R50 ;  /* 0x000000323332723e */ /* 0x000fc400000010ff */
[----:B------:R-:W-:Y:S01]  /*4410*/  F2FP.BF16.PACK_AB R40, R41, R40 ;  /* 0x000000282928723e */ /* 0x000fe200000010ff */
[----:B------:R-:W-:Y:S01]  /*4420*/  STS [R239+0x3000], R92 ;  /* 0x0030005cef007388 */ /* 0x000fe20000000800 */
[----:B------:R-:W-:Y:S02]  /*4430*/  F2FP.BF16.PACK_AB R42, R43, R42 ;  /* 0x0000002a2b2a723e */ /* 0x000fe400000010ff */
[----:B------:R-:W-:Y:S01]  /*4440*/  F2FP.BF16.PACK_AB R44, R45, R44 ;  /* 0x0000002c2d2c723e */ /* 0x000fe200000010ff */
[----:B------:R-:W-:Y:S01]  /*4450*/  STS [R239+0x3400], R94 ;  /* 0x0034005eef007388 */ /* 0x000fe20000000800 */
[----:B------:R-:W-:Y:S02]  /*4460*/  F2FP.BF16.PACK_AB R46, R47, R46 ;  /* 0x0000002e2f2e723e */ /* 0x000fe400000010ff */
[----:B------:R-:W-:Y:S01]  /*4470*/  MOV R2, R246 ;  /* 0x000000f600027202 */ /* 0x000fe20000000f00 */
[----:B------:R-:W1:Y:S01]  /*4480*/  S2R R17, SR_CTAID.Z ;  /* 0x0000000000117919 */ /* 0x000e620000002700 */
[----:B------:R-:W-:-:S02]  /*4490*/  MOV R3, R247 ;  /* 0x000000f700037202 */ /* 0x000fc40000000f00 */
[----:B--2---:R-:W-:Y:S01]  /*44a0*/  SHF.R.S32.HI R0, RZ, 0x1f, R18 ;  /* 0x0000001fff007819 */ /* 0x004fe20000011412 */
[----:B------:R-:W-:Y:S01]  /*44b0*/  STS [R238+0x4000], R20 ;  /* 0x00400014ee007388 */ /* 0x000fe20000000800 */
[----:B------:R-:W-:Y:S01]  /*44c0*/  SHF.R.S32.HI R52, RZ, 0x1f, R245 ;  /* 0x0000001fff347819 */ /* 0x000fe200000114f5 */
[C-C-:B------:R-:W-:Y:S02]  /*44d0*/  IMAD.WIDE.U32 R4, R244.reuse, c[0x0][0x3a0], R2.reuse ;  /* 0x0000e800f4047a25 */ /* 0x140fe400078e0002 */
[----:B------:R-:W-:Y:S02]  /*44e0*/  STS [R238+0x4400], R22 ;  /* 0x00440016ee007388 */ /* 0x000fe40000000800 */
[----:B------:R-:W-:Y:S01]  /*44f0*/  IMAD.WIDE.U32 R2, R244, c[0x0][0x3a8], R2 ;  /* 0x0000ea00f4027a25 */ /* 0x000fe200078e0002 */
[----:B------:R-:W-:Y:S01]  /*4500*/  IADD3 R5, R5, R11, RZ ;  /* 0x0000000b05057210 */ /* 0x000fe20007ffe0ff */
[----:B------:R-:W-:Y:S02]  /*4510*/  STS [R239+0x4000], R32 ;  /* 0x00400020ef007388 */ /* 0x000fe40000000800 */
[C---:B---3--:R-:W-:Y:S01]  /*4520*/  IMAD R7, R0.reuse, c[0x0][0x388], RZ ;  /* 0x0000e20000077a24 */ /* 0x048fe200078e02ff */
[----:B------:R-:W-:Y:S01]  /*4530*/  IADD3 R3, R3, R10, RZ ;  /* 0x0000000a03037210 */ /* 0x000fe20007ffe0ff */
[----:B------:R-:W-:Y:S01]  /*4540*/  STS [R239+0x4400], R34 ;  /* 0x00440022ef007388 */ /* 0x000fe20000000800 */
[----:B------:R-:W-:-:S02]  /*4550*/  IMAD R6, R0, c[0x0][0x390], RZ ;  /* 0x0000e40000067a24 */ /* 0x000fc400078e02ff */
[C---:B------:R-:W-:Y:S01]  /*4560*/  IMAD R0, R18.reuse, c[0x0][0x38c], R7 ;  /* 0x0000e30012007a24 */ /* 0x040fe200078e0207 */
[----:B------:R-:W-:Y:S01]  /*4570*/  STS [R238+0x5000], R24 ;  /* 0x00500018ee007388 */ /* 0x000fe20000000800 */
[----:B------:R-:W-:-:S03]  /*4580*/  IMAD.WIDE.U32 R4, R18, c[0x0][0x388], R4 ;  /* 0x0000e20012047a25 */ /* 0x000fc600078e0004 */
[----:B------:R-:W-:Y:S01]  /*4590*/  STS [R238+0x5400], R26 ;  /* 0x0054001aee007388 */ /* 0x000fe20000000800 */
[C---:B------:R-:W-:Y:S01]  /*45a0*/  IMAD R6, R18.reuse, c[0x0][0x394], R6 ;  /* 0x0000e50012067a24 */ /* 0x040fe200078e0206 */
[----:B------:R-:W-:Y:S01]  /*45b0*/  IADD3 R5, R5, R0, RZ ;  /* 0x0000000005057210 */ /* 0x000fe20007ffe0ff */
[----:B------:R-:W-:Y:S01]  /*45c0*/  IMAD.WIDE.U32 R2, R18, c[0x0][0x390], R2 ;  /* 0x0000e40012027a25 */ /* 0x000fe200078e0002 */
[----:B------:R-:W-:Y:S01]  /*45d0*/  STS [R239+0x5000], R28 ;  /* 0x0050001cef007388 */ /* 0x000fe20000000800 */
[----:B-1----:R-:W-:Y:S02]  /*45e0*/  SHF.R.S32.HI R0, RZ, 0x1f, R17 ;  /* 0x0000001fff007819 */ /* 0x002fe40000011411 */
[----:B------:R-:W-:Y:S01]  /*45f0*/  IMAD.WIDE.U32 R4, R17, c[0x0][0x3b8], R4 ;  /* 0x0000ee0011047a25 */ /* 0x000fe200078e0004 */
[----:B------:R-:W-:Y:S01]  /*4600*/  STS [R239+0x5400], R30 ;  /* 0x0054001eef007388 */ /* 0x000fe20000000800 */
[----:B------:R-:W-:Y:S02]  /*4610*/  IADD3 R3, R3, R6, RZ ;  /* 0x0000000603037210 */ /* 0x000fe40007ffe0ff */
[C---:B------:R-:W-:Y:S01]  /*4620*/  IMAD R7, R0.reuse, c[0x0][0x3b8], RZ ;  /* 0x0000ee0000077a24 */ /* 0x040fe200078e02ff */
[----:B------:R-:W-:Y:S01]  /*4630*/  STS [R238+0x6000], R36 ;  /* 0x00600024ee007388 */ /* 0x000fe20000000800 */
[----:B------:R-:W-:-:S02]  /*4640*/  IMAD R6, R0, c[0x0][0x3c0], RZ ;  /* 0x0000f00000067a24 */ /* 0x000fc400078e02ff */
[C---:B------:R-:W-:Y:S01]  /*4650*/  IMAD R0, R17.reuse, c[0x0][0x3bc], R7 ;  /* 0x0000ef0011007a24 */ /* 0x040fe200078e0207 */
[----:B------:R-:W-:Y:S01]  /*4660*/  STS [R238+0x6400], R38 ;  /* 0x00640026ee007388 */ /* 0x000fe20000000800 */
[C---:B------:R-:W-:Y:S02]  /*4670*/  IMAD R6, R17.reuse, c[0x0][0x3c4], R6 ;  /* 0x0000f10011067a24 */ /* 0x040fe400078e0206 */
[----:B------:R-:W-:Y:S01]  /*4680*/  IMAD.WIDE.U32 R2, R17, c[0x0][0x3c0], R2 ;  /* 0x0000f00011027a25 */ /* 0x000fe200078e0002 */
[----:B------:R-:W-:Y:S01]  /*4690*/  STS [R239+0x6000], R48 ;  /* 0x00600030ef007388 */ /* 0x000fe20000000800 */
[----:B------:R-:W-:Y:S02]  /*46a0*/  IADD3 R5, R5, R0, RZ ;  /* 0x0000000005057210 */ /* 0x000fe40007ffe0ff */
[C---:B------:R-:W-:Y:S01]  /*46b0*/  IMAD R0, R52.reuse, c[0x0][0x3a8], RZ ;  /* 0x0000ea0034007a24 */ /* 0x040fe200078e02ff */
[----:B------:R-:W-:Y:S01]  /*46c0*/  STS [R239+0x6400], R50 ;  /* 0x00640032ef007388 */ /* 0x000fe20000000800 */
[----:B------:R-:W-:Y:S01]  /*46d0*/  IADD3 R3, R3, R6, RZ ;  /* 0x0000000603037210 */ /* 0x000fe20007ffe0ff */
[----:B------:R-:W-:-:S02]  /*46e0*/  IMAD R10, R52, c[0x0][0x3a0], RZ ;  /* 0x0000e800340a7a24 */ /* 0x000fc400078e02ff */
[----:B------:R-:W-:Y:S01]  /*46f0*/  STS [R238+0x7000], R40 ;  /* 0x00700028ee007388 */ /* 0x000fe20000000800 */
[C---:B------:R-:W-:Y:S02]  /*4700*/  IMAD R0, R245.reuse, c[0x0][0x3ac], R0 ;  /* 0x0000eb00f5007a24 */ /* 0x040fe400078e0200 */
[C---:B------:R-:W-:Y:S01]  /*4710*/  IMAD.WIDE.U32 R6, R245.reuse, c[0x0][0x3a8], R2 ;  /* 0x0000ea00f5067a25 */ /* 0x040fe200078e0002 */
[----:B------:R-:W-:Y:S03]  /*4720*/  STS [R238+0x7400], R42 ;  /* 0x0074002aee007388 */ /* 0x000fe60000000800 */
[C---:B------:R-:W-:Y:S01]  /*4730*/  IMAD R10, R245.reuse, c[0x0][0x3a4], R10 ;  /* 0x0000e900f50a7a24 */ /* 0x040fe200078e020a */
[----:B------:R-:W-:Y:S01]  /*4740*/  STS [R239+0x7000], R44 ;  /* 0x0070002cef007388 */ /* 0x000fe20000000800 */
[----:B----4-:R-:W-:Y:S01]  /*4750*/  IMAD.WIDE.U32 R8, R245, c[0x0][0x3a0], R4 ;  /* 0x0000e800f5087a25 */ /* 0x010fe200078e0004 */
[----:B------:R-:W-:-:S02]  /*4760*/  IADD3 R0, R7, R0, RZ ;  /* 0x0000000007007210 */ /* 0x000fc40007ffe0ff */
[----:B------:R-:W-:Y:S04]  /*4770*/  STS [R239+0x7400], R46 ;  /* 0x0074002eef007388 */ /* 0x000fe80000000800 */
[----:B------:R-:W-:Y:S01]  /*4780*/  BAR.SYNC.DEFER_BLOCKING 0x0 ;  /* 0x0000000000007b1d */ /* 0x000fe20000010000 */
[----:B------:R-:W-:Y:S02]  /*4790*/  LEA R2, P0, R6, c[0x0][0x348], 0x1 ;  /* 0x0000d20006027a11 */ /* 0x000fe400078008ff */
[----:B------:R-:W-:Y:S02]  /*47a0*/  IADD3 R10, R9, R10, RZ ;  /* 0x0000000a090a7210 */ /* 0x000fe40007ffe0ff */
[----:B------:R-:W-:Y:S02]  /*47b0*/  LEA R4, P1, R8, c[0x0][0x340], 0x1 ;  /* 0x0000d00008047a11 */ /* 0x000fe400078208ff */
[----:B------:R-:W-:-:S02]  /*47c0*/  MOV R7, c[0x0][0x3a0] ;  /* 0x0000e80000077a02 */ /* 0x000fc40000000f00 */
[----:B------:R-:W-:Y:S02]  /*47d0*/  LEA.HI.X R3, R6, c[0x0][0x34c], R0, 0x1, P0 ;  /* 0x0000d30006037a11 */ /* 0x000fe400000f0c00 */
[----:B------:R-:W-:Y:S02]  /*47e0*/  MOV R0, c[0x0][0x3a8] ;  /* 0x0000ea0000007a02 */ /* 0x000fe40000000f00 */
[----:B------:R-:W-:Y:S02]  /*47f0*/  LEA.HI.X R5, R8, c[0x0][0x344], R10, 0x1, P1 ;  /* 0x0000d10008057a11 */ /* 0x000fe400008f0c0a */
[----:B------:R-:W-:Y:S02]  /*4800*/  MOV R9, c[0x0][0x3a4] ;  /* 0x0000e90000097a02 */ /* 0x000fe40000000f00 */
[----:B------:R-:W-:Y:S02]  /*4810*/  LEA R8, P1, R7, R4, 0x6 ;  /* 0x0000000407087211 */ /* 0x000fe400078230ff */
[----:B------:R-:W-:-:S02]  /*4820*/  MOV R10, c[0x0][0x3ac] ;  /* 0x0000eb00000a7a02 */ /* 0x000fc40000000f00 */
[C---:B------:R-:W-:Y:S02]  /*4830*/  LEA R6, P0, R0.reuse, R2, 0x6 ;  /* 0x0000000200067211 */ /* 0x040fe400078030ff */
[----:B------:R-:W-:Y:S01]  /*4840*/  LEA.HI.X R9, R7, R5, R9, 0x6, P1 ;  /* 0x0000000507097211 */ /* 0x000fe200008f3409 */
[----:B------:R-:W1:Y:S01]  /*4850*/  LDS.128 R40, [R211+0xc000] ;  /* 0x00c00000d3287984 */ /* 0x000e620000000c00 */
[----:B------:R-:W-:-:S03]  /*4860*/  LEA.HI.X R7, R0, R3, R10, 0x6, P0 ;  /* 0x0000000300077211 */ /* 0x000fc600000f340a */
[----:B------:R-:W2:Y:S04]  /*4870*/  LDS.128 R32, [R211+0xe000] ;  /* 0x00e00000d3207984 */ /* 0x000ea80000000c00 */
[----:B------:R-:W3:Y:S04]  /*4880*/  LDS.128 R36, [R211+0xd000] ;  /* 0x00d00000d3247984 */ /* 0x000ee80000000c00 */
[----:B------:R-:W4:Y:S04]  /*4890*/  LDS.128 R28, [R211+0xf000] ;  /* 0x00f00000d31c7984 */ /* 0x000f280000000c00 */
[----:B------:R-:W4:Y:S04]  /*48a0*/  LDS.128 R24, [R211+0x10000] ;  /* 0x01000000d3187984 */ /* 0x000f280000000c00 */
[----:B------:R-:W4:Y:S04]  /*48b0*/  LDS.128 R16, [R211+0x12000] ;  /* 0x01200000d3107984 */ /* 0x000f280000000c00 */
[----:B------:R-:W4:Y:S04]  /*48c0*/  LDS.128 R20, [R211+0x11000] ;  /* 0x01100000d3147984 */ /* 0x000f280000000c00 */
[----:B------:R-:W4:Y:S04]  /*48d0*/  LDS.128 R12, [R211+0x13000] ;  /* 0x01300000d30c7984 */ /* 0x000f280000000c00 */
[----:B-1----:R1:W-:Y:S04]  /*48e0*/  STG.E.128 [R4.64], R40 ;  /* 0x0000002804007986 */ /* 0x0023e8000c101d10 */
[----:B--2---:R1:W-:Y:S04]  /*48f0*/  STG.E.128 [R4.64+0x80], R32 ;  /* 0x0000802004007986 */ /* 0x0043e8000c101d10 */
[----:B---3--:R1:W-:Y:S04]  /*4900*/  STG.E.128 [R8.64], R36 ;  /* 0x0000002408007986 */ /* 0x0083e8000c101d10 */
[----:B----4-:R1:W-:Y:S04]  /*4910*/  STG.E.128 [R8.64+0x80], R28 ;  /* 0x0000801c08007986 */ /* 0x0103e8000c101d10 */
[----:B------:R1:W-:Y:S04]  /*4920*/  STG.E.128 [R2.64], R24 ;  /* 0x0000001802007986 */ /* 0x0003e8000c101d10 */
[----:B------:R1:W-:Y:S04]  /*4930*/  STG.E.128 [R2.64+0x80], R16 ;  /* 0x0000801002007986 */ /* 0x0003e8000c101d10 */
[----:B------:R1:W-:Y:S04]  /*4940*/  STG.E.128 [R6.64], R20 ;  /* 0x0000001406007986 */ /* 0x0003e8000c101d10 */
[----:B------:R1:W-:Y:S02]  /*4950*/  STG.E.128 [R6.64+0x80], R12 ;  /* 0x0000800c06007986 */ /* 0x0003e4000c101d10 */
.L_x_128:
        /* <DEDUP_REMOVED lines=9> */
.L_x_135:
[----:B------:R-:W-:Y:S05]  /*49f0*/  EXIT ;  /* 0x000000000000794d */ /* 0x000fea0003800000 */
.L_x_137:
        /* <DEDUP_REMOVED lines=16> */
.L_x_2049:


//--------------------- .text._ZN5flash44flash_bwd_dq_dk_dv_loop_seqk_parallel_kernelI23Flash_bwd_kernel_traitsILi128ELi64ELi64ELi8ELi4ELi2ELi2ELb1ELb0EN7cutlass10bfloat16_tE19Flash_kernel_traitsILi128ELi64ELi64ELi8ES3_EELb0ELb0ELb0ELb1ELb0ELb0ELb0EEEvNS_16Flash_bwd_paramsE --------------------------
	.section	.text._ZN5flash44flash_bwd_dq_dk_dv_loop_seqk_parallel_kernelI23Flash_bwd_kernel_traitsILi128ELi64ELi64ELi8ELi4ELi2ELi2ELb1ELb0EN7cutlass10bfloat16_tE19Flash_kernel_traitsILi128ELi64ELi64ELi8ES3_EELb0ELb0ELb0ELb1ELb0ELb0ELb0EEEvNS_16Flash_bwd_paramsE,"ax",@progbits
	.sectioninfo	@"SHI_REGISTERS=255"
	.align	128
        .global         _ZN5flash44flash_bwd_dq_dk_dv_loop_seqk_parallel_kernelI23Flash_bwd_kernel_traitsILi128ELi64ELi64ELi8ELi4ELi2ELi2ELb1ELb0EN7cutlass10bfloat16_tE19Flash_kernel_traitsILi128ELi64ELi64ELi8ES3_EELb0ELb0ELb0ELb1ELb0ELb0ELb0EEEvNS_16Flash_bwd_paramsE
        .type           _ZN5flash44flash_bwd_dq_dk_dv_loop_seqk_parallel_kernelI23Flash_bwd_kernel_traitsILi128ELi64ELi64ELi8ELi4ELi2ELi2ELb1ELb0EN7cutlass10bfloat16_tE19Flash_kernel_traitsILi128ELi64ELi64ELi8ES3_EELb0ELb0ELb0ELb1ELb0ELb0ELb0EEEvNS_16Flash_bwd_paramsE,@function
        .size           _ZN5flash44flash_bwd_dq_dk_dv_loop_seqk_parallel_kernelI23Flash_bwd_kernel_traitsILi128ELi64ELi64ELi8ELi4ELi2ELi2ELb1ELb0EN7cutlass10bfloat16_tE19Flash_kernel_traitsILi128ELi64ELi64ELi8ES3_EELb0ELb0ELb0ELb1ELb0ELb0ELb0EEEvNS_16Flash_bwd_paramsE,(.L_x_2050 - _ZN5flash44flash_bwd_dq_dk_dv_loop_seqk_parallel_kernelI23Flash_bwd_kernel_traitsILi128ELi64ELi64ELi8ELi4ELi2ELi2ELb1ELb0EN7cutlass10bfloat16_tE19Flash_kernel_traitsILi128ELi64ELi64ELi8ES3_EELb0ELb0ELb0ELb1ELb0ELb0ELb0EEEvNS_16Flash_bwd_paramsE)
        .other          _ZN5flash44flash_bwd_dq_dk_dv_loop_seqk_parallel_kernelI23Flash_bwd_kernel_traitsILi128ELi64ELi64ELi8ELi4ELi2ELi2ELb1ELb0EN7cutlass10bfloat16_tE19Flash_kernel_traitsILi128ELi64ELi64ELi8ES3_EELb0ELb0ELb0ELb1ELb0ELb0ELb0EEEvNS_16Flash_bwd_paramsE,@"STO_CUDA_ENTRY STV_DEFAULT"
_ZN5flash44flash_bwd_dq_dk_dv_loop_seqk_parallel_kernelI23Flash_bwd_kernel_traitsILi128ELi64ELi64ELi8ELi4ELi2ELi2ELb1ELb0EN7cutlass10bfloat16_tE19Flash_kernel_traitsILi128ELi64ELi64ELi8ES3_EELb0ELb0ELb0ELb1ELb0ELb0ELb0EEEvNS_16Flash_bwd_paramsE:
.text._ZN5flash44flash_bwd_dq_dk_dv_loop_seqk_parallel_kernelI23Flash_bwd_kernel_traitsILi128ELi64ELi64ELi8ELi4ELi2ELi2ELb1ELb0EN7cutlass10bfloat16_tE19Flash_kernel_traitsILi128ELi64ELi64ELi8ES3_EELb0ELb0ELb0ELb1ELb0ELb0ELb0EEEvNS_16Flash_bwd_paramsE:
        /* <DEDUP_REMOVED lines=11> */
[----:B------:R-:W-:Y:S01]  /*00b0*/  IMAD.MOV.U32 R185, RZ, RZ, 0x40 ;  /* 0x00000040ffb97424 */ /* 0x000fe200078e00ff */
[----:B------:R-:W-:Y:S01]  /*00c0*/  ULDC.64 UR6, c[0x0][0x118] ;  /* 0x0000460000067ab9 */ /* 0x000fe20000000a00 */
[----:B------:R-:W-:Y:S01]  /*00d0*/  IMAD.MOV.U32 R223, RZ, RZ, -0x10 ;  /* 0xfffffff0ffdf7424 */ /* 0x000fe200078e00ff */
[----:B------:R-:W2:Y:S01]  /*00e0*/  S2R R244, SR_CTAID.Z ;  /* 0x0000000000f47919 */ /* 0x000ea20000002700 */
        /* <DEDUP_REMOVED lines=38> */
[----:B------:R-:W-:Y:S02]  /*0350*/  SHF.R.S32.HI R8, RZ, 0x7, R8 ;  /* 0x00000007ff087819 */ /* 0x000fe40000011408 */
[C---:B------:R-:W-:Y:S02]  /*0360*/  LOP3.LUT R4, R0.reuse, 0x10, R3, 0xf8, !PT ;  /* 0x0000001000047812 */ /* 0x040fe400078ef803 */
[----:B------:R-:W-:Y:S01]  /*0370*/  LOP3.LUT R189, R0, 0x8, R16, 0xf8, !PT ;  /* 0x0000000800bd7812 */ /* 0x000fe200078ef810 */
[----:B------:R-:W-:Y:S01]  /*0380*/  IMAD R3, R8, 0x800, R186 ;  /* 0x0000080008037824 */ /* 0x000fe200078e02ba */
[----:B------:R-:W-:Y:S02]  /*0390*/  SHF.R.U32.HI R0, RZ, 0x3, R0 ;  /* 0x00000003ff007819 */ /* 0x000fe40000011600 */
[----:B------:R-:W-:Y:S02]  /*03a0*/  LOP3.LUT R4, R4, 0x8, R16, 0xf8, !PT ;  /* 0x0000000804047812 */ /* 0x000fe400078ef810 */
        /* <DEDUP_REMOVED lines=9> */
[----:B------:R-:W-:Y:S01]  /*0440*/  IMAD.SHL.U32 R189, R189, 0x2, RZ ;  /* 0x00000002bdbd7824 */ /* 0x000fe200078e00ff */
[----:B------:R-:W-:Y:S01]  /*0450*/  LOP3.LUT R2, R15, 0x7ffffffc, RZ, 0xc0, !PT ;  /* 0x7ffffffc0f027812 */ /* 0x000fe200078ec0ff */
[----:B------:R-:W-:Y:S01]  /*0460*/  IMAD.IADD R4, R12, 0x1, -R4 ;  /* 0x000000010c047824 */ /* 0x000fe200078e0a04 */
[----:B------:R-:W-:-:S02]  /*0470*/  SHF.R.S32.HI R0, RZ, 0x6, R0 ;  /* 0x00000006ff007819 */ /* 0x000fc40000011400 */
[----:B------:R-:W-:Y:S02]  /*0480*/  SHF.R.S32.HI R3, RZ, 0x1f, R14 ;  /* 0x0000001fff037819 */ /* 0x000fe4000001140e */
[----:B------:R-:W-:Y:S01]  /*0490*/  ISETP.NE.U32.AND P0, PT, R5, 0x1, PT ;  /* 0x000000010500780c */ /* 0x000fe20003f05070 */
[----:B------:R-:W-:Y:S01]  /*04a0*/  IMAD.IADD R5, R12, 0x1, -R2 ;  /* 0x000000010c057824 */ /* 0x000fe200078e0a02 */
[----:B------:R-:W-:Y:S01]  /*04b0*/  LEA.HI R3, R3, R18, RZ, 0x2 ;  /* 0x0000001203037211 */ /* 0x000fe200078f10ff */
[C---:B------:R-:W-:Y:S01]  /*04c0*/  IMAD R13, R0.reuse, 0x200, R9 ;  /* 0x00000200000d7824 */ /* 0x040fe200078e0209 */
[----:B------:R1:W-:Y:S01]  /*04d0*/  STL [R1+0x14], R4 ;  /* 0x0000140401007387 */ /* 0x0003e20000100800 */
[----:B------:R-:W-:Y:S01]  /*04e0*/  IMAD.SHL.U32 R2, R0, 0x8, RZ ;  /* 0x0000000800027824 */ /* 0x000fe200078e00ff */
[----:B------:R-:W-:Y:S01]  /*04f0*/  LOP3.LUT R3, R3, 0xfffffffc, RZ, 0xc0, !PT ;  /* 0xfffffffc03037812 */ /* 0x000fe200078ec0ff */
[C---:B------:R-:W-:Y:S01]  /*0500*/  IMAD.SHL.U32 R0, R7.reuse, 0x40, RZ ;  /* 0x0000004007007824 */ /* 0x040fe200078e00ff */
[----:B------:R-:W-:Y:S01]  /*0510*/  R2P PR, R7, 0x6 ;  /* 0x0000000607007804 */ /* 0x000fe20000000000 */
[----:B------:R-:W-:Y:S01]  /*0520*/  IMAD.SHL.U32 R12, R12, 0x2, RZ ;  /* 0x000000020c0c7824 */ /* 0x000fe200078e00ff */
[----:B------:R-:W-:Y:S01]  /*0530*/  LOP3.LUT R2, R2, 0x18, RZ, 0xc0, !PT ;  /* 0x0000001802027812 */ /* 0x000fe200078ec0ff */
[----:B------:R-:W-:Y:S01]  /*0540*/  IMAD.SHL.U32 R7, R5, 0x2, RZ ;  /* 0x0000000205077824 */ /* 0x000fe200078e00ff */
[----:B------:R-:W-:Y:S01]  /*0550*/  LOP3.LUT R0, R0, 0x1c0, RZ, 0xc0, !PT ;  /* 0x000001c000007812 */ /* 0x000fe200078ec0ff */
[----:B------:R-:W-:Y:S01]  /*0560*/  IMAD.IADD R203, R18, 0x1, -R3 ;  /* 0x0000000112cb7824 */ /* 0x000fe200078e0a03 */
[----:B------:R-:W-:Y:S01]  /*0570*/  STL [R1+0x18], R13 ;  /* 0x0000180d01007387 */ /* 0x000fe20000100800 */
[----:B------:R-:W-:Y:S01]  /*0580*/  IMAD.SHL.U32 R5, R10, 0x20, RZ ;  /* 0x000000200a057824 */ /* 0x000fe200078e00ff */
[----:B------:R-:W-:Y:S01]  /*0590*/  SHF.R.U32.HI R3, RZ, 0x3, R0 ;  /* 0x00000003ff037819 */ /* 0x000fe20000011600 */
[----:B------:R-:W-:Y:S01]  /*05a0*/  IMAD.SHL.U32 R208, R13, 0x2, RZ ;  /* 0x000000020dd07824 */ /* 0x000fe200078e00ff */
[----:B------:R-:W-:-:S02]  /*05b0*/  SEL R185, R185, 0xffffffc0, !P3 ;  /* 0xffffffc0b9b97807 */ /* 0x000fc40005800000 */
[----:B------:R-:W-:Y:S02]  /*05c0*/  LOP3.LUT R9, R3, R0, R2, 0x1e, !PT ;  /* 0x0000000003097212 */ /* 0x000fe400078e1e02 */
[----:B------:R-:W-:Y:S01]  /*05d0*/  SEL R223, R223, 0x10, !P0 ;  /* 0x00000010dfdf7807 */ /* 0x000fe20004000000 */
[----:B------:R-:W-:Y:S01]  /*05e0*/  IMAD.IADD R188, R189, 0x1, R185 ;  /* 0x00000001bdbc7824 */ /* 0x000fe200078e02b9 */
[----:B------:R-:W-:Y:S01]  /*05f0*/  IADD3 R229, R218, 0x40, RZ ;  /* 0x00000040dae57810 */ /* 0x000fe20007ffe0ff */
[----:B-1----:R-:W-:-:S05]  /*0600*/  IMAD.SHL.U32 R4, R8, 0x20, RZ ;  /* 0x0000002008047824 */ /* 0x002fca00078e00ff */
[----:B------:R-:W-:Y:S02]  /*0610*/  LOP3.LUT R8, R4, 0x6, R12, 0xf8, !PT ;  /* 0x0000000604087812 */ /* 0x000fe400078ef80c */
[----:B------:R-:W-:-:S03]  /*0620*/  LOP3.LUT R4, R0, 0x20, R4, 0xf8, !PT ;  /* 0x0000002000047812 */ /* 0x000fc600078ef804 */
[----:B------:R1:W-:Y:S01]  /*0630*/  STL [R1+0x1c], R8 ;  /* 0x00001c0801007387 */ /* 0x0003e20000100800 */
[----:B------:R-:W-:Y:S01]  /*0640*/  LOP3.LUT R0, R4, R3, RZ, 0x3c, !PT ;  /* 0x0000000304007212 */ /* 0x000fe200078e3cff */
[--C-:B------:R-:W-:Y:S02]  /*0650*/  IMAD R4, R203, 0x400, R7.reuse ;  /* 0x00000400cb047824 */ /* 0x100fe400078e0207 */
[----:B------:R3:W-:Y:S02]  /*0660*/  STL [R1+0x10], R17 ;  /* 0x0000101101007387 */ /* 0x0007e40000100800 */
[----:B------:R-:W-:Y:S02]  /*0670*/  IMAD.IADD R221, R4, 0x1, R0 ;  /* 0x0000000104dd7824 */ /* 0x000fe400078e0200 */
[----:B------:R-:W-:Y:S02]  /*0680*/  IMAD R4, R194, 0x400, R7 ;  /* 0x00000400c2047824 */ /* 0x000fe400078e0207 */
[----:B------:R-:W-:-:S02]  /*0690*/  IMAD.SHL.U32 R221, R221, 0x2, RZ ;  /* 0x00000002dddd7824 */ /* 0x000fc400078e00ff */
[----:B------:R-:W-:Y:S02]  /*06a0*/  IMAD.IADD R4, R4, 0x1, R9 ;  /* 0x0000000104047824 */ /* 0x000fe400078e0209 */
[C---:B------:R-:W-:Y:S01]  /*06b0*/  IMAD.IADD R224, R221.reuse, 0x1, R223 ;  /* 0x00000001dde07824 */ /* 0x040fe200078e02df */
[C---:B------:R-:W-:Y:S02]  /*06c0*/  IADD3 R222, R221.reuse, 0x20, RZ ;  /* 0x00000020ddde7810 */ /* 0x040fe40007ffe0ff */
[----:B------:R-:W-:-:S05]  /*06d0*/  @P1 IADD3 R222, R221, -0x20, RZ ;  /* 0xffffffe0ddde1810 */ /* 0x000fca0007ffe0ff */
[----:B------:R-:W-:Y:S01]  /*06e0*/  IMAD.IADD R223, R223, 0x1, R222 ;  /* 0x00000001dfdf7824 */ /* 0x000fe200078e02de */
[----:B-1----:R-:W-:Y:S01]  /*06f0*/  LOP3.LUT R8, R2, 0x20, R5, 0xf8, !PT ;  /* 0x0000002002087812 */ /* 0x002fe200078ef805 */
[----:B------:R-:W-:Y:S01]  /*0700*/  IMAD.SHL.U32 R5, R11, 0x40, RZ ;  /* 0x000000400b057824 */ /* 0x000fe200078e00ff */
[----:B------:R-:W-:Y:S01]  /*0710*/  LOP3.LUT R2, R6, 0x1c0, RZ, 0xc0, !PT ;  /* 0x000001c006027812 */ /* 0x000fe200078ec0ff */
[----:B------:R-:W-:-:S03]  /*0720*/  IMAD.SHL.U32 R6, R10, 0x8, RZ ;  /* 0x000000080a067824 */ /* 0x000fc600078e00ff */
[----:B------:R-:W-:Y:S02]  /*0730*/  SHF.R.U32.HI R3, RZ, 0x3, R2 ;  /* 0x00000003ff037819 */ /* 0x000fe40000011602 */
[----:B------:R-:W-:Y:S02]  /*0740*/  LOP3.LUT R6, R2, 0x8, R6, 0xf8, !PT ;  /* 0x0000000802067812 */ /* 0x000fe400078ef806 */
[----:B------:R-:W-:Y:S02]  /*0750*/  LOP3.LUT R0, R5, 0xfffffe00, RZ, 0xc0, !PT ;  /* 0xfffffe0005007812 */ /* 0x000fe400078ec0ff */
[----:B------:R-:W-:Y:S02]  /*0760*/  LOP3.LUT R2, R3, R8, R2, 0x1e, !PT ;  /* 0x0000000803027212 */ /* 0x000fe400078e1e02 */
[----:B------:R-:W-:Y:S01]  /*0770*/  LOP3.LUT R3, R6, R3, RZ, 0x3c, !PT ;  /* 0x0000000306037212 */ /* 0x000fe200078e3cff */
[--C-:B------:R-:W-:Y:S01]  /*0780*/  IMAD R203, R203, 0x400, R0.reuse ;  /* 0x00000400cbcb7824 */ /* 0x100fe200078e0200 */
[----:B------:R-:W-:Y:S01]  /*0790*/  LOP3.LUT R202, R2, R0, RZ, 0xfc, !PT ;  /* 0x0000000002ca7212 */ /* 0x000fe200078efcff */
[----:B------:R-:W-:Y:S01]  /*07a0*/  IMAD R194, R194, 0x400, R0 ;  /* 0x00000400c2c27824 */ /* 0x000fe200078e0200 */
[----:B------:R-:W-:Y:S01]  /*07b0*/  LEA R2, R4, 0xc000, 0x1 ;  /* 0x0000c00004027811 */ /* 0x000fe200078e08ff */
[----:B------:R-:W-:-:S02]  /*07c0*/  IMAD.MOV.U32 R0, RZ, RZ, 0x20 ;  /* 0x00000020ff007424 */ /* 0x000fc400078e00ff */
[----:B------:R-:W-:Y:S02]  /*07d0*/  IMAD.IADD R194, R3, 0x1, R194 ;  /* 0x0000000103c27824 */ /* 0x000fe400078e02c2 */
[----:B------:R3:W-:Y:S01]  /*07e0*/  STL [R1+0x4], R2 ;  /* 0x0000040201007387 */ /* 0x0007e20000100800 */
[----:B------:R-:W-:Y:S01]  /*07f0*/  SEL R0, R0, 0xffffffe0, !P4 ;  /* 0xffffffe000007807 */ /* 0x000fe20006000000 */
[----:B------:R-:W-:Y:S01]  /*0800*/  IMAD.IADD R203, R203, 0x1, R3 ;  /* 0x00000001cbcb7824 */ /* 0x000fe200078e0203 */
[----:B------:R-:W-:Y:S02]  /*0810*/  LEA R194, R194, 0x10000, 0x1 ;  /* 0x00010000c2c27811 */ /* 0x000fe400078e08ff */
[--C-:B------:R-:W-:Y:S01]  /*0820*/  IADD3 R191, R185, R189, R0.reuse ;  /* 0x000000bdb9bf7210 */ /* 0x100fe20007ffe000 */
[----:B------:R-:W-:Y:S01]  /*0830*/  IMAD.IADD R190, R189, 0x1, R0 ;  /* 0x00000001bdbe7824 */ /* 0x000fe200078e0200 */
[----:B------:R-:W-:Y:S01]  /*0840*/  IADD3 R0, R2, 0x40, RZ ;  /* 0x0000004002007810 */ /* 0x000fe20007ffe0ff */
[----:B------:R-:W-:Y:S01]  /*0850*/  IMAD R185, R186, 0x2, R185 ;  /* 0x00000002bab97824 */ /* 0x000fe200078e02b9 */
[----:B------:R-:W-:Y:S01]  /*0860*/  @P2 IADD3 R0, R2, -0x40, RZ ;  /* 0xffffffc002002810 */ /* 0x000fe20007ffe0ff */
[----:B------:R-:W-:-:S04]  /*0870*/  IMAD.SHL.U32 R186, R186, 0x2, RZ ;  /* 0x00000002baba7824 */ /* 0x000fc800078e00ff */
[----:B--2---:R3:W-:Y:S03]  /*0880*/  STL [R1+0x8], R0 ;  /* 0x0000080001007387 */ /* 0x0047e60000100800 */
.L_x_184:
[----:B-1----:R-:W1:Y:S01]  /*0890*/  S2R R37, SR_CTAID.Y ;  /* 0x0000000000257919 */ /* 0x002e620000002600 */
[----:B--23--:R-:W2:Y:S01]  /*08a0*/  LDC.U8 R0, c[0x0][0x312] ;  /* 0x0000c480ff007b82 */ /* 0x00cea20000000000 */
        /* <DEDUP_REMOVED lines=22> */
[----:B------:R-:W3:Y:S01]  /*0a10*/  @!P5 LDG.E R12, [R2.64] ;  /* 0x00000006020cd981 */ /* 0x000ee2000c1e1900 */
[----:B------:R-:W-:-:S04]  /*0a20*/  ISETP.NE.U32.AND P0, PT, RZ, c[0x0][0x248], PT ;  /* 0x00009200ff007a0c */ /* 0x000fc80003f05070 */
[----:B------:R-:W-:Y:S01]  /*0a30*/  ISETP.NE.AND.EX P0, PT, RZ, c[0x0][0x24c], PT, P0 ;  /* 0x00009300ff007a0c */ /* 0x000fe20003f05300 */
[----:B-1----:R-:W-:Y:S02]  /*0a40*/  IMAD.MOV.U32 R4, RZ, RZ, c[0x0][0x218] ;  /* 0x00008600ff047624 */ /* 0x002fe400078e00ff */
[----:B--2---:R-:W-:Y:S02]  /*0a50*/  @P1 IMAD.IADD R25, R6, 0x1, -R0 ;  /* 0x0000000106191824 */ /* 0x004fe400078e0a00 */
[----:B------:R-:W-:Y:S01]  /*0a60*/  @!P1 IMAD.MOV.U32 R25, RZ, RZ, c[0x0][0x214] ;  /* 0x00008500ff199624 */ /* 0x000fe200078e00ff */
[----:B---3--:R1:W-:Y:S07]  /*0a70*/  STL [R1+0xc], R12 ;  /* 0x00000c0c01007387 */ /* 0x0083ee0000100800 */
[----:B------:R-:W-:Y:S05]  /*0a80*/  @!P0 BRA `(.L_x_138) ;  /* 0x0000003000008947 */ /* 0x000fea0003800000 */
[----:B------:R-:W2:Y:S02]  /*0a90*/  @P4 LDG.E R4, [R2.64+0x4] ;  /* 0x0000040602044981 */ /* 0x000ea4000c1e1900 */
[----:B--2---:R-:W-:-:S06]  /*0aa0*/  @P4 IADD3 R4, R4, -R12, RZ ;  /* 0x8000000c04044210 */ /* 0x004fcc0007ffe0ff */
[----:B------:R2:W5:Y:S02]  /*0ab0*/  @!P4 LDG.E R4, [R2.64] ;  /* 0x000000060204c981 */ /* 0x000564000c1e1900 */
.L_x_138:
[----:B------:R-:W-:Y:S01]  /*0ac0*/  ISETP.NE.U32.AND P2, PT, RZ, c[0x0][0x258], PT ;  /* 0x00009600ff007a0c */ /* 0x000fe20003f45070 */
[----:B------:R-:W3:Y:S03]  /*0ad0*/  LDL R36, [R1+0x10] ;  /* 0x0000100001247983 */ /* 0x000ee60000100800 */
[----:B------:R-:W-:-:S13]  /*0ae0*/  ISETP.NE.AND.EX P2, PT, RZ, c[0x0][0x25c], PT, P2 ;  /* 0x00009700ff007a0c */ /* 0x000fda0003f45320 */
[----:B--2---:R-:W-:-:S04]  /*0af0*/  @P2 IADD3 R2, P0, R8, c[0x0][0x258], RZ ;  /* 0x0000960008022a10 */ /* 0x004fc80007f1e0ff */
[----:B------:R-:W-:-:S06]  /*0b00*/  @P2 IADD3.X R3, R7, c[0x0][0x25c], RZ, P0, !PT ;  /* 0x0000970007032a10 */ /* 0x000fcc00007fe4ff */
[----:B------:R-:W2:Y:S01]  /*0b10*/  @P2 LDG.E R3, [R2.64] ;  /* 0x0000000602032981 */ /* 0x000ea2000c1e1900 */
[----:B------:R-:W-:-:S04]  /*0b20*/  @!P2 ISETP.NE.U32.AND P0, PT, RZ, c[0x0][0x268], PT ;  /* 0x00009a00ff00aa0c */ /* 0x000fc80003f05070 */
[----:B------:R-:W-:-:S04]  /*0b30*/  @!P2 ISETP.NE.AND.EX P0, PT, RZ, c[0x0][0x26c], PT, P0 ;  /* 0x00009b00ff00aa0c */ /* 0x000fc80003f05300 */
[----:B------:R-:W-:Y:S01]  /*0b40*/  @!P2 SEL R2, RZ, c[0x0][0x21c], !P0 ;  /* 0x00008700ff02aa07 */ /* 0x000fe20004000000 */
[----:B---3--:R-:W-:Y:S02]  /*0b50*/  IMAD.SHL.U32 R22, R36, 0x40, RZ ;  /* 0x0000004024167824 */ /* 0x008fe400078e00ff */
[--C-:B--2--5:R-:W-:Y:S01]  /*0b60*/  @P2 IMAD.IADD R209, R3, 0x1, -R243.reuse ;  /* 0x0000000103d12824 */ /* 0x124fe200078e0af3 */
        /* <DEDUP_REMOVED lines=34> */
.L_x_140:
        /* <DEDUP_REMOVED lines=15> */
.L_x_141:
[----:B------:R-:W-:Y:S01]  /*0e80*/  IABS R14, c[0x0][0x1c8] ;  /* 0x00007200000e7a13 */ /* 0x000fe20000000000 */
[----:B------:R-:W2:Y:S01]  /*0e90*/  LDC.U8 R15, c[0x0][0x328] ;  /* 0x0000ca00ff0f7b82 */ /* 0x000ea20000000000 */
[----:B------:R-:W-:Y:S01]  /*0ea0*/  IABS R7, R244 ;  /* 0x000000f400077213 */ /* 0x000fe20000000000 */
[C---:B------:R-:W-:Y:S01]  /*0eb0*/  @P0 IMAD.WIDE.U32 R4, R0.reuse, c[0x0][0x370], RZ ;  /* 0x0000dc0000040a25 */ /* 0x040fe200078e00ff */
[----:B------:R-:W3:Y:S01]  /*0ec0*/  I2F.RP R2, R14 ;  /* 0x0000000e00027306 */ /* 0x000ee20000209400 */
[----:B-1----:R-:W-:Y:S01]  /*0ed0*/  MOV R12, c[0x0][0x224] ;  /* 0x00008900000c7a02 */ /* 0x002fe20000000f00 */
[----:B------:R-:W1:Y:S01]  /*0ee0*/  S2R R16, SR_CTAID.X ;  /* 0x0000000000107919 */ /* 0x000e620000002500 */
[----:B------:R-:W-:Y:S01]  /*0ef0*/  MOV R8, R7 ;  /* 0x0000000700087202 */ /* 0x000fe20000000f00 */
[----:B------:R-:W-:Y:S01]  /*0f00*/  @P0 IMAD R11, R0, c[0x0][0x374], R5 ;  /* 0x0000dd00000b0a24 */ /* 0x000fe200078e0205 */
[----:B------:R-:W-:Y:S01]  /*0f10*/  LOP3.LUT R7, R244, c[0x0][0x1c8], RZ, 0x3c, !PT ;  /* 0x00007200f4077a12 */ /* 0x000fe200078e3cff */
[----:B------:R-:W-:Y:S01]  /*0f20*/  @P0 IMAD.MOV.U32 R10, RZ, RZ, R4 ;  /* 0x000000ffff0a0224 */ /* 0x000fe200078e0004 */
[----:B------:R-:W-:Y:S01]  /*0f30*/  SHF.R.S32.HI R12, RZ, 0x1f, R12 ;  /* 0x0000001fff0c7819 */ /* 0x000fe2000001140c */
[----:B------:R-:W-:Y:S01]  /*0f40*/  @!P0 IMAD.WIDE.U32 R4, R37, c[0x0][0x368], RZ ;  /* 0x0000da0025048a25 */ /* 0x000fe200078e00ff */
[----:B------:R-:W-:Y:S01]  /*0f50*/  ISETP.GE.AND P3, PT, R7, RZ, PT ;  /* 0x000000ff0700720c */ /* 0x000fe20003f66270 */
[----:B------:R-:W4:Y:S01]  /*0f60*/  LDC.U8 R21, c[0x0][0x3d0] ;  /* 0x0000f400ff157b82 */ /* 0x000f220000000000 */
[----:B------:R-:W-:Y:S01]  /*0f70*/  MOV R32, c[0x0][0x22c] ;  /* 0x00008b0000207a02 */ /* 0x000fe20000000f00 */
[----:B------:R-:W-:Y:S01]  /*0f80*/  IMAD R7, R12, R37, RZ ;  /* 0x000000250c077224 */ /* 0x000fe200078e02ff */
[----:B------:R-:W-:Y:S01]  /*0f90*/  @!P0 MOV R10, R4 ;  /* 0x00000004000a8202 */ /* 0x000fe20000000f00 */
[----:B------:R-:W-:Y:S01]  /*0fa0*/  IMAD.WIDE.U32 R12, R37, c[0x0][0x224], RZ ;  /* 0x00008900250c7a25 */ /* 0x000fe200078e00ff */
[----:B------:R-:W-:Y:S01]  /*0fb0*/  SHF.R.S32.HI R27, RZ, 0x1f, R22 ;  /* 0x0000001fff1b7819 */ /* 0x000fe20000011416 */
[----:B---3--:R-:W3:Y:S01]  /*0fc0*/  MUFU.RCP R2, R2 ;  /* 0x0000000200027308 */ /* 0x008ee20000001000 */
[----:B------:R-:W-:Y:S01]  /*0fd0*/  SHF.R.S32.HI R245, RZ, 0x1f, R244 ;  /* 0x0000001ffff57819 */ /* 0x000fe200000114f4 */
[----:B------:R-:W-:Y:S01]  /*0fe0*/  IMAD.WIDE R18, R32, c[0x0][0x1c0], RZ ;  /* 0x0000700020127a25 */ /* 0x000fe200078e02ff */
[----:B--2---:R-:W-:-:S03]  /*0ff0*/  ISETP.NE.AND P2, PT, R15, RZ, PT ;  /* 0x000000ff0f00720c */ /* 0x004fc60003f45270 */
[----:B-1----:R-:W-:Y:S01]  /*1000*/  IMAD.WIDE.U32 R34, R16, c[0x0][0x3d8], RZ ;  /* 0x0000f60010227a25 */ /* 0x002fe200078e00ff */
[----:B---3--:R-:W-:-:S04]  /*1010*/  IADD3 R2, R2, 0xffffffe, RZ ;  /* 0x0ffffffe02027810 */ /* 0x008fc80007ffe0ff */
[----:B------:R-:W1:Y:S02]  /*1020*/  F2I.FTZ.U32.TRUNC.NTZ R3, R2 ;  /* 0x0000000200037305 */ /* 0x000e64000021f000 */
[----:B-1----:R-:W-:-:S05]  /*1030*/  IADD3 R2, RZ, -R3, RZ ;  /* 0x80000003ff027210 */ /* 0x002fca0007ffe0ff */
[----:B------:R-:W-:Y:S02]  /*1040*/  IMAD R6, R2, R14, RZ ;  /* 0x0000000e02067224 */ /* 0x000fe400078e02ff */
[----:B------:R-:W-:-:S04]  /*1050*/  IMAD.MOV.U32 R2, RZ, RZ, RZ ;  /* 0x000000ffff027224 */ /* 0x000fc800078e00ff */
[----:B------:R-:W-:-:S04]  /*1060*/  IMAD.HI.U32 R2, R3, R6, R2 ;  /* 0x0000000603027227 */ /* 0x000fc800078e0002 */
[----:B------:R-:W-:Y:S02]  /*1070*/  @!P0 IMAD R6, R33, c[0x0][0x368], RZ ;  /* 0x0000da0021068a24 */ /* 0x000fe400078e02ff */
[----:B------:R-:W-:-:S04]  /*1080*/  IMAD.HI.U32 R2, R2, R8, RZ ;  /* 0x0000000802027227 */ /* 0x000fc800078e00ff */
[----:B------:R-:W-:Y:S02]  /*1090*/  IMAD.MOV R3, RZ, RZ, -R2 ;  /* 0x000000ffff037224 */ /* 0x000fe400078e0a02 */
[C---:B------:R-:W-:Y:S02]  /*10a0*/  @!P0 IMAD R6, R37.reuse, c[0x0][0x36c], R6 ;  /* 0x0000db0025068a24 */ /* 0x040fe400078e0206 */
[----:B------:R-:W-:Y:S01]  /*10b0*/  IMAD R3, R14, R3, R8 ;  /* 0x000000030e037224 */ /* 0x000fe200078e0208 */
[----:B------:R-:W-:Y:S01]  /*10c0*/  SHF.L.U64.HI R8, R37, 0x7, R33 ;  /* 0x0000000725087819 */ /* 0x000fe20000010221 */
[----:B------:R-:W-:Y:S01]  /*10d0*/  @!P0 IMAD.IADD R11, R5, 0x1, R6 ;  /* 0x00000001050b8824 */ /* 0x000fe200078e0206 */
[----:B------:R-:W-:Y:S01]  /*10e0*/  SHF.L.U32 R6, R37, 0x7, RZ ;  /* 0x0000000725067819 */ /* 0x000fe200000006ff */
[----:B------:R-:W-:Y:S01]  /*10f0*/  IMAD R5, R33, c[0x0][0x224], R7 ;  /* 0x0000890021057a24 */ /* 0x000fe200078e0207 */
[----:B------:R-:W-:Y:S01]  /*1100*/  ISETP.GT.U32.AND P4, PT, R14, R3, PT ;  /* 0x000000030e00720c */ /* 0x000fe20003f84070 */
[-C--:B------:R-:W-:Y:S01]  /*1110*/  IMAD R7, R19, R12.reuse, RZ ;  /* 0x0000000c13077224 */ /* 0x080fe200078e02ff */
[----:B------:R-:W-:Y:S01]  /*1120*/  SEL R6, R6, RZ, P1 ;  /* 0x000000ff06067207 */ /* 0x000fe20000800000 */
[----:B------:R-:W-:Y:S01]  /*1130*/  IMAD.IADD R4, R13, 0x1, R5 ;  /* 0x000000010d047824 */ /* 0x000fe200078e0205 */
[----:B------:R-:W-:Y:S01]  /*1140*/  SEL R8, R8, RZ, P1 ;  /* 0x000000ff08087207 */ /* 0x000fe20000800000 */
[----:B------:R-:W-:Y:S01]  /*1150*/  IMAD.WIDE.U32 R12, R18, R12, RZ ;  /* 0x0000000c120c7225 */ /* 0x000fe200078e00ff */
[----:B------:R-:W-:-:S03]  /*1160*/  IADD3 R6, P1, R9, R6, RZ ;  /* 0x0000000609067210 */ /* 0x000fc60007f3e0ff */
[C---:B------:R-:W-:Y:S01]  /*1170*/  IMAD R7, R18.reuse, R4, R7 ;  /* 0x0000000412077224 */ /* 0x040fe200078e0207 */
[----:B------:R-:W-:Y:S01]  /*1180*/  IADD3.X R8, R17, R8, RZ, P1, !PT ;  /* 0x0000000811087210 */ /* 0x000fe20000ffe4ff */
[----:B------:R-:W-:Y:S01]  /*1190*/  IMAD.WIDE.U32 R4, R18, R0, RZ ;  /* 0x0000000012047225 */ /* 0x000fe200078e00ff */
[----:B----4-:R-:W-:Y:S02]  /*11a0*/  ISETP.NE.AND P1, PT, R21, RZ, PT ;  /* 0x000000ff1500720c */ /* 0x010fe40003f25270 */
[----:B------:R-:W-:Y:S01]  /*11b0*/  @!P4 IADD3 R2, R2, 0x1, RZ ;  /* 0x000000010202c810 */ /* 0x000fe20007ffe0ff */
[----:B------:R-:W-:Y:S01]  /*11c0*/  @!P4 IMAD.IADD R3, R3, 0x1, -R14 ;  /* 0x000000010303c824 */ /* 0x000fe200078e0a0e */
[----:B------:R-:W-:Y:S01]  /*11d0*/  ISETP.NE.AND P4, PT, RZ, c[0x0][0x1c8], PT ;  /* 0x00007200ff007a0c */ /* 0x000fe20003f85270 */
[----:B------:R-:W-:Y:S01]  /*11e0*/  IMAD.IADD R15, R13, 0x1, R7 ;  /* 0x000000010d0f7824 */ /* 0x000fe200078e0207 */
[----:B------:R-:W-:Y:S02]  /*11f0*/  SEL R21, R34, RZ, P1 ;  /* 0x000000ff22157207 */ /* 0x000fe40000800000 */
[----:B------:R-:W-:Y:S01]  /*1200*/  ISETP.GE.U32.AND P5, PT, R3, R14, PT ;  /* 0x0000000e0300720c */ /* 0x000fe20003fa6070 */
[----:B------:R-:W-:-:S02]  /*1210*/  IMAD R14, R19, R6, RZ ;  /* 0x00000006130e7224 */ /* 0x000fc400078e02ff */
[----:B------:R-:W-:Y:S01]  /*1220*/  IMAD R3, R19, R0, RZ ;  /* 0x0000000013037224 */ /* 0x000fe200078e02ff */
[----:B------:R-:W-:Y:S01]  /*1230*/  SEL R19, R12, R4, !P0 ;  /* 0x000000040c137207 */ /* 0x000fe20004000000 */
[----:B------:R-:W-:Y:S02]  /*1240*/  IMAD R12, R18, R8, R14 ;  /* 0x00000008120c7224 */ /* 0x000fe400078e020e */
[----:B------:R-:W-:Y:S01]  /*1250*/  @P2 IMAD R4, R37, c[0x0][0x214], RZ ;  /* 0x0000850025042a24 */ /* 0x000fe200078e02ff */
[----:B------:R-:W-:Y:S01]  /*1260*/  @P0 IADD3 R15, R5, R3, RZ ;  /* 0x00000003050f0210 */ /* 0x000fe20007ffe0ff */
[----:B------:R-:W-:-:S03]  /*1270*/  IMAD.WIDE.U32 R6, R18, R6, RZ ;  /* 0x0000000612067225 */ /* 0x000fc600078e00ff */
[----:B------:R-:W-:Y:S01]  /*1280*/  @P2 SEL R3, R4, R0, !P0 ;  /* 0x0000000004032207 */ /* 0x000fe20004000000 */
[----:B------:R-:W-:Y:S01]  /*1290*/  IMAD R5, R16, c[0x0][0x3dc], R35 ;  /* 0x0000f70010057a24 */ /* 0x000fe200078e0223 */
[----:B------:R-:W-:Y:S01]  /*12a0*/  @P5 IADD3 R2, R2, 0x1, RZ ;  /* 0x0000000102025810 */ /* 0x000fe20007ffe0ff */
[C---:B------:R-:W-:Y:S01]  /*12b0*/  IMAD R4, R244.reuse, c[0x0][0x22c], RZ ;  /* 0x00008b00f4047a24 */ /* 0x040fe200078e02ff */
[----:B------:R-:W-:Y:S01]  /*12c0*/  IADD3 R12, R7, R12, RZ ;  /* 0x0000000c070c7210 */ /* 0x000fe20007ffe0ff */
[----:B------:R-:W-:Y:S01]  /*12d0*/  @!P2 IMAD R8, R37, c[0x0][0x1c0], R244 ;  /* 0x000070002508aa24 */ /* 0x000fe200078e02f4 */
[----:B------:R-:W-:Y:S01]  /*12e0*/  SEL R18, R5, RZ, P1 ;  /* 0x000000ff05127207 */ /* 0x000fe20000800000 */
[----:B------:R-:W-:Y:S01]  /*12f0*/  IMAD.MOV.U32 R14, RZ, RZ, R2 ;  /* 0x000000ffff0e7224 */ /* 0x000fe200078e0002 */
[----:B------:R-:W-:Y:S01]  /*1300*/  SHF.R.S32.HI R16, RZ, 0x1f, R4 ;  /* 0x0000001fff107819 */ /* 0x000fe20000011404 */
[----:B------:R-:W-:Y:S02]  /*1310*/  @P2 IMAD R13, R244, c[0x0][0x234], R3 ;  /* 0x00008d00f40d2a24 */ /* 0x000fe400078e0203 */
[----:B------:R-:W-:Y:S01]  /*1320*/  @!P2 IMAD R13, R8, c[0x0][0x214], RZ ;  /* 0x00008500080daa24 */ /* 0x000fe200078e02ff */
[----:B------:R-:W-:-:S02]  /*1330*/  @!P3 IADD3 R14, -R14, RZ, RZ ;  /* 0x000000ff0e0eb210 */ /* 0x000fc40007ffe1ff */
[----:B------:R-:W-:-:S04]  /*1340*/  @!P4 LOP3.LUT R14, RZ, c[0x0][0x1c8], RZ, 0x33, !PT ;  /* 0x00007200ff0eca12 */ /* 0x000fc800078e33ff */
        /* <DEDUP_REMOVED lines=9> */
.L_x_142:
[----:B------:R-:W-:-:S04]  /*13e0*/  IMAD R0, R37, c[0x0][0x1c0], R244 ;  /* 0x0000700025007a24 */ /* 0x000fc800078e02f4 */
[----:B------:R-:W-:Y:S02]  /*13f0*/  IMAD R8, R0, c[0x0][0x224], RZ ;  /* 0x0000890000087a24 */ /* 0x000fe400078e02ff */
.L_x_143:
        /* <DEDUP_REMOVED lines=18> */
[----:B------:R-:W-:-:S02]  /*1520*/  IADD3.X R10, R12, R5, R16, P2, P0 ;  /* 0x000000050c0a7210 */ /* 0x000fc400017e0410 */
[----:B------:R-:W-:Y:S01]  /*1530*/  IADD3 R11, P2, P0, R21, R4, R19 ;  /* 0x00000004150b7210 */ /* 0x000fe2000785e013 */
[----:B------:R-:W-:Y:S01]  /*1540*/  IMAD R5, R0, c[0x0][0x190], RZ ;  /* 0x0000640000057a24 */ /* 0x000fe200078e02ff */
[----:B------:R-:W-:Y:S01]  /*1550*/  ISETP.GE.AND P3, PT, R25, 0x1, PT ;  /* 0x000000011900780c */ /* 0x000fe20003f66270 */
[----:B------:R-:W-:Y:S01]  /*1560*/  IMAD R4, R245, c[0x0][0x378], RZ ;  /* 0x0000de00f5047a24 */ /* 0x000fe200078e02ff */
[----:B------:R-:W-:Y:S01]  /*1570*/  IADD3.X R10, R18, R10, R15, P2, P0 ;  /* 0x0000000a120a7210 */ /* 0x000fe200017e040f */
[C---:B------:R-:W-:Y:S01]  /*1580*/  IMAD R12, R7.reuse, c[0x0][0x194], R5 ;  /* 0x00006500070c7a24 */ /* 0x040fe200078e0205 */
[----:B-1----:R-:W-:Y:S01]  /*1590*/  SHF.R.S32.HI R35, RZ, 0x1f, R35 ;  /* 0x0000001fff237819 */ /* 0x002fe20000011423 */
[----:B------:R-:W-:Y:S01]  /*15a0*/  IMAD.WIDE.U32 R6, R7, c[0x0][0x190], R218 ;  /* 0x0000640007067a25 */ /* 0x000fe200078e00da */
[----:B------:R-:W-:Y:S02]  /*15b0*/  MOV R19, 0x4 ;  /* 0x0000000400137802 */ /* 0x000fe40000000f00 */
[----:B---3--:R-:W-:Y:S01]  /*15c0*/  LEA.HI R35, R35, R38, RZ, 0x5 ;  /* 0x0000002623237211 */ /* 0x008fe200078f28ff */
[C---:B------:R-:W-:Y:S01]  /*15d0*/  IMAD R4, R244.reuse, c[0x0][0x37c], R4 ;  /* 0x0000df00f4047a24 */ /* 0x040fe200078e0204 */
[----:B------:R-:W-:Y:S01]  /*15e0*/  IADD3 R6, P2, R29, R6, RZ ;  /* 0x000000061d067210 */ /* 0x000fe20007f5e0ff */
[----:B------:R-:W-:Y:S01]  /*15f0*/  IMAD.WIDE.U32 R2, R244, c[0x0][0x378], R2 ;  /* 0x0000de00f4027a25 */ /* 0x000fe200078e0002 */
[----:B------:R-:W-:-:S02]  /*1600*/  SHF.R.S32.HI R35, RZ, 0x5, R35 ;  /* 0x00000005ff237819 */ /* 0x000fc40000011423 */
[----:B------:R-:W-:Y:S01]  /*1610*/  IADD3.X R7, R20, R7, R12, P2, !PT ;  /* 0x0000000714077210 */ /* 0x000fe200017fe40c */
[----:B------:R-:W-:Y:S01]  /*1620*/  IMAD.IADD R18, R9, 0x1, R8 ;  /* 0x0000000109127824 */ /* 0x000fe200078e0208 */
[----:B------:R-:W-:Y:S01]  /*1630*/  IADD3 R5, R3, R4, RZ ;  /* 0x0000000403057210 */ /* 0x000fe20007ffe0ff */
[----:B------:R-:W-:Y:S02]  /*1640*/  IMAD R3, R245, c[0x0][0x1a8], RZ ;  /* 0x00006a00f5037a24 */ /* 0x000fe400078e02ff */
[----:B------:R-:W-:Y:S02]  /*1650*/  IMAD.MOV.U32 R4, RZ, RZ, R2 ;  /* 0x000000ffff047224 */ /* 0x000fe400078e0002 */
[----:B------:R-:W-:Y:S02]  /*1660*/  IMAD.IADD R15, R9, 0x1, R13 ;  /* 0x00000001090f7824 */ /* 0x000fe400078e020d */
[C---:B------:R-:W-:Y:S02]  /*1670*/  IMAD R3, R244.reuse, c[0x0][0x1ac], R3 ;  /* 0x00006b00f4037a24 */ /* 0x040fe400078e0203 */
[----:B------:R-:W-:-:S04]  /*1680*/  IMAD.WIDE.U32 R12, R244, c[0x0][0x1a8], R6 ;  /* 0x00006a00f40c7a25 */ /* 0x000fc800078e0006 */
[----:B------:R-:W-:-:S04]  /*1690*/  IMAD.WIDE.U32 R4, R242, c[0x0][0x370], R4 ;  /* 0x0000dc00f2047a25 */ /* 0x000fc800078e0004 */
[----:B------:R-:W-:Y:S02]  /*16a0*/  IMAD.IADD R21, R13, 0x1, R3 ;  /* 0x000000010d157824 */ /* 0x000fe400078e0203 */
[----:B------:R-:W-:-:S04]  /*16b0*/  IMAD.WIDE R16, R15, R19, c[0x0][0x200] ;  /* 0x000080000f107625 */ /* 0x000fc800078e0213 */
        /* <DEDUP_REMOVED lines=11> */
[----:B------:R-:W-:Y:S02]  /*1770*/  LEA.HI.SX32 R0, R26, 0xffffffff, 0x1a ;  /* 0xffffffff1a007811 */ /* 0x000fe400078fd2ff */
        /* <DEDUP_REMOVED lines=55> */
.L_x_146:
[----:B------:R-:W-:Y:S05]  /*1af0*/  BSYNC B0 ;  /* 0x0000000000007941 */ /* 0x000fea0003800000 */
.L_x_145:
        /* <DEDUP_REMOVED lines=30> */
.L_x_148:
[----:B------:R-:W-:Y:S05]  /*1ce0*/  BSYNC B0 ;  /* 0x0000000000007941 */ /* 0x000fea0003800000 */
.L_x_147:
        /* <DEDUP_REMOVED lines=20> */
.L_x_150:
[----:B------:R-:W-:Y:S05]  /*1e30*/  BSYNC B0 ;  /* 0x0000000000007941 */ /* 0x000fea0003800000 */
.L_x_149:
        /* <DEDUP_REMOVED lines=28> */
.L_x_152:
[----:B------:R-:W-:Y:S05]  /*2000*/  BSYNC B0 ;  /* 0x0000000000007941 */ /* 0x000fea0003800000 */
.L_x_151:
        /* <DEDUP_REMOVED lines=15> */
.L_x_154:
        /* <DEDUP_REMOVED lines=19> */
.L_x_155:
[----:B------:R-:W-:Y:S05]  /*2230*/  BSYNC B0 ;  /* 0x0000000000007941 */ /* 0x000fea0003800000 */
.L_x_153:
        /* <DEDUP_REMOVED lines=14> */
.L_x_157:
        /* <DEDUP_REMOVED lines=27> */
.L_x_158:
[----:B------:R-:W-:Y:S05]  /*24d0*/  BSYNC B0 ;  /* 0x0000000000007941 */ /* 0x000fea0003800000 */
.L_x_156:
[----:B------:R-:W1:Y:S01]  /*24e0*/  S2R R11, SR_TID.X ;  /* 0x00000000000b7919 */ /* 0x000e620000002100 */
[----:B------:R-:W-:Y:S01]  /*24f0*/  SHF.R.S32.HI R8, RZ, 0x1f, R39 ;  /* 0x0000001fff087819 */ /* 0x000fe20000011427 */
[----:B------:R-:W-:Y:S02]  /*2500*/  IMAD.MOV.U32 R217, RZ, RZ, 0x7f800000 ;  /* 0x7f800000ffd97424 */ /* 0x000fe400078e00ff */
[----:B------:R-:W-:Y:S01]  /*2510*/  IMAD.MOV.U32 R220, RZ, RZ, 0x7f800000 ;  /* 0x7f800000ffdc7424 */ /* 0x000fe200078e00ff */
[----:B------:R-:W-:-:S04]  /*2520*/  LEA.HI R8, R8, R39, RZ, 0x2 ;  /* 0x0000002708087211 */ /* 0x000fc800078f10ff */
[----:B------:R-:W-:Y:S02]  /*2530*/  SHF.R.S32.HI R8, RZ, 0x2, R8 ;  /* 0x00000002ff087819 */ /* 0x000fe40000011408 */
[----:B-1----:R-:W-:-:S04]  /*2540*/  SHF.R.S32.HI R10, RZ, 0x1f, R11 ;  /* 0x0000001fff0a7819 */ /* 0x002fc8000001140b */
[----:B------:R-:W-:-:S04]  /*2550*/  LEA.HI R2, R10, R11, RZ, 0x5 ;  /* 0x0000000b0a027211 */ /* 0x000fc800078f28ff */
[----:B------:R-:W-:-:S04]  /*2560*/  SHF.R.S32.HI R2, RZ, 0x1f, R2 ;  /* 0x0000001fff027819 */ /* 0x000fc80000011402 */
[----:B------:R-:W-:-:S04]  /*2570*/  LEA.HI R2, R2, R35, RZ, 0x2 ;  /* 0x0000002302027211 */ /* 0x000fc800078f10ff */
[----:B------:R-:W-:-:S05]  /*2580*/  LOP3.LUT R2, R2, 0xfffffffc, RZ, 0xc0, !PT ;  /* 0xfffffffc02027812 */ /* 0x000fca00078ec0ff */
[----:B------:R-:W-:-:S04]  /*2590*/  IMAD.IADD R2, R35, 0x1, -R2 ;  /* 0x0000000123027824 */ /* 0x000fc800078e0a02 */
[----:B------:R-:W-:-:S04]  /*25a0*/  IMAD R8, R2, 0x10, R8 ;  /* 0x0000001002087824 */ /* 0x000fc800078e0208 */
[C---:B------:R-:W-:Y:S01]  /*25b0*/  IMAD.SHL.U32 R240, R8.reuse, 0x4, RZ ;  /* 0x0000000408f07824 */ /* 0x040fe200078e00ff */
[C---:B------:R-:W-:Y:S02]  /*25c0*/  IADD3 R2, R8.reuse, 0x8, RZ ;  /* 0x0000000808027810 */ /* 0x040fe40007ffe0ff */
[----:B------:R-:W-:Y:S02]  /*25d0*/  SHF.R.S32.HI R3, RZ, 0x1f, R8 ;  /* 0x0000001fff037819 */ /* 0x000fe40000011408 */
[-C--:B------:R-:W-:Y:S02]  /*25e0*/  ISETP.GE.AND P3, PT, R8, R0.reuse, PT ;  /* 0x000000000800720c */ /* 0x080fe40003f66270 */
[----:B------:R-:W-:Y:S02]  /*25f0*/  ISETP.GE.AND P2, PT, R2, R0, PT ;  /* 0x000000000200720c */ /* 0x000fe40003f46270 */
[----:B------:R-:W-:Y:S02]  /*2600*/  SHF.L.U64.HI R239, R8, 0x2, R3 ;  /* 0x0000000208ef7819 */ /* 0x000fe40000010203 */
[----:B------:R-:W-:Y:S01]  /*2610*/  IADD3 R2, P1, R240, R226, RZ ;  /* 0x000000e2f0027210 */ /* 0x000fe20007f3e0ff */
[----:B------:R1:W-:Y:S04]  /*2620*/  @P6 STS.128 [R208+0xc000], RZ ;  /* 0x00c000ffd0006388 */ /* 0x0003e80000000c00 */
[----:B------:R-:W-:Y:S01]  /*2630*/  IMAD.X R3, R239, 0x1, R225, P1 ;  /* 0x00000001ef037824 */ /* 0x000fe200008e06e1 */
[----:B------:R1:W-:Y:S01]  /*2640*/  @P6 STS.128 [R208+0xe000], RZ ;  /* 0x00e000ffd0006388 */ /* 0x0003e20000000c00 */
[----:B------:R-:W-:-:S03]  /*2650*/  IMAD R0, R27, c[0x0][0x198], RZ ;  /* 0x000066001b007a24 */ /* 0x000fc600078e02ff */
[----:B------:R2:W5:Y:S04]  /*2660*/  @!P3 LDG.E R217, [R2.64] ;  /* 0x0000000602d9b981 */ /* 0x000568000c1e1900 */
[----:B------:R2:W5:Y:S01]  /*2670*/  @!P2 LDG.E R220, [R2.64+0x20] ;  /* 0x0000200602dca981 */ /* 0x000562000c1e1900 */
[C---:B------:R-:W-:Y:S01]  /*2680*/  IMAD R0, R22.reuse, c[0x0][0x19c], R0 ;  /* 0x0000670016007a24 */ /* 0x040fe200078e0200 */
[----:B------:R-:W-:Y:S01]  /*2690*/  BSSY B0, `(.L_x_159) ;  /* 0x0000020000007945 */ /* 0x000fe20003800000 */
[----:B--2---:R-:W-:-:S05]  /*26a0*/  IMAD.WIDE.U32 R2, R22, c[0x0][0x198], R218 ;  /* 0x0000660016027a25 */ /* 0x004fca00078e00da */
[----:B------:R-:W-:-:S04]  /*26b0*/  IADD3 R4, P1, R30, R2, RZ ;  /* 0x000000021e047210 */ /* 0x000fc80007f3e0ff */
[----:B------:R-:W-:Y:S01]  /*26c0*/  IADD3.X R5, R31, R3, R0, P1, !PT ;  /* 0x000000031f057210 */ /* 0x000fe20000ffe400 */
[----:B------:R-:W-:-:S04]  /*26d0*/  IMAD R0, R28, c[0x0][0x1b0], RZ ;  /* 0x00006c001c007a24 */ /* 0x000fc800078e02ff */
[C---:B------:R-:W-:Y:S02]  /*26e0*/  IMAD R0, R14.reuse, c[0x0][0x1b4], R0 ;  /* 0x00006d000e007a24 */ /* 0x040fe400078e0200 */
[----:B------:R-:W-:-:S04]  /*26f0*/  IMAD.WIDE.U32 R4, R14, c[0x0][0x1b0], R4 ;  /* 0x00006c000e047a25 */ /* 0x000fc800078e0004 */
[----:B------:R-:W-:Y:S01]  /*2700*/  IMAD.IADD R9, R5, 0x1, R0 ;  /* 0x0000000105097824 */ /* 0x000fe200078e0200 */
[----:B------:R-:W-:Y:S05]  /*2710*/  @P6 BRA `(.L_x_160) ;  /* 0x0000017000006947 */ /* 0x000fea0003800000 */
[----:B-1----:R-:W-:Y:S01]  /*2720*/  ISETP.GE.AND P2, PT, R218, c[0x0][0x220], PT ;  /* 0x00008800da007a0c */ /* 0x002fe20003f46270 */
        /* <DEDUP_REMOVED lines=22> */
.L_x_160:
[----:B-1----:R-:W-:Y:S05]  /*2890*/  BSYNC B0 ;  /* 0x0000000000007941 */ /* 0x002fea0003800000 */
.L_x_159:
        /* <DEDUP_REMOVED lines=28> */
.L_x_162:
[----:B------:R-:W-:Y:S05]  /*2a60*/  BSYNC B0 ;  /* 0x0000000000007941 */ /* 0x000fea0003800000 */
.L_x_161:
[----:B------:R-:W0:Y:S04]  /*2a70*/  LDGDEPBAR ;  /* 0x00000000000079af */ /* 0x000e280000000000 */
[----:B--2---:R-:W2:Y:S01]  /*2a80*/  LDL R7, [R1+0x1c] ;  /* 0x00001c0001077983 */ /* 0x004ea20000100800 */
[----:B------:R-:W-:-:S04]  /*2a90*/  ISETP.NE.U32.AND P5, PT, RZ, c[0x0][0x318], PT ;  /* 0x0000c600ff007a0c */ /* 0x000fc80003fa5070 */
[----:B------:R-:W-:-:S13]  /*2aa0*/  ISETP.NE.AND.EX P5, PT, RZ, c[0x0][0x31c], PT, P5 ;  /* 0x0000c700ff007a0c */ /* 0x000fda0003fa5350 */
[----:B------:R-:W-:Y:S01]  /*2ab0*/  @P5 IMAD R0, R33, c[0x0][0x320], RZ ;  /* 0x0000c80021005a24 */ /* 0x000fe200078e02ff */
[----:B------:R-:W-:-:S04]  /*2ac0*/  DEPBAR.LE SB0, 0x1 ;  /* 0x000080400000791a */ /* 0x000fc80000000000 */
[----:B------:R-:W-:Y:S01]  /*2ad0*/  BAR.SYNC.DEFER_BLOCKING 0x0 ;  /* 0x0000000000007b1d */ /* 0x000fe20000010000 */
[C---:B------:R-:W-:Y:S02]  /*2ae0*/  @P5 IMAD R0, R37.reuse, c[0x0][0x324], R0 ;  /* 0x0000c90025005a24 */ /* 0x040fe400078e0200 */
[----:B------:R-:W-:-:S04]  /*2af0*/  @P5 IMAD.WIDE.U32 R2, R37, c[0x0][0x320], R244 ;  /* 0x0000c80025025a25 */ /* 0x000fc800078e00f4 */
[----:B------:R-:W-:Y:S01]  /*2b00*/  @P5 IMAD.IADD R0, R3, 0x1, R0 ;  /* 0x0000000103005824 */ /* 0x000fe200078e0200 */
[----:B------:R-:W-:-:S04]  /*2b10*/  @P5 LEA R4, P1, R2, c[0x0][0x318], 0x2 ;  /* 0x0000c60002045a11 */ /* 0x000fc800078210ff */
[----:B------:R-:W-:-:S06]  /*2b20*/  @P5 LEA.HI.X R5, R2, c[0x0][0x31c], R0, 0x2, P1 ;  /* 0x0000c70002055a11 */ /* 0x000fcc00008f1400 */
[----:B---3--:R1:W3:Y:S01]  /*2b30*/  @P5 LDG.E R5, [R4.64] ;  /* 0x0000000604055981 */ /* 0x0082e2000c1e1900 */
[CC--:B------:R-:W-:Y:S01]  /*2b40*/  LEA.HI R0, R10.reuse, R11.reuse, RZ, 0x4 ;  /* 0x0000000b0a007211 */ /* 0x0c0fe200078f20ff */
[----:B------:R-:W3:Y:S01]  /*2b50*/  @P5 MUFU.RCP R6, c[0x0][0x238] ;  /* 0x00008e0000065b08 */ /* 0x000ee20000001000 */
[----:B------:R-:W-:Y:S01]  /*2b60*/  LEA.HI R3, R10, R11, RZ, 0x3 ;  /* 0x0000000b0a037211 */ /* 0x000fe200078f18ff */
[----:B------:R-:W4:Y:S01]  /*2b70*/  LDSM.16.M88.4 R104, [R189+0x10000] ;  /* 0x01000000bd68783b */ /* 0x000f220000000200 */
[----:B------:R-:W-:Y:S01]  /*2b80*/  LOP3.LUT R0, R0, 0xfffffff0, RZ, 0xc0, !PT ;  /* 0xfffffff000007812 */ /* 0x000fe200078ec0ff */
[----:B------:R-:W-:Y:S01]  /*2b90*/  IMAD.MOV.U32 R192, RZ, RZ, 0x40 ;  /* 0x00000040ffc07424 */ /* 0x000fe200078e00ff */
[----:B------:R-:W-:Y:S01]  /*2ba0*/  LOP3.LUT R3, R3, 0xfffffff8, RZ, 0xc0, !PT ;  /* 0xfffffff803037812 */ /* 0x000fe200078ec0ff */
[----:B------:R-:W2:Y:S01]  /*2bb0*/  LDSM.16.M88.4 R108, [R189+0x10800] ;  /* 0x01080000bd6c783b */ /* 0x000ea20000000200 */
[----:B------:R-:W-:Y:S01]  /*2bc0*/  MOV R164, 0x20 ;  /* 0x0000002000a47802 */ /* 0x000fe20000000f00 */
[----:B------:R-:W-:Y:S01]  /*2bd0*/  IMAD.IADD R0, R11, 0x1, -R0 ;  /* 0x000000010b007824 */ /* 0x000fe200078e0a00 */
[----:B------:R-:W-:Y:S01]  /*2be0*/  IADD3 R187, R203, 0x2000, RZ ;  /* 0x00002000cbbb7810 */ /* 0x000fe20007ffe0ff */
[----:B------:R-:W-:Y:S01]  /*2bf0*/  IMAD.IADD R3, R11, 0x1, -R3 ;  /* 0x000000010b037824 */ /* 0x000fe200078e0a03 */
[----:B------:R-:W2:Y:S01]  /*2c00*/  LDSM.16.M88.4 R112, [R190+0x10000] ;  /* 0x01000000be70783b */ /* 0x000ea20000000200 */
[----:B------:R-:W-:Y:S01]  /*2c10*/  IMAD.SHL.U32 R193, R203, 0x2, RZ ;  /* 0x00000002cbc17824 */ /* 0x000fe200078e00ff */
[----:B------:R-:W-:Y:S01]  /*2c20*/  SHF.R.S32.HI R2, RZ, 0x1f, R0 ;  /* 0x0000001fff027819 */ /* 0x000fe20000011400 */
[----:B------:R-:W-:Y:S01]  /*2c30*/  IMAD.MOV.U32 R207, RZ, RZ, RZ ;  /* 0x000000ffffcf7224 */ /* 0x000fe200078e00ff */
[----:B------:R-:W-:Y:S01]  /*2c40*/  LOP3.LUT P4, RZ, R3, 0x2, RZ, 0xc0, !PT ;  /* 0x0000000203ff7812 */ /* 0x000fe2000788c0ff */
[----:B------:R-:W2:Y:S01]  /*2c50*/  LDSM.16.M88.4 R116, [R190+0x10800] ;  /* 0x01080000be74783b */ /* 0x000ea20000000200 */
[----:B------:R-:W-:Y:S01]  /*2c60*/  LEA.HI R2, R2, R0, RZ, 0x3 ;  /* 0x0000000002027211 */ /* 0x000fe200078f18ff */
[----:B------:R-:W-:Y:S01]  /*2c70*/  IMAD.MOV.U32 R211, RZ, RZ, R206 ;  /* 0x000000ffffd37224 */ /* 0x000fe200078e00ce */
[----:B------:R-:W-:Y:S01]  /*2c80*/  SEL R164, R164, 0xffffffe0, !P4 ;  /* 0xffffffe0a4a47807 */ /* 0x000fe20006000000 */
[----:B------:R-:W2:Y:S01]  /*2c90*/  LDSM.16.M88.4 R120, [R188+0x10000] ;  /* 0x01000000bc78783b */ /* 0x000ea20000000200 */
[----:B------:R-:W-:Y:S01]  /*2ca0*/  LOP3.LUT R2, R2, 0xfffffff8, RZ, 0xc0, !PT ;  /* 0xfffffff802027812 */ /* 0x000fe200078ec0ff */
[----:B------:R-:W-:Y:S01]  /*2cb0*/  CS2R R94, SRZ ;  /* 0x00000000005e7805 */ /* 0x000fe2000001ff00 */
[----:B-1----:R-:W-:Y:S01]  /*2cc0*/  IADD3 R4, R22, 0x40, RZ ;  /* 0x0000004016047810 */ /* 0x002fe20007ffe0ff */
[----:B------:R-:W-:Y:S01]  /*2cd0*/  IMAD.IADD R164, R164, 0x1, R188 ;  /* 0x00000001a4a47824 */ /* 0x000fe200078e02bc */
[----:B------:R-:W1:Y:S01]  /*2ce0*/  LDSM.16.M88.4 R124, [R188+0x10800] ;  /* 0x01080000bc7c783b */ /* 0x000e620000000200 */
[----:B------:R-:W-:Y:S01]  /*2cf0*/  IMAD.IADD R0, R0, 0x1, -R2 ;  /* 0x0000000100007824 */ /* 0x000fe200078e0a02 */
[----:B------:R-:W-:Y:S01]  /*2d00*/  ISETP.GE.AND P3, PT, R4, R209, PT ;  /* 0x000000d10400720c */ /* 0x000fe20003f66270 */
[----:B------:R-:W-:Y:S01]  /*2d10*/  CS2R R92, SRZ ;  /* 0x00000000005c7805 */ /* 0x000fe2000001ff00 */
[----:B------:R-:W1:Y:S01]  /*2d20*/  LDSM.16.M88.4 R128, [R164+0x10000] ;  /* 0x01000000a480783b */ /* 0x000e620000000200 */
[----:B------:R-:W-:Y:S01]  /*2d30*/  SEL R187, R187, R203, !P0 ;  /* 0x000000cbbbbb7207 */ /* 0x000fe20004000000 */
[----:B------:R-:W-:Y:S01]  /*2d40*/  CS2R R98, SRZ ;  /* 0x0000000000627805 */ /* 0x000fe2000001ff00 */
[----:B------:R-:W-:Y:S01]  /*2d50*/  R2P PR, R0, 0x6 ;  /* 0x0000000600007804 */ /* 0x000fe20000000000 */
[----:B------:R-:W1:Y:S01]  /*2d60*/  LDSM.16.M88.4 R132, [R164+0x10800] ;  /* 0x01080000a484783b */ /* 0x000e620000000200 */
[----:B------:R-:W-:Y:S01]  /*2d70*/  IADD3 R0, R202, 0x2000, RZ ;  /* 0x00002000ca007810 */ /* 0x000fe20007ffe0ff */
[----:B------:R-:W-:Y:S01]  /*2d80*/  CS2R R96, SRZ ;  /* 0x0000000000607805 */ /* 0x000fe2000001ff00 */
[----:B------:R-:W-:Y:S01]  /*2d90*/  CS2R R90, SRZ ;  /* 0x00000000005a7805 */ /* 0x000fe2000001ff00 */
[----:B------:R-:W1:Y:S01]  /*2da0*/  LDSM.16.M88.4 R160, [R164+0x12000] ;  /* 0x01200000a4a0783b */ /* 0x000e620000000200 */
[----:B------:R-:W-:Y:S01]  /*2db0*/  SEL R0, R0, R202, !P0 ;  /* 0x000000ca00007207 */ /* 0x000fe20004000000 */
[----:B------:R-:W-:Y:S01]  /*2dc0*/  CS2R R88, SRZ ;  /* 0x0000000000587805 */ /* 0x000fe2000001ff00 */
[----:B------:R-:W-:Y:S01]  /*2dd0*/  SEL R201, R201, 0xffffffe0, !P1 ;  /* 0xffffffe0c9c97807 */ /* 0x000fe20004800000 */
[----:B------:R-:W1:Y:S01]  /*2de0*/  LDSM.16.M88.4 R136, [R189+0x12000] ;  /* 0x01200000bd88783b */ /* 0x000e620000000200 */
[----:B------:R-:W-:Y:S01]  /*2df0*/  SEL R192, R192, 0xffffffc0, !P2 ;  /* 0xffffffc0c0c07807 */ /* 0x000fe20005000000 */
[----:B------:R-:W-:Y:S01]  /*2e00*/  IMAD.SHL.U32 R184, R0, 0x2, RZ ;  /* 0x0000000200b87824 */ /* 0x000fe200078e00ff */
[----:B------:R-:W-:Y:S01]  /*2e10*/  CS2R R86, SRZ ;  /* 0x0000000000567805 */ /* 0x000fe2000001ff00 */
[----:B------:R-:W1:Y:S01]  /*2e20*/  LDSM.16.M88.4 R140, [R189+0x12800] ;  /* 0x01280000bd8c783b */ /* 0x000e620000000200 */
[----:B------:R-:W-:Y:S01]  /*2e30*/  IMAD.MOV.U32 R0, RZ, RZ, c[0x0][0x22c] ;  /* 0x00008b00ff007624 */ /* 0x000fe200078e00ff */
[----:B------:R-:W-:Y:S01]  /*2e40*/  CS2R R84, SRZ ;  /* 0x0000000000547805 */ /* 0x000fe2000001ff00 */
[----:B------:R-:W-:Y:S01]  /*2e50*/  IMAD.IADD R195, R201, 0x1, R193 ;  /* 0x00000001c9c37824 */ /* 0x000fe200078e02c1 */
[----:B------:R-:W1:Y:S01]  /*2e60*/  LDSM.16.M88.4 R144, [R190+0x12000] ;  /* 0x01200000be90783b */ /* 0x000e620000000200 */
[----:B------:R-:W-:Y:S01]  /*2e70*/  IMAD R0, R0, c[0x0][0x1c0], RZ ;  /* 0x0000700000007a24 */ /* 0x000fe200078e02ff */
[----:B------:R-:W-:Y:S01]  /*2e80*/  CS2R R78, SRZ ;  /* 0x00000000004e7805 */ /* 0x000fe2000001ff00 */
[----:B------:R-:W-:Y:S01]  /*2e90*/  IMAD.IADD R196, R194, 0x1, R201 ;  /* 0x00000001c2c47824 */ /* 0x000fe200078e02c9 */
[----:B------:R-:W1:Y:S01]  /*2ea0*/  LDSM.16.M88.4 R148, [R190+0x12800] ;  /* 0x01280000be94783b */ /* 0x000e620000000200 */
[----:B------:R-:W-:Y:S01]  /*2eb0*/  IMAD.SHL.U32 R216, R0, 0x8, RZ ;  /* 0x0000000800d87824 */ /* 0x000fe200078e00ff */
[----:B------:R-:W-:Y:S01]  /*2ec0*/  CS2R R76, SRZ ;  /* 0x00000000004c7805 */ /* 0x000fe2000001ff00 */
[----:B------:R-:W-:Y:S01]  /*2ed0*/  CS2R R82, SRZ ;  /* 0x0000000000527805 */ /* 0x000fe2000001ff00 */
[----:B------:R-:W1:Y:S01]  /*2ee0*/  LDSM.16.M88.4 R152, [R188+0x12000] ;  /* 0x01200000bc98783b */ /* 0x000e620000000200 */
[----:B------:R-:W-:Y:S01]  /*2ef0*/  CS2R R80, SRZ ;  /* 0x0000000000507805 */ /* 0x000fe2000001ff00 */
        /* <DEDUP_REMOVED lines=20> */
[----:B------:R-:W-:Y:S01]  /*3040*/  SHF.L.U32 R187, R187, 0x1, RZ ;  /* 0x00000001bbbb7819 */ /* 0x000fe200000006ff */
[----:B------:R-:W-:Y:S01]  /*3050*/  IMAD.IADD R199, R194, 0x1, R192 ;  /* 0x00000001c2c77824 */ /* 0x000fe200078e02c0 */
[C---:B------:R-:W-:Y:S01]  /*3060*/  IADD3 R198, R192.reuse, R193, RZ ;  /* 0x000000c1c0c67210 */ /* 0x040fe20007ffe0ff */
[C---:B------:R-:W-:Y:S01]  /*3070*/  IMAD.IADD R200, R192.reuse, 0x1, R196 ;  /* 0x00000001c0c87824 */ /* 0x040fe200078e02c4 */
[----:B------:R-:W-:Y:S01]  /*3080*/  IADD3 R197, R192, R195, RZ ;  /* 0x000000c3c0c57210 */ /* 0x000fe20007ffe0ff */
[----:B--2---:R-:W-:-:S02]  /*3090*/  IMAD R241, R36, 0x40, R7 ;  /* 0x0000004024f17824 */ /* 0x004fc400078e0207 */
[----:B------:R-:W-:-:S03]  /*30a0*/  CS2R R36, SRZ ;  /* 0x0000000000247805 */ /* 0x000fc6000001ff00 */
[----:B------:R-:W-:Y:S02]  /*30b0*/  IADD3 R8, -R25, R8, -R241 ;  /* 0x0000000819087210 */ /* 0x000fe40007ffe9f1 */
[----:B------:R-:W-:Y:S01]  /*30c0*/  CS2R R24, SRZ ;  /* 0x0000000000187805 */ /* 0x000fe2000001ff00 */
[C---:B------:R-:W-:Y:S02]  /*30d0*/  @P3 IADD3 R252, R241.reuse, 0x19, RZ ;  /* 0x00000019f1fc3810 */ /* 0x040fe40007ffe0ff */
[----:B------:R-:W-:Y:S01]  /*30e0*/  IMAD.IADD R2, R8, 0x1, R209 ;  /* 0x0000000108027824 */ /* 0x000fe200078e02d1 */
[C---:B------:R-:W-:Y:S02]  /*30f0*/  @P3 IADD3 R251, R241.reuse, 0x18, RZ ;  /* 0x00000018f1fb3810 */ /* 0x040fe40007ffe0ff */
[C---:B------:R-:W-:Y:S02]  /*3100*/  @P3 IADD3 R250, R241.reuse, 0x11, RZ ;  /* 0x00000011f1fa3810 */ /* 0x040fe40007ffe0ff */
[----:B------:R2:W-:Y:S01]  /*3110*/  STL [R1], R2 ;  /* 0x0000000201007387 */ /* 0x0005e20000100800 */
[----:B------:R-:W-:-:S02]  /*3120*/  @P3 IADD3 R249, R241, 0x10, RZ ;  /* 0x00000010f1f93810 */ /* 0x000fc40007ffe0ff */
[C---:B------:R-:W-:Y:S02]  /*3130*/  @P3 IADD3 R248, R241.reuse, 0x9, RZ ;  /* 0x00000009f1f83810 */ /* 0x040fe40007ffe0ff */
[C---:B------:R-:W-:Y:S02]  /*3140*/  @P3 IADD3 R247, R241.reuse, 0x8, RZ ;  /* 0x00000008f1f73810 */ /* 0x040fe40007ffe0ff */
[----:B------:R-:W-:Y:S01]  /*3150*/  @P3 IADD3 R246, R241, 0x1, RZ ;  /* 0x00000001f1f63810 */ /* 0x000fe20007ffe0ff */
[----:B--2---:R-:W-:-:S05]  /*3160*/  IMAD.SHL.U32 R2, R0, 0x10, RZ ;  /* 0x0000001000027824 */ /* 0x004fca00078e00ff */
[C---:B------:R-:W-:Y:S02]  /*3170*/  IADD3 R3, R2.reuse, 0x40, RZ ;  /* 0x0000004002037810 */ /* 0x040fe40007ffe0ff */
[C---:B------:R-:W-:Y:S01]  /*3180*/  IADD3 R4, R2.reuse, 0x20, RZ ;  /* 0x0000002002047810 */ /* 0x040fe20007ffe0ff */
[----:B---3--:R-:W-:Y:S01]  /*3190*/  @P5 FMUL.FTZ R207, R5, R6 ;  /* 0x0000000605cf5220 */ /* 0x008fe20000410000 */
[----:B------:R-:W-:Y:S01]  /*31a0*/  IADD3 R2, R2, 0x60, RZ ;  /* 0x0000006002027810 */ /* 0x000fe20007ffe0ff */
[C---:B------:R-:W-:Y:S02]  /*31b0*/  IMAD.IADD R3, R216.reuse, 0x1, R3 ;  /* 0x00000001d8037824 */ /* 0x040fe400078e0203 */
[C---:B------:R-:W-:Y:S01]  /*31c0*/  IMAD.IADD R4, R216.reuse, 0x1, R4 ;  /* 0x00000001d8047824 */ /* 0x040fe200078e0204 */
[C---:B------:R-:W-:Y:S01]  /*31d0*/  IADD3 R2, R216.reuse, R2, RZ ;  /* 0x00000002d8027210 */ /* 0x040fe20007ffe0ff */
[C---:B------:R-:W-:Y:S02]  /*31e0*/  IMAD.IADD R3, R216.reuse, 0x1, R3 ;  /* 0x00000001d8037824 */ /* 0x040fe400078e0203 */
[----:B------:R-:W-:-:S02]  /*31f0*/  IMAD.IADD R4, R216, 0x1, R4 ;  /* 0x00000001d8047824 */ /* 0x000fc400078e0204 */
[C---:B------:R-:W-:Y:S01]  /*3200*/  IMAD.IADD R2, R216.reuse, 0x1, R2 ;  /* 0x00000001d8027824 */ /* 0x040fe200078e0202 */
[C---:B------:R-:W-:Y:S01]  /*3210*/  IADD3 R233, R216.reuse, R3, RZ ;  /* 0x00000003d8e97210 */ /* 0x040fe20007ffe0ff */
[C---:B------:R-:W-:Y:S02]  /*3220*/  IMAD.IADD R235, R216.reuse, 0x1, R4 ;  /* 0x00000001d8eb7824 */ /* 0x040fe400078e0204 */
[C---:B------:R-:W-:Y:S02]  /*3230*/  IMAD.IADD R231, R216.reuse, 0x1, R2 ;  /* 0x00000001d8e77824 */ /* 0x040fe400078e0202 */
[C---:B------:R-:W-:Y:S02]  /*3240*/  IMAD.IADD R234, R216.reuse, 0x1, R235 ;  /* 0x00000001d8ea7824 */ /* 0x040fe400078e02eb */
[C---:B------:R-:W-:Y:S02]  /*3250*/  IMAD.IADD R232, R216.reuse, 0x1, R233 ;  /* 0x00000001d8e87824 */ /* 0x040fe400078e02e9 */
[----:B------:R-:W-:-:S02]  /*3260*/  IMAD.IADD R230, R216, 0x1, R231 ;  /* 0x00000001d8e67824 */ /* 0x000fc400078e02e7 */
[C---:B------:R-:W-:Y:S02]  /*3270*/  IMAD.IADD R238, R216.reuse, 0x1, R234 ;  /* 0x00000001d8ee7824 */ /* 0x040fe400078e02ea */
[C---:B------:R-:W-:Y:S02]  /*3280*/  IMAD.IADD R237, R216.reuse, 0x1, R232 ;  /* 0x00000001d8ed7824 */ /* 0x040fe400078e02e8 */
[----:B-1--4-:R-:W-:Y:S02]  /*3290*/  IMAD.IADD R236, R216, 0x1, R230 ;  /* 0x00000001d8ec7824 */ /* 0x012fe400078e02e6 */
.L_x_165:
[----:B------:R-:W2:Y:S01]  /*32a0*/  LDL R168, [R1] ;  /* 0x0000000001a87983 */ /* 0x000ea20000100800 */
[C---:B------:R-:W-:Y:S01]  /*32b0*/  IMAD.IADD R0, R187.reuse, 0x1, R201 ;  /* 0x00000001bb007824 */ /* 0x040fe200078e02c9 */
[----:B------:R-:W-:Y:S02]  /*32c0*/  IADD3 R2, R187, R192, RZ ;  /* 0x000000c0bb027210 */ /* 0x000fe40007ffe0ff */
[----:B------:R-:W0:Y:S01]  /*32d0*/  LDGDEPBAR ;  /* 0x00000000000079af */ /* 0x000e220000000000 */
[----:B------:R-:W-:Y:S01]  /*32e0*/  IMAD.IADD R3, R0, 0x1, R192 ;  /* 0x0000000100037824 */ /* 0x000fe200078e02c0 */
[----:B------:R-:W-:Y:S02]  /*32f0*/  MOV R173, c[0x0][0x22c] ;  /* 0x00008b0000ad7a02 */ /* 0x000fe40000000f00 */
[C---:B------:R-:W-:Y:S03]  /*3300*/  ISETP.GE.AND P6, PT, R210.reuse, 0x1, PT ;  /* 0x00000001d200780c */ /* 0x040fe60003fc6270 */
[----:B------:R-:W-:Y:S04]  /*3310*/  IMAD R173, R173, c[0x0][0x1c0], RZ ;  /* 0x00007000adad7a24 */ /* 0x000fe800078e02ff */
[----:B------:R-:W-:Y:S01]  /*3320*/  IMAD.U32 R173, R173, -0x40, RZ ;  /* 0xffffffc0adad7824 */ /* 0x000fe200078e00ff */
        /* <DEDUP_REMOVED lines=35> */
[----:B------:R-:W3:Y:S07]  /*3560*/  LDSM.16.M88.4 R100, [R190+0xe000] ;  /* 0x00e00000be64783b */ /* 0x000eee0000000200 */
[C---:B------:R-:W-:Y:S01]  /*3570*/  HMMA.16816.F32.BF16 R8, R52.reuse, R62, R8 ;  /* 0x0000003e3408723c */ /* 0x040fe20000041808 */
[----:B------:R-:W4:Y:S07]  /*3580*/  LDSM.16.M88.4 R60, [R190+0xe800] ;  /* 0x00e80000be3c783b */ /* 0x000f2e0000000200 */
[C---:B-1----:R-:W-:Y:S08]  /*3590*/  HMMA.16816.F32.BF16 R12, R52.reuse, R64, R12 ;  /* 0x00000040340c723c */ /* 0x042ff0000004180c */
[----:B------:R-:W-:Y:S01]  /*35a0*/  HMMA.16816.F32.BF16 R16, R52, R66, R16 ;  /* 0x000000423410723c */ /* 0x000fe20000041810 */
[----:B------:R1:W-:Y:S08]  /*35b0*/  LDSM.16.M88.4 R52, [R2+0x2000] ;  /* 0x002000000234783b */ /* 0x0003f00000000200 */
[----:B------:R-:W1:Y:S01]  /*35c0*/  LDSM.16.M88.4 R64, [R188+0xe000] ;  /* 0x00e00000bc40783b */ /* 0x000e620000000200 */
[C---:B---3--:R-:W-:Y:S08]  /*35d0*/  HMMA.16816.F32.BF16 R4, R56.reuse, R100, R4 ;  /* 0x000000643804723c */ /* 0x048ff00000041804 */
[C---:B------:R-:W-:Y:S01]  /*35e0*/  HMMA.16816.F32.BF16 R8, R56.reuse, R102, R8 ;  /* 0x000000663808723c */ /* 0x040fe20000041808 */
[----:B------:R-:W3:Y:S07]  /*35f0*/  LDSM.16.M88.4 R100, [R188+0xe800] ;  /* 0x00e80000bc64783b */ /* 0x000eee0000000200 */
[C---:B----4-:R-:W-:Y:S04]  /*3600*/  HMMA.16816.F32.BF16 R12, R56.reuse, R60, R12 ;  /* 0x0000003c380c723c */ /* 0x050fe8000004180c */
[----:B--2---:R-:W-:Y:S04]  /*3610*/  LEA R0, R210, R168, 0x6 ;  /* 0x000000a8d2007211 */ /* 0x004fe800078e30ff */
[----:B------:R-:W-:Y:S01]  /*3620*/  HMMA.16816.F32.BF16 R16, R56, R62, R16 ;  /* 0x0000003e3810723c */ /* 0x000fe20000041810 */
[----:B------:R-:W-:Y:S03]  /*3630*/  LDSM.16.M88.4 R60, [R191+0xe000] ;  /* 0x00e00000bf3c783b */ /* 0x000fe60000000200 */
[----:B-1----:R-:W-:Y:S03]  /*3640*/  IADD3 R2, R0, -0x1, RZ ;  /* 0xffffffff00027810 */ /* 0x002fe60007ffe0ff */
[----:B------:R-:W-:Y:S01]  /*3650*/  IABS R56, R0 ;  /* 0x0000000000387213 */ /* 0x000fe20000000000 */
[C---:B------:R-:W-:Y:S03]  /*3660*/  HMMA.16816.F32.BF16 R4, R52.reuse, R64, R4 ;  /* 0x000000403404723c */ /* 0x040fe60000041804 */
[----:B------:R1:W2:Y:S02]  /*3670*/  I2F R168, R56 ;  /* 0x0000003800a87306 */ /* 0x0002a40000201400 */
[----:B------:R-:W-:Y:S02]  /*3680*/  ISETP.GE.AND P1, PT, R2, RZ, PT ;  /* 0x000000ff0200720c */ /* 0x000fe40003f26270 */
[C---:B------:R-:W-:Y:S01]  /*3690*/  IADD3 R65, R0.reuse, 0x8, RZ ;  /* 0x0000000800417810 */ /* 0x040fe20007ffe0ff */
[C---:B------:R-:W-:Y:S03]  /*36a0*/  HMMA.16816.F32.BF16 R8, R52.reuse, R66, R8 ;  /* 0x000000423408723c */ /* 0x040fe60000041808 */
[----:B------:R-:W-:Y:S02]  /*36b0*/  ISETP.GE.AND P0, PT, R65, RZ, PT ;  /* 0x000000ff4100720c */ /* 0x000fe40003f06270 */
[C---:B------:R-:W-:Y:S03]  /*36c0*/  IADD3 R64, R0.reuse, 0x7, RZ ;  /* 0x0000000700407810 */ /* 0x040fe60007ffe0ff */
[C---:B---3--:R-:W-:Y:S04]  /*36d0*/  HMMA.16816.F32.BF16 R12, R52.reuse, R100, R12 ;  /* 0x00000064340c723c */ /* 0x048fe8000004180c */
[----:B------:R-:W-:Y:S02]  /*36e0*/  @!P1 IADD3 R2, -R0, 0x1, RZ ;  /* 0x0000000100029810 */ /* 0x000fe40007ffe1ff */
[----:B------:R-:W-:Y:S02]  /*36f0*/  ISETP.GE.AND P1, PT, R64, RZ, PT ;  /* 0x000000ff4000720c */ /* 0x000fe40003f26270 */
[----:B------:R-:W-:Y:S01]  /*3700*/  HMMA.16816.F32.BF16 R16, R52, R102, R16 ;  /* 0x000000663410723c */ /* 0x000fe20000041810 */
[----:B------:R3:W-:Y:S01]  /*3710*/  I2F R66, R2 ;  /* 0x0000000200427306 */ /* 0x0007e20000201400 */
[----:B-1----:R1:W4:Y:S02]  /*3720*/  LDSM.16.M88.4 R56, [R3+0x2000] ;  /* 0x002000000338783b */ /* 0x0023240000000200 */
[C---:B------:R-:W-:Y:S03]  /*3730*/  @!P0 IADD3 R65, -R0.reuse, -0x8, RZ ;  /* 0xfffffff800418810 */ /* 0x040fe60007ffe1ff */
[C---:B------:R-:W-:Y:S02]  /*3740*/  IADD3 R53, R0.reuse, -0x10, RZ ;  /* 0xfffffff000357810 */ /* 0x040fe40007ffe0ff */
[C---:B------:R-:W-:Y:S02]  /*3750*/  IADD3 R52, R0.reuse, -0x11, RZ ;  /* 0xffffffef00347810 */ /* 0x040fe40007ffe0ff */
[----:B------:R-:W2:Y:S01]  /*3760*/  I2F R67, R65 ;  /* 0x0000004100437306 */ /* 0x000ea20000201400 */
[----:B------:R-:W-:Y:S02]  /*3770*/  @!P1 IADD3 R64, -R0, -0x7, RZ ;  /* 0xfffffff900409810 */ /* 0x000fe40007ffe1ff */
[----:B------:R-:W-:Y:S07]  /*3780*/  ISETP.GE.AND P2, PT, R52, RZ, PT ;  /* 0x000000ff3400720c */ /* 0x000fee0003f46270 */
[----:B------:R-:W2:Y:S01]  /*3790*/  I2F R100, R64 ;  /* 0x0000004000647306 */ /* 0x000ea20000201400 */
[C---:B---3--:R-:W-:Y:S05]  /*37a0*/  IADD3 R2, R0.reuse, -0x8, RZ ;  /* 0xfffffff800027810 */ /* 0x048fea0007ffe0ff */
[----:B------:R-:W-:Y:S02]  /*37b0*/  @!P2 IADD3 R52, -R0, 0x11, RZ ;  /* 0x000000110034a810 */ /* 0x000fe40007ffe1ff */
[----:B------:R-:W-:Y:S02]  /*37c0*/  ISETP.GE.AND P0, PT, R2, RZ, PT ;  /* 0x000000ff0200720c */ /* 0x000fe40003f06270 */
[----:B-1----:R-:W-:Y:S02]  /*37d0*/  IADD3 R3, R0, -0x9, RZ ;  /* 0xfffffff700037810 */ /* 0x002fe40007ffe0ff */
[----:B------:R-:W-:Y:S02]  /*37e0*/  @P3 ISETP.GE.AND P2, PT, R246, R209, PT ;  /* 0x000000d1f600320c */ /* 0x000fe40003f46270 */
[----:B------:R-:W-:Y:S01]  /*37f0*/  ISETP.GE.AND P1, PT, R3, RZ, PT ;  /* 0x000000ff0300720c */ /* 0x000fe20003f26270 */
[C---:B----4-:R-:W-:Y:S01]  /*3800*/  HMMA.16816.F32.BF16 R4, R56.reuse, R60, R4 ;  /* 0x0000003c3804723c */ /* 0x050fe20000041804 */
[----:B------:R-:W-:Y:S05]  /*3810*/  I2F R60, R52 ;  /* 0x00000034003c7306 */ /* 0x000fea0000201400 */
[C---:B------:R-:W-:Y:S02]  /*3820*/  @!P0 IADD3 R2, -R0.reuse, 0x8, RZ ;  /* 0x0000000800028810 */ /* 0x040fe40007ffe1ff */
[----:B------:R-:W-:Y:S01]  /*3830*/  ISETP.GE.AND P0, PT, R53, RZ, PT ;  /* 0x000000ff3500720c */ /* 0x000fe20003f06270 */
[C---:B------:R-:W-:Y:S02]  /*3840*/  HMMA.16816.F32.BF16 R8, R56.reuse, R62, R8 ;  /* 0x0000003e3808723c */ /* 0x040fe40000041808 */
[----:B------:R1:W3:Y:S01]  /*3850*/  I2F R65, R2 ;  /* 0x0000000200417306 */ /* 0x0002e20000201400 */
[C---:B------:R-:W-:Y:S09]  /*3860*/  @!P1 IADD3 R3, -R0.reuse, 0x9, RZ ;  /* 0x0000000900039810 */ /* 0x040ff20007ffe1ff */
[----:B------:R-:W-:Y:S01]  /*3870*/  @!P0 IADD3 R53, -R0, 0x10, RZ ;  /* 0x0000001000358810 */ /* 0x000fe20007ffe1ff */
[----:B------:R4:W4:Y:S02]  /*3880*/  I2F R64, R3 ;  /* 0x0000000300407306 */ /* 0x0009240000201400 */
[-C--:B--2---:R-:W-:Y:S02]  /*3890*/  FFMA.FTZ R4, R168, -R207.reuse, R4 ;  /* 0x800000cfa8047223 */ /* 0x084fe40000010004 */
[-C--:B------:R-:W-:Y:S02]  /*38a0*/  FFMA.FTZ R6, R67, -R207.reuse, R6 ;  /* 0x800000cf43067223 */ /* 0x080fe40000010006 */
[-C--:B------:R-:W-:Y:S02]  /*38b0*/  FFMA.FTZ R7, R100, -R207.reuse, R7 ;  /* 0x800000cf64077223 */ /* 0x080fe40000010007 */
[-C--:B------:R-:W-:Y:S02]  /*38c0*/  FFMA.FTZ R5, R66, -R207.reuse, R5 ;  /* 0x800000cf42057223 */ /* 0x080fe40000010005 */
[----:B------:R2:W2:Y:S01]  /*38d0*/  I2F R61, R53 ;  /* 0x00000035003d7306 */ /* 0x0004a20000201400 */
[-C--:B------:R-:W-:Y:S01]  /*38e0*/  FFMA.FTZ R10, R168, -R207.reuse, R10 ;  /* 0x800000cfa80a7223 */ /* 0x080fe2000001000a */
[----:B------:R-:W-:Y:S01]  /*38f0*/  @P3 FSEL R7, R7, -INF , !P2 ;  /* 0xff80000007073808 */ /* 0x000fe20005000000 */
[-C--:B------:R-:W-:Y:S01]  /*3900*/  FFMA.FTZ R11, R66, -R207.reuse, R11 ;  /* 0x800000cf420b7223 */ /* 0x080fe2000001000b */
[----:B-1----:R-:W-:Y:S01]  /*3910*/  IADD3 R2, R0, -0x18, RZ ;  /* 0xffffffe800027810 */ /* 0x002fe20007ffe0ff */
[-C--:B---3--:R-:W-:Y:S01]  /*3920*/  FFMA.FTZ R8, R65, -R207.reuse, R8 ;  /* 0x800000cf41087223 */ /* 0x088fe20000010008 */
[----:B------:R-:W-:Y:S02]  /*3930*/  @P3 FSEL R5, R5, -INF , !P2 ;  /* 0xff80000005053808 */ /* 0x000fe40005000000 */
[----:B------:R-:W-:Y:S02]  /*3940*/  ISETP.GE.AND P1, PT, R2, RZ, PT ;  /* 0x000000ff0200720c */ /* 0x000fe40003f26270 */
[----:B----4-:R-:W-:Y:S01]  /*3950*/  IADD3 R3, R0, -0x19, RZ ;  /* 0xffffffe700037810 */ /* 0x010fe20007ffe0ff */
[----:B------:R-:W-:Y:S03]  /*3960*/  FFMA.FTZ R9, R64, -R207, R9 ;  /* 0x800000cf40097223 */ /* 0x000fe60000010009 */
[----:B------:R-:W-:Y:S07]  /*3970*/  ISETP.GE.AND P0, PT, R3, RZ, PT ;  /* 0x000000ff0300720c */ /* 0x000fee0003f06270 */
[----:B------:R-:W-:Y:S02]  /*3980*/  @!P1 IADD3 R2, -R0, 0x18, RZ ;  /* 0x0000001800029810 */ /* 0x000fe40007ffe1ff */
[-C--:B------:R-:W-:Y:S01]  /*3990*/  @P3 ISETP.GE.AND P1, PT, R241, R209.reuse, PT ;  /* 0x000000d1f100320c */ /* 0x080fe20003f26270 */
[----:B--2---:R-:W1:Y:S01]  /*39a0*/  LDSM.16.M88.4 R52, [R191+0xe800] ;  /* 0x00e80000bf34783b */ /* 0x004e620000000200 */
[----:B------:R2:W-:Y:S02]  /*39b0*/  I2F R101, R2 ;  /* 0x0000000200657306 */ /* 0x0005e40000201400 */
[----:B------:R-:W-:Y:S02]  /*39c0*/  @P3 FSEL R4, R4, -INF , !P1 ;  /* 0xff80000004043808 */ /* 0x000fe40004800000 */
[----:B------:R-:W-:Y:S02]  /*39d0*/  @P3 FSEL R6, R6, -INF , !P1 ;  /* 0xff80000006063808 */ /* 0x000fe40004800000 */
[----:B------:R-:W-:Y:S01]  /*39e0*/  @!P0 IADD3 R3, -R0, 0x19, RZ ;  /* 0x0000001900038810 */ /* 0x000fe20007ffe1ff */
[----:B-----5:R-:W-:Y:S01]  /*39f0*/  FMUL.FTZ R0, R220, 1.4426950216293334961 ;  /* 0x3fb8aa3bdc007820 */ /* 0x020fe20000410000 */
[----:B------:R-:W-:Y:S02]  /*3a00*/  FSETP.NEU.FTZ.AND P0, PT, R217, -INF , PT ;  /* 0xff800000d900780b */ /* 0x000fe40003f1d000 */
[-C--:B------:R-:W-:Y:S02]  /*3a10*/  @P3 ISETP.GE.AND P1, PT, R248, R209.reuse, PT ;  /* 0x000000d1f800320c */ /* 0x080fe40003f26270 */
[----:B------:R-:W3:Y:S02]  /*3a20*/  I2F R3, R3 ;  /* 0x0000000300037306 */ /* 0x000ee40000201400 */
[----:B------:R-:W-:Y:S02]  /*3a30*/  @P3 FSEL R9, R9, -INF , !P1 ;  /* 0xff80000009093808 */ /* 0x000fe40004800000 */
[----:B------:R-:W-:Y:S02]  /*3a40*/  @P3 FSEL R11, R11, -INF , !P1 ;  /* 0xff8000000b0b3808 */ /* 0x000fe40004800000 */
[-C--:B------:R-:W-:Y:S01]  /*3a50*/  @P3 ISETP.GE.AND P1, PT, R250, R209.reuse, PT ;  /* 0x000000d1fa00320c */ /* 0x080fe20003f26270 */
[----:B--2---:R-:W-:Y:S05]  /*3a60*/  FMUL.FTZ R2, R217, 1.4426950216293334961 ;  /* 0x3fb8aa3bd9027820 */ /* 0x004fea0000410000 */
[----:B------:R-:W-:Y:S02]  /*3a70*/  FSEL R2, R2, RZ, P0 ;  /* 0x000000ff02027208 */ /* 0x000fe40000000000 */
[----:B------:R-:W-:Y:S03]  /*3a80*/  FSETP.NEU.FTZ.AND P0, PT, R220, -INF , PT ;  /* 0xff800000dc00780b */ /* 0x000fe60003f1d000 */
[--C-:B------:R-:W-:Y:S01]  /*3a90*/  FFMA.FTZ R4, R4, c[0x0][0x23c], -R2.reuse ;  /* 0x00008f0004047a23 */ /* 0x100fe20000010802 */
[----:B------:R-:W-:Y:S01]  /*3aa0*/  FSEL R0, R0, RZ, P0 ;  /* 0x000000ff00007208 */ /* 0x000fe20000000000 */
[--C-:B------:R-:W-:Y:S01]  /*3ab0*/  FFMA.FTZ R5, R5, c[0x0][0x23c], -R2.reuse ;  /* 0x00008f0005057a23 */ /* 0x100fe20000010802 */
[-C--:B------:R-:W-:Y:S01]  /*3ac0*/  @P3 ISETP.GE.AND P0, PT, R247, R209.reuse, PT ;  /* 0x000000d1f700320c */ /* 0x080fe20003f06270 */
[----:B------:R-:W-:Y:S01]  /*3ad0*/  FFMA.FTZ R9, R9, c[0x0][0x23c], -R2 ;  /* 0x00008f0009097a23 */ /* 0x000fe20000010802 */
[C---:B-1----:R-:W-:Y:S01]  /*3ae0*/  HMMA.16816.F32.BF16 R12, R56.reuse, R52, R12 ;  /* 0x00000034380c723c */ /* 0x042fe2000004180c */
[----:B------:R-:W-:Y:S02]  /*3af0*/  MUFU.EX2 R170, R4 ;  /* 0x0000000400aa7308 */ /* 0x000fe40000000800 */
[--C-:B------:R-:W-:Y:S01]  /*3b00*/  FFMA.FTZ R6, R6, c[0x0][0x23c], -R0.reuse ;  /* 0x00008f0006067a23 */ /* 0x100fe20000010800 */
[----:B------:R-:W-:Y:S01]  /*3b10*/  @P3 FSEL R8, R8, -INF , !P0 ;  /* 0xff80000008083808 */ /* 0x000fe20004000000 */
[--C-:B------:R-:W-:Y:S01]  /*3b20*/  FFMA.FTZ R7, R7, c[0x0][0x23c], -R0.reuse ;  /* 0x00008f0007077a23 */ /* 0x100fe20000010800 */
[----:B------:R-:W-:Y:S01]  /*3b30*/  @P3 FSEL R10, R10, -INF , !P0 ;  /* 0xff8000000a0a3808 */ /* 0x000fe20004000000 */
[----:B------:R-:W-:Y:S01]  /*3b40*/  FFMA.FTZ R11, R11, c[0x0][0x23c], -R0 ;  /* 0x00008f000b0b7a23 */ /* 0x000fe20000010800 */
[----:B------:R-:W-:Y:S03]  /*3b50*/  HMMA.16816.F32.BF16 R16, R56, R54, R16 ;  /* 0x000000363810723c */ /* 0x000fe60000041810 */
[----:B------:R-:W-:Y:S01]  /*3b60*/  @P3 ISETP.GE.AND P0, PT, R249, R209, PT ;  /* 0x000000d1f900320c */ /* 0x000fe20003f06270 */
[----:B------:R-:W-:Y:S01]  /*3b70*/  FFMA.FTZ R8, R8, c[0x0][0x23c], -R2 ;  /* 0x00008f0008087a23 */ /* 0x000fe20000010802 */
[----:B------:R-:W-:Y:S01]  /*3b80*/  MUFU.EX2 R172, R6 ;  /* 0x0000000600ac7308 */ /* 0x000fe20000000800 */
[----:B------:R-:W-:Y:S09]  /*3b90*/  FFMA.FTZ R10, R10, c[0x0][0x23c], -R0 ;  /* 0x00008f000a0a7a23 */ /* 0x000ff20000010800 */
[----:B------:R-:W1:Y:S01]  /*3ba0*/  MUFU.EX2 R169, R5 ;  /* 0x0000000500a97308 */ /* 0x000e620000000800 */
[-C--:B------:R-:W-:Y:S02]  /*3bb0*/  FFMA.FTZ R12, R61, -R207.reuse, R12 ;  /* 0x800000cf3d0c7223 */ /* 0x080fe4000001000c */
[-C--:B------:R-:W-:Y:S02]  /*3bc0*/  FFMA.FTZ R15, R64, -R207.reuse, R15 ;  /* 0x800000cf400f7223 */ /* 0x080fe4000001000f */
[-C--:B------:R-:W-:Y:S01]  /*3bd0*/  FFMA.FTZ R13, R60, -R207.reuse, R13 ;  /* 0x800000cf3c0d7223 */ /* 0x080fe2000001000d */
[----:B------:R-:W-:Y:S01]  /*3be0*/  @P3 FSEL R12, R12, -INF , !P0 ;  /* 0xff8000000c0c3808 */ /* 0x000fe20004000000 */
[-C--:B------:R-:W-:Y:S01]  /*3bf0*/  FFMA.FTZ R14, R65, -R207.reuse, R14 ;  /* 0x800000cf410e7223 */ /* 0x080fe2000001000e */
[----:B------:R-:W-:Y:S01]  /*3c00*/  @P3 FSEL R15, R15, -INF , !P1 ;  /* 0xff8000000f0f3808 */ /* 0x000fe20004800000 */
[-C--:B---3--:R-:W-:Y:S01]  /*3c10*/  FFMA.FTZ R17, R3, -R207.reuse, R17 ;  /* 0x800000cf03117223 */ /* 0x088fe20000010011 */
[----:B------:R-:W-:Y:S01]  /*3c20*/  @P3 FSEL R13, R13, -INF , !P1 ;  /* 0xff8000000d0d3808 */ /* 0x000fe20004800000 */
[----:B------:R-:W-:Y:S01]  /*3c30*/  FFMA.FTZ R16, R101, -R207, R16 ;  /* 0x800000cf65107223 */ /* 0x000fe20000010010 */
[----:B------:R-:W-:Y:S01]  /*3c40*/  @P3 ISETP.GE.AND P1, PT, R252, R209, PT ;  /* 0x000000d1fc00320c */ /* 0x000fe20003f26270 */
[-C--:B------:R-:W-:Y:S01]  /*3c50*/  FFMA.FTZ R19, R60, -R207.reuse, R19 ;  /* 0x800000cf3c137223 */ /* 0x080fe20000010013 */
[----:B------:R-:W-:Y:S01]  /*3c60*/  @P3 FSEL R14, R14, -INF , !P0 ;  /* 0xff8000000e0e3808 */ /* 0x000fe20004000000 */
[----:B------:R-:W-:Y:S01]  /*3c70*/  FFMA.FTZ R18, R61, -R207, R18 ;  /* 0x800000cf3d127223 */ /* 0x000fe20000010012 */
[----:B------:R-:W-:Y:S01]  /*3c80*/  @P3 ISETP.GE.AND P0, PT, R251, R209, PT ;  /* 0x000000d1fb00320c */ /* 0x000fe20003f06270 */
[--C-:B------:R-:W-:Y:S01]  /*3c90*/  FFMA.FTZ R12, R12, c[0x0][0x23c], -R2.reuse ;  /* 0x00008f000c0c7a23 */ /* 0x100fe20000010802 */
[----:B------:R-:W-:Y:S01]  /*3ca0*/  @P3 FSEL R17, R17, -INF , !P1 ;  /* 0xff80000011113808 */ /* 0x000fe20004800000 */
[----:B------:R-:W-:Y:S01]  /*3cb0*/  FFMA.FTZ R13, R13, c[0x0][0x23c], -R2 ;  /* 0x00008f000d0d7a23 */ /* 0x000fe20000010802 */
[----:B------:R-:W-:Y:S01]  /*3cc0*/  @P3 FSEL R16, R16, -INF , !P0 ;  /* 0xff80000010103808 */ /* 0x000fe20004000000 */
[----:B------:R-:W2:Y:S01]  /*3cd0*/  MUFU.EX2 R171, R7 ;  /* 0x0000000700ab7308 */ /* 0x000ea20000000800 */
[----:B------:R-:W-:Y:S01]  /*3ce0*/  @P3 FSEL R19, R19, -INF , !P1 ;  /* 0xff80000013133808 */ /* 0x000fe20004800000 */
[----:B------:R-:W-:Y:S01]  /*3cf0*/  FFMA.FTZ R14, R14, c[0x0][0x23c], -R0 ;  /* 0x00008f000e0e7a23 */ /* 0x000fe20000010800 */
[----:B------:R-:W-:Y:S01]  /*3d00*/  @P3 FSEL R18, R18, -INF , !P0 ;  /* 0xff80000012123808 */ /* 0x000fe20004000000 */
[--C-:B------:R-:W-:Y:S01]  /*3d10*/  FFMA.FTZ R16, R16, c[0x0][0x23c], -R2.reuse ;  /* 0x00008f0010107a23 */ /* 0x100fe20000010802 */
[----:B-1----:R-:W-:Y:S01]  /*3d20*/  F2FP.BF16.PACK_AB R3, R169, R170 ;  /* 0x000000aaa903723e */ /* 0x002fe200000010ff */
[----:B------:R-:W-:Y:S01]  /*3d30*/  FFMA.FTZ R2, R17, c[0x0][0x23c], -R2 ;  /* 0x00008f0011027a23 */ /* 0x000fe20000010802 */
[----:B------:R-:W-:Y:S01]  /*3d40*/  IADD3 R56, P0, R240, R228, RZ ;  /* 0x000000e4f0387210 */ /* 0x000fe20007f1e0ff */
[--C-:B------:R-:W-:Y:S02]  /*3d50*/  FFMA.FTZ R18, R18, c[0x0][0x23c], -R0.reuse ;  /* 0x00008f0012127a23 */ /* 0x100fe40000010800 */
[--C-:B------:R-:W-:Y:S01]  /*3d60*/  FFMA.FTZ R15, R15, c[0x0][0x23c], -R0.reuse ;  /* 0x00008f000f0f7a23 */ /* 0x100fe20000010800 */
[----:B------:R2:W-:Y:S01]  /*3d70*/  MUFU.EX2 R61, R2 ;  /* 0x00000002003d7308 */ /* 0x0005e20000000800 */
[----:B------:R-:W-:Y:S01]  /*3d80*/  FFMA.FTZ R0, R19, c[0x0][0x23c], -R0 ;  /* 0x00008f0013007a23 */ /* 0x000fe20000010800 */
[----:B------:R1:W-:Y:S01]  /*3d90*/  STS [R221+0x12000], R3 ;  /* 0x01200003dd007388 */ /* 0x0003e20000000800 */
[----:B------:R-:W-:Y:S01]  /*3da0*/  IMAD.X R57, R239, 0x1, R227, P0 ;  /* 0x00000001ef397824 */ /* 0x000fe200000e06e3 */
[C---:B------:R-:W-:Y:S04]  /*3db0*/  LEA R204, P0, R173.reuse, R204, 0x2 ;  /* 0x000000ccadcc7211 */ /* 0x040fe800078010ff */
[----:B------:R-:W-:Y:S02]  /*3dc0*/  LEA.HI.X.SX32 R205, R173, R205, 0x2, P0 ;  /* 0x000000cdadcd7211 */ /* 0x000fe400000f16ff */
[----:B------:R-:W-:Y:S10]  /*3dd0*/  MUFU.EX2 R102, R8 ;  /* 0x0000000800667308 */ /* 0x000ff40000000800 */
[----:B------:R-:W3:Y:S01]  /*3de0*/  MUFU.EX2 R100, R9 ;  /* 0x0000000900647308 */ /* 0x000ee20000000800 */
[----:B--2---:R-:W-:Y:S05]  /*3df0*/  F2FP.BF16.PACK_AB R2, R171, R172 ;  /* 0x000000acab02723e */ /* 0x004fea00000010ff */
[----:B------:R2:W-:Y:S04]  /*3e00*/  STS [R221+0x12400], R2 ;  /* 0x01240002dd007388 */ /* 0x0005e80000000800 */
[----:B------:R3:W-:Y:S10]  /*3e10*/  MUFU.EX2 R60, R0 ;  /* 0x00000000003c7308 */ /* 0x0007f40000000800 */
[----:B------:R-:W-:Y:S10]  /*3e20*/  MUFU.EX2 R168, R10 ;  /* 0x0000000a00a87308 */ /* 0x000ff40000000800 */
[----:B------:R-:W4:Y:S01]  /*3e30*/  MUFU.EX2 R103, R11 ;  /* 0x0000000b00677308 */ /* 0x000f220000000800 */
[----:B---3--:R-:W-:Y:S05]  /*3e40*/  F2FP.BF16.PACK_AB R0, R100, R102 ;  /* 0x000000666400723e */ /* 0x008fea00000010ff */
        /* <DEDUP_REMOVED lines=9> */
[----:B------:R-:W2:Y:S10]  /*3ee0*/  MUFU.EX2 R62, R16 ;  /* 0x00000010003e7308 */ /* 0x000eb40000000800 */
[----:B------:R-:W3:Y:S01]  /*3ef0*/  MUFU.EX2 R63, R18 ;  /* 0x00000012003f7308 */ /* 0x000ee20000000800 */
[----:B----4-:R-:W-:Y:S05]  /*3f00*/  F2FP.BF16.PACK_AB R3, R64, R67 ;  /* 0x000000434003723e */ /* 0x010fea00000010ff */
[----:B------:R-:W-:Y:S01]  /*3f10*/  STS [R222+0x12400], R3 ;  /* 0x01240003de007388 */ /* 0x000fe20000000800 */
[----:B--2---:R-:W-:Y:S05]  /*3f20*/  F2FP.BF16.PACK_AB R2, R61, R62 ;  /* 0x0000003e3d02723e */ /* 0x004fea00000010ff */
[----:B------:R1:W-:Y:S01]  /*3f30*/  STS [R223+0x12000], R2 ;  /* 0x01200002df007388 */ /* 0x0003e20000000800 */
[----:B---3--:R-:W-:Y:S05]  /*3f40*/  F2FP.BF16.PACK_AB R0, R60, R63 ;  /* 0x0000003f3c00723e */ /* 0x008fea00000010ff */
        /* <DEDUP_REMOVED lines=132> */
.L_x_163:
        /* <DEDUP_REMOVED lines=23> */
[----:B------:R-:W-:Y:S04]  /*4900*/  LDSM.16.MT88.4 R56, [R185+0x12800] ;  /* 0x01280000b938783b */ /* 0x000fe80000004200 */
[----:B------:R-:W-:Y:S01]  /*4910*/  LDSM.16.MT88.4 R60, [R0+0xa800] ;  /* 0x00a80000003c783b */ /* 0x000fe20000004200 */
[-C--:B-1----:R-:W-:Y:S08]  /*4920*/  HMMA.16816.F32.BF16 R20, R4, R8.reuse, R20 ;  /* 0x000000080414723c */ /* 0x082ff00000041814 */
[C---:B--2---:R-:W-:Y:S08]  /*4930*/  HMMA.16816.F32.BF16 R24, R12.reuse, R8, R24 ;  /* 0x000000080c18723c */ /* 0x044ff00000041818 */
[-C--:B------:R-:W-:Y:S08]  /*4940*/  HMMA.16816.F32.BF16 R28, R12, R10.reuse, R28 ;  /* 0x0000000a0c1c723c */ /* 0x080ff0000004181c */
[C---:B------:R-:W-:Y:S01]  /*4950*/  HMMA.16816.F32.BF16 R32, R4.reuse, R10, R32 ;  /* 0x0000000a0420723c */ /* 0x040fe20000041820 */
[----:B------:R-:W1:Y:S07]  /*4960*/  LDSM.16.MT88.4 R8, [R186+0x12800] ;  /* 0x01280000ba08783b */ /* 0x000e6e0000004200 */
[-C--:B---3--:R-:W-:Y:S08]  /*4970*/  HMMA.16816.F32.BF16 R36, R4, R16.reuse, R36 ;  /* 0x000000100424723c */ /* 0x088ff00000041824 */
[C---:B------:R-:W-:Y:S08]  /*4980*/  HMMA.16816.F32.BF16 R40, R12.reuse, R16, R40 ;  /* 0x000000100c28723c */ /* 0x040ff00000041828 */
[-C--:B------:R-:W-:Y:S01]  /*4990*/  HMMA.16816.F32.BF16 R44, R12, R18.reuse, R44 ;  /* 0x000000120c2c723c */ /* 0x080fe2000004182c */
[----:B------:R-:W-:Y:S07]  /*49a0*/  LDSM.16.MT88.4 R12, [R0+0x9000] ;  /* 0x00900000000c783b */ /* 0x000fee0000004200 */
[----:B------:R-:W-:Y:S01]  /*49b0*/  HMMA.16816.F32.BF16 R48, R4, R18, R48 ;  /* 0x000000120430723c */ /* 0x000fe20000041830 */
[----:B------:R-:W2:Y:S04]  /*49c0*/  LDSM.16.MT88.4 R4, [R186+0x13000] ;  /* 0x01300000ba04783b */ /* 0x000ea80000004200 */
[----:B------:R-:W3:Y:S03]  /*49d0*/  LDSM.16.MT88.4 R16, [R185+0x13000] ;  /* 0x01300000b910783b */ /* 0x000ee60000004200 */
[-C--:B-1----:R-:W-:Y:S08]  /*49e0*/  HMMA.16816.F32.BF16 R20, R8, R52.reuse, R20 ;  /* 0x000000340814723c */ /* 0x082ff00000041814 */
[C---:B------:R-:W-:Y:S08]  /*49f0*/  HMMA.16816.F32.BF16 R24, R56.reuse, R52, R24 ;  /* 0x000000343818723c */ /* 0x040ff00000041818 */
[-C--:B------:R-:W-:Y:S08]  /*4a00*/  HMMA.16816.F32.BF16 R28, R56, R54.reuse, R28 ;  /* 0x00000036381c723c */ /* 0x080ff0000004181c */
[C---:B------:R-:W-:Y:S01]  /*4a10*/  HMMA.16816.F32.BF16 R32, R8.reuse, R54, R32 ;  /* 0x000000360820723c */ /* 0x040fe20000041820 */
[----:B------:R-:W1:Y:S07]  /*4a20*/  LDSM.16.MT88.4 R52, [R0+0xb000] ;  /* 0x00b000000034783b */ /* 0x000e6e0000004200 */
[-C--:B------:R-:W-:Y:S08]  /*4a30*/  HMMA.16816.F32.BF16 R36, R8, R60.reuse, R36 ;  /* 0x0000003c0824723c */ /* 0x080ff00000041824 */
[C---:B------:R-:W-:Y:S08]  /*4a40*/  HMMA.16816.F32.BF16 R40, R56.reuse, R60, R40 ;  /* 0x0000003c3828723c */ /* 0x040ff00000041828 */
[-C--:B------:R-:W-:Y:S01]  /*4a50*/  HMMA.16816.F32.BF16 R44, R56, R62.reuse, R44 ;  /* 0x0000003e382c723c */ /* 0x080fe2000004182c */
[----:B------:R-:W-:Y:S07]  /*4a60*/  LDSM.16.MT88.4 R56, [R185+0x13800] ;  /* 0x01380000b938783b */ /* 0x000fee0000004200 */
[----:B------:R-:W-:Y:S01]  /*4a70*/  HMMA.16816.F32.BF16 R48, R8, R62, R48 ;  /* 0x0000003e0830723c */ /* 0x000fe20000041830 */
[----:B------:R-:W-:Y:S04]  /*4a80*/  LDSM.16.MT88.4 R8, [R186+0x13800] ;  /* 0x01380000ba08783b */ /* 0x000fe80000004200 */
[----:B------:R-:W-:Y:S03]  /*4a90*/  LDSM.16.MT88.4 R60, [R0+0xb800] ;  /* 0x00b80000003c783b */ /* 0x000fe60000004200 */
[-C--:B--2---:R-:W-:Y:S08]  /*4aa0*/  HMMA.16816.F32.BF16 R20, R4, R12.reuse, R20 ;  /* 0x0000000c0414723c */ /* 0x084ff00000041814 */
[C---:B---3--:R-:W-:Y:S08]  /*4ab0*/  HMMA.16816.F32.BF16 R24, R16.reuse, R12, R24 ;  /* 0x0000000c1018723c */ /* 0x048ff00000041818 */
[-C--:B------:R-:W-:Y:S08]  /*4ac0*/  HMMA.16816.F32.BF16 R28, R16, R14.reuse, R28 ;  /* 0x0000000e101c723c */ /* 0x080ff0000004181c */
[C---:B------:R-:W-:Y:S01]  /*4ad0*/  HMMA.16816.F32.BF16 R32, R4.reuse, R14, R32 ;  /* 0x0000000e0420723c */ /* 0x040fe20000041820 */
[----:B------:R-:W2:Y:S04]  /*4ae0*/  LDSM.16.MT88.4 R12, [R0+0x9800] ;  /* 0x00980000000c783b */ /* 0x000ea80000004200 */
[----:B------:R-:W-:Y:S03]  /*4af0*/  BAR.SYNC.DEFER_BLOCKING 0x0 ;  /* 0x0000000000007b1d */ /* 0x000fe60000010000 */
[-C--:B-1----:R-:W-:Y:S08]  /*4b00*/  HMMA.16816.F32.BF16 R36, R4, R52.reuse, R36 ;  /* 0x000000340424723c */ /* 0x082ff00000041824 */
[C---:B------:R-:W-:Y:S08]  /*4b10*/  HMMA.16816.F32.BF16 R40, R16.reuse, R52, R40 ;  /* 0x000000341028723c */ /* 0x040ff00000041828 */
[-C--:B------:R-:W-:Y:S08]  /*4b20*/  HMMA.16816.F32.BF16 R44, R16, R54.reuse, R44 ;  /* 0x00000036102c723c */ /* 0x080ff0000004182c */
[----:B------:R-:W-:Y:S08]  /*4b30*/  HMMA.16816.F32.BF16 R48, R4, R54, R48 ;  /* 0x000000360430723c */ /* 0x000ff00000041830 */
[-C--:B--2---:R-:W-:Y:S08]  /*4b40*/  HMMA.16816.F32.BF16 R20, R8, R12.reuse, R20 ;  /* 0x0000000c0814723c */ /* 0x084ff00000041814 */
[C---:B------:R-:W-:Y:S08]  /*4b50*/  HMMA.16816.F32.BF16 R24, R56.reuse, R12, R24 ;  /* 0x0000000c3818723c */ /* 0x040ff00000041818 */
[-C--:B------:R-:W-:Y:S08]  /*4b60*/  HMMA.16816.F32.BF16 R28, R56, R14.reuse, R28 ;  /* 0x0000000e381c723c */ /* 0x080ff0000004181c */
[C---:B------:R-:W-:Y:S08]  /*4b70*/  HMMA.16816.F32.BF16 R32, R8.reuse, R14, R32 ;  /* 0x0000000e0820723c */ /* 0x040ff00000041820 */
[-C--:B------:R-:W-:Y:S08]  /*4b80*/  HMMA.16816.F32.BF16 R36, R8, R60.reuse, R36 ;  /* 0x0000003c0824723c */ /* 0x080ff00000041824 */
        /* <DEDUP_REMOVED lines=42> */
.L_x_164:
        /* <DEDUP_REMOVED lines=46> */
[----:B------:R-:W-:Y:S02]  /*5110*/  IMAD.SHL.U32 R171, R171, 0x10, RZ ;  /* 0x00000010abab7824 */ /* 0x000fe400078e00ff */
[----:B------:R-:W-:Y:S05]  /*5120*/  IMAD R170, R170, 0x18, RZ ;  /* 0x00000018aaaa7824 */ /* 0x000fea00078e02ff */
[C---:B------:R-:W-:Y:S01]  /*5130*/  LEA R168, P1, R170.reuse, R204, 0x2 ;  /* 0x000000ccaaa87211 */ /* 0x040fe200078210ff */
[----:B--2---:R-:W-:Y:S03]  /*5140*/  IMAD.MOV.U32 R0, RZ, RZ, c[0x0][0x22c] ;  /* 0x00008b00ff007624 */ /* 0x004fe600078e00ff */
[-C--:B------:R-:W-:Y:S01]  /*5150*/  LEA.HI.X.SX32 R169, R170, R205.reuse, 0x2, P1 ;  /* 0x000000cdaaa97211 */ /* 0x080fe200008f16ff */
[----:B------:R-:W-:Y:S02]  /*5160*/  IMAD R0, R0, c[0x0][0x1c0], RZ ;  /* 0x0000700000007a24 */ /* 0x000fe400078e02ff */
[----:B------:R-:W-:Y:S02]  /*5170*/  IMAD.MOV.U32 R170, RZ, RZ, c[0x0][0x22c] ;  /* 0x00008b00ffaa7624 */ /* 0x000fe400078e00ff */
[----:B------:R-:W-:Y:S01]  /*5180*/  IMAD R0, R0, 0x38, RZ ;  /* 0x0000003800007824 */ /* 0x000fe200078e02ff */
[-C--:B-1----:R-:W-:Y:S05]  /*5190*/  HMMA.16816.F32.BF16 R4, R172, R176.reuse, R4 ;  /* 0x000000b0ac04723c */ /* 0x082fea0000041804 */
[----:B------:R-:W-:Y:S03]  /*51a0*/  IMAD R170, R170, c[0x0][0x1c0], RZ ;  /* 0x00007000aaaa7a24 */ /* 0x000fe600078e02ff */
[C---:B------:R-:W-:Y:S04]  /*51b0*/  HMMA.16816.F32.BF16 R8, R180.reuse, R176, R8 ;  /* 0x000000b0b408723c */ /* 0x040fe80000041808 */
[----:B------:R-:W-:Y:S03]  /*51c0*/  IMAD R170, R170, 0x30, RZ ;  /* 0x00000030aaaa7824 */ /* 0x000fe600078e02ff */
[----:B------:R-:W-:Y:S01]  /*51d0*/  IMAD.MOV.U32 R176, RZ, RZ, c[0x0][0x22c] ;  /* 0x00008b00ffb07624 */ /* 0x000fe200078e00ff */
[-C--:B------:R-:W-:Y:S01]  /*51e0*/  HMMA.16816.F32.BF16 R12, R180, R178.reuse, R12 ;  /* 0x000000b2b40c723c */ /* 0x080fe2000004180c */
[----:B------:R-:W-:Y:S03]  /*51f0*/  IMAD.MOV.U32 R177, RZ, RZ, c[0x0][0x22c] ;  /* 0x00008b00ffb17624 */ /* 0x000fe600078e00ff */
[----:B------:R-:W-:Y:S02]  /*5200*/  IMAD R176, R176, c[0x0][0x1c0], RZ ;  /* 0x00007000b0b07a24 */ /* 0x000fe400078e02ff */
[----:B------:R-:W-:Y:S02]  /*5210*/  IMAD R177, R177, c[0x0][0x1c0], RZ ;  /* 0x00007000b1b17a24 */ /* 0x000fe400078e02ff */
[C---:B------:R-:W-:Y:S04]  /*5220*/  HMMA.16816.F32.BF16 R16, R172.reuse, R178, R16 ;  /* 0x000000b2ac10723c */ /* 0x040fe80000041810 */
[----:B------:R-:W-:Y:S02]  /*5230*/  IMAD.SHL.U32 R176, R176, 0x20, RZ ;  /* 0x00000020b0b07824 */ /* 0x000fe400078e00ff */
[----:B------:R-:W-:Y:S02]  /*5240*/  IMAD R177, R177, 0x28, RZ ;  /* 0x00000028b1b17824 */ /* 0x000fe400078e02ff */
        /* <DEDUP_REMOVED lines=12> */
[-C--:B------:R-:W-:Y:S02]  /*5310*/  LEA R102, P0, R176, R204.reuse, 0x2 ;  /* 0x000000ccb0667211 */ /* 0x080fe400078010ff */
[-C--:B--2---:R-:W-:Y:S01]  /*5320*/  LEA R4, P1, R170, R204.reuse, 0x2 ;  /* 0x000000ccaa047211 */ /* 0x084fe200078210ff */
[----:B------:R1:W-:Y:S01]  /*5330*/  RED.E.ADD.F32.FTZ.RN.STRONG.GPU [R100.64], R6 ;  /* 0x000000066400798e */ /* 0x0003e2000c10e786 */
[-C--:B------:R-:W-:Y:S02]  /*5340*/  LEA.HI.X.SX32 R103, R176, R205.reuse, 0x2, P0 ;  /* 0x000000cdb0677211 */ /* 0x080fe400000f16ff */
[-C--:B---3--:R-:W-:Y:S01]  /*5350*/  LEA.HI.X.SX32 R5, R170, R205.reuse, 0x2, P1 ;  /* 0x000000cdaa057211 */ /* 0x088fe200008f16ff */
[----:B------:R2:W-:Y:S01]  /*5360*/  RED.E.ADD.F32.FTZ.RN.STRONG.GPU [R168.64], R7 ;  /* 0x00000007a800798e */ /* 0x0005e2000c10e786 */
[----:B------:R-:W-:Y:S03]  /*5370*/  IMAD.MOV.U32 R170, RZ, RZ, c[0x0][0x22c] ;  /* 0x00008b00ffaa7624 */ /* 0x000fe600078e00ff */
[----:B------:R3:W-:Y:S01]  /*5380*/  RED.E.ADD.F32.FTZ.RN.STRONG.GPU [R102.64], R8 ;  /* 0x000000086600798e */ /* 0x0007e2000c10e786 */
[----:B------:R-:W-:Y:S04]  /*5390*/  IMAD R170, R170, c[0x0][0x1c0], RZ ;  /* 0x00007000aaaa7a24 */ /* 0x000fe800078e02ff */
[----:B------:R-:W-:Y:S01]  /*53a0*/  IMAD.SHL.U32 R170, R170, 0x10, RZ ;  /* 0x00000010aaaa7824 */ /* 0x000fe200078e00ff */
[CC--:B-1----:R-:W-:Y:S02]  /*53b0*/  LEA R100, P2, R177.reuse, R204.reuse, 0x2 ;  /* 0x000000ccb1647211 */ /* 0x0c2fe400078410ff */
[CC--:B------:R-:W-:Y:S02]  /*53c0*/  LEA R6, P0, R0.reuse, R204.reuse, 0x2 ;  /* 0x000000cc00067211 */ /* 0x0c0fe400078010ff */
[-C--:B------:R-:W-:Y:S02]  /*53d0*/  LEA.HI.X.SX32 R101, R177, R205.reuse, 0x2, P2 ;  /* 0x000000cdb1657211 */ /* 0x080fe400010f16ff */
[-C--:B--2---:R-:W-:Y:S02]  /*53e0*/  LEA.HI.X.SX32 R7, R0, R205.reuse, 0x2, P0 ;  /* 0x000000cd00077211 */ /* 0x084fe400000f16ff */
[C---:B------:R-:W-:Y:S01]  /*53f0*/  IADD3 R177, R170.reuse, 0x20, RZ ;  /* 0x00000020aab17810 */ /* 0x040fe20007ffe0ff */
[----:B------:R1:W-:Y:S01]  /*5400*/  RED.E.ADD.F32.FTZ.RN.STRONG.GPU [R100.64], R9 ;  /* 0x000000096400798e */ /* 0x0003e2000c10e786 */
[C---:B------:R-:W-:Y:S02]  /*5410*/  IADD3 R0, R170.reuse, 0x20, RZ ;  /* 0x00000020aa007810 */ /* 0x040fe40007ffe0ff */
[----:B------:R-:W-:Y:S01]  /*5420*/  IADD3 R170, R170, 0x20, RZ ;  /* 0x00000020aaaa7810 */ /* 0x000fe20007ffe0ff */
[----:B------:R2:W-:Y:S01]  /*5430*/  RED.E.ADD.F32.FTZ.RN.STRONG.GPU [R4.64], R10 ;  /* 0x0000000a0400798e */ /* 0x0005e2000c10e786 */
[CC--:B---3--:R-:W-:Y:S01]  /*5440*/  LEA R8, P2, R235.reuse, R204.reuse, 0x2 ;  /* 0x000000cceb087211 */ /* 0x0c8fe200078410ff */
[C---:B------:R-:W-:Y:S02]  /*5450*/  IMAD.IADD R0, R216.reuse, 0x1, R0 ;  /* 0x00000001d8007824 */ /* 0x040fe400078e0200 */
[----:B------:R3:W-:Y:S01]  /*5460*/  RED.E.ADD.F32.FTZ.RN.STRONG.GPU [R6.64], R11 ;  /* 0x0000000b0600798e */ /* 0x0007e2000c10e786 */
[C---:B------:R-:W-:Y:S03]  /*5470*/  IMAD.IADD R170, R216.reuse, 0x1, R170 ;  /* 0x00000001d8aa7824 */ /* 0x040fe600078e02aa */
[----:B------:R-:W-:Y:S01]  /*5480*/  RED.E.ADD.F32.FTZ.RN.STRONG.GPU [R204.64+0x80], R16 ;  /* 0x00008010cc00798e */ /* 0x000fe2000c10e786 */
[----:B------:R-:W-:Y:S03]  /*5490*/  IMAD.IADD R170, R216, 0x1, R170 ;  /* 0x00000001d8aa7824 */ /* 0x000fe600078e02aa */
[----:B------:R4:W-:Y:S04]  /*54a0*/  RED.E.ADD.F32.FTZ.RN.STRONG.GPU [R2.64+0x80], R17 ;  /* 0x000080110200798e */ /* 0x0009e8000c10e786 */
[----:B------:R-:W-:Y:S01]  /*54b0*/  LDSM.16.MT88.4 R100, [R184+0x2800] ;  /* 0x00280000b864783b */ /* 0x000fe20000004200 */
[-C--:B-1----:R-:W-:Y:S02]  /*54c0*/  LEA.HI.X.SX32 R9, R235, R205.reuse, 0x2, P2 ;  /* 0x000000cdeb097211 */ /* 0x082fe400010f16ff */
[CC--:B--2---:R-:W-:Y:S04]  /*54d0*/  LEA R4, P0, R177.reuse, R204.reuse, 0x2 ;  /* 0x000000ccb1047211 */ /* 0x0c4fe800078010ff */
[-C--:B------:R-:W-:Y:S02]  /*54e0*/  LEA.HI.X.SX32 R5, R177, R205.reuse, 0x2, P0 ;  /* 0x000000cdb1057211 */ /* 0x080fe400000f16ff */
[-C--:B---3--:R-:W-:Y:S02]  /*54f0*/  LEA R6, P1, R0, R204.reuse, 0x2 ;  /* 0x000000cc00067211 */ /* 0x088fe400078210ff */
[-C--:B------:R-:W-:Y:S01]  /*5500*/  LEA R10, P0, R170, R204.reuse, 0x2 ;  /* 0x000000ccaa0a7211 */ /* 0x080fe200078010ff */
[----:B------:R1:W-:Y:S01]  /*5510*/  RED.E.ADD.F32.FTZ.RN.STRONG.GPU [R4.64], R18 ;  /* 0x000000120400798e */ /* 0x0003e2000c10e786 */
[-C--:B------:R-:W-:Y:S01]  /*5520*/  LEA.HI.X.SX32 R7, R0, R205.reuse, 0x2, P1 ;  /* 0x000000cd00077211 */ /* 0x080fe200008f16ff */
[----:B------:R-:W-:Y:S01]  /*5530*/  IMAD.MOV.U32 R0, RZ, RZ, c[0x0][0x22c] ;  /* 0x00008b00ff007624 */ /* 0x000fe200078e00ff */
[-C--:B------:R-:W-:Y:S02]  /*5540*/  LEA.HI.X.SX32 R11, R170, R205.reuse, 0x2, P0 ;  /* 0x000000cdaa0b7211 */ /* 0x080fe400000f16ff */
[C---:B----4-:R-:W-:Y:S01]  /*5550*/  IADD3 R17, R171.reuse, 0x60, RZ ;  /* 0x00000060ab117810 */ /* 0x050fe20007ffe0ff */
[----:B------:R2:W-:Y:S01]  /*5560*/  RED.E.ADD.F32.FTZ.RN.STRONG.GPU [R6.64], R19 ;  /* 0x000000130600798e */ /* 0x0005e2000c10e786 */
[----:B------:R-:W-:Y:S01]  /*5570*/  IMAD R0, R0, c[0x0][0x1c0], RZ ;  /* 0x0000700000007a24 */ /* 0x000fe200078e02ff */
[----:B------:R-:W-:Y:S02]  /*5580*/  IADD3 R16, R171, 0x60, RZ ;  /* 0x00000060ab107810 */ /* 0x000fe40007ffe0ff */
[----:B------:R-:W-:Y:S01]  /*5590*/  RED.E.ADD.F32.FTZ.RN.STRONG.GPU [R10.64], R12 ;  /* 0x0000000c0a00798e */ /* 0x000fe2000c10e786 */
[----:B------:R-:W-:Y:S02]  /*55a0*/  IMAD.SHL.U32 R0, R0, 0x10, RZ ;  /* 0x0000001000007824 */ /* 0x000fe400078e00ff */
[----:B------:R-:W-:Y:S01]  /*55b0*/  IMAD.IADD R16, R216, 0x1, R16 ;  /* 0x00000001d8107824 */ /* 0x000fe200078e0210 */
[----:B------:R3:W-:Y:S02]  /*55c0*/  RED.E.ADD.F32.FTZ.RN.STRONG.GPU [R8.64], R13 ;  /* 0x0000000d0800798e */ /* 0x0007e4000c10e786 */
[C---:B------:R-:W-:Y:S02]  /*55d0*/  IADD3 R172, R0.reuse, 0x40, RZ ;  /* 0x0000004000ac7810 */ /* 0x040fe40007ffe0ff */
[C---:B------:R-:W-:Y:S02]  /*55e0*/  IADD3 R170, R0.reuse, 0x40, RZ ;  /* 0x0000004000aa7810 */ /* 0x040fe40007ffe0ff */
[----:B------:R-:W-:Y:S03]  /*55f0*/  IADD3 R0, R0, 0x40, RZ ;  /* 0x0000004000007810 */ /* 0x000fe60007ffe0ff */
[C---:B------:R-:W-:Y:S02]  /*5600*/  IMAD.IADD R170, R216.reuse, 0x1, R170 ;  /* 0x00000001d8aa7824 */ /* 0x040fe400078e02aa */
[----:B------:R-:W-:Y:S01]  /*5610*/  IMAD.IADD R0, R216, 0x1, R0 ;  /* 0x00000001d8007824 */ /* 0x000fe200078e0200 */
[-C--:B-1----:R-:W-:Y:S03]  /*5620*/  LEA R4, P1, R234, R204.reuse, 0x2 ;  /* 0x000000ccea047211 */ /* 0x082fe600078210ff */
[----:B------:R-:W-:Y:S01]  /*5630*/  IMAD.IADD R0, R216, 0x1, R0 ;  /* 0x00000001d8007824 */ /* 0x000fe200078e0200 */
        /* <DEDUP_REMOVED lines=16> */
[-C--:B------:R-:W-:Y:S02]  /*5740*/  LEA.HI.X.SX32 R11, R0, R205.reuse, 0x2, P0 ;  /* 0x000000cd000b7211 */ /* 0x080fe400000f16ff */
[----:B------:R-:W-:Y:S01]  /*5750*/  IADD3 R0, R171, 0x60, RZ ;  /* 0x00000060ab007810 */ /* 0x000fe20007ffe0ff */
[----:B------:R2:W-:Y:S04]  /*5760*/  RED.E.ADD.F32.FTZ.RN.STRONG.GPU [R6.64], R55 ;  /* 0x000000370600798e */ /* 0x0005e8000c10e786 */
[----:B------:R3:W-:Y:S01]  /*5770*/  RED.E.ADD.F32.FTZ.RN.STRONG.GPU [R10.64], R56 ;  /* 0x000000380a00798e */ /* 0x0007e2000c10e786 */
[C---:B------:R-:W-:Y:S03]  /*5780*/  IMAD.IADD R0, R216.reuse, 0x1, R0 ;  /* 0x00000001d8007824 */ /* 0x040fe600078e0200 */
[----:B------:R4:W-:Y:S01]  /*5790*/  RED.E.ADD.F32.FTZ.RN.STRONG.GPU [R8.64], R57 ;  /* 0x000000390800798e */ /* 0x0009e2000c10e786 */
[----:B------:R-:W-:Y:S03]  /*57a0*/  IMAD.IADD R0, R216, 0x1, R0 ;  /* 0x00000001d8007824 */ /* 0x000fe600078e0200 */
[----:B------:R-:W-:Y:S01]  /*57b0*/  LDSM.16.MT88.4 R52, [R186+0x10800] ;  /* 0x01080000ba34783b */ /* 0x000fe20000004200 */
[CC--:B-1----:R-:W-:Y:S04]  /*57c0*/  LEA R4, P1, R232.reuse, R204.reuse, 0x2 ;  /* 0x000000cce8047211 */ /* 0x0c2fe800078210ff */
[-C--:B------:R-:W-:Y:S02]  /*57d0*/  LEA.HI.X.SX32 R5, R232, R205.reuse, 0x2, P1 ;  /* 0x000000cde8057211 */ /* 0x080fe400008f16ff */
[CC--:B--2---:R-:W-:Y:S03]  /*57e0*/  LEA R6, P0, R237.reuse, R204.reuse, 0x2 ;  /* 0x000000cced067211 */ /* 0x0c4fe600078010ff */
[----:B------:R1:W-:Y:S01]  /*57f0*/  RED.E.ADD.F32.FTZ.RN.STRONG.GPU [R4.64], R58 ;  /* 0x0000003a0400798e */ /* 0x0003e2000c10e786 */
[-C--:B------:R-:W-:Y:S02]  /*5800*/  LEA.HI.X.SX32 R7, R237, R205.reuse, 0x2, P0 ;  /* 0x000000cded077211 */ /* 0x080fe400000f16ff */
[-C--:B---3--:R-:W-:Y:S02]  /*5810*/  LEA R10, P0, R16, R204.reuse, 0x2 ;  /* 0x000000cc100a7211 */ /* 0x088fe400078010ff */
[-C--:B----4-:R-:W-:Y:S01]  /*5820*/  LEA R8, P4, R0, R204.reuse, 0x2 ;  /* 0x000000cc00087211 */ /* 0x090fe200078810ff */
        /* <DEDUP_REMOVED lines=9> */
[CC--:B--2---:R-:W-:Y:S01]  /*58c0*/  LEA R6, P2, R231.reuse, R204.reuse, 0x2 ;  /* 0x000000cce7067211 */ /* 0x0c4fe200078410ff */
[----:B------:R-:W-:Y:S03]  /*58d0*/  LDSM.16.MT88.4 R16, [R184+0x2000] ;  /* 0x00200000b810783b */ /* 0x000fe60000004200 */
[-C--:B------:R-:W-:Y:S01]  /*58e0*/  LEA.HI.X.SX32 R7, R231, R205.reuse, 0x2, P2 ;  /* 0x000000cde7077211 */ /* 0x080fe200010f16ff */
[----:B------:R1:W-:Y:S01]  /*58f0*/  RED.E.ADD.F32.FTZ.RN.STRONG.GPU [R4.64], R66 ;  /* 0x000000420400798e */ /* 0x0003e2000c10e786 */
[CC--:B---3--:R-:W-:Y:S03]  /*5900*/  LEA R2, P0, R236.reuse, R204.reuse, 0x2 ;  /* 0x000000ccec027211 */ /* 0x0c8fe600078010ff */
[----:B------:R-:W-:Y:S01]  /*5910*/  RED.E.ADD.F32.FTZ.RN.STRONG.GPU [R10.64], R67 ;  /* 0x000000430a00798e */ /* 0x000fe2000c10e786 */
[-C--:B------:R-:W-:Y:S03]  /*5920*/  LEA.HI.X.SX32 R3, R236, R205.reuse, 0x2, P0 ;  /* 0x000000cdec037211 */ /* 0x080fe600000f16ff */
[----:B------:R-:W-:Y:S01]  /*5930*/  RED.E.ADD.F32.FTZ.RN.STRONG.GPU [R8.64], R60 ;  /* 0x0000003c0800798e */ /* 0x000fe2000c10e786 */
[----:B------:R-:W-:Y:S02]  /*5940*/  ISETP.NE.U32.AND P0, PT, R0, 0x1, PT ;  /* 0x000000010000780c */ /* 0x000fe40003f05070 */
[----:B------:R-:W-:Y:S01]  /*5950*/  @P6 IADD3 R0, P2, R226, -0x100, RZ ;  /* 0xffffff00e2006810 */ /* 0x000fe20007f5e0ff */
[----:B------:R-:W-:Y:S04]  /*5960*/  RED.E.ADD.F32.FTZ.RN.STRONG.GPU [R6.64], R61 ;  /* 0x0000003d0600798e */ /* 0x000fe8000c10e786 */
[----:B------:R-:W-:Y:S01]  /*5970*/  LDSM.16.MT88.4 R8, [R184] ;  /* 0x00000000b808783b */ /* 0x000fe20000004200 */
[----:B------:R-:W-:Y:S01]  /*5980*/  @P6 IMAD.MOV.U32 R226, RZ, RZ, R0 ;  /* 0x000000ffffe26224 */ /* 0x000fe200078e0000 */
[C---:B------:R-:W-:Y:S02]  /*5990*/  IADD3 R0, R184.reuse, -0x4000, RZ ;  /* 0xffffc000b8007810 */ /* 0x040fe40007ffe0ff */
[----:B------:R-:W-:Y:S02]  /*59a0*/  LDSM.16.MT88.4 R64, [R185+0x10800] ;  /* 0x01080000b940783b */ /* 0x000fe40000004200 */
        /* <DEDUP_REMOVED lines=55> */
[----:B------:R-:W2:Y:S04]  /*5d20*/  LDL R170, [R1+0x4] ;  /* 0x0000040001aa7983 */ /* 0x000ea80000100800 */
[----:B------:R-:W3:Y:S04]  /*5d30*/  LDL R168, [R1+0x8] ;  /* 0x0000080001a87983 */ /* 0x000ee80000100800 */
[----:B------:R-:W4:Y:S01]  /*5d40*/  LDL R169, [R1+0xc] ;  /* 0x00000c0001a97983 */ /* 0x000f220000100800 */
        /* <DEDUP_REMOVED lines=61> */
[----:B------:R-:W-:-:S02]  /*6120*/  FMUL.FTZ R94, R94, c[0x0][0x2e0] ;  /* 0x0000b8005e5e7a20 */ /* 0x000fc40000410000 */
[----:B------:R-:W-:Y:S01]  /*6130*/  FMUL.FTZ R0, R95, c[0x0][0x2e0] ;  /* 0x0000b8005f007a20 */ /* 0x000fe20000410000 */
[----:B------:R-:W-:-:S04]  /*6140*/  F2FP.BF16.PACK_AB R2, R2, R92 ;  /* 0x0000005c0202723e */ /* 0x000fc800000010ff */
[----:B------:R-:W-:Y:S01]  /*6150*/  F2FP.BF16.PACK_AB R0, R0, R94 ;  /* 0x0000005e0000723e */ /* 0x000fe200000010ff */
[----:B--2---:R-:W-:Y:S04]  /*6160*/  STS [R170], R16 ;  /* 0x00000010aa007388 */ /* 0x004fe80000000800 */
[----:B------:R-:W-:Y:S04]  /*6170*/  STS [R170+0x400], R15 ;  /* 0x0004000faa007388 */ /* 0x000fe80000000800 */
[----:B---3--:R-:W-:Y:S01]  /*6180*/  STS [R168], R12 ;  /* 0x0000000ca8007388 */ /* 0x008fe20000000800 */
[----:B----4-:R-:W-:-:S03]  /*6190*/  ISETP.NE.AND P0, PT, R169, -0x1, PT ;  /* 0xffffffffa900780c */ /* 0x010fc60003f05270 */
[----:B------:R-:W-:Y:S04]  /*61a0*/  STS [R168+0x400], R11 ;  /* 0x0004000ba8007388 */ /* 0x000fe80000000800 */
        /* <DEDUP_REMOVED lines=11> */
[----:B------:R1:W-:Y:S04]  /*6260*/  STS [R168+0x3400], R0 ;  /* 0x00340000a8007388 */ /* 0x0003e80000000800 */
[----:B------:R-:W-:Y:S04]  /*6270*/  STS [R170+0x4000], R20 ;  /* 0x00400014aa007388 */ /* 0x000fe80000000800 */
[----:B------:R-:W-:Y:S04]  /*6280*/  STS [R170+0x4400], R22 ;  /* 0x00440016aa007388 */ /* 0x000fe80000000800 */
[----:B------:R-:W-:Y:S04]  /*6290*/  STS [R168+0x4000], R32 ;  /* 0x00400020a8007388 */ /* 0x000fe80000000800 */
[----:B------:R-:W-:Y:S04]  /*62a0*/  STS [R168+0x4400], R34 ;  /* 0x00440022a8007388 */ /* 0x000fe80000000800 */
[----:B------:R-:W-:Y:S04]  /*62b0*/  STS [R170+0x5000], R24 ;  /* 0x00500018aa007388 */ /* 0x000fe80000000800 */
[----:B------:R-:W-:Y:S01]  /*62c0*/  STS [R170+0x5400], R26 ;  /* 0x0054001aaa007388 */ /* 0x000fe20000000800 */
[----:B-1----:R-:W-:-:S03]  /*62d0*/  @P0 IADD3 R0, R243, R169, RZ ;  /* 0x000000a9f3000210 */ /* 0x002fc60007ffe0ff */
[----:B------:R-:W-:Y:S02]  /*62e0*/  STS [R168+0x5000], R28 ;  /* 0x0050001ca8007388 */ /* 0x000fe40000000800 */
[C---:B------:R-:W-:Y:S02]  /*62f0*/  @P0 IMAD.WIDE.U32 R2, R0.reuse, c[0x0][0x3a0], RZ ;  /* 0x0000e80000020a25 */ /* 0x040fe400078e00ff */
[----:B------:R-:W-:Y:S02]  /*6300*/  STS [R168+0x5400], R30 ;  /* 0x0054001ea8007388 */ /* 0x000fe40000000800 */
[----:B------:R-:W-:Y:S01]  /*6310*/  @P0 IMAD R8, R0, c[0x0][0x3a4], R3 ;  /* 0x0000e90000080a24 */ /* 0x000fe200078e0203 */
[----:B------:R-:W-:Y:S01]  /*6320*/  @P0 MOV R7, R2 ;  /* 0x0000000200070202 */ /* 0x000fe20000000f00 */
        /* <DEDUP_REMOVED lines=8> */
[----:B-1----:R-:W1:Y:S02]  /*63b0*/  S2R R168, SR_CTAID.Y ;  /* 0x0000000000a87919 */ /* 0x002e640000002600 */
[----:B-1----:R-:W-:Y:S01]  /*63c0*/  SHF.R.S32.HI R5, RZ, 0x1f, R168 ;  /* 0x0000001fff057819 */ /* 0x002fe200000114a8 */
        /* <DEDUP_REMOVED lines=11> */
.L_x_166:
        /* <DEDUP_REMOVED lines=15> */
.L_x_167:
[----:B------:R-:W2:Y:S01]  /*6570*/  LDL R9, [R1+0x10] ;  /* 0x0000100001097983 */ /* 0x000ea20000100800 */
[----:B------:R-:W-:Y:S01]  /*6580*/  SHF.R.S32.HI R3, RZ, 0x1f, R218 ;  /* 0x0000001fff037819 */ /* 0x000fe200000114da */
[----:B------:R-:W-:Y:S01]  /*6590*/  BSSY B0, `(.L_x_168) ;  /* 0x0000027000007945 */ /* 0x000fe20003800000 */
[----:B------:R-:W-:Y:S01]  /*65a0*/  MOV R2, R218 ;  /* 0x000000da00027202 */ /* 0x000fe20000000f00 */
[----:B------:R-:W-:Y:S01]  /*65b0*/  BAR.SYNC.DEFER_BLOCKING 0x0 ;  /* 0x0000000000007b1d */ /* 0x000fe20000010000 */
[----:B------:R-:W-:Y:S02]  /*65c0*/  SHF.R.S32.HI R22, RZ, 0x1f, R244 ;  /* 0x0000001fff167819 */ /* 0x000fe400000114f4 */
[----:B------:R-:W-:-:S03]  /*65d0*/  SHF.R.S32.HI R49, RZ, 0x1f, R242 ;  /* 0x0000001fff317819 */ /* 0x000fc600000114f2 */
[----:B------:R1:W3:Y:S04]  /*65e0*/  LDS.128 R28, [R208+0xd000] ;  /* 0x00d00000d01c7984 */ /* 0x0002e80000000c00 */
[----:B------:R1:W4:Y:S04]  /*65f0*/  LDS.128 R24, [R208+0xf000] ;  /* 0x00f00000d0187984 */ /* 0x0003280000000c00 */
[----:B------:R1:W1:Y:S04]  /*6600*/  LDS.128 R36, [R208+0x10000] ;  /* 0x01000000d0247984 */ /* 0x0002680000000c00 */
[----:B------:R1:W1:Y:S04]  /*6610*/  LDS.128 R44, [R208+0x11000] ;  /* 0x01100000d02c7984 */ /* 0x0002680000000c00 */
[----:B------:R1:W1:Y:S04]  /*6620*/  LDS.128 R32, [R208+0x12000] ;  /* 0x01200000d0207984 */ /* 0x0002680000000c00 */
[----:B------:R1:W1:Y:S01]  /*6630*/  LDS.128 R40, [R208+0x13000] ;  /* 0x01300000d0287984 */ /* 0x0002620000000c00 */
[C---:B--2---:R-:W-:Y:S01]  /*6640*/  SHF.L.U32 R0, R9.reuse, 0x6, RZ ;  /* 0x0000000609007819 */ /* 0x044fe200000006ff */
[----:B------:R-:W-:-:S03]  /*6650*/  IMAD R11, R9, -0x40, R209 ;  /* 0xffffffc0090b7824 */ /* 0x000fc600078e02d1 */
[----:B------:R-:W-:Y:S01]  /*6660*/  SHF.R.S32.HI R20, RZ, 0x1f, R0 ;  /* 0x0000001fff147819 */ /* 0x000fe20000011400 */
[----:B------:R-:W-:Y:S01]  /*6670*/  IMAD.WIDE.U32 R4, R0, c[0x0][0x3a0], R2 ;  /* 0x0000e80000047a25 */ /* 0x000fe200078e0002 */
[----:B------:R-:W-:-:S03]  /*6680*/  ISETP.GE.AND P3, PT, R242, R11, PT ;  /* 0x0000000bf200720c */ /* 0x000fc60003f66270 */
[----:B------:R-:W-:Y:S01]  /*6690*/  IMAD R6, R20, c[0x0][0x3a0], RZ ;  /* 0x0000e80014067a24 */ /* 0x000fe200078e02ff */
[----:B------:R-:W-:-:S03]  /*66a0*/  IADD3 R4, P0, R7, R4, RZ ;  /* 0x0000000407047210 */ /* 0x000fc60007f1e0ff */
[----:B------:R-:W-:-:S05]  /*66b0*/  IMAD R6, R0, c[0x0][0x3a4], R6 ;  /* 0x0000e90000067a24 */ /* 0x000fca00078e0206 */
[----:B------:R-:W-:Y:S01]  /*66c0*/  IADD3.X R5, R8, R5, R6, P0, !PT ;  /* 0x0000000508057210 */ /* 0x000fe200007fe406 */
[----:B------:R-:W-:-:S04]  /*66d0*/  IMAD R6, R22, c[0x0][0x3b8], RZ ;  /* 0x0000ee0016067a24 */ /* 0x000fc800078e02ff */
[C---:B------:R-:W-:Y:S02]  /*66e0*/  IMAD R6, R244.reuse, c[0x0][0x3bc], R6 ;  /* 0x0000ef00f4067a24 */ /* 0x040fe400078e0206 */
[----:B------:R-:W-:-:S05]  /*66f0*/  IMAD.WIDE.U32 R4, R244, c[0x0][0x3b8], R4 ;  /* 0x0000ee00f4047a25 */ /* 0x000fca00078e0004 */
[----:B------:R-:W-:Y:S01]  /*6700*/  IADD3 R10, R5, R6, RZ ;  /* 0x00000006050a7210 */ /* 0x000fe20007ffe0ff */
[----:B------:R-:W-:Y:S05]  /*6710*/  @P3 BRA `(.L_x_169) ;  /* 0x000000e000003947 */ /* 0x000fea0003800000 */
[----:B-1-34-:R-:W-:Y:S01]  /*6720*/  ISETP.GE.AND P2, PT, R218, c[0x0][0x220], PT ;  /* 0x00008800da007a0c */ /* 0x01afe20003f46270 */
[----:B------:R-:W1:Y:S01]  /*6730*/  LDS.128 R16, [R208+0xe000] ;  /* 0x00e00000d0107984 */ /* 0x000e620000000c00 */
[----:B------:R-:W-:Y:S01]  /*6740*/  MOV R7, R10 ;  /* 0x0000000a00077202 */ /* 0x000fe20000000f00 */
[----:B------:R-:W-:Y:S01]  /*6750*/  IMAD.MOV.U32 R6, RZ, RZ, R4 ;  /* 0x000000ffff067224 */ /* 0x000fe200078e0004 */
[----:B------:R-:W-:Y:S01]  /*6760*/  ISETP.GE.AND P1, PT, R229, c[0x0][0x220], PT ;  /* 0x00008800e5007a0c */ /* 0x000fe20003f26270 */
[----:B------:R-:W-:Y:S02]  /*6770*/  IMAD R48, R49, c[0x0][0x3a0], RZ ;  /* 0x0000e80031307a24 */ /* 0x000fe400078e02ff */
[----:B------:R-:W-:-:S04]  /*6780*/  IMAD.WIDE.U32 R8, R242, c[0x0][0x3a0], R6 ;  /* 0x0000e800f2087a25 */ /* 0x000fc800078e0006 */
[----:B------:R-:W-:Y:S02]  /*6790*/  IMAD R6, R242, c[0x0][0x3a4], R48 ;  /* 0x0000e900f2067a24 */ /* 0x000fe400078e0230 */
[----:B------:R-:W2:Y:S02]  /*67a0*/  @!P2 LDS.128 R12, [R208+0xc000] ;  /* 0x00c00000d00ca984 */ /* 0x000ea40000000c00 */
[----:B------:R-:W-:Y:S01]  /*67b0*/  IMAD.IADD R7, R9, 0x1, R6 ;  /* 0x0000000109077824 */ /* 0x000fe200078e0206 */
[----:B------:R-:W-:-:S04]  /*67c0*/  LEA R6, P0, R8, c[0x0][0x340], 0x1 ;  /* 0x0000d00008067a11 */ /* 0x000fc800078008ff */
[----:B------:R-:W-:-:S05]  /*67d0*/  LEA.HI.X R7, R8, c[0x0][0x344], R7, 0x1, P0 ;  /* 0x0000d10008077a11 */ /* 0x000fca00000f0c07 */
[----:B-1----:R1:W-:Y:S04]  /*67e0*/  @!P1 STG.E.128 [R6.64+0x80], R16 ;  /* 0x0000801006009986 */ /* 0x0023e8000c101d06 */
[----:B--2---:R1:W-:Y:S02]  /*67f0*/  @!P2 STG.E.128 [R6.64], R12 ;  /* 0x0000000c0600a986 */ /* 0x0043e4000c101d06 */
.L_x_169:
[----:B-1-34-:R-:W-:Y:S05]  /*6800*/  BSYNC B0 ;  /* 0x0000000000007941 */ /* 0x01afea0003800000 */
.L_x_168:
[----:B------:R-:W-:Y:S01]  /*6810*/  IADD3 R6, R242, 0x20, RZ ;  /* 0x00000020f2067810 */ /* 0x000fe20007ffe0ff */
        /* <DEDUP_REMOVED lines=15> */
[----:B------:R1:W-:Y:S04]  /*6910*/  @!P1 STG.E.128 [R4.64], R28 ;  /* 0x0000001c04009986 */ /* 0x0003e8000c101d06 */
[----:B------:R1:W-:Y:S02]  /*6920*/  @!P0 STG.E.128 [R4.64+0x80], R24 ;  /* 0x0000801804008986 */ /* 0x0003e4000c101d06 */
.L_x_171:
[----:B------:R-:W-:Y:S05]  /*6930*/  BSYNC B0 ;  /* 0x0000000000007941 */ /* 0x000fea0003800000 */
.L_x_170:
        /* <DEDUP_REMOVED lines=22> */
[----:B------:R1:W-:Y:S02]  /*6aa0*/  @!P0 STG.E.128 [R4.64+0x80], R32 ;  /* 0x0000802004008986 */ /* 0x0003e4000c101d06 */
.L_x_173:
[----:B------:R-:W-:Y:S05]  /*6ab0*/  BSYNC B0 ;  /* 0x0000000000007941 */ /* 0x000fea0003800000 */
.L_x_172:
        /* <DEDUP_REMOVED lines=16> */
.L_x_144:
        /* <DEDUP_REMOVED lines=19> */
.L_x_175:
        /* <DEDUP_REMOVED lines=15> */
.L_x_176:
[----:B------:R-:W2:Y:S01]  /*6de0*/  LDL R7, [R1+0x10] ;  /* 0x0000100001077983 */ /* 0x000ea20000100800 */
[----:B------:R-:W-:Y:S01]  /*6df0*/  SHF.R.S32.HI R12, RZ, 0x1f, R244 ;  /* 0x0000001fff0c7819 */ /* 0x000fe200000114f4 */
[----:B------:R-:W-:Y:S01]  /*6e00*/  BSSY B0, `(.L_x_177) ;  /* 0x000001c000007945 */ /* 0x000fe20003800000 */
[----:B------:R-:W-:-:S03]  /*6e10*/  SHF.R.S32.HI R15, RZ, 0x1f, R242 ;  /* 0x0000001fff0f7819 */ /* 0x000fc600000114f2 */
[----:B------:R-:W-:-:S04]  /*6e20*/  IMAD R8, R12, c[0x0][0x3b8], RZ ;  /* 0x0000ee000c087a24 */ /* 0x000fc800078e02ff */
[----:B------:R-:W-:Y:S01]  /*6e30*/  IMAD R8, R244, c[0x0][0x3bc], R8 ;  /* 0x0000ef00f4087a24 */ /* 0x000fe200078e0208 */
        /* <DEDUP_REMOVED lines=8> */
[----:B------:R-:W-:-:S05]  /*6ec0*/  IADD3.X R3, R6, R3, R4, P0, !PT ;  /* 0x0000000306037210 */ /* 0x000fca00007fe404 */
[----:B------:R-:W-:-:S05]  /*6ed0*/  IMAD.WIDE.U32 R2, R244, c[0x0][0x3b8], R2 ;  /* 0x0000ee00f4027a25 */ /* 0x000fca00078e0002 */
        /* <DEDUP_REMOVED lines=14> */
.L_x_178:
[----:B------:R-:W-:Y:S05]  /*6fc0*/  BSYNC B0 ;  /* 0x0000000000007941 */ /* 0x000fea0003800000 */
.L_x_177:
[----:B-1----:R-:W-:Y:S01]  /*6fd0*/  IADD3 R4, R242, 0x20, RZ ;  /* 0x00000020f2047810 */ /* 0x002fe20007ffe0ff */
        /* <DEDUP_REMOVED lines=15> */
[----:B------:R1:W-:Y:S04]  /*70d0*/  @!P1 STG.E.128 [R2.64], RZ ;  /* 0x000000ff02009986 */ /* 0x0003e8000c101d06 */
[----:B------:R1:W-:Y:S02]  /*70e0*/  @!P0 STG.E.128 [R2.64+0x80], RZ ;  /* 0x000080ff02008986 */ /* 0x0003e4000c101d06 */
.L_x_180:
[----:B------:R-:W-:Y:S05]  /*70f0*/  BSYNC B0 ;  /* 0x0000000000007941 */ /* 0x000fea0003800000 */
.L_x_179:
        /* <DEDUP_REMOVED lines=23> */
.L_x_182:
[----:B------:R-:W-:Y:S05]  /*7270*/  BSYNC B0 ;  /* 0x0000000000007941 */ /* 0x000fea0003800000 */
.L_x_181:
        /* <DEDUP_REMOVED lines=14> */
.L_x_174:
[----:B------:R-:W-:Y:S05]  /*7360*/  BSYNC B1 ;  /* 0x0000000000017941 */ /* 0x000fea0003800000 */
.L_x_139:
[----:B------:R-:W3:Y:S01]  /*7370*/  LDL.LU R0, [R1+0x10] ;  /* 0x0000100001007983 */ /* 0x000ee20000300800 */
[----:B------:R-:W-:Y:S02]  /*7380*/  ULDC UR5, c[0x0][0x218] ;  /* 0x0000860000057ab9 */ /* 0x000fe40000000800 */
[----:B------:R-:W-:-:S04]  /*7390*/  UIADD3 UR5, UR5, 0x3f, URZ ;  /* 0x0000003f05057890 */ /* 0x000fc8000fffe03f */
[----:B------:R-:W-:-:S04]  /*73a0*/  USHF.R.S32.HI UR4, URZ, 0x1f, UR5 ;  /* 0x0000001f3f047899 */ /* 0x000fc80008011405 */
[----:B------:R-:W-:-:S04]  /*73b0*/  ULEA.HI UR4, UR4, UR5, URZ, 0x6 ;  /* 0x0000000504047291 */ /* 0x000fc8000f8f303f */
[----:B------:R-:W-:Y:S01]  /*73c0*/  USHF.R.S32.HI UR4, URZ, 0x6, UR4 ;  /* 0x000000063f047899 */ /* 0x000fe20008011404 */
[----:B---3--:R-:W-:-:S05]  /*73d0*/  IADD3 R0, R0, c[0x0][0xc], RZ ;  /* 0x0000030000007a10 */ /* 0x008fca0007ffe0ff */
[----:B------:R-:W-:Y:S01]  /*73e0*/  ISETP.GE.AND P0, PT, R0, UR4, PT ;  /* 0x0000000400007c0c */ /* 0x000fe2000bf06270 */
[----:B------:R3:W-:-:S12]  /*73f0*/  STL [R1+0x10], R0 ;  /* 0x0000100001007387 */ /* 0x0007d80000100800 */
[----:B------:R-:W-:Y:S01]  /*7400*/  @P0 CALL.REL.NOINC `(.L_x_183) ;  /* 0x0000001000000944 */ /* 0x000fe20003c00000 */
[----:B------:R-:W-:Y:S05]  /*7410*/  BRA `(.L_x_184) ;  /* 0xffff947000007947 */ /* 0x000fea000383ffff */
.L_x_183:
[----:B------:R-:W-:Y:S05]  /*7420*/  EXIT ;  /* 0x000000000000794d */ /* 0x000fea0003800000 */
.L_x_185:
        /* <DEDUP_REMOVED lines=13> */
.L_x_2050:


//--------------------- .text._ZN5flash44flash_bwd_dq_dk_dv_loop_seqk_parallel_kernelI23Flash_bwd_kernel_traitsILi128ELi64ELi64ELi8ELi4ELi2ELi2ELb1ELb0EN7cutlass10bfloat16_tE19Flash_kernel_traitsILi128ELi64ELi64ELi8ES3_EELb0ELb0ELb1ELb0ELb0ELb1ELb0EEEvNS_16Flash_bwd_paramsE --------------------------
	.section	.text._ZN5flash44flash_bwd_dq_dk_dv_loop_seqk_parallel_kernelI23Flash_bwd_kernel_traitsILi128ELi64ELi64ELi8ELi4ELi2ELi2ELb1ELb0EN7cutlass10bfloat16_tE19Flash_kernel_traitsILi128ELi64ELi64ELi8ES3_EELb0ELb0ELb1ELb0ELb0ELb1ELb0EEEvNS_16Flash_bwd_paramsE,"ax",@progbits
	.sectioninfo	@"SHI_REGISTERS=255"
	.align	128
        .global         _ZN5flash44flash_bwd_dq_dk_dv_loop_seqk_parallel_kernelI23Flash_bwd_kernel_traitsILi128ELi64ELi64ELi8ELi4ELi2ELi2ELb1ELb0EN7cutlass10bfloat16_tE19Flash_kernel_traitsILi128ELi64ELi64ELi8ES3_EELb0ELb0ELb1ELb0ELb0ELb1ELb0EEEvNS_16Flash_bwd_paramsE
        .type           _ZN5flash44flash_bwd_dq_dk_dv_loop_seqk_parallel_kernelI23Flash_bwd_kernel_traitsILi128ELi64ELi64ELi8ELi4ELi2ELi2ELb1ELb0EN7cutlass10bfloat16_tE19Flash_kernel_traitsILi128ELi64ELi64ELi8ES3_EELb0ELb0ELb1ELb0ELb0ELb1ELb0EEEvNS_16Flash_bwd_paramsE,@function
        .size           _ZN5flash44flash_bwd_dq_dk_dv_loop_seqk_parallel_kernelI23Flash_bwd_kernel_traitsILi128ELi64ELi64ELi8ELi4ELi2ELi2ELb1ELb0EN7cutlass10bfloat16_tE19Flash_kernel_traitsILi128ELi64ELi64ELi8ES3_EELb0ELb0ELb1ELb0ELb0ELb1ELb0EEEvNS_16Flash_bwd_paramsE,(.L_x_2051 - _ZN5flash44flash_bwd_dq_dk_dv_loop_seqk_parallel_kernelI23Flash_bwd_kernel_traitsILi128ELi64ELi64ELi8ELi4ELi2ELi2ELb1ELb0EN7cutlass10bfloat16_tE19Flash_kernel_traitsILi128ELi64ELi64ELi8ES3_EELb0ELb0ELb1ELb0ELb0ELb1ELb0EEEvNS_16Flash_bwd_paramsE)
        .other          _ZN5flash44flash_bwd_dq_dk_dv_loop_seqk_parallel_kernelI23Flash_bwd_kernel_traitsILi128ELi64ELi64ELi8ELi4ELi2ELi2ELb1ELb0EN7cutlass10bfloat16_tE19Flash_kernel_traitsILi128ELi64ELi64ELi8ES3_EELb0ELb0ELb1ELb0ELb0ELb1ELb0EEEvNS_16Flash_bwd_paramsE,@"STO_CUDA_ENTRY STV_DEFAULT"
_ZN5flash44flash_bwd_dq_dk_dv_loop_seqk_parallel_kernelI23Flash_bwd_kernel_traitsILi128ELi64ELi64ELi8ELi4ELi2ELi2ELb1ELb0EN7cutlass10bfloat16_tE19Flash_kernel_traitsILi128ELi64ELi64ELi8ES3_EELb0ELb0ELb1ELb0ELb0ELb1ELb0EEEvNS_16Flash_bwd_paramsE:
.text._ZN5flash44flash_bwd_dq_dk_dv_loop_seqk_parallel_kernelI23Flash_bwd_kernel_traitsILi128ELi64ELi64ELi8ELi4ELi2ELi2ELb1ELb0EN7cutlass10bfloat16_tE19Flash_kernel_traitsILi128ELi64ELi64ELi8ES3_EELb0ELb0ELb1ELb0ELb0ELb1ELb0EEEvNS_16Flash_bwd_paramsE:
        /* <DEDUP_REMOVED lines=11> */
[----:B------:R-:W-:Y:S02]  /*00b0*/  ULDC.64 UR6, c[0x0][0x118] ;  /* 0x0000460000067ab9 */ /* 0x000fe40000000a00 */
[----:B------:R-:W2:Y:S04]  /*00c0*/  S2R R215, SR_CTAID.Y ;  /* 0x0000000000d77919 */ /* 0x000ea80000002600 */
[----:B------:R-:W3:Y:S01]  /*00d0*/  S2R R235, SR_CTAID.Z ;  /* 0x0000000000eb7919 */ /* 0x000ee20000002700 */
[----:B-1----:R-:W-:Y:S01]  /*00e0*/  SHF.R.S32.HI R8, RZ, 0x1f, R5 ;  /* 0x0000001fff087819 */ /* 0x002fe20000011405 */
[----:B------:R-:W-:-:S03]  /*00f0*/  IMAD.SHL.U32 R210, R5, 0x2, RZ ;  /* 0x0000000205d27824 */ /* 0x000fc600078e00ff */
[CC--:B------:R-:W-:Y:S02]  /*0100*/  LEA.HI R3, R8.reuse, R5.reuse, RZ, 0x5 ;  /* 0x0000000508037211 */ /* 0x0c0fe400078f28ff */
[----:B------:R-:W-:Y:S02]  /*0110*/  LEA.HI R11, R8, R5, RZ, 0x4 ;  /* 0x00000005080b7211 */ /* 0x000fe400078f20ff */
[--C-:B------:R-:W-:Y:S02]  /*0120*/  SHF.R.S32.HI R10, RZ, 0x5, R3.reuse ;  /* 0x00000005ff0a7819 */ /* 0x100fe40000011403 */
[----:B------:R-:W-:Y:S02]  /*0130*/  SHF.R.S32.HI R209, RZ, 0x1f, R3 ;  /* 0x0000001fffd17819 */ /* 0x000fe40000011403 */
[----:B------:R-:W-:Y:S02]  /*0140*/  SHF.R.S32.HI R7, RZ, 0x4, R11 ;  /* 0x00000004ff077819 */ /* 0x000fe4000001140b */
[----:B------:R-:W-:-:S02]  /*0150*/  LEA.HI R209, R209, R10, RZ, 0x2 ;  /* 0x0000000ad1d17211 */ /* 0x000fc400078f10ff */
[----:B------:R-:W-:Y:S02]  /*0160*/  LEA.HI R2, R3, R10, RZ, 0x1 ;  /* 0x0000000a03027211 */ /* 0x000fe400078f08ff */
[----:B------:R-:W-:Y:S02]  /*0170*/  LEA.HI R9, R8, R5, RZ, 0x2 ;  /* 0x0000000508097211 */ /* 0x000fe400078f10ff */
[----:B------:R-:W-:Y:S02]  /*0180*/  LOP3.LUT R209, R209, 0xfffffffc, RZ, 0xc0, !PT ;  /* 0xfffffffcd1d17812 */ /* 0x000fe400078ec0ff */
[----:B------:R-:W-:Y:S02]  /*0190*/  LOP3.LUT R2, R2, 0xfffffffe, RZ, 0xc0, !PT ;  /* 0xfffffffe02027812 */ /* 0x000fe400078ec0ff */
[----:B------:R-:W-:Y:S01]  /*01a0*/  LEA.HI R4, R11, R7, RZ, 0x1 ;  /* 0x000000070b047211 */ /* 0x000fe200078f08ff */
[----:B------:R-:W-:Y:S01]  /*01b0*/  IMAD.IADD R209, R10, 0x1, -R209 ;  /* 0x000000010ad17824 */ /* 0x000fe200078e0ad1 */
[----:B------:R-:W-:Y:S01]  /*01c0*/  LEA.HI R14, R8, R5, RZ, 0x3 ;  /* 0x00000005080e7211 */ /* 0x000fe200078f18ff */
[----:B------:R-:W-:Y:S01]  /*01d0*/  IMAD.IADD R2, R10, 0x1, -R2 ;  /* 0x000000010a027824 */ /* 0x000fe200078e0a02 */
[----:B------:R-:W-:-:S02]  /*01e0*/  SHF.R.S32.HI R0, RZ, 0x2, R9 ;  /* 0x00000002ff007819 */ /* 0x000fc40000011409 */
[----:B------:R-:W-:Y:S01]  /*01f0*/  SHF.R.S32.HI R6, RZ, 0x1f, R9 ;  /* 0x0000001fff067819 */ /* 0x000fe20000011409 */
[----:B------:R-:W-:Y:S01]  /*0200*/  IMAD.SHL.U32 R206, R2, 0x10, RZ ;  /* 0x0000001002ce7824 */ /* 0x000fe200078e00ff */
[----:B------:R-:W-:Y:S02]  /*0210*/  LOP3.LUT R4, R4, 0xfffffffe, RZ, 0xc0, !PT ;  /* 0xfffffffe04047812 */ /* 0x000fe400078ec0ff */
[----:B------:R-:W-:Y:S02]  /*0220*/  SHF.R.S32.HI R214, RZ, 0x3, R14 ;  /* 0x00000003ffd67819 */ /* 0x000fe4000001140e */
[----:B------:R-:W-:Y:S01]  /*0230*/  LEA.HI R6, R6, R0, RZ, 0x3 ;  /* 0x0000000006067211 */ /* 0x000fe200078f18ff */
[----:B------:R-:W-:Y:S01]  /*0240*/  IMAD.IADD R4, R7, 0x1, -R4 ;  /* 0x0000000107047824 */ /* 0x000fe200078e0a04 */
[----:B------:R-:W-:Y:S01]  /*0250*/  LOP3.LUT R3, R3, 0xffffffe0, RZ, 0xc0, !PT ;  /* 0xffffffe003037812 */ /* 0x000fe200078ec0ff */
[----:B------:R-:W-:Y:S01]  /*0260*/  IMAD.SHL.U32 R7, R214, 0x40, RZ ;  /* 0x00000040d6077824 */ /* 0x000fe200078e00ff */
[----:B------:R-:W-:Y:S01]  /*0270*/  LOP3.LUT R10, R14, 0xfffffff8, RZ, 0xc0, !PT ;  /* 0xfffffff80e0a7812 */ /* 0x000fe200078ec0ff */
[----:B------:R-:W-:Y:S01]  /*0280*/  IMAD.SHL.U32 R208, R4, 0x20, RZ ;  /* 0x0000002004d07824 */ /* 0x000fe200078e00ff */
[----:B------:R-:W-:Y:S01]  /*0290*/  LOP3.LUT R6, R6, 0xfffffff8, RZ, 0xc0, !PT ;  /* 0xfffffff806067812 */ /* 0x000fe200078ec0ff */
[----:B------:R-:W-:Y:S01]  /*02a0*/  IMAD.IADD R3, R5, 0x1, -R3 ;  /* 0x0000000105037824 */ /* 0x000fe200078e0a03 */
[----:B------:R-:W-:Y:S01]  /*02b0*/  LOP3.LUT R11, R11, 0xfffffff0, RZ, 0xc0, !PT ;  /* 0xfffffff00b0b7812 */ /* 0x000fe200078ec0ff */
[----:B------:R-:W-:Y:S01]  /*02c0*/  IMAD.IADD R10, R5, 0x1, -R10 ;  /* 0x00000001050a7824 */ /* 0x000fe200078e0a0a */
[----:B------:R-:W-:Y:S01]  /*02d0*/  LOP3.LUT R7, R7, 0x1c0, RZ, 0xc0, !PT ;  /* 0x000001c007077812 */ /* 0x000fe200078ec0ff */
[----:B------:R-:W-:Y:S01]  /*02e0*/  IMAD.IADD R6, R0, 0x1, -R6 ;  /* 0x0000000100067824 */ /* 0x000fe200078e0a06 */
[----:B------:R-:W-:Y:S01]  /*02f0*/  SHF.R.S32.HI R0, RZ, 0x1f, R3 ;  /* 0x0000001fff007819 */ /* 0x000fe20000011403 */
[----:B------:R-:W-:Y:S01]  /*0300*/  IMAD.SHL.U32 R216, R10, 0x8, RZ ;  /* 0x000000080ad87824 */ /* 0x000fe200078e00ff */
[----:B------:R-:W-:Y:S01]  /*0310*/  SHF.R.U32.HI R213, RZ, 0x3, R7 ;  /* 0x00000003ffd57819 */ /* 0x000fe20000011607 */
[----:B------:R-:W-:Y:S01]  /*0320*/  IMAD.IADD R11, R5, 0x1, -R11 ;  /* 0x00000001050b7824 */ /* 0x000fe200078e0a0b */
[----:B------:R-:W-:-:S02]  /*0330*/  LEA.HI R0, R0, R3, RZ, 0x2 ;  /* 0x0000000300007211 */ /* 0x000fc400078f10ff */
[----:B------:R-:W-:Y:S02]  /*0340*/  LOP3.LUT R7, R7, 0x38, R216, 0xf8, !PT ;  /* 0x0000003807077812 */ /* 0x000fe400078ef8d8 */
[----:B------:R-:W-:Y:S02]  /*0350*/  SHF.R.S32.HI R3, RZ, 0x1f, R11 ;  /* 0x0000001fff037819 */ /* 0x000fe4000001140b */
[----:B------:R-:W-:Y:S02]  /*0360*/  LOP3.LUT R213, R7, R213, RZ, 0x3c, !PT ;  /* 0x000000d507d57212 */ /* 0x000fe400078e3cff */
[----:B------:R-:W-:Y:S02]  /*0370*/  LEA.HI R3, R3, R11, RZ, 0x3 ;  /* 0x0000000b03037211 */ /* 0x000fe400078f18ff */
[CC--:B------:R-:W-:Y:S02]  /*0380*/  LEA.HI R7, R8.reuse, R5.reuse, RZ, 0x7 ;  /* 0x0000000508077211 */ /* 0x0c0fe400078f38ff */
[----:B------:R-:W-:-:S02]  /*0390*/  LEA.HI R8, R8, R5, RZ, 0x6 ;  /* 0x0000000508087211 */ /* 0x000fc400078f30ff */
[C---:B------:R-:W-:Y:S01]  /*03a0*/  LOP3.LUT R212, R3.reuse, 0xfffffff8, RZ, 0xc0, !PT ;  /* 0xfffffff803d47812 */ /* 0x040fe200078ec0ff */
[----:B------:R-:W-:Y:S01]  /*03b0*/  IMAD.SHL.U32 R3, R3, 0x40, RZ ;  /* 0x0000004003037824 */ /* 0x000fe200078e00ff */
[----:B------:R-:W-:Y:S02]  /*03c0*/  LOP3.LUT R13, R6, 0x1, RZ, 0xc0, !PT ;  /* 0x00000001060d7812 */ /* 0x000fe400078ec0ff */
[----:B------:R-:W-:Y:S01]  /*03d0*/  SHF.R.S32.HI R8, RZ, 0x6, R8 ;  /* 0x00000006ff087819 */ /* 0x000fe20000011408 */
[----:B------:R-:W-:Y:S01]  /*03e0*/  IMAD.IADD R212, R11, 0x1, -R212 ;  /* 0x000000010bd47824 */ /* 0x000fe200078e0ad4 */
[----:B------:R-:W-:Y:S01]  /*03f0*/  LOP3.LUT R9, R9, 0x7ffffffc, RZ, 0xc0, !PT ;  /* 0x7ffffffc09097812 */ /* 0x000fe200078ec0ff */
[----:B------:R-:W-:Y:S01]  /*0400*/  IMAD.SHL.U32 R11, R4, 0x200, RZ ;  /* 0x00000200040b7824 */ /* 0x000fe200078e00ff */
[----:B------:R-:W-:Y:S01]  /*0410*/  LOP3.LUT P4, RZ, R10, 0x2, RZ, 0xc0, !PT ;  /* 0x000000020aff7812 */ /* 0x000fe2000788c0ff */
[----:B------:R-:W-:Y:S01]  /*0420*/  IMAD R213, R8, 0x200, R213 ;  /* 0x0000020008d57824 */ /* 0x000fe200078e02d5 */
[----:B------:R-:W-:Y:S01]  /*0430*/  LOP3.LUT P3, RZ, R10, 0x4, RZ, 0xc0, !PT ;  /* 0x000000040aff7812 */ /* 0x000fe2000786c0ff */
[----:B------:R-:W-:Y:S01]  /*0440*/  IMAD.SHL.U32 R221, R8, 0x8, RZ ;  /* 0x0000000808dd7824 */ /* 0x000fe200078e00ff */
[----:B------:R-:W-:Y:S01]  /*0450*/  ISETP.NE.U32.AND P0, PT, R13, 0x1, PT ;  /* 0x000000010d00780c */ /* 0x000fe20003f05070 */
[----:B------:R-:W-:Y:S01]  /*0460*/  IMAD.IADD R8, R5, 0x1, -R9 ;  /* 0x0000000105087824 */ /* 0x000fe200078e0a09 */
[----:B------:R-:W-:Y:S01]  /*0470*/  SHF.R.S32.HI R7, RZ, 0x7, R7 ;  /* 0x00000007ff077819 */ /* 0x000fe20000011407 */
[C---:B------:R-:W-:Y:S01]  /*0480*/  IMAD.SHL.U32 R9, R6.reuse, 0x40, RZ ;  /* 0x0000004006097824 */ /* 0x040fe200078e00ff */
[----:B------:R-:W-:Y:S01]  /*0490*/  R2P PR, R6, 0x6 ;  /* 0x0000000606007804 */ /* 0x000fe20000000000 */
[----:B------:R-:W-:Y:S01]  /*04a0*/  IMAD.SHL.U32 R6, R212, 0x40, RZ ;  /* 0x00000040d4067824 */ /* 0x000fe200078e00ff */
[----:B------:R-:W-:Y:S01]  /*04b0*/  LOP3.LUT R221, R221, 0x18, RZ, 0xc0, !PT ;  /* 0x00000018dddd7812 */ /* 0x000fe200078ec0ff */
[----:B------:R-:W-:Y:S01]  /*04c0*/  IMAD.SHL.U32 R10, R10, 0x40, RZ ;  /* 0x000000400a0a7824 */ /* 0x000fe200078e00ff */
[----:B------:R-:W-:Y:S01]  /*04d0*/  LOP3.LUT R9, R9, 0x1c0, RZ, 0xc0, !PT ;  /* 0x000001c009097812 */ /* 0x000fe200078ec0ff */
[C---:B------:R-:W-:Y:S01]  /*04e0*/  IMAD R12, R7.reuse, 0x800, R11 ;  /* 0x00000800070c7824 */ /* 0x040fe200078e020b */
[----:B------:R-:W-:Y:S01]  /*04f0*/  LOP3.LUT R6, R6, 0x1c0, RZ, 0xc0, !PT ;  /* 0x000001c006067812 */ /* 0x000fe200078ec0ff */
[----:B------:R-:W-:Y:S01]  /*0500*/  IMAD.SHL.U32 R7, R7, 0x20, RZ ;  /* 0x0000002007077824 */ /* 0x000fe200078e00ff */
[----:B------:R-:W-:Y:S01]  /*0510*/  LOP3.LUT R10, R10, 0x1c0, RZ, 0xc0, !PT ;  /* 0x000001c00a0a7812 */ /* 0x000fe200078ec0ff */
[----:B------:R-:W-:Y:S01]  /*0520*/  IMAD.SHL.U32 R5, R8, 0x2, RZ ;  /* 0x0000000208057824 */ /* 0x000fe200078e00ff */
[----:B------:R-:W-:Y:S01]  /*0530*/  SHF.R.U32.HI R8, RZ, 0x3, R9 ;  /* 0x00000003ff087819 */ /* 0x000fe20000011609 */
[----:B------:R-:W-:Y:S01]  /*0540*/  IMAD.SHL.U32 R4, R4, 0x8, RZ ;  /* 0x0000000804047824 */ /* 0x000fe200078e00ff */
[----:B------:R-:W-:Y:S01]  /*0550*/  LOP3.LUT R220, R9, 0x20, R7, 0xf8, !PT ;  /* 0x0000002009dc7812 */ /* 0x000fe200078ef807 */
[----:B------:R-:W-:Y:S01]  /*0560*/  IMAD.SHL.U32 R219, R213, 0x2, RZ ;  /* 0x00000002d5db7824 */ /* 0x000fe200078e00ff */
[----:B------:R-:W-:-:S02]  /*0570*/  LOP3.LUT R208, R221, 0x20, R208, 0xf8, !PT ;  /* 0x00000020ddd07812 */ /* 0x000fc400078ef8d0 */
[----:B------:R-:W-:Y:S02]  /*0580*/  SHF.R.U32.HI R205, RZ, 0x3, R6 ;  /* 0x00000003ffcd7819 */ /* 0x000fe40000011606 */
[C---:B------:R-:W-:Y:S02]  /*0590*/  LOP3.LUT R207, R10.reuse, 0x8, R14, 0xf8, !PT ;  /* 0x000000080acf7812 */ /* 0x040fe400078ef80e */
[----:B------:R-:W-:Y:S02]  /*05a0*/  LOP3.LUT R206, R10, 0x10, R206, 0xf8, !PT ;  /* 0x000000100ace7812 */ /* 0x000fe400078ef8ce */
[----:B------:R-:W-:Y:S02]  /*05b0*/  SHF.R.U32.HI R10, RZ, 0x3, R10 ;  /* 0x00000003ff0a7819 */ /* 0x000fe4000001160a */
[----:B------:R-:W-:Y:S02]  /*05c0*/  SHF.R.S32.HI R211, RZ, 0x2, R0 ;  /* 0x00000002ffd37819 */ /* 0x000fe40000011400 */
[----:B------:R-:W-:Y:S01]  /*05d0*/  LOP3.LUT R210, R7, 0x6, R210, 0xf8, !PT ;  /* 0x0000000607d27812 */ /* 0x000fe200078ef8d2 */
[--C-:B------:R-:W-:Y:S01]  /*05e0*/  IMAD R7, R209, 0x400, R5.reuse ;  /* 0x00000400d1077824 */ /* 0x100fe200078e0205 */
[----:B------:R-:W-:Y:S01]  /*05f0*/  LOP3.LUT R220, R220, R8, RZ, 0x3c, !PT ;  /* 0x00000008dcdc7212 */ /* 0x000fe200078e3cff */
[----:B------:R-:W-:Y:S01]  /*0600*/  IMAD R5, R2, 0x400, R5 ;  /* 0x0000040002057824 */ /* 0x000fe200078e0205 */
[----:B------:R-:W-:Y:S01]  /*0610*/  LOP3.LUT R0, R3, 0xfffffe00, RZ, 0xc0, !PT ;  /* 0xfffffe0003007812 */ /* 0x000fe200078ec0ff */
[----:B------:R-:W-:Y:S01]  /*0620*/  IMAD R211, R209, 0x10, R211 ;  /* 0x00000010d1d37824 */ /* 0x000fe200078e02d3 */
[----:B------:R-:W-:Y:S01]  /*0630*/  LOP3.LUT R208, R205, R208, R6, 0x1e, !PT ;  /* 0x000000d0cdd07212 */ /* 0x000fe200078e1e06 */
[----:B------:R-:W-:Y:S01]  /*0640*/  IMAD.IADD R220, R7, 0x1, R220 ;  /* 0x0000000107dc7824 */ /* 0x000fe200078e02dc */
[----:B------:R-:W-:Y:S01]  /*0650*/  LOP3.LUT R207, R207, R10, RZ, 0x3c, !PT ;  /* 0x0000000acfcf7212 */ /* 0x000fe200078e3cff */
[--C-:B------:R-:W-:Y:S01]  /*0660*/  IMAD R209, R209, 0x400, R0.reuse ;  /* 0x00000400d1d17824 */ /* 0x100fe200078e0200 */
[----:B------:R-:W-:Y:S01]  /*0670*/  LOP3.LUT R221, R8, R9, R221, 0x1e, !PT ;  /* 0x0000000908dd7212 */ /* 0x000fe200078e1edd */
[----:B------:R-:W-:Y:S01]  /*0680*/  IMAD R2, R2, 0x400, R0 ;  /* 0x0000040002027824 */ /* 0x000fe200078e0200 */
[----:B------:R-:W-:Y:S01]  /*0690*/  LOP3.LUT R4, R6, 0x8, R4, 0xf8, !PT ;  /* 0x0000000806047812 */ /* 0x000fe200078ef804 */
[----:B------:R-:W-:Y:S01]  /*06a0*/  IMAD.IADD R207, R12, 0x1, R207 ;  /* 0x000000010ccf7824 */ /* 0x000fe200078e02cf */
[----:B------:R-:W-:Y:S01]  /*06b0*/  LOP3.LUT R208, R208, R0, RZ, 0xfc, !PT ;  /* 0x00000000d0d07212 */ /* 0x000fe200078efcff */
[----:B------:R-:W-:Y:S01]  /*06c0*/  IMAD.MOV.U32 R0, RZ, RZ, 0x40 ;  /* 0x00000040ff007424 */ /* 0x000fe200078e00ff */
[----:B------:R-:W-:Y:S01]  /*06d0*/  LOP3.LUT R205, R4, R205, RZ, 0x3c, !PT ;  /* 0x000000cd04cd7212 */ /* 0x000fe200078e3cff */
[----:B------:R-:W-:Y:S01]  /*06e0*/  IMAD.MOV.U32 R3, RZ, RZ, 0x20 ;  /* 0x00000020ff037424 */ /* 0x000fe200078e00ff */
[----:B------:R-:W-:Y:S01]  /*06f0*/  LOP3.LUT R206, R206, 0x8, R14, 0xf8, !PT ;  /* 0x00000008cece7812 */ /* 0x000fe200078ef80e */
[----:B------:R-:W-:Y:S01]  /*0700*/  IMAD.SHL.U32 R220, R220, 0x2, RZ ;  /* 0x00000002dcdc7824 */ /* 0x000fe200078e00ff */
[----:B------:R-:W-:Y:S01]  /*0710*/  SEL R0, R0, 0xffffffc0, !P3 ;  /* 0xffffffc000007807 */ /* 0x000fe20005800000 */
[----:B------:R-:W-:Y:S01]  /*0720*/  IMAD.IADD R221, R5, 0x1, R221 ;  /* 0x0000000105dd7824 */ /* 0x000fe200078e02dd */
[----:B------:R-:W-:Y:S01]  /*0730*/  LOP3.LUT R206, R11, R206, R10, 0xf6, !PT ;  /* 0x000000ce0bce7212 */ /* 0x000fe200078ef60a */
[----:B------:R-:W-:Y:S01]  /*0740*/  IMAD.SHL.U32 R207, R207, 0x2, RZ ;  /* 0x00000002cfcf7824 */ /* 0x000fe200078e00ff */
[----:B------:R-:W-:Y:S01]  /*0750*/  SEL R3, R3, 0xffffffe0, !P4 ;  /* 0xffffffe003037807 */ /* 0x000fe20006000000 */
[----:B------:R-:W-:Y:S01]  /*0760*/  IMAD.IADD R209, R209, 0x1, R205 ;  /* 0x00000001d1d17824 */ /* 0x000fe200078e02cd */
[----:B------:R-:W-:Y:S01]  /*0770*/  SEL R228, R228, 0x10, !P0 ;  /* 0x00000010e4e47807 */ /* 0x000fe20004000000 */
[----:B------:R-:W-:Y:S01]  /*0780*/  IMAD.IADD R205, R205, 0x1, R2 ;  /* 0x00000001cdcd7824 */ /* 0x000fe200078e0202 */
[C---:B------:R-:W-:Y:S01]  /*0790*/  IADD3 R222, R220.reuse, 0x20, RZ ;  /* 0x00000020dcde7810 */ /* 0x040fe20007ffe0ff */
[----:B------:R-:W-:Y:S01]  /*07a0*/  IMAD.IADD R196, R207, 0x1, R0 ;  /* 0x00000001cfc47824 */ /* 0x000fe200078e0200 */
[----:B------:R-:W-:Y:S01]  /*07b0*/  LEA R221, R221, 0xc000, 0x1 ;  /* 0x0000c000dddd7811 */ /* 0x000fe200078e08ff */
[--C-:B------:R-:W-:Y:S01]  /*07c0*/  IMAD.IADD R197, R207, 0x1, R3.reuse ;  /* 0x00000001cfc57824 */ /* 0x100fe200078e0203 */
[C---:B------:R-:W-:Y:S01]  /*07d0*/  @P1 IADD3 R222, R220.reuse, -0x20, RZ ;  /* 0xffffffe0dcde1810 */ /* 0x040fe20007ffe0ff */
[----:B------:R-:W-:Y:S01]  /*07e0*/  IMAD.IADD R224, R220, 0x1, R228 ;  /* 0x00000001dce07824 */ /* 0x000fe200078e02e4 */
[----:B------:R-:W-:Y:S01]  /*07f0*/  IADD3 R2, R0, R207, R3 ;  /* 0x000000cf00027210 */ /* 0x000fe20007ffe003 */
[C---:B------:R-:W-:Y:S01]  /*0800*/  IMAD R0, R206.reuse, 0x2, R0 ;  /* 0x00000002ce007824 */ /* 0x040fe200078e0200 */
[----:B------:R-:W-:Y:S01]  /*0810*/  IADD3 R223, R221, 0x40, RZ ;  /* 0x00000040dddf7810 */ /* 0x000fe20007ffe0ff */
[----:B------:R-:W-:Y:S01]  /*0820*/  IMAD.SHL.U32 R206, R206, 0x2, RZ ;  /* 0x00000002cece7824 */ /* 0x000fe200078e00ff */
[----:B------:R-:W-:Y:S01]  /*0830*/  LEA R205, R205, 0x10000, 0x1 ;  /* 0x00010000cdcd7811 */ /* 0x000fe200078e08ff */
[----:B------:R-:W-:Y:S01]  /*0840*/  IMAD.IADD R3, R3, 0x1, R196 ;  /* 0x0000000103037824 */ /* 0x000fe200078e02c4 */
[----:B------:R-:W-:Y:S01]  /*0850*/  @P2 IADD3 R223, R221, -0x40, RZ ;  /* 0xffffffc0dddf2810 */ /* 0x000fe20007ffe0ff */
[----:B--23--:R-:W-:-:S02]  /*0860*/  IMAD.IADD R228, R228, 0x1, R222 ;  /* 0x00000001e4e47824 */ /* 0x00cfc400078e02de */
.L_x_216:
[----:B-1----:R-:W1:Y:S01]  /*0870*/  LDC.U8 R5, c[0x0][0x312] ;  /* 0x0000c480ff057b82 */ /* 0x002e620000000000 */
[----:B------:R-:W-:Y:S01]  /*0880*/  ISETP.NE.U32.AND P4, PT, RZ, c[0x0][0x240], PT ;  /* 0x00009000ff007a0c */ /* 0x000fe20003f85070 */
[----:B----4-:R-:W-:Y:S01]  /*0890*/  IMAD.SHL.U32 R6, R215, 0x4, RZ ;  /* 0x00000004d7067824 */ /* 0x010fe200078e00ff */
[----:B------:R-:W-:Y:S01]  /*08a0*/  ISETP.NE.U32.AND P2, PT, RZ, c[0x0][0x250], PT ;  /* 0x00009400ff007a0c */ /* 0x000fe20003f45070 */
[----:B------:R-:W-:Y:S01]  /*08b0*/  IMAD.MOV.U32 R20, RZ, RZ, -0x1 ;  /* 0xffffffffff147424 */ /* 0x000fe200078e00ff */
[----:B--2---:R-:W-:-:S02]  /*08c0*/  SHF.R.S32.HI R10, RZ, 0x1f, R215 ;  /* 0x0000001fff0a7819 */ /* 0x004fc400000114d7 */
[----:B------:R-:W-:Y:S02]  /*08d0*/  ISETP.NE.AND.EX P4, PT, RZ, c[0x0][0x244], PT, P4 ;  /* 0x00009100ff007a0c */ /* 0x000fe40003f85340 */
[----:B------:R-:W-:Y:S02]  /*08e0*/  ISETP.NE.AND.EX P2, PT, RZ, c[0x0][0x254], PT, P2 ;  /* 0x00009500ff007a0c */ /* 0x000fe40003f45320 */
[----:B------:R-:W-:Y:S02]  /*08f0*/  SHF.L.U64.HI R4, R215, 0x2, R10 ;  /* 0x00000002d7047819 */ /* 0x000fe4000001020a */
[----:B------:R-:W-:Y:S02]  /*0900*/  IADD3 R8, P0, R6, c[0x0][0x240], RZ ;  /* 0x0000900006087a10 */ /* 0x000fe40007f1e0ff */
[----:B------:R-:W-:Y:S02]  /*0910*/  ISETP.EQ.U32.AND P5, PT, RZ, c[0x0][0x248], PT ;  /* 0x00009200ff007a0c */ /* 0x000fe40003fa2070 */
[----:B------:R-:W-:Y:S01]  /*0920*/  IADD3.X R9, R4, c[0x0][0x244], RZ, P0, !PT ;  /* 0x0000910004097a10 */ /* 0x000fe200007fe4ff */
[----:B------:R-:W-:-:S04]  /*0930*/  IMAD.MOV.U32 R242, RZ, RZ, RZ ;  /* 0x000000fffff27224 */ /* 0x000fc800078e00ff */
[----:B---3--:R2:W3:Y:S01]  /*0940*/  @P4 LDG.E R20, [R8.64] ;  /* 0x0000000608144981 */ /* 0x0084e2000c1e1900 */
[----:B------:R-:W-:Y:S02]  /*0950*/  @P2 IADD3 R12, P0, R6, c[0x0][0x250], RZ ;  /* 0x00009400060c2a10 */ /* 0x000fe40007f1e0ff */
[----:B-1----:R-:W-:Y:S01]  /*0960*/  ISETP.NE.AND P3, PT, R5, RZ, PT ;  /* 0x000000ff0500720c */ /* 0x002fe20003f65270 */
[----:B------:R2:W3:Y:S03]  /*0970*/  @P4 LDG.E R243, [R8.64+0x4] ;  /* 0x0000040608f34981 */ /* 0x0004e6000c1e1900 */
[----:B------:R-:W-:Y:S01]  /*0980*/  ISETP.EQ.OR.EX P5, PT, RZ, c[0x0][0x24c], !P3, P5 ;  /* 0x00009300ff007a0c */ /* 0x000fe20005fa2750 */
[----:B------:R-:W-:Y:S01]  /*0990*/  IMAD.MOV.U32 R244, RZ, RZ, -0x1 ;  /* 0xfffffffffff47424 */ /* 0x000fe200078e00ff */
[----:B------:R-:W-:-:S05]  /*09a0*/  @P2 IADD3.X R13, R4, c[0x0][0x254], RZ, P0, !PT ;  /* 0x00009500040d2a10 */ /* 0x000fca00007fe4ff */
[----:B-----5:R1:W5:Y:S01]  /*09b0*/  @P2 LDG.E R242, [R12.64] ;  /* 0x000000060cf22981 */ /* 0x020362000c1e1900 */
[----:B--2---:R-:W-:-:S04]  /*09c0*/  IADD3 R8, P1, R6, c[0x0][0x248], RZ ;  /* 0x0000920006087a10 */ /* 0x004fc80007f3e0ff */
[----:B------:R-:W-:-:S05]  /*09d0*/  IADD3.X R9, R4, c[0x0][0x24c], RZ, P1, !PT ;  /* 0x0000930004097a10 */ /* 0x000fca0000ffe4ff */
[----:B------:R1:W5:Y:S01]  /*09e0*/  @!P5 LDG.E R244, [R8.64] ;  /* 0x0000000608f4d981 */ /* 0x000362000c1e1900 */
[----:B------:R-:W-:-:S04]  /*09f0*/  ISETP.NE.U32.AND P0, PT, RZ, c[0x0][0x248], PT ;  /* 0x00009200ff007a0c */ /* 0x000fc80003f05070 */
[----:B------:R-:W-:Y:S01]  /*0a00*/  ISETP.NE.AND.EX P0, PT, RZ, c[0x0][0x24c], PT, P0 ;  /* 0x00009300ff007a0c */ /* 0x000fe20003f05300 */
[----:B------:R-:W-:Y:S02]  /*0a10*/  IMAD.MOV.U32 R5, RZ, RZ, c[0x0][0x218] ;  /* 0x00008600ff057624 */ /* 0x000fe400078e00ff */
[----:B---3--:R-:W-:Y:S02]  /*0a20*/  @P4 IMAD.IADD R243, R243, 0x1, -R20 ;  /* 0x00000001f3f34824 */ /* 0x008fe400078e0a14 */
[----:B------:R-:W-:-:S08]  /*0a30*/  @!P4 IMAD.MOV.U32 R243, RZ, RZ, c[0x0][0x214] ;  /* 0x00008500fff3c624 */ /* 0x000fd000078e00ff */
[----:B------:R-:W-:Y:S05]  /*0a40*/  @!P0 BRA `(.L_x_186) ;  /* 0x0000003000008947 */ /* 0x000fea0003800000 */
[----:B-1----:R-:W2:Y:S02]  /*0a50*/  @P3 LDG.E R5, [R8.64+0x4] ;  /* 0x0000040608053981 */ /* 0x002ea4000c1e1900 */
[----:B--2--5:R-:W-:-:S06]  /*0a60*/  @P3 IADD3 R5, R5, -R244, RZ ;  /* 0x800000f405053210 */ /* 0x024fcc0007ffe0ff */
[----:B------:R1:W5:Y:S02]  /*0a70*/  @!P3 LDG.E R5, [R8.64] ;  /* 0x000000060805b981 */ /* 0x000364000c1e1900 */
.L_x_186:
        /* <DEDUP_REMOVED lines=14> */
[----:B------:R-:W-:Y:S01]  /*0b60*/  IMAD R15, R10, c[0x0][0x178], RZ ;  /* 0x00005e000a0f7a24 */ /* 0x000fe200078e02ff */
[----:B------:R-:W-:Y:S01]  /*0b70*/  IADD3 R6, R243, 0x3f, RZ ;  /* 0x0000003ff3067810 */ /* 0x000fe20007ffe0ff */
[----:B------:R-:W-:Y:S01]  /*0b80*/  IMAD.WIDE.U32 R16, R215, c[0x0][0x178], RZ ;  /* 0x00005e00d7107a25 */ /* 0x000fe200078e00ff */
[----:B------:R-:W-:Y:S02]  /*0b90*/  IADD3 R5, R5, c[0x0][0x2e4], -R241 ;  /* 0x0000b90005057a10 */ /* 0x000fe40007ffe8f1 */
[----:B------:R-:W-:Y:S01]  /*0ba0*/  ISETP.NE.AND P0, PT, R244, -0x1, PT ;  /* 0xfffffffff400780c */ /* 0x000fe20003f05270 */
[----:B------:R-:W-:Y:S01]  /*0bb0*/  IMAD R15, R215, c[0x0][0x17c], R15 ;  /* 0x00005f00d70f7a24 */ /* 0x000fe200078e020f */
[----:B------:R-:W-:Y:S01]  /*0bc0*/  IADD3 R5, R5, 0x3f, RZ ;  /* 0x0000003f05057810 */ /* 0x000fe20007ffe0ff */
[----:B------:R-:W-:Y:S01]  /*0bd0*/  IMAD.WIDE.U32 R12, R20, c[0x0][0x190], RZ ;  /* 0x00006400140c7a25 */ /* 0x000fe200078e00ff */
[----:B------:R-:W-:-:S02]  /*0be0*/  SHF.R.S32.HI R4, RZ, 0x1f, R6 ;  /* 0x0000001fff047819 */ /* 0x000fc40000011406 */
[----:B------:R-:W-:Y:S01]  /*0bf0*/  SHF.R.S32.HI R240, RZ, 0x1f, R5 ;  /* 0x0000001ffff07819 */ /* 0x000fe20000011405 */
[----:B------:R-:W-:Y:S01]  /*0c00*/  IMAD.IADD R15, R17, 0x1, R15 ;  /* 0x00000001110f7824 */ /* 0x000fe200078e020f */
[----:B------:R-:W-:Y:S02]  /*0c10*/  LEA.HI R4, R4, R6, RZ, 0x6 ;  /* 0x0000000604047211 */ /* 0x000fe400078f30ff */
[----:B------:R-:W-:Y:S02]  /*0c20*/  LEA.HI R240, R240, R5, RZ, 0x6 ;  /* 0x00000005f0f07211 */ /* 0x000fe400078f30ff */
[----:B------:R-:W-:Y:S01]  /*0c30*/  ISETP.NE.AND P1, PT, R20, -0x1, PT ;  /* 0xffffffff1400780c */ /* 0x000fe20003f25270 */
[----:B------:R-:W-:Y:S01]  /*0c40*/  @P0 IMAD.IADD R7, R242, 0x1, R244 ;  /* 0x00000001f2070824 */ /* 0x000fe200078e02f4 */
[----:B------:R-:W-:Y:S02]  /*0c50*/  SHF.R.S32.HI R4, RZ, 0x6, R4 ;  /* 0x00000006ff047819 */ /* 0x000fe40000011404 */
[----:B------:R-:W-:Y:S01]  /*0c60*/  SHF.R.S32.HI R240, RZ, 0x6, R240 ;  /* 0x00000006fff07819 */ /* 0x000fe200000114f0 */
[----:B------:R-:W-:Y:S01]  /*0c70*/  @P0 IMAD.WIDE.U32 R8, R7, c[0x0][0x198], RZ ;  /* 0x0000660007080a25 */ /* 0x000fe200078e00ff */
[----:B------:R-:W-:-:S02]  /*0c80*/  SEL R16, R16, R12, !P1 ;  /* 0x0000000c10107207 */ /* 0x000fc40004800000 */
[----:B------:R-:W-:Y:S01]  /*0c90*/  IMNMX R240, R4, R240, PT ;  /* 0x000000f004f07217 */ /* 0x000fe20003800200 */
[----:B------:R-:W-:Y:S02]  /*0ca0*/  IMAD R4, R20, c[0x0][0x194], RZ ;  /* 0x0000650014047a24 */ /* 0x000fe400078e02ff */
        /* <DEDUP_REMOVED lines=15> */
.L_x_188:
        /* <DEDUP_REMOVED lines=13> */
.L_x_189:
[----:B------:R-:W-:Y:S01]  /*0e70*/  IABS R6, c[0x0][0x1c8] ;  /* 0x0000720000067a13 */ /* 0x000fe20000000000 */
[----:B------:R-:W1:Y:S01]  /*0e80*/  LDC.U8 R18, c[0x0][0x328] ;  /* 0x0000ca00ff127b82 */ /* 0x000e620000000000 */
[----:B------:R-:W-:Y:S01]  /*0e90*/  IABS R14, R235 ;  /* 0x000000eb000e7213 */ /* 0x000fe20000000000 */
[----:B------:R-:W-:Y:S01]  /*0ea0*/  @!P1 IMAD R13, R10, c[0x0][0x368], RZ ;  /* 0x0000da000a0d9a24 */ /* 0x000fe200078e02ff */
[----:B------:R-:W2:Y:S01]  /*0eb0*/  I2F.RP R4, R6 ;  /* 0x0000000600047306 */ /* 0x000ea20000209400 */
[----:B------:R-:W-:Y:S01]  /*0ec0*/  MOV R21, c[0x0][0x224] ;  /* 0x0000890000157a02 */ /* 0x000fe20000000f00 */
[C---:B------:R-:W-:Y:S01]  /*0ed0*/  @P1 IMAD.WIDE.U32 R32, R20.reuse, c[0x0][0x370], RZ ;  /* 0x0000dc0014201a25 */ /* 0x040fe200078e00ff */
[----:B------:R-:W-:Y:S02]  /*0ee0*/  LOP3.LUT R22, R235, c[0x0][0x1c8], RZ, 0x3c, !PT ;  /* 0x00007200eb167a12 */ /* 0x000fe400078e3cff */
[----:B------:R-:W-:Y:S01]  /*0ef0*/  SHF.R.S32.HI R21, RZ, 0x1f, R21 ;  /* 0x0000001fff157819 */ /* 0x000fe20000011415 */
[----:B------:R-:W-:Y:S01]  /*0f00*/  @!P1 IMAD R13, R215, c[0x0][0x36c], R13 ;  /* 0x0000db00d70d9a24 */ /* 0x000fe200078e020d */
[----:B------:R-:W-:Y:S01]  /*0f10*/  MOV R31, c[0x0][0x22c] ;  /* 0x00008b00001f7a02 */ /* 0x000fe20000000f00 */
[----:B------:R-:W-:Y:S01]  /*0f20*/  @P1 IMAD R33, R20, c[0x0][0x374], R33 ;  /* 0x0000dd0014211a24 */ /* 0x000fe200078e0221 */
[----:B------:R-:W-:Y:S01]  /*0f30*/  ISETP.GE.AND P3, PT, R22, RZ, PT ;  /* 0x000000ff1600720c */ /* 0x000fe20003f66270 */
[----:B------:R-:W-:Y:S01]  /*0f40*/  IMAD R21, R21, R215, RZ ;  /* 0x000000d715157224 */ /* 0x000fe200078e02ff */
[C---:B------:R-:W-:Y:S01]  /*0f50*/  SHF.L.U32 R36, R215.reuse, 0x7, RZ ;  /* 0x00000007d7247819 */ /* 0x040fe200000006ff */
[----:B------:R-:W-:-:S03]  /*0f60*/  IMAD.WIDE.U32 R28, R215, c[0x0][0x224], RZ ;  /* 0x00008900d71c7a25 */ /* 0x000fc600078e00ff */
[----:B------:R-:W-:Y:S01]  /*0f70*/  SEL R36, R36, RZ, P4 ;  /* 0x000000ff24247207 */ /* 0x000fe20002000000 */
[----:B--2---:R-:W2:Y:S01]  /*0f80*/  MUFU.RCP R4, R4 ;  /* 0x0000000400047308 */ /* 0x004ea20000001000 */
[----:B------:R-:W-:Y:S02]  /*0f90*/  IMAD R21, R10, c[0x0][0x224], R21 ;  /* 0x000089000a157a24 */ /* 0x000fe400078e0215 */
[----:B------:R-:W-:Y:S01]  /*0fa0*/  IMAD.WIDE R22, R31, c[0x0][0x1c0], RZ ;  /* 0x000070001f167a25 */ /* 0x000fe200078e02ff */
[----:B-1----:R-:W-:-:S03]  /*0fb0*/  ISETP.NE.AND P2, PT, R18, RZ, PT ;  /* 0x000000ff1200720c */ /* 0x002fc60003f45270 */
[----:B------:R-:W-:Y:S02]  /*0fc0*/  IMAD.IADD R21, R29, 0x1, R21 ;  /* 0x000000011d157824 */ /* 0x000fe400078e0215 */
[----:B------:R-:W-:Y:S01]  /*0fd0*/  IMAD.WIDE.U32 R26, R22, R20, RZ ;  /* 0x00000014161a7225 */ /* 0x000fe200078e00ff */
[----:B--2---:R-:W-:-:S07]  /*0fe0*/  IADD3 R4, R4, 0xffffffe, RZ ;  /* 0x0ffffffe04047810 */ /* 0x004fce0007ffe0ff */
[----:B------:R-:W-:Y:S01]  /*0ff0*/  @P2 IMAD R34, R215, c[0x0][0x214], RZ ;  /* 0x00008500d7222a24 */ /* 0x000fe200078e02ff */
[----:B------:R-:W1:Y:S04]  /*1000*/  F2I.FTZ.U32.TRUNC.NTZ R5, R4 ;  /* 0x0000000400057305 */ /* 0x000e68000021f000 */
[----:B------:R-:W-:-:S05]  /*1010*/  @P2 SEL R34, R34, R20, !P1 ;  /* 0x0000001422222207 */ /* 0x000fca0004800000 */
[----:B------:R-:W-:Y:S01]  /*1020*/  @P2 IMAD R34, R235, c[0x0][0x234], R34 ;  /* 0x00008d00eb222a24 */ /* 0x000fe200078e0222 */
[----:B-1----:R-:W-:-:S05]  /*1030*/  IADD3 R4, RZ, -R5, RZ ;  /* 0x80000005ff047210 */ /* 0x002fca0007ffe0ff */
[----:B------:R-:W-:Y:S02]  /*1040*/  IMAD R11, R4, R6, RZ ;  /* 0x00000006040b7224 */ /* 0x000fe400078e02ff */
[----:B------:R-:W-:-:S04]  /*1050*/  IMAD.MOV.U32 R4, RZ, RZ, RZ ;  /* 0x000000ffff047224 */ /* 0x000fc800078e00ff */
[----:B------:R-:W-:-:S04]  /*1060*/  IMAD.HI.U32 R11, R5, R11, R4 ;  /* 0x0000000b050b7227 */ /* 0x000fc800078e0004 */
[----:B------:R-:W-:-:S04]  /*1070*/  @!P1 IMAD.WIDE.U32 R4, R215, c[0x0][0x368], RZ ;  /* 0x0000da00d7049a25 */ /* 0x000fc800078e00ff */
[----:B------:R-:W-:Y:S01]  /*1080*/  IMAD.HI.U32 R11, R11, R14, RZ ;  /* 0x0000000e0b0b7227 */ /* 0x000fe200078e00ff */
[----:B------:R-:W-:Y:S02]  /*1090*/  @!P1 MOV R32, R4 ;  /* 0x0000000400209202 */ /* 0x000fe40000000f00 */
[----:B------:R-:W1:Y:S01]  /*10a0*/  S2R R4, SR_CTAID.X ;  /* 0x0000000000047919 */ /* 0x000e620000002500 */
[----:B------:R-:W-:Y:S02]  /*10b0*/  IMAD.MOV R17, RZ, RZ, -R11 ;  /* 0x000000ffff117224 */ /* 0x000fe400078e0a0b */
[----:B------:R-:W-:Y:S01]  /*10c0*/  @!P1 IMAD.IADD R33, R5, 0x1, R13 ;  /* 0x0000000105219824 */ /* 0x000fe200078e020d */
[----:B------:R-:W-:Y:S01]  /*10d0*/  SHF.L.U64.HI R13, R215, 0x7, R10 ;  /* 0x00000007d70d7819 */ /* 0x000fe2000001020a */
[----:B------:R-:W-:Y:S01]  /*10e0*/  IMAD R17, R6, R17, R14 ;  /* 0x0000001106117224 */ /* 0x000fe200078e020e */
[----:B------:R-:W2:Y:S01]  /*10f0*/  LDC.U8 R5, c[0x0][0x3d0] ;  /* 0x0000f400ff057b82 */ /* 0x000ea20000000000 */
[-C--:B------:R-:W-:Y:S01]  /*1100*/  IMAD R14, R23, R28.reuse, RZ ;  /* 0x0000001c170e7224 */ /* 0x080fe200078e02ff */
[----:B------:R-:W-:Y:S01]  /*1110*/  SEL R13, R13, RZ, P4 ;  /* 0x000000ff0d0d7207 */ /* 0x000fe20002000000 */
[----:B------:R-:W-:Y:S01]  /*1120*/  IMAD.WIDE.U32 R28, R22, R28, RZ ;  /* 0x0000001c161c7225 */ /* 0x000fe200078e00ff */
[----:B------:R-:W-:-:S02]  /*1130*/  ISETP.GT.U32.AND P5, PT, R6, R17, PT ;  /* 0x000000110600720c */ /* 0x000fc40003fa4070 */
[----:B------:R-:W-:Y:S01]  /*1140*/  IADD3 R36, P4, R19, R36, RZ ;  /* 0x0000002413247210 */ /* 0x000fe20007f9e0ff */
[----:B------:R-:W-:Y:S01]  /*1150*/  IMAD R14, R22, R21, R14 ;  /* 0x00000015160e7224 */ /* 0x000fe200078e020e */
[----:B------:R-:W-:Y:S01]  /*1160*/  SEL R24, R28, R26, !P1 ;  /* 0x0000001a1c187207 */ /* 0x000fe20004800000 */
[----:B------:R-:W-:Y:S01]  /*1170*/  IMAD R28, R235, c[0x0][0x22c], RZ ;  /* 0x00008b00eb1c7a24 */ /* 0x000fe200078e02ff */
[----:B------:R-:W-:Y:S01]  /*1180*/  IADD3.X R13, R25, R13, RZ, P4, !PT ;  /* 0x0000000d190d7210 */ /* 0x000fe200027fe4ff */
[----:B------:R-:W-:-:S03]  /*1190*/  IMAD.IADD R14, R29, 0x1, R14 ;  /* 0x000000011d0e7824 */ /* 0x000fc600078e020e */
[----:B------:R-:W-:-:S03]  /*11a0*/  SHF.R.S32.HI R30, RZ, 0x1f, R28 ;  /* 0x0000001fff1e7819 */ /* 0x000fc6000001141c */
[----:B------:R-:W-:Y:S01]  /*11b0*/  @!P5 IMAD.IADD R17, R17, 0x1, -R6 ;  /* 0x000000011111d824 */ /* 0x000fe200078e0a06 */
[----:B------:R-:W-:Y:S02]  /*11c0*/  @!P5 IADD3 R11, R11, 0x1, RZ ;  /* 0x000000010b0bd810 */ /* 0x000fe40007ffe0ff */
[----:B------:R-:W-:Y:S02]  /*11d0*/  ISETP.NE.AND P5, PT, RZ, c[0x0][0x1c8], PT ;  /* 0x00007200ff007a0c */ /* 0x000fe40003fa5270 */
[----:B------:R-:W-:Y:S01]  /*11e0*/  ISETP.GE.U32.AND P6, PT, R17, R6, PT ;  /* 0x000000061100720c */ /* 0x000fe20003fc6070 */
[----:B------:R-:W-:Y:S01]  /*11f0*/  IMAD R6, R23, R20, RZ ;  /* 0x0000001417067224 */ /* 0x000fe200078e02ff */
[----:B--2---:R-:W-:Y:S01]  /*1200*/  ISETP.NE.AND P4, PT, R5, RZ, PT ;  /* 0x000000ff0500720c */ /* 0x004fe20003f85270 */
[-C--:B------:R-:W-:Y:S02]  /*1210*/  IMAD R23, R23, R36.reuse, RZ ;  /* 0x0000002417177224 */ /* 0x080fe400078e02ff */
[----:B------:R-:W-:Y:S01]  /*1220*/  IMAD.WIDE.U32 R36, R22, R36, RZ ;  /* 0x0000002416247225 */ /* 0x000fe200078e00ff */
[----:B------:R-:W-:-:S03]  /*1230*/  @P1 IADD3 R14, R27, R6, RZ ;  /* 0x000000061b0e1210 */ /* 0x000fc60007ffe0ff */
[----:B-1----:R-:W-:-:S04]  /*1240*/  IMAD.WIDE.U32 R26, R4, c[0x0][0x3d8], RZ ;  /* 0x0000f600041a7a25 */ /* 0x002fc800078e00ff */
[----:B------:R-:W-:Y:S01]  /*1250*/  @P6 IADD3 R11, R11, 0x1, RZ ;  /* 0x000000010b0b6810 */ /* 0x000fe20007ffe0ff */
[----:B------:R-:W-:Y:S01]  /*1260*/  IMAD R23, R22, R13, R23 ;  /* 0x0000000d16177224 */ /* 0x000fe200078e0217 */
[----:B------:R-:W-:Y:S01]  /*1270*/  SHF.R.S32.HI R13, RZ, 0x1f, R235 ;  /* 0x0000001fff0d7819 */ /* 0x000fe200000114eb */
[----:B------:R-:W-:Y:S01]  /*1280*/  IMAD R18, R4, c[0x0][0x3dc], R27 ;  /* 0x0000f70004127a24 */ /* 0x000fe200078e021b */
[----:B------:R-:W-:Y:S01]  /*1290*/  SEL R27, R26, RZ, P4 ;  /* 0x000000ff1a1b7207 */ /* 0x000fe20002000000 */
[----:B------:R-:W-:Y:S01]  /*12a0*/  IMAD.MOV.U32 R6, RZ, RZ, R11 ;  /* 0x000000ffff067224 */ /* 0x000fe200078e000b */
[----:B------:R-:W-:Y:S01]  /*12b0*/  SHF.R.S32.HI R11, RZ, 0x1f, R227 ;  /* 0x0000001fff0b7819 */ /* 0x000fe200000114e3 */
[----:B------:R-:W-:Y:S01]  /*12c0*/  @!P2 IMAD R4, R215, c[0x0][0x1c0], R235 ;  /* 0x00007000d704aa24 */ /* 0x000fe200078e02eb */
[----:B------:R-:W-:Y:S02]  /*12d0*/  SEL R18, R18, RZ, P4 ;  /* 0x000000ff12127207 */ /* 0x000fe40002000000 */
[----:B------:R-:W-:Y:S01]  /*12e0*/  @!P3 IADD3 R6, -R6, RZ, RZ ;  /* 0x000000ff0606b210 */ /* 0x000fe20007ffe1ff */
[----:B------:R-:W-:Y:S01]  /*12f0*/  @!P2 IMAD R34, R4, c[0x0][0x214], RZ ;  /* 0x000085000422aa24 */ /* 0x000fe200078e02ff */
[----:B------:R-:W-:-:S02]  /*1300*/  @!P5 LOP3.LUT R6, RZ, c[0x0][0x1c8], RZ, 0x33, !PT ;  /* 0x00007200ff06da12 */ /* 0x000fc400078e33ff */
        /* <DEDUP_REMOVED lines=10> */
.L_x_190:
[----:B------:R-:W-:-:S04]  /*13b0*/  IMAD R20, R215, c[0x0][0x1c0], R235 ;  /* 0x00007000d7147a24 */ /* 0x000fc800078e02eb */
[----:B------:R-:W-:Y:S02]  /*13c0*/  IMAD R20, R20, c[0x0][0x224], RZ ;  /* 0x0000890014147a24 */ /* 0x000fe400078e02ff */
.L_x_191:
[----:B------:R-:W1:Y:S01]  /*13d0*/  S2R R4, SR_TID.X ;  /* 0x0000000000047919 */ /* 0x000e620000002100 */
[----:B------:R-:W-:Y:S01]  /*13e0*/  IADD3 R32, P3, R216, R32, RZ ;  /* 0x00000020d8207210 */ /* 0x000fe20007f7e0ff */
[----:B------:R-:W-:Y:S01]  /*13f0*/  IMAD R31, R31, c[0x0][0x1c0], RZ ;  /* 0x000070001f1f7a24 */ /* 0x000fe200078e02ff */
[----:B------:R-:W-:Y:S01]  /*1400*/  SHF.R.S32.HI R217, RZ, 0x1f, R216 ;  /* 0x0000001fffd97819 */ /* 0x000fe200000114d8 */
[----:B------:R-:W-:Y:S01]  /*1410*/  IMAD R26, R25, c[0x0][0x370], RZ ;  /* 0x0000dc00191a7a24 */ /* 0x000fe200078e02ff */
[----:B------:R-:W-:Y:S01]  /*1420*/  BSSY B1, `(.L_x_187) ;  /* 0x00004c5000017945 */ /* 0x000fe20003800000 */
[----:B------:R-:W-:Y:S02]  /*1430*/  IMAD.SHL.U32 R29, R31, 0x40, RZ ;  /* 0x000000401f1d7824 */ /* 0x000fe400078e00ff */
[----:B------:R-:W-:Y:S02]  /*1440*/  IMAD.X R33, R217, 0x1, R33, P3 ;  /* 0x00000001d9217824 */ /* 0x000fe400018e0621 */
[C---:B------:R-:W-:Y:S01]  /*1450*/  IMAD.IADD R34, R19.reuse, 0x1, R34 ;  /* 0x0000000113227824 */ /* 0x040fe200078e0222 */
[----:B------:R-:W-:Y:S01]  /*1460*/  IADD3 R28, P2, P1, R36, R29, R28 ;  /* 0x0000001d241c7210 */ /* 0x000fe2000795e01c */
[C---:B------:R-:W-:Y:S01]  /*1470*/  IMAD.IADD R20, R19.reuse, 0x1, R20 ;  /* 0x0000000113147824 */ /* 0x040fe200078e0214 */
[----:B------:R-:W-:Y:S01]  /*1480*/  SHF.R.S32.HI R29, RZ, 0x1f, R29 ;  /* 0x0000001fff1d7819 */ /* 0x000fe2000001141d */
[----:B------:R-:W-:-:S02]  /*1490*/  IMAD R26, R19, c[0x0][0x374], R26 ;  /* 0x0000dd00131a7a24 */ /* 0x000fc400078e021a */
[----:B------:R-:W-:Y:S01]  /*14a0*/  IMAD.WIDE.U32 R32, R19, c[0x0][0x370], R32 ;  /* 0x0000dc0013207a25 */ /* 0x000fe200078e0020 */
[----:B------:R-:W-:Y:S02]  /*14b0*/  IADD3 R19, P3, R214, R19, RZ ;  /* 0x00000013d6137210 */ /* 0x000fe40007f7e0ff */
[----:B------:R-:W-:Y:S01]  /*14c0*/  IADD3.X R23, R23, R29, R30, P2, P1 ;  /* 0x0000001d17177210 */ /* 0x000fe200017e241e */
[----:B------:R-:W-:Y:S01]  /*14d0*/  IMAD.IADD R226, R227, 0x1, R243 ;  /* 0x00000001e3e27824 */ /* 0x000fe200078e02f3 */
[----:B------:R-:W-:Y:S01]  /*14e0*/  IADD3 R24, P2, P1, R27, R28, R24 ;  /* 0x0000001c1b187210 */ /* 0x000fe2000795e018 */
[----:B------:R-:W-:Y:S01]  /*14f0*/  IMAD.WIDE.U32 R28, R19, c[0x0][0x190], R216 ;  /* 0x00006400131c7a25 */ /* 0x000fe200078e00d8 */
[----:B------:R-:W-:Y:S02]  /*1500*/  IADD3 R33, R33, R26, RZ ;  /* 0x0000001a21217210 */ /* 0x000fe40007ffe0ff */
[----:B-1----:R-:W-:Y:S01]  /*1510*/  SHF.R.S32.HI R21, RZ, 0x1f, R4 ;  /* 0x0000001fff157819 */ /* 0x002fe20000011404 */
[----:B------:R-:W-:Y:S01]  /*1520*/  IMAD.MOV.U32 R17, RZ, RZ, 0x4 ;  /* 0x00000004ff117424 */ /* 0x000fe200078e00ff */
[----:B------:R-:W-:Y:S01]  /*1530*/  IADD3 R26, R226, -c[0x0][0x2e8], -R241 ;  /* 0x8000ba00e21a7a10 */ /* 0x000fe20007ffe8f1 */
[----:B------:R-:W-:Y:S01]  /*1540*/  IMAD.WIDE.U32 R32, R235, c[0x0][0x378], R32 ;  /* 0x0000de00eb207a25 */ /* 0x000fe200078e0020 */
[----:B------:R-:W-:-:S02]  /*1550*/  LEA.HI R21, R21, R4, RZ, 0x5 ;  /* 0x0000000415157211 */ /* 0x000fc400078f28ff */
[----:B------:R-:W-:Y:S01]  /*1560*/  IADD3.X R14, R18, R23, R14, P2, P1 ;  /* 0x00000017120e7210 */ /* 0x000fe200017e240e */
[----:B------:R-:W-:Y:S01]  /*1570*/  IMAD.WIDE R34, R34, R17, c[0x0][0x200] ;  /* 0x0000800022227625 */ /* 0x000fe200078e0211 */
[----:B------:R-:W-:Y:S02]  /*1580*/  LOP3.LUT R22, R21, 0xffffffe0, RZ, 0xc0, !PT ;  /* 0xffffffe015167812 */ /* 0x000fe400078ec0ff */
[----:B------:R-:W-:Y:S01]  /*1590*/  IADD3 R28, P2, R16, R28, RZ ;  /* 0x0000001c101c7210 */ /* 0x000fe20007f5e0ff */
[----:B------:R-:W-:Y:S01]  /*15a0*/  IMAD R16, R13, c[0x0][0x1a8], RZ ;  /* 0x00006a000d107a24 */ /* 0x000fe200078e02ff */
[----:B------:R-:W-:Y:S01]  /*15b0*/  SHF.R.S32.HI R18, RZ, 0x1f, R26 ;  /* 0x0000001fff127819 */ /* 0x000fe2000001141a */
[----:B------:R-:W-:Y:S01]  /*15c0*/  IMAD.IADD R22, R4, 0x1, -R22 ;  /* 0x0000000104167824 */ /* 0x000fe200078e0a16 */
[----:B------:R-:W-:Y:S01]  /*15d0*/  SHF.R.S32.HI R4, RZ, 0x1f, R214 ;  /* 0x0000001fff047819 */ /* 0x000fe200000114d6 */
[----:B------:R-:W-:Y:S01]  /*15e0*/  IMAD R16, R235, c[0x0][0x1ac], R16 ;  /* 0x00006b00eb107a24 */ /* 0x000fe200078e0210 */
[----:B------:R-:W-:Y:S01]  /*15f0*/  SHF.R.S32.HI R21, RZ, 0x5, R21 ;  /* 0x00000005ff157819 */ /* 0x000fe20000011415 */
[----:B------:R-:W-:Y:S01]  /*1600*/  IMAD.MOV.U32 R229, RZ, RZ, R35 ;  /* 0x000000ffffe57224 */ /* 0x000fe200078e0023 */
[----:B------:R-:W-:Y:S01]  /*1610*/  LEA.HI R18, R18, R26, RZ, 0x6 ;  /* 0x0000001a12127211 */ /* 0x000fe200078f30ff */
[----:B------:R-:W-:Y:S01]  /*1620*/  IMAD.X R25, R4, 0x1, R25, P3 ;  /* 0x0000000104197824 */ /* 0x000fe200018e0619 */
[----:B------:R-:W-:Y:S01]  /*1630*/  MOV R230, R34 ;  /* 0x0000002200e67202 */ /* 0x000fe20000000f00 */
[----:B------:R-:W-:Y:S01]  /*1640*/  IMAD R21, R21, R31, R22 ;  /* 0x0000001f15157224 */ /* 0x000fe200078e0216 */
[----:B------:R-:W-:Y:S01]  /*1650*/  SHF.R.S32.HI R18, RZ, 0x6, R18 ;  /* 0x00000006ff127819 */ /* 0x000fe20000011412 */
[----:B------:R-:W-:-:S02]  /*1660*/  IMAD R25, R25, c[0x0][0x190], RZ ;  /* 0x0000640019197a24 */ /* 0x000fc400078e02ff */
[----:B------:R-:W-:Y:S01]  /*1670*/  IMAD R22, R13, c[0x0][0x378], RZ ;  /* 0x0000de000d167a24 */ /* 0x000fe200078e02ff */
[----:B------:R-:W-:Y:S01]  /*1680*/  IMNMX R225, RZ, R18, !PT ;  /* 0x00000012ffe17217 */ /* 0x000fe20007800200 */
[----:B------:R-:W-:Y:S01]  /*1690*/  IMAD R25, R19, c[0x0][0x194], R25 ;  /* 0x0000650013197a24 */ /* 0x000fe200078e0219 */
[----:B------:R-:W-:Y:S01]  /*16a0*/  IADD3 R24, P1, R21, R24, RZ ;  /* 0x0000001815187210 */ /* 0x000fe20007f3e0ff */
[----:B------:R-:W-:-:S03]  /*16b0*/  IMAD R22, R235, c[0x0][0x37c], R22 ;  /* 0x0000df00eb167a24 */ /* 0x000fc600078e0216 */
[----:B------:R-:W-:Y:S01]  /*16c0*/  IADD3.X R29, R15, R29, R25, P2, !PT ;  /* 0x0000001d0f1d7210 */ /* 0x000fe200017fe419 */
[----:B------:R-:W-:Y:S01]  /*16d0*/  IMAD.IADD R23, R33, 0x1, R22 ;  /* 0x0000000121177824 */ /* 0x000fe200078e0216 */
[----:B------:R-:W-:Y:S01]  /*16e0*/  MOV R22, R32 ;  /* 0x0000002000167202 */ /* 0x000fe20000000f00 */
[----:B------:R-:W-:Y:S01]  /*16f0*/  IMAD R15, R4, c[0x0][0x370], RZ ;  /* 0x0000dc00040f7a24 */ /* 0x000fe200078e02ff */
[----:B------:R-:W-:Y:S01]  /*1700*/  LEA.HI.X.SX32 R14, R21, R14, 0x1, P1 ;  /* 0x0000000e150e7211 */ /* 0x000fe200008f0eff */
[----:B------:R-:W-:Y:S01]  /*1710*/  IMAD.WIDE.U32 R28, R235, c[0x0][0x1a8], R28 ;  /* 0x00006a00eb1c7a25 */ /* 0x000fe200078e001c */
[----:B------:R-:W-:-:S03]  /*1720*/  LEA R246, P1, R24, c[0x0][0x350], 0x2 ;  /* 0x0000d40018f67a11 */ /* 0x000fc600078210ff */
[----:B------:R-:W-:Y:S01]  /*1730*/  IMAD.IADD R16, R29, 0x1, R16 ;  /* 0x000000011d107824 */ /* 0x000fe200078e0210 */
[----:B------:R-:W-:Y:S01]  /*1740*/  LEA R250, P3, R28, c[0x0][0x160], 0x1 ;  /* 0x000058001cfa7a11 */ /* 0x000fe200078608ff */
[----:B------:R-:W-:Y:S01]  /*1750*/  IMAD R15, R214, c[0x0][0x374], R15 ;  /* 0x0000dd00d60f7a24 */ /* 0x000fe200078e020f */
[----:B------:R-:W-:Y:S01]  /*1760*/  LEA.HI.X R247, R24, c[0x0][0x354], R14, 0x2, P1 ;  /* 0x0000d50018f77a11 */ /* 0x000fe200008f140e */
[----:B------:R-:W-:Y:S01]  /*1770*/  IMAD.WIDE.U32 R22, R214, c[0x0][0x370], R22 ;  /* 0x0000dc00d6167a25 */ /* 0x000fe200078e0016 */
[----:B------:R-:W-:Y:S02]  /*1780*/  LEA.HI.X R251, R28, c[0x0][0x164], R16, 0x1, P3 ;  /* 0x000059001cfb7a11 */ /* 0x000fe400018f0c10 */
[----:B------:R-:W-:Y:S01]  /*1790*/  ISETP.GT.AND P3, PT, R240, R225, PT ;  /* 0x000000e1f000720c */ /* 0x000fe20003f64270 */
[----:B------:R-:W-:Y:S01]  /*17a0*/  IMAD.WIDE R20, R20, R17, c[0x0][0x3c8] ;  /* 0x0000f20014147625 */ /* 0x000fe200078e0211 */
[----:B------:R-:W-:Y:S02]  /*17b0*/  LEA R248, P2, R22, c[0x0][0x330], 0x1 ;  /* 0x0000cc0016f87a11 */ /* 0x000fe400078408ff */
[----:B------:R-:W-:Y:S01]  /*17c0*/  IADD3 R240, R240, -0x1, RZ ;  /* 0xfffffffff0f07810 */ /* 0x000fe20007ffe0ff */
[----:B------:R-:W-:Y:S01]  /*17d0*/  IMAD.IADD R15, R23, 0x1, R15 ;  /* 0x00000001170f7824 */ /* 0x000fe200078e020f */
[----:B------:R-:W-:Y:S01]  /*17e0*/  MOV R232, R20 ;  /* 0x0000001400e87202 */ /* 0x000fe20000000f00 */
[----:B------:R-:W-:-:S03]  /*17f0*/  IMAD.MOV.U32 R231, RZ, RZ, R21 ;  /* 0x000000ffffe77224 */ /* 0x000fc600078e0015 */
[----:B------:R-:W-:-:S03]  /*1800*/  LEA.HI.X R249, R22, c[0x0][0x334], R15, 0x1, P2 ;  /* 0x0000cd0016f97a11 */ /* 0x000fc600010f0c0f */
        /* <DEDUP_REMOVED lines=11> */
[----:B------:R-:W-:Y:S02]  /*18c0*/  IADD3 R7, R9, R6, RZ ;  /* 0x0000000609077210 */ /* 0x000fe40007ffe0ff */
[----:B------:R-:W-:-:S05]  /*18d0*/  MOV R6, R8 ;  /* 0x0000000800067202 */ /* 0x000fca0000000f00 */
[----:B------:R-:W-:-:S05]  /*18e0*/  IMAD.WIDE.U32 R6, R215, c[0x0][0x388], R6 ;  /* 0x0000e200d7067a25 */ /* 0x000fca00078e0006 */
[----:B------:R-:W-:Y:S02]  /*18f0*/  IADD3 R7, R7, R5, RZ ;  /* 0x0000000507077210 */ /* 0x000fe40007ffe0ff */
[----:B------:R-:W-:Y:S02]  /*1900*/  MOV R8, R6 ;  /* 0x0000000600087202 */ /* 0x000fe40000000f00 */
.L_x_193:
        /* <DEDUP_REMOVED lines=15> */
.L_x_194:
        /* <DEDUP_REMOVED lines=23> */
.L_x_196:
[----:B------:R-:W-:Y:S05]  /*1b70*/  BSYNC B0 ;  /* 0x0000000000007941 */ /* 0x000fea0003800000 */
.L_x_195:
[----:B------:R-:W-:Y:S01]  /*1b80*/  IADD3 R8, R214, 0x20, RZ ;  /* 0x00000020d6087810 */ /* 0x000fe20007ffe0ff */
[----:B------:R-:W-:Y:S03]  /*1b90*/  BSSY B0, `(.L_x_197) ;  /* 0x000000e000007945 */ /* 0x000fe60003800000 */
[----:B------:R-:W-:-:S13]  /*1ba0*/  ISETP.GE.AND P0, PT, R8, R241, PT ;  /* 0x000000f10800720c */ /* 0x000fda0003f06270 */
[----:B------:R-:W-:Y:S05]  /*1bb0*/  @P0 BRA `(.L_x_198) ;  /* 0x000000b000000947 */ /* 0x000fea0003800000 */
[----:B------:R-:W-:Y:S02]  /*1bc0*/  IADD3 R9, P2, R214, 0x20, RZ ;  /* 0x00000020d6097810 */ /* 0x000fe40007f5e0ff */
[----:B------:R-:W-:Y:S02]  /*1bd0*/  MOV R15, R7 ;  /* 0x00000007000f7202 */ /* 0x000fe40000000f00 */
[----:B------:R-:W-:-:S03]  /*1be0*/  IADD3.X R8, RZ, R4, RZ, P2, !PT ;  /* 0x00000004ff087210 */ /* 0x000fc600017fe4ff */
        /* <DEDUP_REMOVED lines=8> */
.L_x_198:
[----:B------:R-:W-:Y:S05]  /*1c70*/  BSYNC B0 ;  /* 0x0000000000007941 */ /* 0x000fea0003800000 */
.L_x_197:
[----:B------:R-:W-:Y:S01]  /*1c80*/  IMAD.WIDE.U32 R8, R227, c[0x0][0x3a8], R216 ;  /* 0x0000ea00e3087a25 */ /* 0x000fe200078e00d8 */
[----:B------:R-:W-:Y:S03]  /*1c90*/  BSSY B0, `(.L_x_199) ;  /* 0x0000014000007945 */ /* 0x000fe60003800000 */
[----:B------:R-:W-:Y:S01]  /*1ca0*/  IMAD R11, R11, c[0x0][0x3a8], RZ ;  /* 0x0000ea000b0b7a24 */ /* 0x000fe200078e02ff */
[----:B------:R-:W-:Y:S01]  /*1cb0*/  IADD3 R8, P2, R6, R8, RZ ;  /* 0x0000000806087210 */ /* 0x000fe20007f5e0ff */
[----:B------:R-:W-:-:S02]  /*1cc0*/  IMAD R13, R13, c[0x0][0x3c0], RZ ;  /* 0x0000f0000d0d7a24 */ /* 0x000fc400078e02ff */
[----:B------:R-:W-:-:S05]  /*1cd0*/  IMAD R11, R227, c[0x0][0x3ac], R11 ;  /* 0x0000eb00e30b7a24 */ /* 0x000fca00078e020b */
        /* <DEDUP_REMOVED lines=15> */
.L_x_200:
[----:B------:R-:W-:Y:S05]  /*1dd0*/  BSYNC B0 ;  /* 0x0000000000007941 */ /* 0x000fea0003800000 */
.L_x_199:
[----:B------:R-:W-:Y:S05]  /*1de0*/  @P0 BRA `(.L_x_201) ;  /* 0x0000428000000947 */ /* 0x000fea0003800000 */
[----:B------:R-:W-:Y:S02]  /*1df0*/  IADD3 R6, P0, R214, 0x20, RZ ;  /* 0x00000020d6067810 */ /* 0x000fe40007f1e0ff */
[----:B------:R-:W-:Y:S02]  /*1e00*/  MOV R9, R5 ;  /* 0x0000000500097202 */ /* 0x000fe40000000f00 */
[----:B------:R-:W-:-:S03]  /*1e10*/  IADD3.X R4, RZ, R4, RZ, P0, !PT ;  /* 0x00000004ff047210 */ /* 0x000fc600007fe4ff */
[----:B------:R-:W-:-:S04]  /*1e20*/  IMAD.WIDE.U32 R8, R6, c[0x0][0x3a8], R8 ;  /* 0x0000ea0006087a25 */ /* 0x000fc800078e0008 */
[----:B------:R-:W-:-:S04]  /*1e30*/  IMAD R4, R4, c[0x0][0x3a8], RZ ;  /* 0x0000ea0004047a24 */ /* 0x000fc800078e02ff */
[----:B------:R-:W-:Y:S01]  /*1e40*/  IMAD R4, R6, c[0x0][0x3ac], R4 ;  /* 0x0000eb0006047a24 */ /* 0x000fe200078e0204 */
[----:B------:R-:W-:-:S04]  /*1e50*/  LEA R6, P0, R8, c[0x0][0x348], 0x1 ;  /* 0x0000d20008067a11 */ /* 0x000fc800078008ff */
[----:B------:R-:W-:-:S04]  /*1e60*/  IADD3 R4, R9, R4, RZ ;  /* 0x0000000409047210 */ /* 0x000fc80007ffe0ff */
[----:B------:R-:W-:-:S05]  /*1e70*/  LEA.HI.X R7, R8, c[0x0][0x34c], R4, 0x1, P0 ;  /* 0x0000d30008077a11 */ /* 0x000fca00000f0c04 */
[----:B------:R4:W-:Y:S04]  /*1e80*/  STG.E.128 [R6.64], RZ ;  /* 0x000000ff06007986 */ /* 0x0009e8000c101d06 */
[----:B------:R4:W-:Y:S01]  /*1e90*/  STG.E.128 [R6.64+0x80], RZ ;  /* 0x000080ff06007986 */ /* 0x0009e2000c101d06 */
[----:B------:R-:W-:Y:S05]  /*1ea0*/  BRA `(.L_x_201) ;  /* 0x000041c000007947 */ /* 0x000fea0003800000 */
.L_x_192:
[----:B------:R-:W-:Y:S01]  /*1eb0*/  IMAD R14, R218, -0x40, R241 ;  /* 0xffffffc0da0e7824 */ /* 0x000fe200078e02f1 */
[----:B------:R-:W-:Y:S01]  /*1ec0*/  IADD3 R13, R214, 0x20, RZ ;  /* 0x00000020d60d7810 */ /* 0x000fe20007ffe0ff */
[----:B------:R-:W-:Y:S01]  /*1ed0*/  IMAD R10, R240, -0x40, R243 ;  /* 0xffffffc0f00a7824 */ /* 0x000fe200078e02f3 */
[----:B------:R-:W-:Y:S01]  /*1ee0*/  @P4 BAR.SYNC.DEFER_BLOCKING 0x0 ;  /* 0x0000000000004b1d */ /* 0x000fe20000010000 */
[----:B------:R-:W-:Y:S01]  /*1ef0*/  IMAD R15, R11, c[0x0][0x1a0], RZ ;  /* 0x000068000b0f7a24 */ /* 0x000fe200078e02ff */
[----:B------:R-:W-:Y:S01]  /*1f00*/  ISETP.GE.AND P2, PT, R13, R14, PT ;  /* 0x0000000e0d00720c */ /* 0x000fe20003f46270 */
[----:B------:R-:W-:Y:S01]  /*1f10*/  IMAD.WIDE.U32 R16, R227, c[0x0][0x1a0], R216 ;  /* 0x00006800e3107a25 */ /* 0x000fe200078e00d8 */
[----:B------:R-:W-:-:S02]  /*1f20*/  ISETP.GE.AND P1, PT, R13, R10, PT ;  /* 0x0000000a0d00720c */ /* 0x000fc40003f26270 */
[----:B------:R-:W-:Y:S01]  /*1f30*/  ISETP.GE.AND P3, PT, R214, R14, PT ;  /* 0x0000000ed600720c */ /* 0x000fe20003f66270 */
[----:B------:R-:W-:Y:S01]  /*1f40*/  IMAD R13, R227, c[0x0][0x1a4], R15 ;  /* 0x00006900e30d7a24 */ /* 0x000fe200078e020f */
[----:B------:R-:W-:Y:S01]  /*1f50*/  IADD3 R18, P0, R12, R16, RZ ;  /* 0x000000100c127210 */ /* 0x000fe20007f1e0ff */
[----:B------:R-:W-:Y:S01]  /*1f60*/  IMAD.MOV.U32 R201, RZ, RZ, 0x40 ;  /* 0x00000040ffc97424 */ /* 0x000fe200078e00ff */
[----:B------:R-:W-:Y:S01]  /*1f70*/  ISETP.GE.AND P4, PT, R214, R10, PT ;  /* 0x0000000ad600720c */ /* 0x000fe20003f86270 */
[----:B------:R-:W-:Y:S01]  /*1f80*/  IMAD R12, R11, c[0x0][0x198], RZ ;  /* 0x000066000b0c7a24 */ /* 0x000fe200078e02ff */
[----:B------:R-:W-:Y:S01]  /*1f90*/  IADD3.X R19, R9, R17, R13, P0, !PT ;  /* 0x0000001109137210 */ /* 0x000fe200007fe40d */
[----:B------:R-:W-:Y:S01]  /*1fa0*/  IMAD.WIDE.U32 R16, R227, c[0x0][0x198], R216 ;  /* 0x00006600e3107a25 */ /* 0x000fe200078e00d8 */
[----:B------:R-:W-:Y:S02]  /*1fb0*/  SHF.R.S32.HI R233, RZ, 0x1f, R211 ;  /* 0x0000001fffe97819 */ /* 0x000fe400000114d3 */
[----:B------:R-:W-:Y:S01]  /*1fc0*/  SHF.L.U32 R234, R211, 0x2, RZ ;  /* 0x00000002d3ea7819 */ /* 0x000fe200000006ff */
[----:B------:R-:W-:Y:S01]  /*1fd0*/  IMAD.WIDE.U32 R22, R201, c[0x0][0x370], RZ ;  /* 0x0000dc00c9167a25 */ /* 0x000fe200078e00ff */
[----:B------:R-:W-:-:S02]  /*1fe0*/  IADD3 R20, P0, R8, R16, RZ ;  /* 0x0000001008147210 */ /* 0x000fc40007f1e0ff */
[----:B------:R-:W-:Y:S01]  /*1ff0*/  SHF.L.U64.HI R233, R211, 0x2, R233 ;  /* 0x00000002d3e97819 */ /* 0x000fe200000102e9 */
[----:B------:R-:W-:Y:S01]  /*2000*/  IMAD.WIDE.U32 R14, R201, c[0x0][0x190], RZ ;  /* 0x00006400c90e7a25 */ /* 0x000fe200078e00ff */
[----:B------:R-:W-:Y:S01]  /*2010*/  @!P1 IADD3 R16, P6, R248, R22, RZ ;  /* 0x00000016f8109210 */ /* 0x000fe20007fde0ff */
[----:B------:R1:W-:Y:S02]  /*2020*/  @P3 STS.128 [R219+0x10000], RZ ;  /* 0x010000ffdb003388 */ /* 0x0003e40000000c00 */
[----:B------:R-:W-:Y:S01]  /*2030*/  IMAD R9, R227, c[0x0][0x19c], R12 ;  /* 0x00006700e3097a24 */ /* 0x000fe200078e020c */
[----:B------:R-:W-:Y:S01]  /*2040*/  @!P1 IADD3 R12, P5, R250, R14, RZ ;  /* 0x0000000efa0c9210 */ /* 0x000fe20007fbe0ff */
[----:B------:R-:W-:Y:S01]  /*2050*/  IMAD R13, R201, c[0x0][0x374], RZ ;  /* 0x0000dd00c90d7a24 */ /* 0x000fe200078e02ff */
[----:B------:R-:W-:Y:S01]  /*2060*/  LEA.HI R14, R240, R240, RZ, 0x1 ;  /* 0x000000f0f00e7211 */ /* 0x000fe200078f08ff */
[----:B------:R-:W-:Y:S01]  /*2070*/  IMAD R11, R5, c[0x0][0x1b8], RZ ;  /* 0x00006e00050b7a24 */ /* 0x000fe200078e02ff */
[----:B------:R-:W-:Y:S01]  /*2080*/  IADD3.X R21, R7, R17, R9, P0, !PT ;  /* 0x0000001107157210 */ /* 0x000fe200007fe409 */
[----:B------:R-:W-:Y:S01]  /*2090*/  IMAD R8, R201, c[0x0][0x194], RZ ;  /* 0x00006500c9087a24 */ /* 0x000fe200078e02ff */
[----:B------:R-:W-:Y:S01]  /*20a0*/  @!P1 IADD3.X R17, R249, R23, R13, P6, !PT ;  /* 0x00000017f9119210 */ /* 0x000fe200037fe40d */
[----:B------:R-:W-:Y:S01]  /*20b0*/  IMAD R11, R6, c[0x0][0x1bc], R11 ;  /* 0x00006f00060b7a24 */ /* 0x000fe200078e020b */
[----:B------:R-:W-:Y:S01]  /*20c0*/  LOP3.LUT R14, R14, 0xfffffffe, RZ, 0xc0, !PT ;  /* 0xfffffffe0e0e7812 */ /* 0x000fe200078ec0ff */
[----:B------:R-:W-:Y:S01]  /*20d0*/  IMAD.WIDE.U32 R18, R6, c[0x0][0x1b8], R18 ;  /* 0x00006e0006127a25 */ /* 0x000fe200078e0012 */
[----:B------:R-:W-:Y:S01]  /*20e0*/  @!P1 IADD3.X R13, R251, R15, R8, P5, !PT ;  /* 0x0000000ffb0d9210 */ /* 0x000fe20002ffe408 */
[----:B------:R1:W-:Y:S01]  /*20f0*/  @P3 STS.128 [R219+0x12000], RZ ;  /* 0x012000ffdb003388 */ /* 0x0003e20000000c00 */
[C---:B------:R-:W-:Y:S01]  /*2100*/  @!P2 IADD3 R9, P5, R214.reuse, 0x20, RZ ;  /* 0x00000020d609a810 */ /* 0x040fe20007fbe0ff */
[----:B------:R-:W-:Y:S01]  /*2110*/  IMAD.IADD R23, R19, 0x1, R11 ;  /* 0x0000000113177824 */ /* 0x000fe200078e020b */
[----:B------:R-:W-:Y:S01]  /*2120*/  @!P2 IADD3 R7, P0, R214, 0x20, RZ ;  /* 0x00000020d607a810 */ /* 0x000fe20007f1e0ff */
[----:B------:R-:W-:-:S02]  /*2130*/  @!P3 IMAD.MOV.U32 R22, RZ, RZ, R18 ;  /* 0x000000ffff16b224 */ /* 0x000fc400078e0012 */
[----:B------:R-:W-:Y:S01]  /*2140*/  @!P3 IMAD R11, R4, c[0x0][0x1a0], RZ ;  /* 0x00006800040bba24 */ /* 0x000fe200078e02ff */
[----:B------:R-:W-:Y:S01]  /*2150*/  @!P2 MOV R19, R23 ;  /* 0x000000170013a202 */ /* 0x000fe20000000f00 */
[----:B------:R-:W-:Y:S02]  /*2160*/  @!P2 IMAD.X R8, RZ, RZ, R4, P5 ;  /* 0x000000ffff08a224 */ /* 0x000fe400028e0604 */
[C---:B------:R-:W-:Y:S02]  /*2170*/  @!P3 IMAD R11, R214.reuse, c[0x0][0x1a4], R11 ;  /* 0x00006900d60bba24 */ /* 0x040fe400078e020b */
[----:B------:R-:W-:-:S04]  /*2180*/  @!P3 IMAD.WIDE.U32 R22, R214, c[0x0][0x1a0], R22 ;  /* 0x00006800d616ba25 */ /* 0x000fc800078e0016 */
[----:B------:R-:W-:Y:S01]  /*2190*/  @!P2 IMAD R8, R8, c[0x0][0x1a0], RZ ;  /* 0x000068000808aa24 */ /* 0x000fe200078e02ff */
[C---:B------:R-:W-:Y:S01]  /*21a0*/  @!P3 LEA R24, P5, R22.reuse, c[0x0][0x170], 0x1 ;  /* 0x00005c001618ba11 */ /* 0x040fe200078a08ff */
[----:B------:R-:W-:Y:S02]  /*21b0*/  @!P3 IMAD.IADD R11, R23, 0x1, R11 ;  /* 0x00000001170bb824 */ /* 0x000fe400078e020b */
[C---:B------:R-:W-:Y:S02]  /*21c0*/  @!P2 IMAD R8, R9.reuse, c[0x0][0x1a4], R8 ;  /* 0x000069000908aa24 */ /* 0x040fe400078e0208 */
[----:B------:R-:W-:Y:S01]  /*21d0*/  @!P2 IMAD.WIDE.U32 R18, R9, c[0x0][0x1a0], R18 ;  /* 0x000068000912aa25 */ /* 0x000fe200078e0012 */
[----:B------:R-:W-:-:S03]  /*21e0*/  @!P3 LEA.HI.X R25, R22, c[0x0][0x174], R11, 0x1, P5 ;  /* 0x00005d001619ba11 */ /* 0x000fc600028f0c0b */
[----:B------:R-:W-:Y:S01]  /*21f0*/  IMAD R5, R5, c[0x0][0x1b0], RZ ;  /* 0x00006c0005057a24 */ /* 0x000fe200078e02ff */
[----:B------:R-:W-:Y:S01]  /*2200*/  @!P2 LEA R22, P5, R18, c[0x0][0x170], 0x1 ;  /* 0x00005c001216aa11 */ /* 0x000fe200078a08ff */
[----:B------:R-:W-:Y:S01]  /*2210*/  @!P2 IMAD.IADD R8, R19, 0x1, R8 ;  /* 0x000000011308a824 */ /* 0x000fe200078e0208 */
[----:B------:R-:W-:Y:S01]  /*2220*/  @!PT LDS RZ, [RZ] ;  /* 0x00000000fffff984 */ /* 0x000fe20000000800 */
[----:B------:R-:W-:Y:S01]  /*2230*/  @!PT LDS RZ, [RZ] ;  /* 0x00000000fffff984 */ /* 0x000fe20000000800 */
[----:B------:R-:W-:Y:S01]  /*2240*/  @!PT LDS RZ, [RZ] ;  /* 0x00000000fffff984 */ /* 0x000fe20000000800 */
[----:B------:R2:W-:Y:S01]  /*2250*/  @!P3 LDGSTS.E.BYPASS.LTC128B.128 [R219+0x10000], [R24.64] ;  /* 0x1000000018dbbfae */ /* 0x0005e2000b901d46 */
[C---:B------:R-:W-:Y:S02]  /*2260*/  IMAD R5, R6.reuse, c[0x0][0x1b4], R5 ;  /* 0x00006d0006057a24 */ /* 0x040fe400078e0205 */
[----:B------:R-:W-:Y:S01]  /*2270*/  IMAD.WIDE.U32 R20, R6, c[0x0][0x1b0], R20 ;  /* 0x00006c0006147a25 */ /* 0x000fe200078e0014 */
[----:B------:R-:W-:Y:S01]  /*2280*/  @!P2 IADD3.X R6, RZ, R4, RZ, P0, !PT ;  /* 0x00000004ff06a210 */ /* 0x000fe200007fe4ff */
[----:B------:R2:W-:Y:S01]  /*2290*/  @!P3 LDGSTS.E.BYPASS.LTC128B.128 [R219+0x12000], [R24.64+0x80] ;  /* 0x1200008018dbbfae */ /* 0x0005e2000b901d46 */
[----:B------:R-:W-:Y:S01]  /*22a0*/  @!P2 LEA.HI.X R23, R18, c[0x0][0x174], R8, 0x1, P5 ;  /* 0x00005d001217aa11 */ /* 0x000fe200028f0c08 */
[----:B------:R-:W-:-:S02]  /*22b0*/  IMAD.IADD R14, R240, 0x1, -R14 ;  /* 0x00000001f00e7824 */ /* 0x000fc400078e0a0e */
[----:B------:R-:W-:Y:S01]  /*22c0*/  IMAD.IADD R15, R21, 0x1, R5 ;  /* 0x00000001150f7824 */ /* 0x000fe200078e0205 */
[----:B------:R-:W-:Y:S01]  /*22d0*/  IADD3 R5, R213, 0x2000, RZ ;  /* 0x00002000d5057810 */ /* 0x000fe20007ffe0ff */
[----:B------:R1:W-:Y:S01]  /*22e0*/  @P2 STS.128 [R219+0x11000], RZ ;  /* 0x011000ffdb002388 */ /* 0x0003e20000000c00 */
[----:B------:R-:W-:Y:S01]  /*22f0*/  ISETP.NE.AND P0, PT, R14, 0x1, PT ;  /* 0x000000010e00780c */ /* 0x000fe20003f05270 */
[----:B------:R-:W-:Y:S01]  /*2300*/  @!P3 IMAD R4, R4, c[0x0][0x198], RZ ;  /* 0x000066000404ba24 */ /* 0x000fe200078e02ff */
[----:B------:R-:W-:Y:S01]  /*2310*/  @!P3 MOV R14, R20 ;  /* 0x00000014000eb202 */ /* 0x000fe20000000f00 */
[----:B------:R1:W-:Y:S01]  /*2320*/  @P2 STS.128 [R219+0x13000], RZ ;  /* 0x013000ffdb002388 */ /* 0x0003e20000000c00 */
[----:B------:R-:W-:Y:S01]  /*2330*/  SEL R5, R5, R213, !P0 ;  /* 0x000000d505057207 */ /* 0x000fe20004000000 */
[----:B------:R-:W-:Y:S02]  /*2340*/  @!P2 IMAD R6, R6, c[0x0][0x198], RZ ;  /* 0x000066000606aa24 */ /* 0x000fe400078e02ff */
[----:B------:R-:W-:Y:S01]  /*2350*/  @!PT LDS RZ, [RZ] ;  /* 0x00000000fffff984 */ /* 0x000fe20000000800 */
[----:B------:R-:W-:Y:S01]  /*2360*/  @!PT LDS RZ, [RZ] ;  /* 0x00000000fffff984 */ /* 0x000fe20000000800 */
[----:B------:R-:W-:Y:S01]  /*2370*/  @!PT LDS RZ, [RZ] ;  /* 0x00000000fffff984 */ /* 0x000fe20000000800 */
[----:B------:R3:W-:Y:S01]  /*2380*/  @!P2 LDGSTS.E.BYPASS.LTC128B.128 [R219+0x11000], [R22.64] ;  /* 0x1100000016dbafae */ /* 0x0007e2000b901d46 */
[--C-:B------:R-:W-:Y:S01]  /*2390*/  @!P2 IMAD.MOV.U32 R21, RZ, RZ, R15.reuse ;  /* 0x000000ffff15a224 */ /* 0x100fe200078e000f */
[----:B------:R-:W-:Y:S01]  /*23a0*/  SHF.L.U32 R239, R5, 0x1, RZ ;  /* 0x0000000105ef7819 */ /* 0x000fe200000006ff */
[C---:B------:R-:W-:Y:S01]  /*23b0*/  @!P3 IMAD R4, R214.reuse, c[0x0][0x19c], R4 ;  /* 0x00006700d604ba24 */ /* 0x040fe200078e0204 */
[----:B------:R3:W-:Y:S01]  /*23c0*/  @!P2 LDGSTS.E.BYPASS.LTC128B.128 [R219+0x13000], [R22.64+0x80] ;  /* 0x1300008016dbafae */ /* 0x0007e2000b901d46 */
[----:B------:R-:W-:Y:S01]  /*23d0*/  @!P3 IMAD.WIDE.U32 R14, R214, c[0x0][0x198], R14 ;  /* 0x00006600d60eba25 */ /* 0x000fe200078e000e */
[----:B------:R-:W-:-:S02]  /*23e0*/  IADD3 R5, R211, 0x8, RZ ;  /* 0x00000008d3057810 */ /* 0x000fc40007ffe0ff */
[----:B------:R-:W0:Y:S01]  /*23f0*/  LDGDEPBAR ;  /* 0x00000000000079af */ /* 0x000e220000000000 */
[----:B------:R-:W-:Y:S01]  /*2400*/  @!P2 IMAD R6, R7, c[0x0][0x19c], R6 ;  /* 0x000067000706aa24 */ /* 0x000fe200078e0206 */
[----:B------:R-:W-:Y:S01]  /*2410*/  ISETP.GE.AND P6, PT, R5, R10, PT ;  /* 0x0000000a0500720c */ /* 0x000fe20003fc6270 */
[----:B------:R-:W-:Y:S01]  /*2420*/  @!P2 IMAD.WIDE.U32 R20, R7, c[0x0][0x198], R20 ;  /* 0x000066000714aa25 */ /* 0x000fe200078e0014 */
[----:B------:R1:W-:Y:S03]  /*2430*/  @P4 STS.128 [R219+0x8000], RZ ;  /* 0x008000ffdb004388 */ /* 0x0003e60000000c00 */
[----:B------:R-:W-:Y:S01]  /*2440*/  @!P3 IMAD.IADD R4, R15, 0x1, R4 ;  /* 0x000000010f04b824 */ /* 0x000fe200078e0204 */
[----:B------:R1:W-:Y:S01]  /*2450*/  @P4 STS.128 [R219+0xa000], RZ ;  /* 0x00a000ffdb004388 */ /* 0x0003e20000000c00 */
[----:B------:R-:W-:Y:S02]  /*2460*/  @!P2 IMAD.IADD R6, R21, 0x1, R6 ;  /* 0x000000011506a824 */ /* 0x000fe400078e0206 */
[----:B------:R-:W-:Y:S01]  /*2470*/  IMAD.MOV.U32 R237, RZ, RZ, 0x7f800000 ;  /* 0x7f800000ffed7424 */ /* 0x000fe200078e00ff */
[----:B------:R-:W-:Y:S01]  /*2480*/  @!PT LDS RZ, [RZ] ;  /* 0x00000000fffff984 */ /* 0x000fe20000000800 */
[----:B------:R-:W-:Y:S01]  /*2490*/  @!PT LDS RZ, [RZ] ;  /* 0x00000000fffff984 */ /* 0x000fe20000000800 */
[----:B------:R-:W-:Y:S01]  /*24a0*/  @!PT LDS RZ, [RZ] ;  /* 0x00000000fffff984 */ /* 0x000fe20000000800 */
[----:B------:R1:W-:Y:S01]  /*24b0*/  @!P4 LDGSTS.E.BYPASS.LTC128B.128 [R219+0x8000], [R248.64] ;  /* 0x08000000f8dbcfae */ /* 0x0003e2000b901d46 */
[----:B------:R-:W-:-:S03]  /*24c0*/  IMAD.MOV.U32 R238, RZ, RZ, 0x7f800000 ;  /* 0x7f800000ffee7424 */ /* 0x000fc600078e00ff */
        /* <DEDUP_REMOVED lines=8> */
[----:B------:R1:W-:Y:S04]  /*2550*/  @P4 STS [R239], RZ ;  /* 0x000000ffef004388 */ /* 0x0003e80000000800 */
[----:B------:R1:W-:Y:S04]  /*2560*/  @P4 STS [R239+0x4], RZ ;  /* 0x000004ffef004388 */ /* 0x0003e80000000800 */
[----:B------:R1:W-:Y:S04]  /*2570*/  @P4 STS [R239+0x8], RZ ;  /* 0x000008ffef004388 */ /* 0x0003e80000000800 */
[----:B------:R1:W-:Y:S04]  /*2580*/  @P4 STS [R239+0xc], RZ ;  /* 0x00000cffef004388 */ /* 0x0003e80000000800 */
[----:B------:R1:W-:Y:S04]  /*2590*/  @P4 STS [R239+0x2000], RZ ;  /* 0x002000ffef004388 */ /* 0x0003e80000000800 */
[----:B------:R1:W-:Y:S01]  /*25a0*/  @P4 STS [R239+0x2004], RZ ;  /* 0x002004ffef004388 */ /* 0x0003e20000000800 */
[----:B----4-:R-:W-:-:S03]  /*25b0*/  @!P3 LEA R16, P5, R14, c[0x0][0x168], 0x1 ;  /* 0x00005a000e10ba11 */ /* 0x010fc600078a08ff */
[----:B------:R1:W-:Y:S01]  /*25c0*/  @P4 STS [R239+0x2008], RZ ;  /* 0x002008ffef004388 */ /* 0x0003e20000000800 */
[----:B------:R-:W-:-:S03]  /*25d0*/  @!P3 LEA.HI.X R17, R14, c[0x0][0x16c], R4, 0x1, P5 ;  /* 0x00005b000e11ba11 */ /* 0x000fc600028f0c04 */
[----:B------:R1:W-:Y:S01]  /*25e0*/  @P4 STS [R239+0x200c], RZ ;  /* 0x00200cffef004388 */ /* 0x0003e20000000800 */
[----:B------:R-:W-:-:S03]  /*25f0*/  ISETP.GE.AND P5, PT, R211, R10, PT ;  /* 0x0000000ad300720c */ /* 0x000fc60003fa6270 */
[----:B------:R-:W-:Y:S01]  /*2600*/  @!PT LDS RZ, [RZ] ;  /* 0x00000000fffff984 */ /* 0x000fe20000000800 */
[----:B------:R-:W-:Y:S01]  /*2610*/  @!PT LDS RZ, [RZ] ;  /* 0x00000000fffff984 */ /* 0x000fe20000000800 */
[----:B------:R-:W-:Y:S01]  /*2620*/  @!PT LDS RZ, [RZ] ;  /* 0x00000000fffff984 */ /* 0x000fe20000000800 */
[----:B------:R1:W-:Y:S04]  /*2630*/  @!P4 LDGSTS.E.BYPASS.LTC128B.128 [R239], [R250.64] ;  /* 0x00000000faefcfae */ /* 0x0003e8000b901d46 */
[----:B------:R1:W-:Y:S01]  /*2640*/  @!P4 LDGSTS.E.BYPASS.LTC128B.128 [R239+0x2000], [R250.64+0x80] ;  /* 0x02000080faefcfae */ /* 0x0003e2000b901d46 */
[----:B------:R-:W-:-:S03]  /*2650*/  @!P2 LEA R8, P4, R20, c[0x0][0x168], 0x1 ;  /* 0x00005a001408aa11 */ /* 0x000fc600078808ff */
        /* <DEDUP_REMOVED lines=13> */
[----:B------:R1:W-:Y:S01]  /*2730*/  @!P1 LDGSTS.E.BYPASS.LTC128B.128 [R239+0x3000], [R12.64+0x80] ;  /* 0x030000800cef9fae */ /* 0x0003e2000b901d46 */
[----:B------:R-:W-:-:S03]  /*2740*/  IADD3 R4, P1, R234, R230, RZ ;  /* 0x000000e6ea047210 */ /* 0x000fc60007f3e0ff */
[----:B------:R1:W-:Y:S01]  /*2750*/  @P3 STS.128 [R219+0xc000], RZ ;  /* 0x00c000ffdb003388 */ /* 0x0003e20000000c00 */
[----:B------:R-:W-:-:S03]  /*2760*/  IADD3.X R5, R233, R229, RZ, P1, !PT ;  /* 0x000000e5e9057210 */ /* 0x000fc60000ffe4ff */
        /* <DEDUP_REMOVED lines=13> */
[----:B------:R-:W0:Y:S04]  /*2840*/  LDGDEPBAR ;  /* 0x00000000000079af */ /* 0x000e280000000000 */
[----:B------:R1:W5:Y:S04]  /*2850*/  @!P5 LDG.E R237, [R4.64] ;  /* 0x0000000604edd981 */ /* 0x000368000c1e1900 */
[----:B------:R1:W5:Y:S01]  /*2860*/  @!P6 LDG.E R238, [R4.64+0x20] ;  /* 0x0000200604eee981 */ /* 0x000362000c1e1900 */
[----:B------:R-:W-:Y:S01]  /*2870*/  R2P PR, R212, 0x6 ;  /* 0x00000006d4007804 */ /* 0x000fe20000000000 */
[----:B------:R-:W-:Y:S01]  /*2880*/  IMAD.MOV.U32 R202, RZ, RZ, 0x20 ;  /* 0x00000020ffca7424 */ /* 0x000fe200078e00ff */
[----:B------:R-:W-:Y:S01]  /*2890*/  IADD3 R203, R208, 0x2000, RZ ;  /* 0x00002000d0cb7810 */ /* 0x000fe20007ffe0ff */
[----:B------:R-:W-:Y:S01]  /*28a0*/  IMAD.MOV.U32 R236, RZ, RZ, c[0x0][0x2e4] ;  /* 0x0000b900ffec7624 */ /* 0x000fe200078e00ff */
[----:B------:R-:W-:Y:S01]  /*28b0*/  IADD3 R204, R209, 0x2000, RZ ;  /* 0x00002000d1cc7810 */ /* 0x000fe20007ffe0ff */
[----:B------:R-:W-:Y:S01]  /*28c0*/  CS2R R94, SRZ ;  /* 0x00000000005e7805 */ /* 0x000fe2000001ff00 */
[----:B------:R-:W-:Y:S01]  /*28d0*/  SEL R202, R202, 0xffffffe0, !P1 ;  /* 0xffffffe0caca7807 */ /* 0x000fe20004800000 */
[----:B------:R-:W-:Y:S01]  /*28e0*/  CS2R R92, SRZ ;  /* 0x00000000005c7805 */ /* 0x000fe2000001ff00 */
[----:B------:R-:W-:Y:S01]  /*28f0*/  SEL R201, R201, 0xffffffc0, !P2 ;  /* 0xffffffc0c9c97807 */ /* 0x000fe20005000000 */
[----:B------:R-:W-:Y:S01]  /*2900*/  CS2R R98, SRZ ;  /* 0x0000000000627805 */ /* 0x000fe2000001ff00 */
[----:B------:R-:W-:Y:S01]  /*2910*/  SEL R203, R203, R208, !P0 ;  /* 0x000000d0cbcb7207 */ /* 0x000fe20004000000 */
[----:B------:R-:W-:Y:S01]  /*2920*/  IMAD.IADD R200, R205, 0x1, R202 ;  /* 0x00000001cdc87824 */ /* 0x000fe200078e02ca */
[----:B------:R-:W-:Y:S01]  /*2930*/  IADD3 R245, -R241, 0x40, R226 ;  /* 0x00000040f1f57810 */ /* 0x000fe20007ffe1e2 */
[----:B------:R-:W-:Y:S01]  /*2940*/  CS2R R96, SRZ ;  /* 0x0000000000607805 */ /* 0x000fe2000001ff00 */
[----:B------:R-:W-:Y:S01]  /*2950*/  SEL R204, R204, R209, !P0 ;  /* 0x000000d1cccc7207 */ /* 0x000fe20004000000 */
        /* <DEDUP_REMOVED lines=25> */
[----:B------:R1:W4:Y:S01]  /*2af0*/  LDSM.16.M88.4 R108, [R207+0x10000] ;  /* 0x01000000cf6c783b */ /* 0x0003220000000200 */
[----:B------:R-:W-:Y:S01]  /*2b00*/  CS2R R32, SRZ ;  /* 0x0000000000207805 */ /* 0x000fe2000001ff00 */
[----:B------:R-:W-:Y:S01]  /*2b10*/  CS2R R26, SRZ ;  /* 0x00000000001a7805 */ /* 0x000fe2000001ff00 */
[----:B--2---:R-:W-:Y:S01]  /*2b20*/  CS2R R24, SRZ ;  /* 0x0000000000187805 */ /* 0x004fe2000001ff00 */
[----:B------:R1:W2:Y:S01]  /*2b30*/  LDSM.16.M88.4 R112, [R207+0x10800] ;  /* 0x01080000cf70783b */ /* 0x0002a20000000200 */
[----:B---3--:R-:W-:Y:S01]  /*2b40*/  CS2R R22, SRZ ;  /* 0x0000000000167805 */ /* 0x008fe2000001ff00 */
[----:B------:R-:W-:Y:S01]  /*2b50*/  CS2R R20, SRZ ;  /* 0x0000000000147805 */ /* 0x000fe2000001ff00 */
[----:B------:R-:W-:Y:S01]  /*2b60*/  IADD3 R245, R245, -c[0x0][0x2e8], RZ ;  /* 0x8000ba00f5f57a10 */ /* 0x000fe20007ffe0ff */
[----:B------:R1:W3:Y:S01]  /*2b70*/  LDSM.16.M88.4 R116, [R197+0x10000] ;  /* 0x01000000c574783b */ /* 0x0002e20000000200 */
[----:B------:R-:W-:Y:S01]  /*2b80*/  SHF.L.U32 R204, R204, 0x1, RZ ;  /* 0x00000001cccc7819 */ /* 0x000fe200000006ff */
[----:B------:R-:W-:Y:S01]  /*2b90*/  IMAD.SHL.U32 R203, R203, 0x2, RZ ;  /* 0x00000002cbcb7824 */ /* 0x000fe200078e00ff */
[----:B------:R-:W-:Y:S01]  /*2ba0*/  IADD3 R198, R205, R201, RZ ;  /* 0x000000c9cdc67210 */ /* 0x000fe20007ffe0ff */
        /* <DEDUP_REMOVED lines=14> */
.L_x_206:
[----:B------:R-:W0:Y:S01]  /*2c90*/  LDGDEPBAR ;  /* 0x00000000000079af */ /* 0x000e220000000000 */
[----:B-1----:R-:W-:Y:S01]  /*2ca0*/  IADD3 R4, P0, R234, R232, RZ ;  /* 0x000000e8ea047210 */ /* 0x002fe20007f1e0ff */
[C---:B------:R-:W-:Y:S01]  /*2cb0*/  IMAD.IADD R174, R204.reuse, 0x1, R202 ;  /* 0x00000001ccae7824 */ /* 0x040fe200078e02ca */
[----:B------:R-:W-:Y:S03]  /*2cc0*/  IADD3 R173, R204, R201, RZ ;  /* 0x000000c9ccad7210 */ /* 0x000fe60007ffe0ff */
[----:B------:R-:W-:Y:S02]  /*2cd0*/  IMAD.X R5, R233, 0x1, R231, P0 ;  /* 0x00000001e9057824 */ /* 0x000fe400000e06e7 */
[----:B------:R-:W-:Y:S01]  /*2ce0*/  IMAD.IADD R172, R174, 0x1, R201 ;  /* 0x00000001aeac7824 */ /* 0x000fe200078e02c9 */
[----:B------:R-:W-:Y:S04]  /*2cf0*/  DEPBAR.LE SB0, 0x0 ;  /* 0x000080000000791a */ /* 0x000fe80000000000 */
[----:B------:R-:W-:Y:S06]  /*2d00*/  BAR.SYNC.DEFER_BLOCKING 0x0 ;  /* 0x0000000000007b1d */ /* 0x000fec0000010000 */
[----:B------:R-:W-:Y:S04]  /*2d10*/  LDSM.16.M88.4 R16, [R204] ;  /* 0x00000000cc10783b */ /* 0x000fe80000000200 */
[----:B------:R-:W1:Y:S04]  /*2d20*/  LDSM.16.M88.4 R8, [R207+0xc000] ;  /* 0x00c00000cf08783b */ /* 0x000e680000000200 */
[----:B-----5:R1:W5:Y:S04]  /*2d30*/  LDG.E R176, [R4.64] ;  /* 0x0000000604b07981 */ /* 0x020368000c1e1900 */
[----:B------:R1:W5:Y:S04]  /*2d40*/  LDG.E R175, [R4.64+0x20] ;  /* 0x0000200604af7981 */ /* 0x000368000c1e1900 */
[----:B------:R-:W2:Y:S04]  /*2d50*/  LDSM.16.M88.4 R52, [R207+0xc800] ;  /* 0x00c80000cf34783b */ /* 0x000ea80000000200 */
[----:B------:R-:W-:Y:S04]  /*2d60*/  LDSM.16.M88.4 R56, [R174] ;  /* 0x00000000ae38783b */ /* 0x000fe80000000200 */
[----:B------:R-:W3:Y:S04]  /*2d70*/  LDSM.16.M88.4 R60, [R197+0xc000] ;  /* 0x00c00000c53c783b */ /* 0x000ee80000000200 */
[----:B------:R-:W4:Y:S04]  /*2d80*/  LDSM.16.M88.4 R64, [R197+0xc800] ;  /* 0x00c80000c540783b */ /* 0x000f280000000200 */
[----:B------:R-:W-:Y:S04]  /*2d90*/  LDSM.16.M88.4 R100, [R196+0xc000] ;  /* 0x00c00000c464783b */ /* 0x000fe80000000200 */
[----:B------:R-:W-:Y:S01]  /*2da0*/  LDSM.16.M88.4 R104, [R196+0xc800] ;  /* 0x00c80000c468783b */ /* 0x000fe20000000200 */
[C---:B-1----:R-:W-:Y:S08]  /*2db0*/  HMMA.16816.F32.BF16 R4, R16.reuse, R8, RZ ;  /* 0x000000081004723c */ /* 0x042ff000000418ff */
[C---:B------:R-:W-:Y:S08]  /*2dc0*/  HMMA.16816.F32.BF16 R8, R16.reuse, R10, RZ ;  /* 0x0000000a1008723c */ /* 0x040ff000000418ff */
[C---:B--2---:R-:W-:Y:S08]  /*2dd0*/  HMMA.16816.F32.BF16 R12, R16.reuse, R52, RZ ;  /* 0x00000034100c723c */ /* 0x044ff000000418ff */
[----:B------:R-:W-:Y:S01]  /*2de0*/  HMMA.16816.F32.BF16 R16, R16, R54, RZ ;  /* 0x000000361010723c */ /* 0x000fe200000418ff */
[----:B------:R-:W1:Y:S07]  /*2df0*/  LDSM.16.M88.4 R52, [R173] ;  /* 0x00000000ad34783b */ /* 0x000e6e0000000200 */
[C---:B---3--:R-:W-:Y:S08]  /*2e00*/  HMMA.16816.F32.BF16 R4, R56.reuse, R60, R4 ;  /* 0x0000003c3804723c */ /* 0x048ff00000041804 */
[C---:B------:R-:W-:Y:S01]  /*2e10*/  HMMA.16816.F32.BF16 R8, R56.reuse, R62, R8 ;  /* 0x0000003e3808723c */ /* 0x040fe20000041808 */
[----:B------:R-:W-:Y:S07]  /*2e20*/  LDSM.16.M88.4 R60, [R2+0xc000] ;  /* 0x00c00000023c783b */ /* 0x000fee0000000200 */
[C---:B----4-:R-:W-:Y:S08]  /*2e30*/  HMMA.16816.F32.BF16 R12, R56.reuse, R64, R12 ;  /* 0x00000040380c723c */ /* 0x050ff0000004180c */
[----:B------:R-:W-:Y:S01]  /*2e40*/  HMMA.16816.F32.BF16 R16, R56, R66, R16 ;  /* 0x000000423810723c */ /* 0x000fe20000041810 */
[----:B------:R-:W2:Y:S04]  /*2e50*/  LDSM.16.M88.4 R56, [R172] ;  /* 0x00000000ac38783b */ /* 0x000ea80000000200 */
[----:B------:R-:W3:Y:S03]  /*2e60*/  LDSM.16.M88.4 R64, [R2+0xc800] ;  /* 0x00c800000240783b */ /* 0x000ee60000000200 */
[C---:B-1----:R-:W-:Y:S08]  /*2e70*/  HMMA.16816.F32.BF16 R4, R52.reuse, R100, R4 ;  /* 0x000000643404723c */ /* 0x042ff00000041804 */
[C---:B------:R-:W-:Y:S01]  /*2e80*/  HMMA.16816.F32.BF16 R8, R52.reuse, R102, R8 ;  /* 0x000000663408723c */ /* 0x040fe20000041808 */
[----:B------:R-:W-:Y:S07]  /*2e90*/  LDSM.16.M88.4 R100, [R207+0xe000] ;  /* 0x00e00000cf64783b */ /* 0x000fee0000000200 */
[C---:B------:R-:W-:Y:S08]  /*2ea0*/  HMMA.16816.F32.BF16 R12, R52.reuse, R104, R12 ;  /* 0x00000068340c723c */ /* 0x040ff0000004180c */
[----:B------:R-:W-:Y:S01]  /*2eb0*/  HMMA.16816.F32.BF16 R16, R52, R106, R16 ;  /* 0x0000006a3410723c */ /* 0x000fe20000041810 */
[----:B------:R-:W1:Y:S04]  /*2ec0*/  LDSM.16.M88.4 R52, [R204+0x2000] ;  /* 0x00200000cc34783b */ /* 0x000e680000000200 */
[----:B------:R-:W4:Y:S03]  /*2ed0*/  LDSM.16.M88.4 R104, [R207+0xe800] ;  /* 0x00e80000cf68783b */ /* 0x000f260000000200 */
[C---:B--2---:R-:W-:Y:S08]  /*2ee0*/  HMMA.16816.F32.BF16 R4, R56.reuse, R60, R4 ;  /* 0x0000003c3804723c */ /* 0x044ff00000041804 */
[C---:B------:R-:W-:Y:S01]  /*2ef0*/  HMMA.16816.F32.BF16 R8, R56.reuse, R62, R8 ;  /* 0x0000003e3808723c */ /* 0x040fe20000041808 */
[----:B------:R-:W-:Y:S07]  /*2f00*/  LDSM.16.M88.4 R60, [R197+0xe000] ;  /* 0x00e00000c53c783b */ /* 0x000fee0000000200 */
[C---:B---3--:R-:W-:Y:S08]  /*2f10*/  HMMA.16816.F32.BF16 R12, R56.reuse, R64, R12 ;  /* 0x00000040380c723c */ /* 0x048ff0000004180c */
[----:B------:R-:W-:Y:S01]  /*2f20*/  HMMA.16816.F32.BF16 R16, R56, R66, R16 ;  /* 0x000000423810723c */ /* 0x000fe20000041810 */
[----:B------:R-:W2:Y:S04]  /*2f30*/  LDSM.16.M88.4 R56, [R174+0x2000] ;  /* 0x00200000ae38783b */ /* 0x000ea80000000200 */
[----:B------:R-:W3:Y:S03]  /*2f40*/  LDSM.16.M88.4 R64, [R197+0xe800] ;  /* 0x00e80000c540783b */ /* 0x000ee60000000200 */
[C---:B-1----:R-:W-:Y:S08]  /*2f50*/  HMMA.16816.F32.BF16 R4, R52.reuse, R100, R4 ;  /* 0x000000643404723c */ /* 0x042ff00000041804 */
[C---:B------:R-:W-:Y:S01]  /*2f60*/  HMMA.16816.F32.BF16 R8, R52.reuse, R102, R8 ;  /* 0x000000663408723c */ /* 0x040fe20000041808 */
[----:B------:R-:W-:Y:S07]  /*2f70*/  LDSM.16.M88.4 R100, [R196+0xe000] ;  /* 0x00e00000c464783b */ /* 0x000fee0000000200 */
[C---:B----4-:R-:W-:Y:S08]  /*2f80*/  HMMA.16816.F32.BF16 R12, R52.reuse, R104, R12 ;  /* 0x00000068340c723c */ /* 0x050ff0000004180c */
        /* <DEDUP_REMOVED lines=11> */
[C---:B------:R-:W-:Y:S08]  /*3040*/  HMMA.16816.F32.BF16 R8, R52.reuse, R102, R8 ;  /* 0x000000663408723c */ /* 0x040ff00000041808 */
[C---:B----4-:R-:W-:Y:S08]  /*3050*/  HMMA.16816.F32.BF16 R12, R52.reuse, R104, R12 ;  /* 0x00000068340c723c */ /* 0x050ff0000004180c */
[----:B------:R-:W-:Y:S07]  /*3060*/  HMMA.16816.F32.BF16 R16, R52, R106, R16 ;  /* 0x0000006a3410723c */ /* 0x000fee0000041810 */
[----:B------:R-:W-:Y:S01]  /*3070*/  IMAD.MOV.U32 R52, RZ, RZ, c[0x0][0x2e4] ;  /* 0x0000b900ff347624 */ /* 0x000fe200078e00ff */
[C---:B--2---:R-:W-:Y:S08]  /*3080*/  HMMA.16816.F32.BF16 R4, R56.reuse, R60, R4 ;  /* 0x0000003c3804723c */ /* 0x044ff00000041804 */
[C---:B------:R-:W-:Y:S07]  /*3090*/  HMMA.16816.F32.BF16 R8, R56.reuse, R62, R8 ;  /* 0x0000003e3808723c */ /* 0x040fee0000041808 */
[----:B------:R-:W-:Y:S01]  /*30a0*/  SHF.L.U32 R63, R240, 0x6, RZ ;  /* 0x00000006f03f7819 */ /* 0x000fe200000006ff */
[C---:B---3--:R-:W-:Y:S03]  /*30b0*/  HMMA.16816.F32.BF16 R12, R56.reuse, R64, R12 ;  /* 0x00000040380c723c */ /* 0x048fe6000004180c */
[----:B------:R-:W-:Y:S05]  /*30c0*/  ISETP.GE.AND P0, PT, R63, R245, PT ;  /* 0x000000f53f00720c */ /* 0x000fea0003f06270 */
[----:B------:R-:W-:Y:S08]  /*30d0*/  HMMA.16816.F32.BF16 R16, R56, R66, R16 ;  /* 0x000000423810723c */ /* 0x000ff00000041810 */
[----:B------:R-:W-:-:S05]  /*30e0*/  @!P0 BRA `(.L_x_202) ;  /* 0x0000008000008947 */ /* 0x000fca0003800000 */
[----:B------:R-:W-:Y:S02]  /*30f0*/  IADD3 R53, R236, R226, -R241 ;  /* 0x000000e2ec357210 */ /* 0x000fe40007ffe8f1 */
[----:B------:R-:W-:Y:S02]  /*3100*/  IADD3 R52, R63, 0x40, RZ ;  /* 0x000000403f347810 */ /* 0x000fe40007ffe0ff */
[----:B------:R-:W-:Y:S02]  /*3110*/  IADD3 R54, R227, 0x40, RZ ;  /* 0x00000040e3367810 */ /* 0x000fe40007ffe0ff */
[----:B------:R-:W-:Y:S01]  /*3120*/  ISETP.GE.AND P1, PT, R52, R53, PT ;  /* 0x000000353400720c */ /* 0x000fe20003f26270 */
[----:B------:R-:W-:Y:S01]  /*3130*/  IMAD.MOV.U32 R52, RZ, RZ, R236 ;  /* 0x000000ffff347224 */ /* 0x000fe200078e00ec */
[----:B------:R-:W-:Y:S11]  /*3140*/  ISETP.LT.AND P0, PT, R54, R241, PT ;  /* 0x000000f13600720c */ /* 0x000ff60003f01270 */
[----:B------:R-:W-:Y:S02]  /*3150*/  @!UPT UIADD3 URZ, URZ, URZ, URZ ;  /* 0x0000003f3f3ff290 */ /* 0x000fe4000fffe03f */
[----:B------:R-:W-:-:S05]  /*3160*/  @!P1 BRA P0, `(.L_x_203) ;  /* 0x0000046000009947 */ /* 0x000fca0000000000 */
.L_x_202:
[----:B------:R-:W-:Y:S01]  /*3170*/  IADD3 R55, R241, 0x1, -R243 ;  /* 0x00000001f1377810 */ /* 0x000fe20007ffe8f3 */
[----:B------:R-:W-:Y:S01]  /*3180*/  IMAD.IADD R63, R211, 0x1, R63 ;  /* 0x00000001d33f7824 */ /* 0x000fe200078e023f */
[-C--:B------:R-:W-:Y:S01]  /*3190*/  IADD3 R54, -R52, R241.reuse, -R243 ;  /* 0x000000f134367210 */ /* 0x080fe20007ffe9f3 */
[----:B------:R-:W-:Y:S01]  /*31a0*/  IMAD R62, R218, 0x40, R210 ;  /* 0x00000040da3e7824 */ /* 0x000fe200078e02d2 */
[----:B------:R-:W-:Y:S01]  /*31b0*/  IADD3 R55, R55, c[0x0][0x2e8], RZ ;  /* 0x0000ba0037377a10 */ /* 0x000fe20007ffe0ff */
[----:B------:R-:W-:Y:S01]  /*31c0*/  IMAD.MOV.U32 R236, RZ, RZ, R52 ;  /* 0x000000ffffec7224 */ /* 0x000fe200078e0034 */
[C---:B------:R-:W-:Y:S01]  /*31d0*/  IADD3 R53, R63.reuse, 0x8, RZ ;  /* 0x000000083f357810 */ /* 0x040fe20007ffe0ff */
[C---:B------:R-:W-:Y:S01]  /*31e0*/  IMAD.IADD R64, R63.reuse, 0x1, R54 ;  /* 0x000000013f407824 */ /* 0x040fe200078e0236 */
[C---:B------:R-:W-:Y:S01]  /*31f0*/  IADD3 R61, R62.reuse, 0x1, RZ ;  /* 0x000000013e3d7810 */ /* 0x040fe20007ffe0ff */
[----:B------:R-:W-:Y:S01]  /*3200*/  IMAD.IADD R63, R63, 0x1, R55 ;  /* 0x000000013f3f7824 */ /* 0x000fe200078e0237 */
[----:B------:R-:W-:Y:S01]  /*3210*/  IADD3 R60, R62, 0x8, RZ ;  /* 0x000000083e3c7810 */ /* 0x000fe20007ffe0ff */
[--C-:B------:R-:W-:Y:S01]  /*3220*/  IMAD.IADD R54, R54, 0x1, R53.reuse ;  /* 0x0000000136367824 */ /* 0x100fe200078e0235 */
[----:B------:R-:W-:Y:S01]  /*3230*/  IMNMX R64, RZ, R64, !PT ;  /* 0x00000040ff407217 */ /* 0x000fe20007800200 */
[----:B------:R-:W-:Y:S01]  /*3240*/  IMAD.IADD R53, R55, 0x1, R53 ;  /* 0x0000000137357824 */ /* 0x000fe200078e0235 */
[----:B------:R-:W-:Y:S02]  /*3250*/  IMNMX R63, R63, R241, PT ;  /* 0x000000f13f3f7217 */ /* 0x000fe40003800200 */
[CC--:B------:R-:W-:Y:S02]  /*3260*/  ISETP.GE.AND P1, PT, R62.reuse, R64.reuse, PT ;  /* 0x000000403e00720c */ /* 0x0c0fe40003f26270 */
[C---:B------:R-:W-:Y:S02]  /*3270*/  ISETP.GE.AND P0, PT, R61.reuse, R64, PT ;  /* 0x000000403d00720c */ /* 0x040fe40003f06270 */
        /* <DEDUP_REMOVED lines=17> */
[-C--:B------:R-:W-:Y:S02]  /*3390*/  ISETP.GE.AND P0, PT, R62, R54.reuse, PT ;  /* 0x000000363e00720c */ /* 0x080fe40003f06270 */
[-C--:B------:R-:W-:Y:S02]  /*33a0*/  ISETP.GE.OR P6, PT, R60, R63.reuse, !P6 ;  /* 0x0000003f3c00720c */ /* 0x080fe400077c6670 */
[-C--:B------:R-:W-:Y:S02]  /*33b0*/  ISETP.GE.OR P5, PT, R59, R63.reuse, !P5 ;  /* 0x0000003f3b00720c */ /* 0x080fe40006fa6670 */
[-C--:B------:R-:W-:Y:S02]  /*33c0*/  ISETP.GE.OR P4, PT, R58, R63.reuse, !P4 ;  /* 0x0000003f3a00720c */ /* 0x080fe40006786670 */
[-C--:B------:R-:W-:Y:S02]  /*33d0*/  ISETP.GE.OR P3, PT, R57, R63.reuse, !P3 ;  /* 0x0000003f3900720c */ /* 0x080fe40005f66670 */
[-C--:B------:R-:W-:Y:S02]  /*33e0*/  ISETP.GE.OR P2, PT, R56, R63.reuse, !P2 ;  /* 0x0000003f3800720c */ /* 0x080fe40005746670 */
[----:B------:R-:W-:Y:S02]  /*33f0*/  ISETP.GE.OR P1, PT, R55, R63, !P1 ;  /* 0x0000003f3700720c */ /* 0x000fe40004f26670 */
[-C--:B------:R-:W-:Y:S02]  /*3400*/  ISETP.GE.OR P0, PT, R62, R53.reuse, !P0 ;  /* 0x000000353e00720c */ /* 0x080fe40004706670 */
        /* <DEDUP_REMOVED lines=28> */
.L_x_203:
[C---:B------:R-:W-:Y:S01]  /*35d0*/  FMUL.FTZ R52, R237.reuse, 1.4426950216293334961 ;  /* 0x3fb8aa3bed347820 */ /* 0x040fe20000410000 */
[----:B------:R-:W-:Y:S02]  /*35e0*/  FSETP.NEU.FTZ.AND P0, PT, R237, -INF , PT ;  /* 0xff800000ed00780b */ /* 0x000fe40003f1d000 */
[----:B------:R-:W-:Y:S02]  /*35f0*/  SHF.L.U32 R67, R209, 0x1, RZ ;  /* 0x00000001d1437819 */ /* 0x000fe400000006ff */
[----:B------:R-:W-:Y:S02]  /*3600*/  FSEL R52, R52, RZ, P0 ;  /* 0x000000ff34347208 */ /* 0x000fe40000000000 */
[----:B------:R-:W-:Y:S02]  /*3610*/  FSETP.NEU.FTZ.AND P0, PT, R238, -INF , PT ;  /* 0xff800000ee00780b */ /* 0x000fe40003f1d000 */
[-C--:B------:R-:W-:Y:S01]  /*3620*/  IADD3 R66, R202, R67.reuse, RZ ;  /* 0x00000043ca427210 */ /* 0x080fe20007ffe0ff */
[--C-:B------:R-:W-:Y:S01]  /*3630*/  FFMA.FTZ R100, R4, c[0x0][0x23c], -R52.reuse ;  /* 0x00008f0004647a23 */ /* 0x100fe20000010834 */
[C---:B------:R-:W-:Y:S01]  /*3640*/  IADD3 R65, R201.reuse, R67, RZ ;  /* 0x00000043c9417210 */ /* 0x040fe20007ffe0ff */
[----:B------:R-:W-:Y:S01]  /*3650*/  FMUL.FTZ R4, R238, 1.4426950216293334961 ;  /* 0x3fb8aa3bee047820 */ /* 0x000fe20000410000 */
[----:B------:R-:W-:Y:S01]  /*3660*/  IADD3 R64, R201, R66, RZ ;  /* 0x00000042c9407210 */ /* 0x000fe20007ffe0ff */
[--C-:B------:R-:W-:Y:S01]  /*3670*/  FFMA.FTZ R101, R5, c[0x0][0x23c], -R52.reuse ;  /* 0x00008f0005657a23 */ /* 0x100fe20000010834 */
[----:B------:R-:W-:Y:S01]  /*3680*/  MOV R252, c[0x0][0x22c] ;  /* 0x00008b0000fc7a02 */ /* 0x000fe20000000f00 */
[--C-:B------:R-:W-:Y:S01]  /*3690*/  FFMA.FTZ R104, R8, c[0x0][0x23c], -R52.reuse ;  /* 0x00008f0008687a23 */ /* 0x100fe20000010834 */
[----:B------:R-:W-:Y:S01]  /*36a0*/  FSEL R4, R4, RZ, P0 ;  /* 0x000000ff04047208 */ /* 0x000fe20000000000 */
[--C-:B------:R-:W-:Y:S01]  /*36b0*/  FFMA.FTZ R105, R9, c[0x0][0x23c], -R52.reuse ;  /* 0x00008f0009697a23 */ /* 0x100fe20000010834 */
[----:B------:R-:W-:Y:S01]  /*36c0*/  MUFU.EX2 R100, R100 ;  /* 0x0000006400647308 */ /* 0x000fe20000000800 */
[----:B------:R-:W-:Y:S01]  /*36d0*/  FFMA.FTZ R172, R12, c[0x0][0x23c], -R52 ;  /* 0x00008f000cac7a23 */ /* 0x000fe20000010834 */
[----:B------:R-:W-:Y:S01]  /*36e0*/  ISETP.GT.AND P3, PT, R240, R225, PT ;  /* 0x000000e1f000720c */ /* 0x000fe20003f64270 */
[--C-:B------:R-:W-:Y:S02]  /*36f0*/  FFMA.FTZ R102, R6, c[0x0][0x23c], -R4.reuse ;  /* 0x00008f0006667a23 */ /* 0x100fe40000010804 */
[--C-:B------:R-:W-:Y:S02]  /*3700*/  FFMA.FTZ R103, R7, c[0x0][0x23c], -R4.reuse ;  /* 0x00008f0007677a23 */ /* 0x100fe40000010804 */
[--C-:B------:R-:W-:Y:S02]  /*3710*/  FFMA.FTZ R106, R10, c[0x0][0x23c], -R4.reuse ;  /* 0x00008f000a6a7a23 */ /* 0x100fe40000010804 */
[--C-:B------:R-:W-:Y:S01]  /*3720*/  FFMA.FTZ R107, R11, c[0x0][0x23c], -R4.reuse ;  /* 0x00008f000b6b7a23 */ /* 0x100fe20000010804 */
[----:B------:R-:W1:Y:S01]  /*3730*/  MUFU.EX2 R101, R101 ;  /* 0x0000006500657308 */ /* 0x000e620000000800 */
[--C-:B------:R-:W-:Y:S02]  /*3740*/  FFMA.FTZ R180, R18, c[0x0][0x23c], -R4.reuse ;  /* 0x00008f0012b47a23 */ /* 0x100fe40000010804 */
[--C-:B------:R-:W-:Y:S02]  /*3750*/  FFMA.FTZ R174, R14, c[0x0][0x23c], -R4.reuse ;  /* 0x00008f000eae7a23 */ /* 0x100fe40000010804 */
[--C-:B------:R-:W-:Y:S02]  /*3760*/  FFMA.FTZ R177, R15, c[0x0][0x23c], -R4.reuse ;  /* 0x00008f000fb17a23 */ /* 0x100fe40000010804 */
[----:B------:R-:W-:Y:S02]  /*3770*/  FFMA.FTZ R4, R19, c[0x0][0x23c], -R4 ;  /* 0x00008f0013047a23 */ /* 0x000fe40000010804 */
[--C-:B------:R-:W-:Y:S01]  /*3780*/  FFMA.FTZ R173, R13, c[0x0][0x23c], -R52.reuse ;  /* 0x00008f000dad7a23 */ /* 0x100fe20000010834 */
[----:B------:R-:W-:Y:S01]  /*3790*/  MUFU.EX2 R102, R102 ;  /* 0x0000006600667308 */ /* 0x000fe20000000800 */
[--C-:B------:R-:W-:Y:S02]  /*37a0*/  FFMA.FTZ R178, R16, c[0x0][0x23c], -R52.reuse ;  /* 0x00008f0010b27a23 */ /* 0x100fe40000010834 */
[----:B------:R-:W-:Y:S02]  /*37b0*/  FFMA.FTZ R52, R17, c[0x0][0x23c], -R52 ;  /* 0x00008f0011347a23 */ /* 0x000fe40000010834 */
[----:B------:R-:W-:Y:S05]  /*37c0*/  IMAD R252, R252, c[0x0][0x1c0], RZ ;  /* 0x00007000fcfc7a24 */ /* 0x000fea00078e02ff */
[----:B------:R-:W2:Y:S10]  /*37d0*/  MUFU.EX2 R103, R103 ;  /* 0x0000006700677308 */ /* 0x000eb40000000800 */
[----:B------:R-:W-:Y:S10]  /*37e0*/  MUFU.EX2 R104, R104 ;  /* 0x0000006800687308 */ /* 0x000ff40000000800 */
[----:B------:R-:W3:Y:S10]  /*37f0*/  MUFU.EX2 R105, R105 ;  /* 0x0000006900697308 */ /* 0x000ef40000000800 */
[----:B------:R-:W-:Y:S10]  /*3800*/  MUFU.EX2 R106, R106 ;  /* 0x0000006a006a7308 */ /* 0x000ff40000000800 */
[----:B------:R-:W4:Y:S10]  /*3810*/  MUFU.EX2 R107, R107 ;  /* 0x0000006b006b7308 */ /* 0x000f340000000800 */
[----:B------:R4:W-:Y:S10]  /*3820*/  MUFU.EX2 R181, R4 ;  /* 0x0000000400b57308 */ /* 0x0009f40000000800 */
[----:B------:R-:W-:Y:S10]  /*3830*/  MUFU.EX2 R172, R172 ;  /* 0x000000ac00ac7308 */ /* 0x000ff40000000800 */
[----:B------:R-:W1:Y:S10]  /*3840*/  MUFU.EX2 R173, R173 ;  /* 0x000000ad00ad7308 */ /* 0x000e740000000800 */
[----:B------:R-:W-:Y:S10]  /*3850*/  MUFU.EX2 R174, R174 ;  /* 0x000000ae00ae7308 */ /* 0x000ff40000000800 */
[----:B------:R-:W1:Y:S10]  /*3860*/  MUFU.EX2 R177, R177 ;  /* 0x000000b100b17308 */ /* 0x000e740000000800 */
[----:B------:R-:W-:Y:S10]  /*3870*/  MUFU.EX2 R179, R52 ;  /* 0x0000003400b37308 */ /* 0x000ff40000000800 */
[----:B------:R-:W4:Y:S10]  /*3880*/  MUFU.EX2 R178, R178 ;  /* 0x000000b200b27308 */ /* 0x000f340000000800 */
[----:B------:R-:W4:Y:S01]  /*3890*/  MUFU.EX2 R180, R180 ;  /* 0x000000b400b47308 */ /* 0x000f220000000800 */
[----:B-1----:R-:W-:Y:S02]  /*38a0*/  F2FP.BF16.PACK_AB R7, R101, R100 ;  /* 0x000000646507723e */ /* 0x002fe400000010ff */
[----:B--2---:R-:W-:Y:S02]  /*38b0*/  F2FP.BF16.PACK_AB R6, R103, R102 ;  /* 0x000000666706723e */ /* 0x004fe400000010ff */
[----:B---3--:R-:W-:Y:S01]  /*38c0*/  F2FP.BF16.PACK_AB R5, R105, R104 ;  /* 0x000000686905723e */ /* 0x008fe200000010ff */
[----:B------:R1:W-:Y:S01]  /*38d0*/  STS [R220+0x12000], R7 ;  /* 0x01200007dc007388 */ /* 0x0003e20000000800 */
[----:B----4-:R-:W-:Y:S03]  /*38e0*/  F2FP.BF16.PACK_AB R4, R107, R106 ;  /* 0x0000006a6b04723e */ /* 0x010fe600000010ff */
[----:B------:R2:W-:Y:S04]  /*38f0*/  STS [R220+0x12400], R6 ;  /* 0x01240006dc007388 */ /* 0x0005e80000000800 */
[----:B------:R3:W-:Y:S04]  /*3900*/  STS [R224+0x12000], R5 ;  /* 0x01200005e0007388 */ /* 0x0007e80000000800 */
[----:B------:R4:W-:Y:S01]  /*3910*/  STS [R224+0x12400], R4 ;  /* 0x01240004e0007388 */ /* 0x0009e20000000800 */
[----:B-1----:R-:W-:Y:S02]  /*3920*/  F2FP.BF16.PACK_AB R7, R173, R172 ;  /* 0x000000acad07723e */ /* 0x002fe400000010ff */
[----:B--2---:R-:W-:Y:S03]  /*3930*/  F2FP.BF16.PACK_AB R6, R177, R174 ;  /* 0x000000aeb106723e */ /* 0x004fe600000010ff */
[----:B------:R-:W-:Y:S01]  /*3940*/  STS [R222+0x12000], R7 ;  /* 0x01200007de007388 */ /* 0x000fe20000000800 */
[----:B---3--:R-:W-:Y:S03]  /*3950*/  F2FP.BF16.PACK_AB R5, R179, R178 ;  /* 0x000000b2b305723e */ /* 0x008fe600000010ff */
[----:B------:R-:W-:Y:S01]  /*3960*/  STS [R222+0x12400], R6 ;  /* 0x01240006de007388 */ /* 0x000fe20000000800 */
[----:B----4-:R-:W-:Y:S03]  /*3970*/  F2FP.BF16.PACK_AB R4, R181, R180 ;  /* 0x000000b4b504723e */ /* 0x010fe600000010ff */
[----:B------:R-:W-:Y:S04]  /*3980*/  STS [R228+0x12000], R5 ;  /* 0x01200005e4007388 */ /* 0x000fe80000000800 */
[----:B------:R-:W-:Y:S04]  /*3990*/  STS [R228+0x12400], R4 ;  /* 0x01240004e4007388 */ /* 0x000fe80000000800 */
[----:B------:R-:W1:Y:S08]  /*39a0*/  LDSM.16.M88.4 R16, [R67+0x8000] ;  /* 0x008000004310783b */ /* 0x000e700000000200 */
[----:B------:R-:W2:Y:S08]  /*39b0*/  LDSM.16.M88.4 R52, [R66+0x8000] ;  /* 0x008000004234783b */ /* 0x000eb00000000200 */
[----:B------:R-:W3:Y:S08]  /*39c0*/  LDSM.16.M88.4 R56, [R65+0x8000] ;  /* 0x008000004138783b */ /* 0x000ef00000000200 */
[----:B------:R-:W4:Y:S01]  /*39d0*/  LDSM.16.M88.4 R60, [R64+0x8000] ;  /* 0x00800000403c783b */ /* 0x000f220000000200 */
[C---:B-1----:R-:W-:Y:S08]  /*39e0*/  HMMA.16816.F32.BF16 R4, R16.reuse, R108, RZ ;  /* 0x0000006c1004723c */ /* 0x042ff000000418ff */
[C---:B------:R-:W-:Y:S08]  /*39f0*/  HMMA.16816.F32.BF16 R8, R16.reuse, R110, RZ ;  /* 0x0000006e1008723c */ /* 0x040ff000000418ff */
[C---:B------:R-:W-:Y:S08]  /*3a00*/  HMMA.16816.F32.BF16 R12, R16.reuse, R112, RZ ;  /* 0x00000070100c723c */ /* 0x040ff000000418ff */
[----:B------:R-:W-:Y:S08]  /*3a10*/  HMMA.16816.F32.BF16 R16, R16, R114, RZ ;  /* 0x000000721010723c */ /* 0x000ff000000418ff */
[C---:B--2---:R-:W-:Y:S08]  /*3a20*/  HMMA.16816.F32.BF16 R4, R52.reuse, R116, R4 ;  /* 0x000000743404723c */ /* 0x044ff00000041804 */
[C---:B------:R-:W-:Y:S08]  /*3a30*/  HMMA.16816.F32.BF16 R8, R52.reuse, R118, R8 ;  /* 0x000000763408723c */ /* 0x040ff00000041808 */
[C---:B------:R-:W-:Y:S08]  /*3a40*/  HMMA.16816.F32.BF16 R12, R52.reuse, R120, R12 ;  /* 0x00000078340c723c */ /* 0x040ff0000004180c */
[----:B------:R-:W-:Y:S01]  /*3a50*/  HMMA.16816.F32.BF16 R16, R52, R122, R16 ;  /* 0x0000007a3410723c */ /* 0x000fe20000041810 */
        /* <DEDUP_REMOVED lines=19> */
[----:B------:R-:W-:Y:S07]  /*3b90*/  HMMA.16816.F32.BF16 R16, R56, R154, R16 ;  /* 0x0000009a3810723c */ /* 0x000fee0000041810 */
[----:B------:R-:W-:Y:S01]  /*3ba0*/  LEA R56, -R252, RZ, 0x6 ;  /* 0x000000fffc387211 */ /* 0x000fe200078e31ff */
[C---:B---3--:R-:W-:Y:S05]  /*3bb0*/  HMMA.16816.F32.BF16 R4, R60.reuse, R156, R4 ;  /* 0x0000009c3c04723c */ /* 0x048fea0000041804 */
[C---:B------:R-:W-:Y:S03]  /*3bc0*/  LEA R246, P0, R56.reuse, R246, 0x2 ;  /* 0x000000f638f67211 */ /* 0x040fe600078010ff */
[C---:B------:R-:W-:Y:S04]  /*3bd0*/  HMMA.16816.F32.BF16 R8, R60.reuse, R158, R8 ;  /* 0x0000009e3c08723c */ /* 0x040fe80000041808 */
[----:B------:R-:W-:Y:S04]  /*3be0*/  LEA.HI.X.SX32 R247, R56, R247, 0x2, P0 ;  /* 0x000000f738f77211 */ /* 0x000fe800000f16ff */
[C---:B------:R-:W-:Y:S08]  /*3bf0*/  HMMA.16816.F32.BF16 R12, R60.reuse, R160, R12 ;  /* 0x000000a03c0c723c */ /* 0x040ff0000004180c */
[----:B------:R-:W-:Y:S08]  /*3c00*/  HMMA.16816.F32.BF16 R16, R60, R162, R16 ;  /* 0x000000a23c10723c */ /* 0x000ff00000041810 */
[C---:B-1----:R-:W-:Y:S08]  /*3c10*/  HMMA.16816.F32.BF16 R4, R52.reuse, R164, R4 ;  /* 0x000000a43404723c */ /* 0x042ff00000041804 */
[C---:B------:R-:W-:Y:S08]  /*3c20*/  HMMA.16816.F32.BF16 R8, R52.reuse, R166, R8 ;  /* 0x000000a63408723c */ /* 0x040ff00000041808 */
[C---:B------:R-:W-:Y:S08]  /*3c30*/  HMMA.16816.F32.BF16 R12, R52.reuse, R168, R12 ;  /* 0x000000a8340c723c */ /* 0x040ff0000004180c */
[C---:B-----5:R-:W-:Y:S01]  /*3c40*/  FADD.FTZ R4, -R176.reuse, R4 ;  /* 0x00000004b0047221 */ /* 0x060fe20000010100 */
[----:B------:R-:W-:Y:S03]  /*3c50*/  HMMA.16816.F32.BF16 R16, R52, R170, R16 ;  /* 0x000000aa3410723c */ /* 0x000fe60000041810 */
[C---:B------:R-:W-:Y:S02]  /*3c60*/  FADD.FTZ R5, -R176.reuse, R5 ;  /* 0x00000005b0057221 */ /* 0x040fe40000010100 */
[C---:B------:R-:W-:Y:S02]  /*3c70*/  FADD.FTZ R6, -R175.reuse, R6 ;  /* 0x00000006af067221 */ /* 0x040fe40000010100 */
[C---:B------:R-:W-:Y:S02]  /*3c80*/  FADD.FTZ R7, -R175.reuse, R7 ;  /* 0x00000007af077221 */ /* 0x040fe40000010100 */
[C---:B------:R-:W-:Y:S03]  /*3c90*/  FADD.FTZ R8, -R176.reuse, R8 ;  /* 0x00000008b0087221 */ /* 0x040fe60000010100 */
[C---:B------:R-:W-:Y:S02]  /*3ca0*/  FADD.FTZ R9, -R176.reuse, R9 ;  /* 0x00000009b0097221 */ /* 0x040fe40000010100 */
[C---:B------:R-:W-:Y:S02]  /*3cb0*/  FADD.FTZ R10, -R175.reuse, R10 ;  /* 0x0000000aaf0a7221 */ /* 0x040fe40000010100 */
[C---:B------:R-:W-:Y:S02]  /*3cc0*/  FADD.FTZ R11, -R175.reuse, R11 ;  /* 0x0000000baf0b7221 */ /* 0x040fe40000010100 */
        /* <DEDUP_REMOVED lines=29> */
[----:B------:R-:W-:Y:S04]  /*3ea0*/  ISETP.NE.U32.AND P1, PT, R55, 0x1, PT ;  /* 0x000000013700780c */ /* 0x000fe80003f25070 */
[----:B------:R-:W-:Y:S02]  /*3eb0*/  SEL R54, R54, 0x4000, !P1 ;  /* 0x0000400036367807 */ /* 0x000fe40004800000 */
[C---:B------:R-:W-:Y:S03]  /*3ec0*/  LEA R250, P0, R52.reuse, R250, 0x1 ;  /* 0x000000fa34fa7211 */ /* 0x040fe600078008ff */
[--C-:B------:R-:W-:Y:S01]  /*3ed0*/  IMAD.IADD R239, R239, 0x1, R54.reuse ;  /* 0x00000001efef7824 */ /* 0x100fe200078e0236 */
[----:B------:R-:W-:Y:S01]  /*3ee0*/  LEA.HI.X.SX32 R251, R52, R251, 0x1, P0 ;  /* 0x000000fb34fb7211 */ /* 0x000fe200000f0eff */
[----:B------:R-:W-:Y:S01]  /*3ef0*/  IMAD.MOV.U32 R52, RZ, RZ, c[0x0][0x194] ;  /* 0x00006500ff347624 */ /* 0x000fe200078e00ff */
[C---:B------:R-:W-:Y:S01]  /*3f00*/  LEA R56, P0, R53.reuse, R250, 0x6 ;  /* 0x000000fa35387211 */ /* 0x040fe200078030ff */
[----:B------:R-:W-:Y:S02]  /*3f10*/  IMAD.IADD R204, R204, 0x1, R54 ;  /* 0x00000001cccc7824 */ /* 0x000fe400078e0236 */
        /* <DEDUP_REMOVED lines=9> */
.L_x_204:
[----:B------:R-:W-:Y:S01]  /*3fb0*/  F2FP.BF16.PACK_AB R4, R5, R4 ;  /* 0x000000040504723e */ /* 0x000fe200000010ff */
[----:B------:R-:W-:Y:S01]  /*3fc0*/  IMAD.SHL.U32 R192, R208, 0x2, RZ ;  /* 0x00000002d0c07824 */ /* 0x000fe200078e00ff */
        /* <DEDUP_REMOVED lines=17> */
[----:B------:R-:W2:Y:S04]  /*40e0*/  LDSM.16.MT88.4 R8, [R192+0x8000] ;  /* 0x00800000c008783b */ /* 0x000ea80000004200 */
[----:B------:R-:W3:Y:S04]  /*40f0*/  LDSM.16.MT88.4 R12, [R0+0x12000] ;  /* 0x01200000000c783b */ /* 0x000ee80000004200 */
[----:B------:R-:W4:Y:S04]  /*4100*/  LDSM.16.MT88.4 R16, [R192+0xa000] ;  /* 0x00a00000c010783b */ /* 0x000f280000004200 */
[----:B------:R-:W-:Y:S04]  /*4110*/  LDSM.16.MT88.4 R52, [R206+0x12800] ;  /* 0x01280000ce34783b */ /* 0x000fe80000004200 */
[----:B-1----:R-:W1:Y:S04]  /*4120*/  LDSM.16.MT88.4 R56, [R192+0x8800] ;  /* 0x00880000c038783b */ /* 0x002e680000004200 */
[----:B------:R-:W5:Y:S04]  /*4130*/  LDSM.16.MT88.4 R60, [R0+0x12800] ;  /* 0x01280000003c783b */ /* 0x000f680000004200 */
[----:B------:R-:W1:Y:S01]  /*4140*/  LDSM.16.MT88.4 R64, [R192+0xa800] ;  /* 0x00a80000c040783b */ /* 0x000e620000004200 */
[-C--:B--2---:R-:W-:Y:S08]  /*4150*/  HMMA.16816.F32.BF16 R20, R4, R8.reuse, R20 ;  /* 0x000000080414723c */ /* 0x084ff00000041814 */
[C---:B---3--:R-:W-:Y:S08]  /*4160*/  HMMA.16816.F32.BF16 R24, R12.reuse, R8, R24 ;  /* 0x000000080c18723c */ /* 0x048ff00000041818 */
[-C--:B------:R-:W-:Y:S08]  /*4170*/  HMMA.16816.F32.BF16 R28, R12, R10.reuse, R28 ;  /* 0x0000000a0c1c723c */ /* 0x080ff0000004181c */
[C---:B------:R-:W-:Y:S01]  /*4180*/  HMMA.16816.F32.BF16 R32, R4.reuse, R10, R32 ;  /* 0x0000000a0420723c */ /* 0x040fe20000041820 */
[----:B------:R-:W-:Y:S07]  /*4190*/  LDSM.16.MT88.4 R8, [R192+0x9000] ;  /* 0x00900000c008783b */ /* 0x000fee0000004200 */
[-C--:B----4-:R-:W-:Y:S08]  /*41a0*/  HMMA.16816.F32.BF16 R36, R4, R16.reuse, R36 ;  /* 0x000000100424723c */ /* 0x090ff00000041824 */
[C---:B------:R-:W-:Y:S08]  /*41b0*/  HMMA.16816.F32.BF16 R40, R12.reuse, R16, R40 ;  /* 0x000000100c28723c */ /* 0x040ff00000041828 */
[-C--:B------:R-:W-:Y:S01]  /*41c0*/  HMMA.16816.F32.BF16 R44, R12, R18.reuse, R44 ;  /* 0x000000120c2c723c */ /* 0x080fe2000004182c */
[----:B------:R-:W-:Y:S07]  /*41d0*/  LDSM.16.MT88.4 R12, [R0+0x13000] ;  /* 0x01300000000c783b */ /* 0x000fee0000004200 */
[----:B------:R-:W-:Y:S01]  /*41e0*/  HMMA.16816.F32.BF16 R48, R4, R18, R48 ;  /* 0x000000120430723c */ /* 0x000fe20000041830 */
[----:B------:R-:W2:Y:S04]  /*41f0*/  LDSM.16.MT88.4 R4, [R206+0x13000] ;  /* 0x01300000ce04783b */ /* 0x000ea80000004200 */
[----:B------:R-:W3:Y:S03]  /*4200*/  LDSM.16.MT88.4 R16, [R192+0xb000] ;  /* 0x00b00000c010783b */ /* 0x000ee60000004200 */
[-C--:B-1----:R-:W-:Y:S08]  /*4210*/  HMMA.16816.F32.BF16 R20, R52, R56.reuse, R20 ;  /* 0x000000383414723c */ /* 0x082ff00000041814 */
        /* <DEDUP_REMOVED lines=9> */
[----:B------:R-:W1:Y:S04]  /*42b0*/  LDSM.16.MT88.4 R52, [R206+0x13800] ;  /* 0x01380000ce34783b */ /* 0x000e680000004200 */
[----:B------:R-:W4:Y:S03]  /*42c0*/  LDSM.16.MT88.4 R64, [R192+0xb800] ;  /* 0x00b80000c040783b */ /* 0x000f260000004200 */
[-C--:B--2---:R-:W-:Y:S01]  /*42d0*/  HMMA.16816.F32.BF16 R20, R4, R8.reuse, R20 ;  /* 0x000000080414723c */ /* 0x084fe20000041814 */
[----:B------:R-:W-:Y:S07]  /*42e0*/  BAR.SYNC.DEFER_BLOCKING 0x0 ;  /* 0x0000000000007b1d */ /* 0x000fee0000010000 */
[C---:B------:R-:W-:Y:S08]  /*42f0*/  HMMA.16816.F32.BF16 R24, R12.reuse, R8, R24 ;  /* 0x000000080c18723c */ /* 0x040ff00000041818 */
[-C--:B------:R-:W-:Y:S08]  /*4300*/  HMMA.16816.F32.BF16 R28, R12, R10.reuse, R28 ;  /* 0x0000000a0c1c723c */ /* 0x080ff0000004181c */
[C---:B------:R-:W-:Y:S08]  /*4310*/  HMMA.16816.F32.BF16 R32, R4.reuse, R10, R32 ;  /* 0x0000000a0420723c */ /* 0x040ff00000041820 */
[-C--:B---3--:R-:W-:Y:S08]  /*4320*/  HMMA.16816.F32.BF16 R36, R4, R16.reuse, R36 ;  /* 0x000000100424723c */ /* 0x088ff00000041824 */
[C---:B------:R-:W-:Y:S08]  /*4330*/  HMMA.16816.F32.BF16 R40, R12.reuse, R16, R40 ;  /* 0x000000100c28723c */ /* 0x040ff00000041828 */
[-C--:B------:R-:W-:Y:S08]  /*4340*/  HMMA.16816.F32.BF16 R44, R12, R18.reuse, R44 ;  /* 0x000000120c2c723c */ /* 0x080ff0000004182c */
[----:B------:R-:W-:Y:S08]  /*4350*/  HMMA.16816.F32.BF16 R48, R4, R18, R48 ;  /* 0x000000120430723c */ /* 0x000ff00000041830 */
[-C--:B-1----:R-:W-:Y:S08]  /*4360*/  HMMA.16816.F32.BF16 R20, R52, R56.reuse, R20 ;  /* 0x000000383414723c */ /* 0x082ff00000041814 */
        /* <DEDUP_REMOVED lines=8> */
[----:B------:R-:W-:Y:S04]  /*43f0*/  IMAD.MOV.U32 R5, RZ, RZ, c[0x0][0x370] ;  /* 0x0000dc00ff057624 */ /* 0x000fe800078e00ff */
[C---:B------:R-:W-:Y:S05]  /*4400*/  IMAD.U32 R4, R5.reuse, -0x40, RZ ;  /* 0xffffffc005047824 */ /* 0x040fea00078e00ff */
[C---:B------:R-:W-:Y:S04]  /*4410*/  LEA R248, P0, R4.reuse, R248, 0x1 ;  /* 0x000000f804f87211 */ /* 0x040fe800078008ff */
[----:B------:R-:W-:Y:S01]  /*4420*/  LEA.HI.X.SX32 R249, R4, R249, 0x1, P0 ;  /* 0x000000f904f97211 */ /* 0x000fe200000f0eff */
[----:B------:R-:W-:Y:S01]  /*4430*/  IMAD.MOV.U32 R4, RZ, RZ, c[0x0][0x374] ;  /* 0x0000dd00ff047624 */ /* 0x000fe200078e00ff */
        /* <DEDUP_REMOVED lines=10> */
.L_x_205:
        /* <DEDUP_REMOVED lines=9> */
[----:B------:R-:W1:Y:S02]  /*4570*/  LDSM.16.MT88.4 R188, [R192+0xd000] ;  /* 0x00d00000c0bc783b */ /* 0x000e640000004200 */
[-C--:B-12---:R-:W-:Y:S08]  /*4580*/  HMMA.16816.F32.BF16 R4, R64, R16.reuse, RZ ;  /* 0x000000104004723c */ /* 0x086ff000000418ff */
[C---:B---3--:R-:W-:Y:S08]  /*4590*/  HMMA.16816.F32.BF16 R8, R60.reuse, R16, RZ ;  /* 0x000000103c08723c */ /* 0x048ff000000418ff */
[-C--:B------:R-:W-:Y:S08]  /*45a0*/  HMMA.16816.F32.BF16 R12, R60, R18.reuse, RZ ;  /* 0x000000123c0c723c */ /* 0x080ff000000418ff */
[C---:B------:R-:W-:Y:S08]  /*45b0*/  HMMA.16816.F32.BF16 R16, R64.reuse, R18, RZ ;  /* 0x000000124010723c */ /* 0x040ff000000418ff */
[-C--:B----4-:R-:W-:Y:S08]  /*45c0*/  HMMA.16816.F32.BF16 R52, R64, R100.reuse, RZ ;  /* 0x000000644034723c */ /* 0x090ff000000418ff */
[C---:B------:R-:W-:Y:S08]  /*45d0*/  HMMA.16816.F32.BF16 R56, R60.reuse, R100, RZ ;  /* 0x000000643c38723c */ /* 0x040ff000000418ff */
[-C--:B------:R-:W-:Y:S08]  /*45e0*/  HMMA.16816.F32.BF16 R60, R60, R102.reuse, RZ ;  /* 0x000000663c3c723c */ /* 0x080ff000000418ff */
[----:B------:R-:W-:Y:S01]  /*45f0*/  HMMA.16816.F32.BF16 R64, R64, R102, RZ ;  /* 0x000000664040723c */ /* 0x000fe200000418ff */
[----:B------:R-:W1:Y:S07]  /*4600*/  LDSM.16.M88.4 R100, [R198+0x1000] ;  /* 0x00100000c664783b */ /* 0x000e6e0000000200 */
[-C--:B------:R-:W-:Y:S08]  /*4610*/  HMMA.16816.F32.BF16 R4, R104, R172.reuse, R4 ;  /* 0x000000ac6804723c */ /* 0x080ff00000041804 */
[C---:B------:R-:W-:Y:S08]  /*4620*/  HMMA.16816.F32.BF16 R8, R176.reuse, R172, R8 ;  /* 0x000000acb008723c */ /* 0x040ff00000041808 */
[-C--:B------:R-:W-:Y:S08]  /*4630*/  HMMA.16816.F32.BF16 R12, R176, R174.reuse, R12 ;  /* 0x000000aeb00c723c */ /* 0x080ff0000004180c */
[C---:B------:R-:W-:Y:S01]  /*4640*/  HMMA.16816.F32.BF16 R16, R104.reuse, R174, R16 ;  /* 0x000000ae6810723c */ /* 0x040fe20000041810 */
[----:B------:R-:W2:Y:S07]  /*4650*/  LDSM.16.MT88.4 R172, [R192+0xf000] ;  /* 0x00f00000c0ac783b */ /* 0x000eae0000004200 */
[-C--:B------:R-:W-:Y:S08]  /*4660*/  HMMA.16816.F32.BF16 R52, R104, R180.reuse, R52 ;  /* 0x000000b46834723c */ /* 0x080ff00000041834 */
[C---:B------:R-:W-:Y:S08]  /*4670*/  HMMA.16816.F32.BF16 R56, R176.reuse, R180, R56 ;  /* 0x000000b4b038723c */ /* 0x040ff00000041838 */
[-C--:B------:R-:W-:Y:S01]  /*4680*/  HMMA.16816.F32.BF16 R60, R176, R182.reuse, R60 ;  /* 0x000000b6b03c723c */ /* 0x080fe2000004183c */
[----:B------:R-:W-:Y:S04]  /*4690*/  LDSM.16.MT88.4 R176, [R192+0xd800] ;  /* 0x00d80000c0b0783b */ /* 0x000fe80000004200 */
[----:B------:R-:W-:Y:S03]  /*46a0*/  LDSM.16.MT88.4 R192, [R192+0xf800] ;  /* 0x00f80000c0c0783b */ /* 0x000fe60000004200 */
[----:B------:R-:W-:Y:S01]  /*46b0*/  HMMA.16816.F32.BF16 R64, R104, R182, R64 ;  /* 0x000000b66840723c */ /* 0x000fe20000041840 */
[----:B------:R-:W3:Y:S04]  /*46c0*/  LDSM.16.M88.4 R104, [R199] ;  /* 0x00000000c768783b */ /* 0x000ee80000000200 */
[----:B------:R-:W4:Y:S03]  /*46d0*/  LDSM.16.M88.4 R180, [R199+0x1000] ;  /* 0x00100000c7b4783b */ /* 0x000f260000000200 */
[-C--:B------:R-:W-:Y:S08]  /*46e0*/  HMMA.16816.F32.BF16 R4, R184, R188.reuse, R4 ;  /* 0x000000bcb804723c */ /* 0x080ff00000041804 */
[C---:B-1----:R-:W-:Y:S08]  /*46f0*/  HMMA.16816.F32.BF16 R8, R100.reuse, R188, R8 ;  /* 0x000000bc6408723c */ /* 0x042ff00000041808 */
[-C--:B------:R-:W-:Y:S08]  /*4700*/  HMMA.16816.F32.BF16 R12, R100, R190.reuse, R12 ;  /* 0x000000be640c723c */ /* 0x080ff0000004180c */
[C---:B------:R-:W-:Y:S08]  /*4710*/  HMMA.16816.F32.BF16 R16, R184.reuse, R190, R16 ;  /* 0x000000beb810723c */ /* 0x040ff00000041810 */
[-C--:B--2---:R-:W-:Y:S08]  /*4720*/  HMMA.16816.F32.BF16 R52, R184, R172.reuse, R52 ;  /* 0x000000acb834723c */ /* 0x084ff00000041834 */
[C---:B------:R-:W-:Y:S08]  /*4730*/  HMMA.16816.F32.BF16 R56, R100.reuse, R172, R56 ;  /* 0x000000ac6438723c */ /* 0x040ff00000041838 */
[-C--:B------:R-:W-:Y:S07]  /*4740*/  HMMA.16816.F32.BF16 R60, R100, R174.reuse, R60 ;  /* 0x000000ae643c723c */ /* 0x080fee000004183c */
[----:B------:R-:W-:Y:S01]  /*4750*/  @P3 IADD3 R102, P0, R234, R230, RZ ;  /* 0x000000e6ea663210 */ /* 0x000fe20007f1e0ff */
[----:B------:R-:W-:Y:S04]  /*4760*/  HMMA.16816.F32.BF16 R64, R184, R174, R64 ;  /* 0x000000aeb840723c */ /* 0x000fe80000041840 */
[----:B------:R-:W-:Y:S02]  /*4770*/  @P3 IMAD.X R103, R233, 0x1, R229, P0 ;  /* 0x00000001e9673824 */ /* 0x000fe400000e06e5 */
[C---:B------:R-:W-:Y:S02]  /*4780*/  IMAD.SHL.U32 R100, R252.reuse, 0x8, RZ ;  /* 0x00000008fc647824 */ /* 0x040fe400078e00ff */
[-C--:B---3--:R-:W-:Y:S01]  /*4790*/  HMMA.16816.F32.BF16 R4, R104, R176.reuse, R4 ;  /* 0x000000b06804723c */ /* 0x088fe20000041804 */
[----:B------:R1:W5:Y:S04]  /*47a0*/  @P3 LDG.E R237, [R102.64+-0x100] ;  /* 0xffff000666ed3981 */ /* 0x000368000c1e1900 */
[----:B------:R1:W5:Y:S01]  /*47b0*/  @P3 LDG.E R238, [R102.64+-0xe0] ;  /* 0xffff200666ee3981 */ /* 0x000362000c1e1900 */
[----:B------:R-:W-:Y:S02]  /*47c0*/  IMAD.SHL.U32 R101, R252, 0x10, RZ ;  /* 0x00000010fc657824 */ /* 0x000fe400078e00ff */
[C---:B----4-:R-:W-:Y:S04]  /*47d0*/  HMMA.16816.F32.BF16 R8, R180.reuse, R176, R8 ;  /* 0x000000b0b408723c */ /* 0x050fe80000041808 */
[CC--:B------:R-:W-:Y:S04]  /*47e0*/  LEA R172, P1, R101.reuse, R246.reuse, 0x2 ;  /* 0x000000f665ac7211 */ /* 0x0c0fe800078210ff */
[-C--:B------:R-:W-:Y:S04]  /*47f0*/  HMMA.16816.F32.BF16 R12, R180, R178.reuse, R12 ;  /* 0x000000b2b40c723c */ /* 0x080fe8000004180c */
[CC--:B------:R-:W-:Y:S03]  /*4800*/  LEA.HI.X.SX32 R173, R101.reuse, R247.reuse, 0x2, P1 ;  /* 0x000000f765ad7211 */ /* 0x0c0fe600008f16ff */
[----:B------:R2:W-:Y:S01]  /*4810*/  RED.E.ADD.F32.FTZ.RN.STRONG.GPU [R246.64], R4 ;  /* 0x00000004f600798e */ /* 0x0005e2000c10e786 */
[C---:B------:R-:W-:Y:S04]  /*4820*/  HMMA.16816.F32.BF16 R16, R104.reuse, R178, R16 ;  /* 0x000000b26810723c */ /* 0x040fe80000041810 */
[CC--:B-1----:R-:W-:Y:S04]  /*4830*/  LEA R102, P0, R100.reuse, R246.reuse, 0x2 ;  /* 0x000000f664667211 */ /* 0x0c2fe800078010ff */
[-C--:B------:R-:W-:Y:S04]  /*4840*/  HMMA.16816.F32.BF16 R52, R104, R192.reuse, R52 ;  /* 0x000000c06834723c */ /* 0x080fe80000041834 */
[-C--:B------:R-:W-:Y:S04]  /*4850*/  LEA.HI.X.SX32 R103, R100, R247.reuse, 0x2, P0 ;  /* 0x000000f764677211 */ /* 0x080fe800000f16ff */
[C---:B------:R-:W-:Y:S01]  /*4860*/  HMMA.16816.F32.BF16 R56, R180.reuse, R192, R56 ;  /* 0x000000c0b438723c */ /* 0x040fe20000041838 */
[----:B------:R1:W-:Y:S04]  /*4870*/  RED.E.ADD.F32.FTZ.RN.STRONG.GPU [R102.64], R5 ;  /* 0x000000056600798e */ /* 0x0003e8000c10e786 */
[----:B------:R3:W-:Y:S03]  /*4880*/  RED.E.ADD.F32.FTZ.RN.STRONG.GPU [R172.64], R6 ;  /* 0x00000006ac00798e */ /* 0x0007e6000c10e786 */
[-C--:B------:R-:W-:Y:S04]  /*4890*/  HMMA.16816.F32.BF16 R60, R180, R194.reuse, R60 ;  /* 0x000000c2b43c723c */ /* 0x080fe8000004183c */
[----:B--2---:R-:W-:Y:S04]  /*48a0*/  IMAD.SHL.U32 R4, R252, 0x20, RZ ;  /* 0x00000020fc047824 */ /* 0x004fe800078e00ff */
[----:B------:R-:W-:Y:S04]  /*48b0*/  HMMA.16816.F32.BF16 R64, R104, R194, R64 ;  /* 0x000000c26840723c */ /* 0x000fe80000041840 */
[-C--:B------:R-:W-:Y:S03]  /*48c0*/  LEA R174, P1, R4, R246.reuse, 0x2 ;  /* 0x000000f604ae7211 */ /* 0x080fe600078210ff */
[----:B------:R-:W-:Y:S01]  /*48d0*/  IMAD R104, R252, 0x18, RZ ;  /* 0x00000018fc687824 */ /* 0x000fe200078e02ff */
[-C--:B------:R-:W-:Y:S04]  /*48e0*/  LEA.HI.X.SX32 R175, R4, R247.reuse, 0x2, P1 ;  /* 0x000000f704af7211 */ /* 0x080fe800008f16ff */
[-C--:B------:R-:W-:Y:S01]  /*48f0*/  LEA R106, P0, R104, R246.reuse, 0x2 ;  /* 0x000000f6686a7211 */ /* 0x080fe200078010ff */
[----:B-1----:R-:W-:Y:S01]  /*4900*/  IMAD R5, R252, 0x28, RZ ;  /* 0x00000028fc057824 */ /* 0x002fe200078e02ff */
[----:B------:R-:W-:Y:S02]  /*4910*/  IADD3 R4, R101, 0x20, RZ ;  /* 0x0000002065047810 */ /* 0x000fe40007ffe0ff */
[-C--:B------:R-:W-:Y:S01]  /*4920*/  LEA.HI.X.SX32 R107, R104, R247.reuse, 0x2, P0 ;  /* 0x000000f7686b7211 */ /* 0x080fe200000f16ff */
[C---:B---3--:R-:W-:Y:S01]  /*4930*/  IMAD R6, R252.reuse, 0x30, RZ ;  /* 0x00000030fc067824 */ /* 0x048fe200078e02ff */
[CC--:B------:R-:W-:Y:S01]  /*4940*/  LEA R104, P0, R5.reuse, R246.reuse, 0x2 ;  /* 0x000000f605687211 */ /* 0x0c0fe200078010ff */
[----:B------:R-:W-:Y:S02]  /*4950*/  IMAD R252, R252, 0x38, RZ ;  /* 0x00000038fcfc7824 */ /* 0x000fe400078e02ff */
[----:B------:R1:W-:Y:S01]  /*4960*/  RED.E.ADD.F32.FTZ.RN.STRONG.GPU [R106.64], R7 ;  /* 0x000000076a00798e */ /* 0x0003e2000c10e786 */
[-C--:B------:R-:W-:Y:S01]  /*4970*/  LEA.HI.X.SX32 R105, R5, R247.reuse, 0x2, P0 ;  /* 0x000000f705697211 */ /* 0x080fe200000f16ff */
[----:B------:R-:W-:Y:S02]  /*4980*/  IMAD.IADD R5, R100, 0x1, R4 ;  /* 0x0000000164057824 */ /* 0x000fe400078e0204 */
[----:B------:R2:W-:Y:S04]  /*4990*/  RED.E.ADD.F32.FTZ.RN.STRONG.GPU [R174.64], R8 ;  /* 0x00000008ae00798e */ /* 0x0005e8000c10e786 */
[----:B------:R3:W-:Y:S01]  /*49a0*/  RED.E.ADD.F32.FTZ.RN.STRONG.GPU [R104.64], R9 ;  /* 0x000000096800798e */ /* 0x0007e2000c10e786 */
[-C--:B-1----:R-:W-:Y:S02]  /*49b0*/  LEA R106, P1, R6, R246.reuse, 0x2 ;  /* 0x000000f6066a7211 */ /* 0x082fe400078210ff */
[-C--:B--2---:R-:W-:Y:S02]  /*49c0*/  LEA R8, P0, R252, R246.reuse, 0x2 ;  /* 0x000000f6fc087211 */ /* 0x084fe400078010ff */
[-C--:B------:R-:W-:Y:S02]  /*49d0*/  LEA.HI.X.SX32 R107, R6, R247.reuse, 0x2, P1 ;  /* 0x000000f7066b7211 */ /* 0x080fe400008f16ff */
[-C--:B---3--:R-:W-:Y:S02]  /*49e0*/  LEA.HI.X.SX32 R9, R252, R247.reuse, 0x2, P0 ;  /* 0x000000f7fc097211 */ /* 0x088fe400000f16ff */
[CC--:B------:R-:W-:Y:S01]  /*49f0*/  LEA R6, P0, R4.reuse, R246.reuse, 0x2 ;  /* 0x000000f604067211 */ /* 0x0c0fe200078010ff */
[----:B------:R-:W-:Y:S03]  /*4a00*/  RED.E.ADD.F32.FTZ.RN.STRONG.GPU [R106.64], R10 ;  /* 0x0000000a6a00798e */ /* 0x000fe6000c10e786 */
[-C--:B------:R-:W-:Y:S01]  /*4a10*/  LEA.HI.X.SX32 R7, R4, R247.reuse, 0x2, P0 ;  /* 0x000000f704077211 */ /* 0x080fe200000f16ff */
[----:B------:R1:W-:Y:S01]  /*4a20*/  RED.E.ADD.F32.FTZ.RN.STRONG.GPU [R8.64], R11 ;  /* 0x0000000b0800798e */ /* 0x0003e2000c10e786 */
[C---:B------:R-:W-:Y:S03]  /*4a30*/  IMAD.IADD R4, R100.reuse, 0x1, R5 ;  /* 0x0000000164047824 */ /* 0x040fe600078e0205 */
[----:B------:R2:W-:Y:S04]  /*4a40*/  RED.E.ADD.F32.FTZ.RN.STRONG.GPU [R246.64+0x80], R16 ;  /* 0x00008010f600798e */ /* 0x0005e8000c10e786 */
[----:B------:R-:W-:Y:S04]  /*4a50*/  RED.E.ADD.F32.FTZ.RN.STRONG.GPU [R102.64+0x80], R17 ;  /* 0x000080116600798e */ /* 0x000fe8000c10e786 */
[----:B------:R3:W-:Y:S01]  /*4a60*/  RED.E.ADD.F32.FTZ.RN.STRONG.GPU [R6.64], R18 ;  /* 0x000000120600798e */ /* 0x0007e2000c10e786 */
[CC--:B-1----:R-:W-:Y:S04]  /*4a70*/  LEA R8, P0, R5.reuse, R246.reuse, 0x2 ;  /* 0x000000f605087211 */ /* 0x0c2fe800078010ff */
[-C--:B------:R-:W-:Y:S01]  /*4a80*/  LEA.HI.X.SX32 R9, R5, R247.reuse, 0x2, P0 ;  /* 0x000000f705097211 */ /* 0x080fe200000f16ff */
[----:B------:R-:W-:Y:S01]  /*4a90*/  IMAD.IADD R5, R100, 0x1, R4 ;  /* 0x0000000164057824 */ /* 0x000fe200078e0204 */
[-C--:B--2---:R-:W-:Y:S03]  /*4aa0*/  LEA R16, P1, R4, R246.reuse, 0x2 ;  /* 0x000000f604107211 */ /* 0x084fe600078210ff */
[----:B------:R1:W-:Y:S01]  /*4ab0*/  RED.E.ADD.F32.FTZ.RN.STRONG.GPU [R8.64], R19 ;  /* 0x000000130800798e */ /* 0x0003e2000c10e786 */
[CC--:B------:R-:W-:Y:S01]  /*4ac0*/  LEA R10, P0, R5.reuse, R246.reuse, 0x2 ;  /* 0x000000f6050a7211 */ /* 0x0c0fe200078010ff */
[----:B---3--:R-:W-:Y:S01]  /*4ad0*/  IMAD.IADD R6, R100, 0x1, R5 ;  /* 0x0000000164067824 */ /* 0x008fe200078e0205 */
[-C--:B------:R-:W-:Y:S02]  /*4ae0*/  LEA.HI.X.SX32 R17, R4, R247.reuse, 0x2, P1 ;  /* 0x000000f704117211 */ /* 0x080fe400008f16ff */
[-C--:B------:R-:W-:Y:S01]  /*4af0*/  LEA.HI.X.SX32 R11, R5, R247.reuse, 0x2, P0 ;  /* 0x000000f7050b7211 */ /* 0x080fe200000f16ff */
[----:B------:R-:W-:Y:S01]  /*4b00*/  IMAD.IADD R4, R100, 0x1, R6 ;  /* 0x0000000164047824 */ /* 0x000fe200078e0206 */
[C---:B------:R-:W-:Y:S01]  /*4b10*/  IADD3 R5, R101.reuse, 0x40, RZ ;  /* 0x0000004065057810 */ /* 0x040fe20007ffe0ff */
[----:B------:R-:W-:Y:S01]  /*4b20*/  RED.E.ADD.F32.FTZ.RN.STRONG.GPU [R16.64], R12 ;  /* 0x0000000c1000798e */ /* 0x000fe2000c10e786 */
[----:B------:R-:W-:Y:S03]  /*4b30*/  IADD3 R101, R101, 0x60, RZ ;  /* 0x0000006065657810 */ /* 0x000fe60007ffe0ff */
[----:B------:R-:W-:Y:S01]  /*4b40*/  RED.E.ADD.F32.FTZ.RN.STRONG.GPU [R10.64], R13 ;  /* 0x0000000d0a00798e */ /* 0x000fe2000c10e786 */
[CC--:B-1----:R-:W-:Y:S04]  /*4b50*/  LEA R8, P0, R6.reuse, R246.reuse, 0x2 ;  /* 0x000000f606087211 */ /* 0x0c2fe800078010ff */
[-C--:B------:R-:W-:Y:S02]  /*4b60*/  LEA.HI.X.SX32 R9, R6, R247.reuse, 0x2, P0 ;  /* 0x000000f706097211 */ /* 0x080fe400000f16ff */
[CC--:B------:R-:W-:Y:S03]  /*4b70*/  LEA R6, P0, R4.reuse, R246.reuse, 0x2 ;  /* 0x000000f604067211 */ /* 0x0c0fe600078010ff */
[----:B------:R1:W-:Y:S01]  /*4b80*/  RED.E.ADD.F32.FTZ.RN.STRONG.GPU [R8.64], R14 ;  /* 0x0000000e0800798e */ /* 0x0003e2000c10e786 */
[-C--:B------:R-:W-:Y:S01]  /*4b90*/  LEA.HI.X.SX32 R7, R4, R247.reuse, 0x2, P0 ;  /* 0x000000f704077211 */ /* 0x080fe200000f16ff */
[C---:B------:R-:W-:Y:S04]  /*4ba0*/  IMAD.IADD R4, R100.reuse, 0x1, R5 ;  /* 0x0000000164047824 */ /* 0x040fe800078e0205 */
[----:B------:R2:W-:Y:S04]  /*4bb0*/  RED.E.ADD.F32.FTZ.RN.STRONG.GPU [R6.64], R15 ;  /* 0x0000000f0600798e */ /* 0x0005e8000c10e786 */
[----:B------:R-:W-:Y:S04]  /*4bc0*/  RED.E.ADD.F32.FTZ.RN.STRONG.GPU [R246.64+0x100], R52 ;  /* 0x00010034f600798e */ /* 0x000fe8000c10e786 */
[----:B------:R-:W-:Y:S01]  /*4bd0*/  RED.E.ADD.F32.FTZ.RN.STRONG.GPU [R102.64+0x100], R53 ;  /* 0x000100356600798e */ /* 0x000fe2000c10e786 */
[CC--:B-1----:R-:W-:Y:S04]  /*4be0*/  LEA R8, P0, R5.reuse, R246.reuse, 0x2 ;  /* 0x000000f605087211 */ /* 0x0c2fe800078010ff */
[-C--:B------:R-:W-:Y:S01]  /*4bf0*/  LEA.HI.X.SX32 R9, R5, R247.reuse, 0x2, P0 ;  /* 0x000000f705097211 */ /* 0x080fe200000f16ff */
[----:B------:R-:W-:Y:S01]  /*4c00*/  IMAD.IADD R5, R100, 0x1, R4 ;  /* 0x0000000164057824 */ /* 0x000fe200078e0204 */
[CC--:B------:R-:W-:Y:S03]  /*4c10*/  LEA R10, P0, R4.reuse, R246.reuse, 0x2 ;  /* 0x000000f6040a7211 */ /* 0x0c0fe600078010ff */
[----:B------:R1:W-:Y:S01]  /*4c20*/  RED.E.ADD.F32.FTZ.RN.STRONG.GPU [R8.64], R54 ;  /* 0x000000360800798e */ /* 0x0003e2000c10e786 */
[-C--:B------:R-:W-:Y:S01]  /*4c30*/  LEA.HI.X.SX32 R11, R4, R247.reuse, 0x2, P0 ;  /* 0x000000f7040b7211 */ /* 0x080fe200000f16ff */
[C---:B------:R-:W-:Y:S01]  /*4c40*/  IMAD.IADD R4, R100.reuse, 0x1, R5 ;  /* 0x0000000164047824 */ /* 0x040fe200078e0205 */
[CC--:B------:R-:W-:Y:S03]  /*4c50*/  LEA R12, P1, R5.reuse, R246.reuse, 0x2 ;  /* 0x000000f6050c7211 */ /* 0x0c0fe600078210ff */
[----:B------:R3:W-:Y:S01]  /*4c60*/  RED.E.ADD.F32.FTZ.RN.STRONG.GPU [R10.64], R55 ;  /* 0x000000370a00798e */ /* 0x0007e2000c10e786 */
[-C--:B------:R-:W-:Y:S01]  /*4c70*/  LEA.HI.X.SX32 R13, R5, R247.reuse, 0x2, P1 ;  /* 0x000000f7050d7211 */ /* 0x080fe200008f16ff */
[----:B--2---:R-:W-:Y:S02]  /*4c80*/  IMAD.IADD R6, R100, 0x1, R4 ;  /* 0x0000000164067824 */ /* 0x004fe400078e0204 */
[----:B------:R-:W-:Y:S04]  /*4c90*/  LDSM.16.MT88.4 R52, [R206+0x10800] ;  /* 0x01080000ce34783b */ /* 0x000fe80000004200 */
[----:B------:R-:W-:Y:S01]  /*4ca0*/  RED.E.ADD.F32.FTZ.RN.STRONG.GPU [R12.64], R56 ;  /* 0x000000380c00798e */ /* 0x000fe2000c10e786 */
[CC--:B-1----:R-:W-:Y:S04]  /*4cb0*/  LEA R8, P0, R4.reuse, R246.reuse, 0x2 ;  /* 0x000000f604087211 */ /* 0x0c2fe800078010ff */
[-C--:B------:R-:W-:Y:S01]  /*4cc0*/  LEA.HI.X.SX32 R9, R4, R247.reuse, 0x2, P0 ;  /* 0x000000f704097211 */ /* 0x080fe200000f16ff */
[----:B------:R-:W-:Y:S01]  /*4cd0*/  IMAD.IADD R4, R100, 0x1, R6 ;  /* 0x0000000164047824 */ /* 0x000fe200078e0206 */
[CC--:B---3--:R-:W-:Y:S03]  /*4ce0*/  LEA R10, P0, R6.reuse, R246.reuse, 0x2 ;  /* 0x000000f6060a7211 */ /* 0x0c8fe600078010ff */
[----:B------:R1:W-:Y:S01]  /*4cf0*/  RED.E.ADD.F32.FTZ.RN.STRONG.GPU [R8.64], R57 ;  /* 0x000000390800798e */ /* 0x0003e2000c10e786 */
[-C--:B------:R-:W-:Y:S02]  /*4d00*/  LEA.HI.X.SX32 R11, R6, R247.reuse, 0x2, P0 ;  /* 0x000000f7060b7211 */ /* 0x080fe400000f16ff */
[CC--:B------:R-:W-:Y:S03]  /*4d10*/  LEA R6, P0, R4.reuse, R246.reuse, 0x2 ;  /* 0x000000f604067211 */ /* 0x0c0fe600078010ff */
[----:B------:R2:W-:Y:S01]  /*4d20*/  RED.E.ADD.F32.FTZ.RN.STRONG.GPU [R10.64], R58 ;  /* 0x0000003a0a00798e */ /* 0x0005e2000c10e786 */
[-C--:B------:R-:W-:Y:S01]  /*4d30*/  LEA.HI.X.SX32 R7, R4, R247.reuse, 0x2, P0 ;  /* 0x000000f704077211 */ /* 0x080fe200000f16ff */
[C---:B------:R-:W-:Y:S04]  /*4d40*/  IMAD.IADD R4, R100.reuse, 0x1, R101 ;  /* 0x0000000164047824 */ /* 0x040fe800078e0265 */
[----:B------:R3:W-:Y:S01]  /*4d50*/  RED.E.ADD.F32.FTZ.RN.STRONG.GPU [R6.64], R59 ;  /* 0x0000003b0600798e */ /* 0x0007e2000c10e786 */
[----:B------:R-:W-:Y:S03]  /*4d60*/  IMAD.IADD R5, R100, 0x1, R4 ;  /* 0x0000000164057824 */ /* 0x000fe600078e0204 */
[----:B------:R-:W-:Y:S04]  /*4d70*/  RED.E.ADD.F32.FTZ.RN.STRONG.GPU [R246.64+0x180], R64 ;  /* 0x00018040f600798e */ /* 0x000fe8000c10e786 */
[----:B------:R-:W-:Y:S04]  /*4d80*/  RED.E.ADD.F32.FTZ.RN.STRONG.GPU [R102.64+0x180], R65 ;  /* 0x000180416600798e */ /* 0x000fe8000c10e786 */
[----:B------:R-:W-:Y:S01]  /*4d90*/  LDSM.16.MT88.4 R56, [R203+0x800] ;  /* 0x00080000cb38783b */ /* 0x000fe20000004200 */
[CC--:B-1----:R-:W-:Y:S04]  /*4da0*/  LEA R8, P0, R101.reuse, R246.reuse, 0x2 ;  /* 0x000000f665087211 */ /* 0x0c2fe800078010ff */
[-C--:B------:R-:W-:Y:S02]  /*4db0*/  LEA.HI.X.SX32 R9, R101, R247.reuse, 0x2, P0 ;  /* 0x000000f765097211 */ /* 0x080fe400000f16ff */
[CC--:B--2---:R-:W-:Y:S03]  /*4dc0*/  LEA R10, P0, R4.reuse, R246.reuse, 0x2 ;  /* 0x000000f6040a7211 */ /* 0x0c4fe600078010ff */
[----:B------:R1:W-:Y:S01]  /*4dd0*/  RED.E.ADD.F32.FTZ.RN.STRONG.GPU [R8.64], R66 ;  /* 0x000000420800798e */ /* 0x0003e2000c10e786 */
[-C--:B------:R-:W-:Y:S01]  /*4de0*/  LEA.HI.X.SX32 R11, R4, R247.reuse, 0x2, P0 ;  /* 0x000000f7040b7211 */ /* 0x080fe200000f16ff */
[C---:B---3--:R-:W-:Y:S01]  /*4df0*/  IMAD.IADD R6, R100.reuse, 0x1, R5 ;  /* 0x0000000164067824 */ /* 0x048fe200078e0205 */
[CC--:B------:R-:W-:Y:S03]  /*4e00*/  LEA R12, P0, R5.reuse, R246.reuse, 0x2 ;  /* 0x000000f6050c7211 */ /* 0x0c0fe600078010ff */
[----:B------:R-:W-:Y:S01]  /*4e10*/  RED.E.ADD.F32.FTZ.RN.STRONG.GPU [R10.64], R67 ;  /* 0x000000430a00798e */ /* 0x000fe2000c10e786 */
[----:B------:R-:W-:Y:S01]  /*4e20*/  IMAD.IADD R4, R100, 0x1, R6 ;  /* 0x0000000164047824 */ /* 0x000fe200078e0206 */
[-C--:B------:R-:W-:Y:S02]  /*4e30*/  LEA.HI.X.SX32 R13, R5, R247.reuse, 0x2, P0 ;  /* 0x000000f7050d7211 */ /* 0x080fe400000f16ff */
[-C--:B------:R-:W-:Y:S01]  /*4e40*/  LEA R16, P2, R6, R246.reuse, 0x2 ;  /* 0x000000f606107211 */ /* 0x080fe200078410ff */
[----:B------:R-:W-:Y:S01]  /*4e50*/  IMAD.IADD R100, R100, 0x1, R4 ;  /* 0x0000000164647824 */ /* 0x000fe200078e0204 */
[-C--:B------:R-:W-:Y:S01]  /*4e60*/  LEA R14, P1, R4, R246.reuse, 0x2 ;  /* 0x000000f6040e7211 */ /* 0x080fe200078210ff */
[----:B------:R-:W-:Y:S01]  /*4e70*/  RED.E.ADD.F32.FTZ.RN.STRONG.GPU [R12.64], R60 ;  /* 0x0000003c0c00798e */ /* 0x000fe2000c10e786 */
[-C--:B------:R-:W-:Y:S02]  /*4e80*/  LEA.HI.X.SX32 R17, R6, R247.reuse, 0x2, P2 ;  /* 0x000000f706117211 */ /* 0x080fe400010f16ff */
[-C--:B------:R-:W-:Y:S01]  /*4e90*/  LEA.HI.X.SX32 R15, R4, R247.reuse, 0x2, P1 ;  /* 0x000000f7040f7211 */ /* 0x080fe200008f16ff */
[----:B------:R-:W-:Y:S01]  /*4ea0*/  LDSM.16.MT88.4 R64, [R0+0x10800] ;  /* 0x010800000040783b */ /* 0x000fe20000004200 */
[----:B------:R-:W-:Y:S03]  /*4eb0*/  @P3 IADD3 R232, P1, R232, -0x100, RZ ;  /* 0xffffff00e8e83810 */ /* 0x000fe60007f3e0ff */
[----:B------:R-:W-:Y:S01]  /*4ec0*/  RED.E.ADD.F32.FTZ.RN.STRONG.GPU [R16.64], R61 ;  /* 0x0000003d1000798e */ /* 0x000fe2000c10e786 */
[----:B------:R-:W-:Y:S03]  /*4ed0*/  @P3 IADD3.X R231, R231, -0x1, RZ, P1, !PT ;  /* 0xffffffffe7e73810 */ /* 0x000fe60000ffe4ff */
[----:B------:R-:W-:Y:S01]  /*4ee0*/  RED.E.ADD.F32.FTZ.RN.STRONG.GPU [R14.64], R62 ;  /* 0x0000003e0e00798e */ /* 0x000fe2000c10e786 */
[C---:B-1----:R-:W-:Y:S03]  /*4ef0*/  LEA R8, P0, R100.reuse, R246, 0x2 ;  /* 0x000000f664087211 */ /* 0x042fe600078010ff */
[----:B------:R-:W-:Y:S01]  /*4f00*/  LDSM.16.MT88.4 R4, [R206+0x10000] ;  /* 0x01000000ce04783b */ /* 0x000fe20000004200 */
[----:B------:R-:W-:Y:S03]  /*4f10*/  LEA.HI.X.SX32 R9, R100, R247, 0x2, P0 ;  /* 0x000000f764097211 */ /* 0x000fe600000f16ff */
[----:B------:R-:W-:Y:S04]  /*4f20*/  LDSM.16.MT88.4 R12, [R0+0x10000] ;  /* 0x01000000000c783b */ /* 0x000fe80000004200 */
[----:B------:R-:W-:Y:S04]  /*4f30*/  RED.E.ADD.F32.FTZ.RN.STRONG.GPU [R8.64], R63 ;  /* 0x0000003f0800798e */ /* 0x000fe8000c10e786 */
[----:B------:R-:W1:Y:S04]  /*4f40*/  LDSM.16.MT88.4 R8, [R203] ;  /* 0x00000000cb08783b */ /* 0x000e680000004200 */
        /* <DEDUP_REMOVED lines=8> */
[-C--:B--2---:R-:W-:Y:S08]  /*4fd0*/  HMMA.16816.F32.BF16 R84, R4, R16.reuse, R84 ;  /* 0x000000100454723c */ /* 0x084ff00000041854 */
        /* <DEDUP_REMOVED lines=10> */
[----:B------:R-:W4:Y:S07]  /*5080*/  LDSM.16.MT88.4 R56, [R203+0x1800] ;  /* 0x00180000cb38783b */ /* 0x000f2e0000004200 */
[-C--:B---3--:R-:W-:Y:S08]  /*5090*/  HMMA.16816.F32.BF16 R84, R52, R100.reuse, R84 ;  /* 0x000000643454723c */ /* 0x088ff00000041854 */
[C---:B------:R-:W-:Y:S08]  /*50a0*/  HMMA.16816.F32.BF16 R88, R64.reuse, R100, R88 ;  /* 0x000000644058723c */ /* 0x040ff00000041858 */
[-C--:B------:R-:W-:Y:S01]  /*50b0*/  HMMA.16816.F32.BF16 R92, R64, R102.reuse, R92 ;  /* 0x00000066405c723c */ /* 0x080fe2000004185c */
[----:B------:R-:W3:Y:S07]  /*50c0*/  LDSM.16.MT88.4 R64, [R0+0x11800] ;  /* 0x011800000040783b */ /* 0x000eee0000004200 */
[----:B------:R-:W-:Y:S01]  /*50d0*/  HMMA.16816.F32.BF16 R96, R52, R102, R96 ;  /* 0x000000663460723c */ /* 0x000fe20000041860 */
[----:B------:R2:W3:Y:S07]  /*50e0*/  LDSM.16.MT88.4 R52, [R203+0x3800] ;  /* 0x00380000cb34783b */ /* 0x0004ee0000004200 */
[-C--:B-1----:R-:W-:Y:S08]  /*50f0*/  HMMA.16816.F32.BF16 R68, R8, R12.reuse, R68 ;  /* 0x0000000c0844723c */ /* 0x082ff00000041844 */
[C---:B------:R-:W-:Y:S08]  /*5100*/  HMMA.16816.F32.BF16 R72, R60.reuse, R12, R72 ;  /* 0x0000000c3c48723c */ /* 0x040ff00000041848 */
[-C--:B------:R-:W-:Y:S08]  /*5110*/  HMMA.16816.F32.BF16 R76, R60, R14.reuse, R76 ;  /* 0x0000000e3c4c723c */ /* 0x080ff0000004184c */
[C---:B------:R-:W-:Y:S08]  /*5120*/  HMMA.16816.F32.BF16 R80, R8.reuse, R14, R80 ;  /* 0x0000000e0850723c */ /* 0x040ff00000041850 */
[-C--:B--2---:R-:W-:Y:S08]  /*5130*/  HMMA.16816.F32.BF16 R84, R8, R4.reuse, R84 ;  /* 0x000000040854723c */ /* 0x084ff00000041854 */
        /* <DEDUP_REMOVED lines=9> */
[C---:B------:R-:W-:Y:S01]  /*51d0*/  ISETP.GT.AND P2, PT, R240.reuse, R225, PT ;  /* 0x000000e1f000720c */ /* 0x040fe20003f44270 */
[-C--:B----4-:R-:W-:Y:S05]  /*51e0*/  HMMA.16816.F32.BF16 R68, R16, R56.reuse, R68 ;  /* 0x000000381044723c */ /* 0x090fea0000041844 */
        /* <DEDUP_REMOVED lines=93> */
[----:B------:R-:W-:-:S03]  /*57c0*/  ISETP.NE.AND P0, PT, R244, -0x1, PT ;  /* 0xfffffffff400780c */ /* 0x000fc60003f05270 */
[----:B------:R-:W-:Y:S04]  /*57d0*/  STS [R221+0x4000], R20 ;  /* 0x00400014dd007388 */ /* 0x000fe80000000800 */
[----:B------:R-:W-:Y:S04]  /*57e0*/  STS [R221+0x4400], R22 ;  /* 0x00440016dd007388 */ /* 0x000fe80000000800 */
[----:B------:R-:W-:Y:S04]  /*57f0*/  STS [R223+0x4000], R32 ;  /* 0x00400020df007388 */ /* 0x000fe80000000800 */
[----:B------:R-:W-:Y:S04]  /*5800*/  STS [R223+0x4400], R34 ;  /* 0x00440022df007388 */ /* 0x000fe80000000800 */
[----:B------:R-:W-:Y:S04]  /*5810*/  STS [R221+0x5000], R24 ;  /* 0x00500018dd007388 */ /* 0x000fe80000000800 */
[----:B------:R-:W-:Y:S04]  /*5820*/  STS [R221+0x5400], R26 ;  /* 0x0054001add007388 */ /* 0x000fe80000000800 */
[----:B------:R1:W-:Y:S04]  /*5830*/  STS [R223+0x5000], R28 ;  /* 0x0050001cdf007388 */ /* 0x0003e80000000800 */
        /* <DEDUP_REMOVED lines=12> */
[----:B------:R2:W-:Y:S01]  /*5900*/  STS [R223+0x7400], R46 ;  /* 0x0074002edf007388 */ /* 0x0005e20000000800 */
        /* <DEDUP_REMOVED lines=13> */
.L_x_207:
[----:B--2---:R-:W-:-:S05]  /*59e0*/  @P0 IADD3 R36, R242, R244, RZ ;  /* 0x000000f4f2240210 */ /* 0x004fca0007ffe0ff */
        /* <DEDUP_REMOVED lines=14> */
.L_x_208:
        /* <DEDUP_REMOVED lines=12> */
[----:B------:R-:W-:Y:S01]  /*5b90*/  IADD3 R46, P0, R29, R32, RZ ;  /* 0x000000201d2e7210 */ /* 0x000fe20007f1e0ff */
[----:B------:R-:W-:-:S03]  /*5ba0*/  IMAD R42, R38, c[0x0][0x3b8], RZ ;  /* 0x0000ee00262a7a24 */ /* 0x000fc600078e02ff */
[----:B------:R-:W-:Y:S01]  /*5bb0*/  IADD3.X R47, R28, R33, R30, P0, !PT ;  /* 0x000000211c2f7210 */ /* 0x000fe200007fe41e */
[C---:B------:R-:W-:Y:S01]  /*5bc0*/  IMAD R42, R235.reuse, c[0x0][0x3bc], R42 ;  /* 0x0000ef00eb2a7a24 */ /* 0x040fe200078e022a */
[----:B------:R1:W2:Y:S03]  /*5bd0*/  LDS.128 R24, [R219+0xd000] ;  /* 0x00d00000db187984 */ /* 0x0002a60000000c00 */
[----:B------:R-:W-:Y:S01]  /*5be0*/  IMAD.WIDE.U32 R46, R235, c[0x0][0x3b8], R46 ;  /* 0x0000ee00eb2e7a25 */ /* 0x000fe200078e002e */
[----:B------:R1:W3:Y:S04]  /*5bf0*/  LDS.128 R20, [R219+0xf000] ;  /* 0x00f00000db147984 */ /* 0x0002e80000000c00 */
[----:B------:R-:W-:Y:S01]  /*5c00*/  IADD3 R42, R42, R47, RZ ;  /* 0x0000002f2a2a7210 */ /* 0x000fe20007ffe0ff */
[----:B------:R1:W4:Y:S04]  /*5c10*/  LDS.128 R16, [R219+0x10000] ;  /* 0x01000000db107984 */ /* 0x0003280000000c00 */
[----:B------:R1:W1:Y:S04]  /*5c20*/  LDS.128 R12, [R219+0x11000] ;  /* 0x01100000db0c7984 */ /* 0x0002680000000c00 */
[----:B------:R1:W1:Y:S04]  /*5c30*/  LDS.128 R8, [R219+0x12000] ;  /* 0x01200000db087984 */ /* 0x0002680000000c00 */
[----:B------:R1:W1:Y:S01]  /*5c40*/  LDS.128 R4, [R219+0x13000] ;  /* 0x01300000db047984 */ /* 0x0002620000000c00 */
[----:B------:R-:W-:Y:S05]  /*5c50*/  @P2 BRA `(.L_x_210) ;  /* 0x000000c000002947 */ /* 0x000fea0003800000 */
[----:B------:R-:W4:Y:S01]  /*5c60*/  LDS.128 R28, [R219+0xc000] ;  /* 0x00c00000db1c7984 */ /* 0x000f220000000c00 */
[----:B------:R-:W-:Y:S01]  /*5c70*/  MOV R48, R46 ;  /* 0x0000002e00307202 */ /* 0x000fe20000000f00 */
[----:B------:R-:W-:Y:S01]  /*5c80*/  IMAD R41, R40, c[0x0][0x3a0], RZ ;  /* 0x0000e80028297a24 */ /* 0x000fe200078e02ff */
[----:B------:R-:W-:Y:S01]  /*5c90*/  MOV R49, R42 ;  /* 0x0000002a00317202 */ /* 0x000fe20000000f00 */
[----:B------:R-:W3:Y:S02]  /*5ca0*/  LDS.128 R32, [R219+0xe000] ;  /* 0x00e00000db207984 */ /* 0x000ee40000000c00 */
[----:B------:R-:W-:-:S02]  /*5cb0*/  IMAD R41, R214, c[0x0][0x3a4], R41 ;  /* 0x0000e900d6297a24 */ /* 0x000fc400078e0229 */
[----:B------:R-:W-:-:S05]  /*5cc0*/  IMAD.WIDE.U32 R48, R214, c[0x0][0x3a0], R48 ;  /* 0x0000e800d6307a25 */ /* 0x000fca00078e0030 */
[----:B------:R-:W-:Y:S02]  /*5cd0*/  IADD3 R41, R41, R49, RZ ;  /* 0x0000003129297210 */ /* 0x000fe40007ffe0ff */
[----:B------:R-:W-:-:S04]  /*5ce0*/  LEA R50, P0, R48, c[0x0][0x340], 0x1 ;  /* 0x0000d00030327a11 */ /* 0x000fc800078008ff */
[----:B------:R-:W-:-:S05]  /*5cf0*/  LEA.HI.X R51, R48, c[0x0][0x344], R41, 0x1, P0 ;  /* 0x0000d10030337a11 */ /* 0x000fca00000f0c29 */
[----:B----4-:R4:W-:Y:S04]  /*5d00*/  STG.E.128 [R50.64], R28 ;  /* 0x0000001c32007986 */ /* 0x0109e8000c101d06 */
[----:B---3--:R4:W-:Y:S02]  /*5d10*/  STG.E.128 [R50.64+0x80], R32 ;  /* 0x0000802032007986 */ /* 0x0089e4000c101d06 */
.L_x_210:
[----:B------:R-:W-:Y:S05]  /*5d20*/  BSYNC B0 ;  /* 0x0000000000007941 */ /* 0x000fea0003800000 */
.L_x_209:
[----:B----4-:R-:W-:Y:S01]  /*5d30*/  IADD3 R28, R214, 0x20, RZ ;  /* 0x00000020d61c7810 */ /* 0x010fe20007ffe0ff */
        /* <DEDUP_REMOVED lines=13> */
[----:B--2---:R2:W-:Y:S04]  /*5e10*/  STG.E.128 [R32.64], R24 ;  /* 0x0000001820007986 */ /* 0x0045e8000c101d06 */
[----:B---3--:R2:W-:Y:S02]  /*5e20*/  STG.E.128 [R32.64+0x80], R20 ;  /* 0x0000801420007986 */ /* 0x0085e4000c101d06 */
.L_x_212:
[----:B------:R-:W-:Y:S05]  /*5e30*/  BSYNC B0 ;  /* 0x0000000000007941 */ /* 0x000fea0003800000 */
.L_x_211:
[----:B------:R-:W-:Y:S01]  /*5e40*/  IMAD.WIDE.U32 R44, R227, c[0x0][0x3a8], R44 ;  /* 0x0000ea00e32c7a25 */ /* 0x000fe200078e002c */
[----:B------:R-:W-:Y:S03]  /*5e50*/  BSSY B0, `(.L_x_213) ;  /* 0x0000014000007945 */ /* 0x000fe60003800000 */
[----:B------:R-:W-:Y:S01]  /*5e60*/  IMAD R39, R39, c[0x0][0x3a8], RZ ;  /* 0x0000ea0027277a24 */ /* 0x000fe200078e02ff */
[----:B--23--:R-:W-:Y:S01]  /*5e70*/  IADD3 R22, P0, R37, R44, RZ ;  /* 0x0000002c25167210 */ /* 0x00cfe20007f1e0ff */
        /* <DEDUP_REMOVED lines=16> */
[----:B-1----:R2:W-:Y:S02]  /*5f80*/  STG.E.128 [R26.64+0x80], R8 ;  /* 0x000080081a007986 */ /* 0x0025e4000c101d06 */
.L_x_214:
[----:B------:R-:W-:Y:S05]  /*5f90*/  BSYNC B0 ;  /* 0x0000000000007941 */ /* 0x000fea0003800000 */
.L_x_213:
[----:B------:R-:W-:Y:S05]  /*5fa0*/  @P1 BRA `(.L_x_201) ;  /* 0x000000c000001947 */ /* 0x000fea0003800000 */
[----:B-12---:R-:W-:Y:S01]  /*5fb0*/  IADD3 R8, P0, R214, 0x20, RZ ;  /* 0x00000020d6087810 */ /* 0x006fe20007f1e0ff */
[----:B------:R-:W-:Y:S01]  /*5fc0*/  IMAD.MOV.U32 R10, RZ, RZ, R22 ;  /* 0x000000ffff0a7224 */ /* 0x000fe200078e0016 */
[----:B------:R-:W-:-:S03]  /*5fd0*/  MOV R11, R21 ;  /* 0x00000015000b7202 */ /* 0x000fc60000000f00 */
[----:B------:R-:W-:Y:S02]  /*5fe0*/  IMAD.X R9, RZ, RZ, R40, P0 ;  /* 0x000000ffff097224 */ /* 0x000fe400000e0628 */
[----:B------:R-:W-:-:S04]  /*5ff0*/  IMAD.WIDE.U32 R10, R8, c[0x0][0x3a8], R10 ;  /* 0x0000ea00080a7a25 */ /* 0x000fc800078e000a */
[----:B------:R-:W-:-:S04]  /*6000*/  IMAD R9, R9, c[0x0][0x3a8], RZ ;  /* 0x0000ea0009097a24 */ /* 0x000fc800078e02ff */
[----:B------:R-:W-:Y:S01]  /*6010*/  IMAD R9, R8, c[0x0][0x3ac], R9 ;  /* 0x0000eb0008097a24 */ /* 0x000fe200078e0209 */
[----:B------:R-:W-:-:S04]  /*6020*/  LEA R8, P0, R10, c[0x0][0x348], 0x1 ;  /* 0x0000d2000a087a11 */ /* 0x000fc800078008ff */
[----:B------:R-:W-:-:S04]  /*6030*/  IADD3 R9, R9, R11, RZ ;  /* 0x0000000b09097210 */ /* 0x000fc80007ffe0ff */
[----:B------:R-:W-:-:S05]  /*6040*/  LEA.HI.X R9, R10, c[0x0][0x34c], R9, 0x1, P0 ;  /* 0x0000d3000a097a11 */ /* 0x000fca00000f0c09 */
[----:B------:R1:W-:Y:S04]  /*6050*/  STG.E.128 [R8.64], R12 ;  /* 0x0000000c08007986 */ /* 0x0003e8000c101d06 */
[----:B------:R1:W-:Y:S02]  /*6060*/  STG.E.128 [R8.64+0x80], R4 ;  /* 0x0000800408007986 */ /* 0x0003e4000c101d06 */
.L_x_201:
[----:B------:R-:W-:Y:S05]  /*6070*/  BSYNC B1 ;  /* 0x0000000000017941 */ /* 0x000fea0003800000 */
.L_x_187:
        /* <DEDUP_REMOVED lines=9> */
.L_x_215:
[----:B------:R-:W-:Y:S05]  /*6110*/  EXIT ;  /* 0x000000000000794d */ /* 0x000fea0003800000 */
.L_x_217:
        /* <DEDUP_REMOVED lines=14> */
.L_x_2051:


//--------------------- .text._ZN5flash44flash_bwd_dq_dk_dv_loop_seqk_parallel_kernelI23Flash_bwd_kernel_traitsILi128ELi64ELi64ELi8ELi4ELi2ELi2ELb1ELb0EN7cutlass10bfloat16_tE19Flash_kernel_traitsILi128ELi64ELi64ELi8ES3_EELb0ELb0ELb1ELb1ELb0ELb0ELb0EEEvNS_16Flash_bwd_paramsE --------------------------
	.section	.text._ZN5flash44flash_bwd_dq_dk_dv_loop_seqk_parallel_kernelI23Flash_bwd_kernel_traitsILi128ELi64ELi64ELi8ELi4ELi2ELi2ELb1ELb0EN7cutlass10bfloat16_tE19Flash_kernel_traitsILi128ELi64ELi64ELi8ES3_EELb0ELb0ELb1ELb1ELb0ELb0ELb0EEEvNS_16Flash_bwd_paramsE,"ax",@progbits
	.sectioninfo	@"SHI_REGISTERS=255"
	.align	128
        .global         _ZN5flash44flash_bwd_dq_dk_dv_loop_seqk_parallel_kernelI23Flash_bwd_kernel_traitsILi128ELi64ELi64ELi8ELi4ELi2ELi2ELb1ELb0EN7cutlass10bfloat16_tE19Flash_kernel_traitsILi128ELi64ELi64ELi8ES3_EELb0ELb0ELb1ELb1ELb0ELb0ELb0EEEvNS_16Flash_bwd_paramsE
        .type           _ZN5flash44flash_bwd_dq_dk_dv_loop_seqk_parallel_kernelI23Flash_bwd_kernel_traitsILi128ELi64ELi64ELi8ELi4ELi2ELi2ELb1ELb0EN7cutlass10bfloat16_tE19Flash_kernel_traitsILi128ELi64ELi64ELi8ES3_EELb0ELb0ELb1ELb1ELb0ELb0ELb0EEEvNS_16Flash_bwd_paramsE,@function
        .size           _ZN5flash44flash_bwd_dq_dk_dv_loop_seqk_parallel_kernelI23Flash_bwd_kernel_traitsILi128ELi64ELi64ELi8ELi4ELi2ELi2ELb1ELb0EN7cutlass10bfloat16_tE19Flash_kernel_traitsILi128ELi64ELi64ELi8ES3_EELb0ELb0ELb1ELb1ELb0ELb0ELb0EEEvNS_16Flash_bwd_paramsE,(.L_x_2052 - _ZN5flash44flash_bwd_dq_dk_dv_loop_seqk_parallel_kernelI23Flash_bwd_kernel_traitsILi128ELi64ELi64ELi8ELi4ELi2ELi2ELb1ELb0EN7cutlass10bfloat16_tE19Flash_kernel_traitsILi128ELi64ELi64ELi8ES3_EELb0ELb0ELb1ELb1ELb0ELb0ELb0EEEvNS_16Flash_bwd_paramsE)
        .other          _ZN5flash44flash_bwd_dq_dk_dv_loop_seqk_parallel_kernelI23Flash_bwd_kernel_traitsILi128ELi64ELi64ELi8ELi4ELi2ELi2ELb1ELb0EN7cutlass10bfloat16_tE19Flash_kernel_traitsILi128ELi64ELi64ELi8ES3_EELb0ELb0ELb1ELb1ELb0ELb0ELb0EEEvNS_16Flash_bwd_paramsE,@"STO_CUDA_ENTRY STV_DEFAULT"
_ZN5flash44flash_bwd_dq_dk_dv_loop_seqk_parallel_kernelI23Flash_bwd_kernel_traitsILi128ELi64ELi64ELi8ELi4ELi2ELi2ELb1ELb0EN7cutlass10bfloat16_tE19Flash_kernel_traitsILi128ELi64ELi64ELi8ES3_EELb0ELb0ELb1ELb1ELb0ELb0ELb0EEEvNS_16Flash_bwd_paramsE:
.text._ZN5flash44flash_bwd_dq_dk_dv_loop_seqk_parallel_kernelI23Flash_bwd_kernel_traitsILi128ELi64ELi64ELi8ELi4ELi2ELi2ELb1ELb0EN7cutlass10bfloat16_tE19Flash_kernel_traitsILi128ELi64ELi64ELi8ES3_EELb0ELb0ELb1ELb1ELb0ELb0ELb0EEEvNS_16Flash_bwd_paramsE:
        /* <DEDUP_REMOVED lines=15> */
[----:B-1----:R-:W-:Y:S01]  /*00f0*/  SHF.R.S32.HI R12, RZ, 0x1f, R14 ;  /* 0x0000001fff0c7819 */ /* 0x002fe2000001140e */
[----:B------:R-:W-:-:S03]  /*0100*/  IMAD.SHL.U32 R251, R14, 0x2, RZ ;  /* 0x000000020efb7824 */ /* 0x000fc600078e00ff */
[CC--:B------:R-:W-:Y:S02]  /*0110*/  LEA.HI R4, R12.reuse, R14.reuse, RZ, 0x5 ;  /* 0x0000000e0c047211 */ /* 0x0c0fe400078f28ff */
[----:B------:R-:W-:Y:S02]  /*0120*/  LEA.HI R9, R12, R14, RZ, 0x4 ;  /* 0x0000000e0c097211 */ /* 0x000fe400078f20ff */
[--C-:B------:R-:W-:Y:S02]  /*0130*/  SHF.R.S32.HI R6, RZ, 0x5, R4.reuse ;  /* 0x00000005ff067819 */ /* 0x100fe40000011404 */
[----:B------:R-:W-:Y:S02]  /*0140*/  SHF.R.S32.HI R0, RZ, 0x1f, R4 ;  /* 0x0000001fff007819 */ /* 0x000fe40000011404 */
[-C--:B------:R-:W-:Y:S02]  /*0150*/  LEA.HI R3, R4, R6.reuse, RZ, 0x1 ;  /* 0x0000000604037211 */ /* 0x080fe400078f08ff */
[----:B------:R-:W-:-:S02]  /*0160*/  LEA.HI R0, R0, R6, RZ, 0x2 ;  /* 0x0000000600007211 */ /* 0x000fc400078f10ff */
[----:B------:R-:W-:Y:S02]  /*0170*/  LEA.HI R16, R12, R14, RZ, 0x2 ;  /* 0x0000000e0c107211 */ /* 0x000fe400078f10ff */
[----:B------:R-:W-:Y:S02]  /*0180*/  SHF.R.S32.HI R8, RZ, 0x4, R9 ;  /* 0x00000004ff087819 */ /* 0x000fe40000011409 */
[----:B------:R-:W-:Y:S02]  /*0190*/  LOP3.LUT R2, R0, 0xfffffffc, RZ, 0xc0, !PT ;  /* 0xfffffffc00027812 */ /* 0x000fe400078ec0ff */
[----:B------:R-:W-:Y:S02]  /*01a0*/  LOP3.LUT R0, R3, 0xfffffffe, RZ, 0xc0, !PT ;  /* 0xfffffffe03007812 */ /* 0x000fe400078ec0ff */
[----:B------:R-:W-:Y:S01]  /*01b0*/  SHF.R.S32.HI R11, RZ, 0x2, R16 ;  /* 0x00000002ff0b7819 */ /* 0x000fe20000011410 */
[C---:B------:R-:W-:Y:S01]  /*01c0*/  IMAD.IADD R13, R6.reuse, 0x1, -R2 ;  /* 0x00000001060d7824 */ /* 0x040fe200078e0a02 */
[----:B------:R-:W-:Y:S01]  /*01d0*/  SHF.R.S32.HI R7, RZ, 0x1f, R16 ;  /* 0x0000001fff077819 */ /* 0x000fe20000011410 */
[----:B------:R-:W-:Y:S01]  /*01e0*/  IMAD.IADD R206, R6, 0x1, -R0 ;  /* 0x0000000106ce7824 */ /* 0x000fe200078e0a00 */
[----:B------:R-:W-:-:S02]  /*01f0*/  LEA.HI R5, R9, R8, RZ, 0x1 ;  /* 0x0000000809057211 */ /* 0x000fc400078f08ff */
[----:B------:R-:W-:Y:S02]  /*0200*/  LEA.HI R3, R7, R11, RZ, 0x3 ;  /* 0x0000000b07037211 */ /* 0x000fe400078f18ff */
[----:B------:R-:W-:Y:S02]  /*0210*/  LOP3.LUT R2, R4, 0xffffffe0, RZ, 0xc0, !PT ;  /* 0xffffffe004027812 */ /* 0x000fe400078ec0ff */
[----:B------:R-:W-:Y:S02]  /*0220*/  LOP3.LUT R0, R5, 0xfffffffe, RZ, 0xc0, !PT ;  /* 0xfffffffe05007812 */ /* 0x000fe400078ec0ff */
[----:B------:R-:W-:Y:S01]  /*0230*/  LEA.HI R15, R12, R14, RZ, 0x3 ;  /* 0x0000000e0c0f7211 */ /* 0x000fe200078f18ff */
[----:B------:R-:W-:Y:S01]  /*0240*/  IMAD.IADD R2, R14, 0x1, -R2 ;  /* 0x000000010e027824 */ /* 0x000fe200078e0a02 */
[----:B------:R-:W-:Y:S01]  /*0250*/  LOP3.LUT R3, R3, 0xfffffff8, RZ, 0xc0, !PT ;  /* 0xfffffff803037812 */ /* 0x000fe200078ec0ff */
[----:B------:R-:W-:Y:S01]  /*0260*/  IMAD.IADD R10, R8, 0x1, -R0 ;  /* 0x00000001080a7824 */ /* 0x000fe200078e0a00 */
[----:B------:R-:W-:-:S02]  /*0270*/  SHF.R.S32.HI R243, RZ, 0x3, R15 ;  /* 0x00000003fff37819 */ /* 0x000fc4000001140f */
[----:B------:R-:W-:Y:S01]  /*0280*/  LOP3.LUT R0, R15, 0xfffffff8, RZ, 0xc0, !PT ;  /* 0xfffffff80f007812 */ /* 0x000fe200078ec0ff */
[----:B------:R-:W-:Y:S01]  /*0290*/  IMAD.IADD R8, R11, 0x1, -R3 ;  /* 0x000000010b087824 */ /* 0x000fe200078e0a03 */
[----:B------:R-:W-:Y:S01]  /*02a0*/  SHF.R.S32.HI R5, RZ, 0x1f, R2 ;  /* 0x0000001fff057819 */ /* 0x000fe20000011402 */
[----:B------:R-:W-:Y:S01]  /*02b0*/  IMAD.SHL.U32 R4, R243, 0x40, RZ ;  /* 0x00000040f3047824 */ /* 0x000fe200078e00ff */
[----:B------:R-:W-:Y:S01]  /*02c0*/  LOP3.LUT R3, R9, 0xfffffff0, RZ, 0xc0, !PT ;  /* 0xfffffff009037812 */ /* 0x000fe200078ec0ff */
[----:B------:R-:W-:Y:S01]  /*02d0*/  IMAD.IADD R0, R14, 0x1, -R0 ;  /* 0x000000010e007824 */ /* 0x000fe200078e0a00 */
[----:B------:R-:W-:Y:S02]  /*02e0*/  LEA.HI R250, R5, R2, RZ, 0x2 ;  /* 0x0000000205fa7211 */ /* 0x000fe400078f10ff */
[----:B------:R-:W-:Y:S01]  /*02f0*/  LEA.HI R7, R12, R14, RZ, 0x7 ;  /* 0x0000000e0c077211 */ /* 0x000fe200078f38ff */
[----:B------:R-:W-:Y:S01]  /*0300*/  IMAD.IADD R2, R14, 0x1, -R3 ;  /* 0x000000010e027824 */ /* 0x000fe200078e0a03 */
[----:B------:R-:W-:Y:S01]  /*0310*/  LOP3.LUT R3, R4, 0x1c0, RZ, 0xc0, !PT ;  /* 0x000001c004037812 */ /* 0x000fe200078ec0ff */
[C---:B------:R-:W-:Y:S01]  /*0320*/  IMAD.SHL.U32 R224, R0.reuse, 0x8, RZ ;  /* 0x0000000800e07824 */ /* 0x040fe200078e00ff */
[----:B------:R-:W-:-:S02]  /*0330*/  LOP3.LUT P4, RZ, R0, 0x2, RZ, 0xc0, !PT ;  /* 0x0000000200ff7812 */ /* 0x000fc4000788c0ff */
[----:B------:R-:W-:Y:S02]  /*0340*/  SHF.R.U32.HI R4, RZ, 0x3, R3 ;  /* 0x00000003ff047819 */ /* 0x000fe40000011603 */
[C---:B------:R-:W-:Y:S01]  /*0350*/  LOP3.LUT P3, RZ, R0.reuse, 0x4, RZ, 0xc0, !PT ;  /* 0x0000000400ff7812 */ /* 0x040fe2000786c0ff */
[----:B------:R-:W-:Y:S01]  /*0360*/  IMAD.SHL.U32 R0, R0, 0x40, RZ ;  /* 0x0000004000007824 */ /* 0x000fe200078e00ff */
[----:B------:R-:W-:Y:S02]  /*0370*/  LOP3.LUT R3, R3, 0x38, R224, 0xf8, !PT ;  /* 0x0000003803037812 */ /* 0x000fe400078ef8e0 */
[----:B------:R-:W-:Y:S02]  /*0380*/  SHF.R.S32.HI R5, RZ, 0x1f, R2 ;  /* 0x0000001fff057819 */ /* 0x000fe40000011402 */
[----:B------:R-:W-:Y:S01]  /*0390*/  LOP3.LUT R9, R3, R4, RZ, 0x3c, !PT ;  /* 0x0000000403097212 */ /* 0x000fe200078e3cff */
[----:B------:R-:W-:Y:S01]  /*03a0*/  IMAD.SHL.U32 R3, R206, 0x10, RZ ;  /* 0x00000010ce037824 */ /* 0x000fe200078e00ff */
[----:B------:R-:W-:-:S02]  /*03b0*/  LOP3.LUT R0, R0, 0x1c0, RZ, 0xc0, !PT ;  /* 0x000001c000007812 */ /* 0x000fc400078ec0ff */
[----:B------:R-:W-:Y:S02]  /*03c0*/  LEA.HI R11, R5, R2, RZ, 0x3 ;  /* 0x00000002050b7211 */ /* 0x000fe400078f18ff */
[----:B------:R-:W-:Y:S02]  /*03d0*/  SHF.R.S32.HI R7, RZ, 0x7, R7 ;  /* 0x00000007ff077819 */ /* 0x000fe40000011407 */
[C---:B------:R-:W-:Y:S02]  /*03e0*/  LOP3.LUT R202, R0.reuse, 0x8, R15, 0xf8, !PT ;  /* 0x0000000800ca7812 */ /* 0x040fe400078ef80f */
[----:B------:R-:W-:Y:S01]  /*03f0*/  LOP3.LUT R6, R0, 0x10, R3, 0xf8, !PT ;  /* 0x0000001000067812 */ /* 0x000fe200078ef803 */
[----:B------:R-:W-:Y:S01]  /*0400*/  IMAD.SHL.U32 R3, R10, 0x200, RZ ;  /* 0x000002000a037824 */ /* 0x000fe200078e00ff */
[----:B------:R-:W-:Y:S02]  /*0410*/  SHF.R.U32.HI R198, RZ, 0x3, R0 ;  /* 0x00000003ffc67819 */ /* 0x000fe40000011600 */
[----:B------:R-:W-:Y:S01]  /*0420*/  LOP3.LUT R5, R11, 0xfffffff8, RZ, 0xc0, !PT ;  /* 0xfffffff80b057812 */ /* 0x000fe200078ec0ff */
[----:B------:R-:W-:Y:S01]  /*0430*/  IMAD R0, R7, 0x800, R3 ;  /* 0x0000080007007824 */ /* 0x000fe200078e0203 */
[----:B------:R-:W-:-:S02]  /*0440*/  LOP3.LUT R4, R8, 0x1, RZ, 0xc0, !PT ;  /* 0x0000000108047812 */ /* 0x000fc400078ec0ff */
[----:B------:R-:W-:Y:S01]  /*0450*/  LOP3.LUT R202, R202, R198, RZ, 0x3c, !PT ;  /* 0x000000c6caca7212 */ /* 0x000fe200078e3cff */
[----:B------:R-:W-:Y:S01]  /*0460*/  IMAD.IADD R5, R2, 0x1, -R5 ;  /* 0x0000000102057824 */ /* 0x000fe200078e0a05 */
[----:B------:R-:W-:Y:S02]  /*0470*/  LEA.HI R12, R12, R14, RZ, 0x6 ;  /* 0x0000000e0c0c7211 */ /* 0x000fe400078f30ff */
[----:B------:R-:W-:Y:S01]  /*0480*/  ISETP.NE.U32.AND P0, PT, R4, 0x1, PT ;  /* 0x000000010400780c */ /* 0x000fe20003f05070 */
[----:B------:R-:W-:Y:S01]  /*0490*/  IMAD.IADD R202, R0, 0x1, R202 ;  /* 0x0000000100ca7824 */ /* 0x000fe200078e02ca */
[----:B------:R-:W-:Y:S01]  /*04a0*/  LOP3.LUT R2, R6, 0x8, R15, 0xf8, !PT ;  /* 0x0000000806027812 */ /* 0x000fe200078ef80f */
[----:B------:R-:W-:Y:S01]  /*04b0*/  IMAD.SHL.U32 R6, R5, 0x40, RZ ;  /* 0x0000004005067824 */ /* 0x000fe200078e00ff */
[----:B------:R-:W-:Y:S01]  /*04c0*/  LOP3.LUT R4, R16, 0x7ffffffc, RZ, 0xc0, !PT ;  /* 0x7ffffffc10047812 */ /* 0x000fe200078ec0ff */
[----:B------:R-:W-:Y:S01]  /*04d0*/  IMAD.SHL.U32 R202, R202, 0x2, RZ ;  /* 0x00000002caca7824 */ /* 0x000fe200078e00ff */
[----:B------:R-:W-:-:S02]  /*04e0*/  SHF.R.S32.HI R0, RZ, 0x6, R12 ;  /* 0x00000006ff007819 */ /* 0x000fc4000001140c */
[----:B------:R-:W-:Y:S01]  /*04f0*/  LOP3.LUT R198, R3, R2, R198, 0xf6, !PT ;  /* 0x0000000203c67212 */ /* 0x000fe200078ef6c6 */
[----:B------:R-:W-:Y:S01]  /*0500*/  IMAD.IADD R3, R14, 0x1, -R4 ;  /* 0x000000010e037824 */ /* 0x000fe200078e0a04 */
[----:B------:R-:W-:Y:S01]  /*0510*/  R2P PR, R8, 0x6 ;  /* 0x0000000608007804 */ /* 0x000fe20000000000 */
[C---:B------:R-:W-:Y:S01]  /*0520*/  IMAD R17, R0.reuse, 0x200, R9 ;  /* 0x0000020000117824 */ /* 0x040fe200078e0209 */
[----:B------:R-:W-:Y:S01]  /*0530*/  SEL R197, R197, 0xffffffc0, !P3 ;  /* 0xffffffc0c5c57807 */ /* 0x000fe20005800000 */
[----:B------:R-:W-:Y:S01]  /*0540*/  IMAD.SHL.U32 R4, R0, 0x8, RZ ;  /* 0x0000000800047824 */ /* 0x000fe200078e00ff */
[----:B------:R-:W-:Y:S01]  /*0550*/  SEL R233, R233, 0x10, !P0 ;  /* 0x00000010e9e97807 */ /* 0x000fe20004000000 */
[----:B------:R-:W-:Y:S01]  /*0560*/  IMAD.SHL.U32 R0, R8, 0x40, RZ ;  /* 0x0000004008007824 */ /* 0x000fe200078e00ff */
[----:B------:R1:W-:Y:S01]  /*0570*/  STL [R1+0x8], R17 ;  /* 0x0000081101007387 */ /* 0x0003e20000100800 */
[----:B------:R-:W-:Y:S01]  /*0580*/  IMAD.SHL.U32 R2, R7, 0x20, RZ ;  /* 0x0000002007027824 */ /* 0x000fe200078e00ff */
[----:B------:R-:W-:Y:S01]  /*0590*/  LOP3.LUT R4, R4, 0x18, RZ, 0xc0, !PT ;  /* 0x0000001804047812 */ /* 0x000fe200078ec0ff */
[----:B------:R-:W-:Y:S01]  /*05a0*/  IMAD.SHL.U32 R7, R3, 0x2, RZ ;  /* 0x0000000203077824 */ /* 0x000fe200078e00ff */
[----:B------:R-:W-:Y:S01]  /*05b0*/  LOP3.LUT R0, R0, 0x1c0, RZ, 0xc0, !PT ;  /* 0x000001c000007812 */ /* 0x000fe200078ec0ff */
[----:B------:R-:W-:Y:S01]  /*05c0*/  IMAD.SHL.U32 R3, R10, 0x20, RZ ;  /* 0x000000200a037824 */ /* 0x000fe200078e00ff */
[----:B------:R-:W-:Y:S01]  /*05d0*/  LOP3.LUT R251, R2, 0x6, R251, 0xf8, !PT ;  /* 0x0000000602fb7812 */ /* 0x000fe200078ef8fb */
[----:B------:R-:W-:Y:S01]  /*05e0*/  IMAD R8, R13, 0x400, R7 ;  /* 0x000004000d087824 */ /* 0x000fe200078e0207 */
[----:B------:R-:W-:Y:S01]  /*05f0*/  LOP3.LUT R5, R0, 0x20, R2, 0xf8, !PT ;  /* 0x0000002000057812 */ /* 0x000fe200078ef802 */
[----:B------:R-:W-:Y:S01]  /*0600*/  IMAD.IADD R200, R202, 0x1, R197 ;  /* 0x00000001cac87824 */ /* 0x000fe200078e02c5 */
[----:B------:R-:W-:Y:S01]  /*0610*/  SHF.R.U32.HI R2, RZ, 0x3, R0 ;  /* 0x00000003ff027819 */ /* 0x000fe20000011600 */
[----:B------:R-:W-:Y:S01]  /*0620*/  IMAD.SHL.U32 R216, R17, 0x2, RZ ;  /* 0x0000000211d87824 */ /* 0x000fe200078e00ff */
[----:B------:R-:W-:-:S02]  /*0630*/  LOP3.LUT R9, R4, 0x20, R3, 0xf8, !PT ;  /* 0x0000002004097812 */ /* 0x000fc400078ef803 */
[----:B------:R-:W-:Y:S02]  /*0640*/  LOP3.LUT R3, R6, 0x1c0, RZ, 0xc0, !PT ;  /* 0x000001c006037812 */ /* 0x000fe400078ec0ff */
[----:B------:R-:W-:Y:S02]  /*0650*/  LOP3.LUT R5, R5, R2, RZ, 0x3c, !PT ;  /* 0x0000000205057212 */ /* 0x000fe400078e3cff */
[----:B------:R-:W-:Y:S01]  /*0660*/  LOP3.LUT R6, R2, R0, R4, 0x1e, !PT ;  /* 0x0000000002067212 */ /* 0x000fe200078e1e04 */
[----:B------:R-:W-:Y:S01]  /*0670*/  IMAD.SHL.U32 R0, R10, 0x8, RZ ;  /* 0x000000080a007824 */ /* 0x000fe200078e00ff */
[----:B------:R-:W-:Y:S01]  /*0680*/  SHF.R.U32.HI R2, RZ, 0x3, R3 ;  /* 0x00000003ff027819 */ /* 0x000fe20000011603 */
[----:B------:R-:W-:Y:S01]  /*0690*/  IMAD.IADD R8, R8, 0x1, R5 ;  /* 0x0000000108087824 */ /* 0x000fe200078e0205 */
[----:B------:R-:W-:Y:S01]  /*06a0*/  SHF.R.S32.HI R250, RZ, 0x2, R250 ;  /* 0x00000002fffa7819 */ /* 0x000fe200000114fa */
[----:B------:R-:W-:Y:S01]  /*06b0*/  IMAD.SHL.U32 R4, R11, 0x40, RZ ;  /* 0x000000400b047824 */ /* 0x000fe200078e00ff */
[----:B------:R-:W-:Y:S01]  /*06c0*/  LOP3.LUT R5, R3, 0x8, R0, 0xf8, !PT ;  /* 0x0000000803057812 */ /* 0x000fe200078ef800 */
[----:B------:R-:W-:Y:S01]  /*06d0*/  IMAD.SHL.U32 R231, R8, 0x2, RZ ;  /* 0x0000000208e77824 */ /* 0x000fe200078e00ff */
[----:B------:R-:W-:Y:S01]  /*06e0*/  LOP3.LUT R3, R2, R9, R3, 0x1e, !PT ;  /* 0x0000000902037212 */ /* 0x000fe200078e1e03 */
[----:B------:R-:W-:Y:S01]  /*06f0*/  IMAD R250, R13, 0x10, R250 ;  /* 0x000000100dfa7824 */ /* 0x000fe200078e02fa */
[----:B------:R-:W-:Y:S01]  /*0700*/  LOP3.LUT R2, R5, R2, RZ, 0x3c, !PT ;  /* 0x0000000205027212 */ /* 0x000fe200078e3cff */
[----:B------:R-:W-:Y:S01]  /*0710*/  IMAD R5, R206, 0x400, R7 ;  /* 0x00000400ce057824 */ /* 0x000fe200078e0207 */
[----:B------:R-:W-:Y:S01]  /*0720*/  LOP3.LUT R0, R4, 0xfffffe00, RZ, 0xc0, !PT ;  /* 0xfffffe0004007812 */ /* 0x000fe200078ec0ff */
[C---:B------:R-:W-:Y:S01]  /*0730*/  IMAD.IADD R234, R231.reuse, 0x1, R233 ;  /* 0x00000001e7ea7824 */ /* 0x040fe200078e02e9 */
[----:B------:R-:W-:Y:S01]  /*0740*/  IADD3 R232, R231, 0x20, RZ ;  /* 0x00000020e7e87810 */ /* 0x000fe20007ffe0ff */
[----:B------:R-:W-:Y:S01]  /*0750*/  IMAD.IADD R5, R5, 0x1, R6 ;  /* 0x0000000105057824 */ /* 0x000fe200078e0206 */
[----:B------:R-:W-:Y:S01]  /*0760*/  LOP3.LUT R211, R3, R0, RZ, 0xfc, !PT ;  /* 0x0000000003d37212 */ /* 0x000fe200078efcff */
[--C-:B------:R-:W-:Y:S01]  /*0770*/  IMAD R4, R13, 0x400, R0.reuse ;  /* 0x000004000d047824 */ /* 0x100fe200078e0200 */
[----:B------:R-:W-:Y:S01]  /*0780*/  @P1 IADD3 R232, R231, -0x20, RZ ;  /* 0xffffffe0e7e81810 */ /* 0x000fe20007ffe0ff */
[----:B------:R-:W-:Y:S01]  /*0790*/  IMAD R206, R206, 0x400, R0 ;  /* 0x00000400cece7824 */ /* 0x000fe200078e0200 */
[----:B------:R-:W-:Y:S01]  /*07a0*/  LEA R252, R5, 0xc000, 0x1 ;  /* 0x0000c00005fc7811 */ /* 0x000fe200078e08ff */
[----:B------:R-:W-:-:S02]  /*07b0*/  IMAD.IADD R210, R4, 0x1, R2 ;  /* 0x0000000104d27824 */ /* 0x000fc400078e0202 */
[----:B------:R-:W-:Y:S01]  /*07c0*/  IMAD.IADD R206, R2, 0x1, R206 ;  /* 0x0000000102ce7824 */ /* 0x000fe200078e02ce */
[C---:B------:R-:W-:Y:S01]  /*07d0*/  IADD3 R2, R252.reuse, 0x40, RZ ;  /* 0x00000040fc027810 */ /* 0x040fe20007ffe0ff */
[----:B------:R-:W-:Y:S01]  /*07e0*/  IMAD.MOV.U32 R0, RZ, RZ, 0x20 ;  /* 0x00000020ff007424 */ /* 0x000fe200078e00ff */
[----:B------:R-:W-:Y:S01]  /*07f0*/  @P2 IADD3 R2, R252, -0x40, RZ ;  /* 0xffffffc0fc022810 */ /* 0x000fe20007ffe0ff */
[----:B------:R-:W-:Y:S01]  /*0800*/  IMAD.IADD R233, R233, 0x1, R232 ;  /* 0x00000001e9e97824 */ /* 0x000fe200078e02e8 */
[----:B------:R-:W-:Y:S02]  /*0810*/  LEA R206, R206, 0x10000, 0x1 ;  /* 0x00010000cece7811 */ /* 0x000fe400078e08ff */
[----:B------:R-:W-:Y:S01]  /*0820*/  SEL R0, R0, 0xffffffe0, !P4 ;  /* 0xffffffe000007807 */ /* 0x000fe20006000000 */
[----:B------:R1:W-:Y:S03]  /*0830*/  STL [R1], R2 ;  /* 0x0000000201007387 */ /* 0x0003e60000100800 */
[----:B------:R-:W-:Y:S01]  /*0840*/  IADD3 R204, R197, R202, R0 ;  /* 0x000000cac5cc7210 */ /* 0x000fe20007ffe000 */
[----:B------:R-:W-:-:S02]  /*0850*/  IMAD R197, R198, 0x2, R197 ;  /* 0x00000002c6c57824 */ /* 0x000fc400078e02c5 */
[----:B------:R-:W-:Y:S02]  /*0860*/  IMAD.IADD R203, R202, 0x1, R0 ;  /* 0x00000001cacb7824 */ /* 0x000fe400078e0200 */
[----:B--2---:R-:W-:Y:S02]  /*0870*/  IMAD.SHL.U32 R198, R198, 0x2, RZ ;  /* 0x00000002c6c67824 */ /* 0x004fe400078e00ff */
.L_x_266:
[----:B--2---:R-:W2:Y:S01]  /*0880*/  S2R R34, SR_CTAID.Y ;  /* 0x0000000000227919 */ /* 0x004ea20000002600 */
[----:B---3--:R-:W3:Y:S01]  /*0890*/  LDC.U8 R0, c[0x0][0x312] ;  /* 0x0000c480ff007b82 */ /* 0x008ee20000000000 */
[----:B------:R-:W-:Y:S02]  /*08a0*/  ISETP.NE.U32.AND P2, PT, RZ, c[0x0][0x240], PT ;  /* 0x00009000ff007a0c */ /* 0x000fe40003f45070 */
[----:B------:R-:W-:Y:S02]  /*08b0*/  ISETP.EQ.U32.AND P5, PT, RZ, c[0x0][0x248], PT ;  /* 0x00009200ff007a0c */ /* 0x000fe40003fa2070 */
[----:B------:R-:W-:Y:S02]  /*08c0*/  ISETP.NE.AND.EX P2, PT, RZ, c[0x0][0x244], PT, P2 ;  /* 0x00009100ff007a0c */ /* 0x000fe40003f45320 */
[----:B------:R-:W-:Y:S01]  /*08d0*/  ISETP.NE.U32.AND P3, PT, RZ, c[0x0][0x250], PT ;  /* 0x00009400ff007a0c */ /* 0x000fe20003f65070 */
[----:B-1----:R-:W-:-:S03]  /*08e0*/  IMAD.MOV.U32 R35, RZ, RZ, -0x1 ;  /* 0xffffffffff237424 */ /* 0x002fc600078e00ff */
[----:B------:R-:W-:Y:S01]  /*08f0*/  ISETP.NE.AND.EX P3, PT, RZ, c[0x0][0x254], PT, P3 ;  /* 0x00009500ff007a0c */ /* 0x000fe20003f65330 */
[----:B--2---:R-:W-:Y:S01]  /*0900*/  IMAD.SHL.U32 R8, R34, 0x4, RZ ;  /* 0x0000000422087824 */ /* 0x004fe200078e00ff */
[----:B------:R-:W-:Y:S02]  /*0910*/  SHF.R.S32.HI R31, RZ, 0x1f, R34 ;  /* 0x0000001fff1f7819 */ /* 0x000fe40000011422 */
[----:B---3--:R-:W-:Y:S01]  /*0920*/  ISETP.NE.AND P4, PT, R0, RZ, PT ;  /* 0x000000ff0000720c */ /* 0x008fe20003f85270 */
[----:B------:R-:W-:Y:S01]  /*0930*/  IMAD.MOV.U32 R0, RZ, RZ, -0x1 ;  /* 0xffffffffff007424 */ /* 0x000fe200078e00ff */
[----:B------:R-:W-:Y:S02]  /*0940*/  SHF.L.U64.HI R7, R34, 0x2, R31 ;  /* 0x0000000222077819 */ /* 0x000fe4000001021f */
[----:B-1----:R-:W-:Y:S02]  /*0950*/  IADD3 R2, P0, R8, c[0x0][0x240], RZ ;  /* 0x0000900008027a10 */ /* 0x002fe40007f1e0ff */
        /* <DEDUP_REMOVED lines=21> */
.L_x_218:
        /* <DEDUP_REMOVED lines=13> */
[----:B------:R-:W-:Y:S01]  /*0b80*/  IADD3 R2, R230, 0x40, R17 ;  /* 0x00000040e6027810 */ /* 0x000fe20007ffe011 */
[----:B------:R-:W-:Y:S01]  /*0b90*/  IMAD.WIDE.U32 R8, R34, c[0x0][0x178], RZ ;  /* 0x00005e0022087a25 */ /* 0x000fe200078e00ff */
[----:B------:R-:W-:Y:S02]  /*0ba0*/  IADD3 R3, R230, 0x3f, RZ ;  /* 0x0000003fe6037810 */ /* 0x000fe40007ffe0ff */
[----:B------:R-:W-:Y:S02]  /*0bb0*/  IADD3 R2, R2, c[0x0][0x2e4], -R219 ;  /* 0x0000b90002027a10 */ /* 0x000fe40007ffe8db */
[----:B------:R-:W-:Y:S02]  /*0bc0*/  ISETP.NE.AND P0, PT, R35, -0x1, PT ;  /* 0xffffffff2300780c */ /* 0x000fe40003f05270 */
[----:B------:R-:W-:Y:S02]  /*0bd0*/  IADD3 R2, R2, 0x3f, RZ ;  /* 0x0000003f02027810 */ /* 0x000fe40007ffe0ff */
[----:B------:R-:W-:-:S02]  /*0be0*/  SHF.R.S32.HI R4, RZ, 0x1f, R3 ;  /* 0x0000001fff047819 */ /* 0x000fc40000011403 */
[----:B------:R-:W-:Y:S02]  /*0bf0*/  SHF.R.S32.HI R5, RZ, 0x1f, R2 ;  /* 0x0000001fff057819 */ /* 0x000fe40000011402 */
[----:B------:R-:W-:Y:S01]  /*0c00*/  LEA.HI R3, R4, R3, RZ, 0x6 ;  /* 0x0000000304037211 */ /* 0x000fe200078f30ff */
[----:B------:R-:W-:Y:S01]  /*0c10*/  IMAD R4, R31, c[0x0][0x178], RZ ;  /* 0x00005e001f047a24 */ /* 0x000fe200078e02ff */
[----:B------:R-:W-:Y:S02]  /*0c20*/  LEA.HI R2, R5, R2, RZ, 0x6 ;  /* 0x0000000205027211 */ /* 0x000fe400078f30ff */
[----:B------:R-:W-:Y:S01]  /*0c30*/  ISETP.NE.AND P1, PT, R0, -0x1, PT ;  /* 0xffffffff0000780c */ /* 0x000fe20003f25270 */
[----:B------:R-:W-:Y:S01]  /*0c40*/  @P0 IMAD.IADD R6, R244, 0x1, R35 ;  /* 0x00000001f4060824 */ /* 0x000fe200078e0223 */
[----:B------:R-:W-:Y:S02]  /*0c50*/  SHF.R.S32.HI R7, RZ, 0x6, R3 ;  /* 0x00000006ff077819 */ /* 0x000fe40000011403 */
[----:B------:R-:W-:Y:S01]  /*0c60*/  SHF.R.S32.HI R3, RZ, 0x6, R2 ;  /* 0x00000006ff037819 */ /* 0x000fe20000011402 */
[----:B------:R-:W-:-:S02]  /*0c70*/  IMAD R2, R34, c[0x0][0x17c], R4 ;  /* 0x00005f0022027a24 */ /* 0x000fc400078e0204 */
[----:B------:R-:W-:Y:S01]  /*0c80*/  IMAD.WIDE.U32 R4, R0, c[0x0][0x190], RZ ;  /* 0x0000640000047a25 */ /* 0x000fe200078e00ff */
[----:B------:R-:W-:-:S03]  /*0c90*/  IMNMX R217, R7, R3, PT ;  /* 0x0000000307d97217 */ /* 0x000fc60003800200 */
[----:B------:R-:W-:Y:S01]  /*0ca0*/  IMAD.IADD R23, R9, 0x1, R2 ;  /* 0x0000000109177824 */ /* 0x000fe200078e0202 */
[----:B------:R-:W-:Y:S01]  /*0cb0*/  LEA R9, R217, 0xffffffc0, 0x6 ;  /* 0xffffffc0d9097811 */ /* 0x000fe200078e30ff */
[----:B------:R-:W-:Y:S01]  /*0cc0*/  IMAD R7, R0, c[0x0][0x194], RZ ;  /* 0x0000650000077a24 */ /* 0x000fe200078e02ff */
[----:B------:R-:W-:Y:S01]  /*0cd0*/  SEL R27, R8, R4, !P1 ;  /* 0x00000004081b7207 */ /* 0x000fe20004800000 */
[----:B------:R-:W-:Y:S01]  /*0ce0*/  @P0 IMAD.WIDE.U32 R2, R6, c[0x0][0x198], RZ ;  /* 0x0000660006020a25 */ /* 0x000fe200078e00ff */
[----:B------:R-:W-:-:S03]  /*0cf0*/  SHF.R.S32.HI R19, RZ, 0x1f, R9 ;  /* 0x0000001fff137819 */ /* 0x000fc60000011409 */
[----:B------:R-:W-:Y:S02]  /*0d00*/  @P1 IMAD.IADD R23, R5, 0x1, R7 ;  /* 0x0000000105171824 */ /* 0x000fe400078e0207 */
        /* <DEDUP_REMOVED lines=13> */
.L_x_220:
        /* <DEDUP_REMOVED lines=15> */
.L_x_221:
[----:B------:R-:W-:Y:S01]  /*0ed0*/  IABS R12, c[0x0][0x1c8] ;  /* 0x00007200000c7a13 */ /* 0x000fe20000000000 */
[----:B------:R-:W2:Y:S01]  /*0ee0*/  LDC.U8 R13, c[0x0][0x328] ;  /* 0x0000ca00ff0d7b82 */ /* 0x000ea20000000000 */
[----:B------:R-:W-:Y:S01]  /*0ef0*/  IABS R7, R246 ;  /* 0x000000f600077213 */ /* 0x000fe20000000000 */
[C---:B------:R-:W-:Y:S01]  /*0f00*/  @P1 IMAD.WIDE.U32 R4, R0.reuse, c[0x0][0x370], RZ ;  /* 0x0000dc0000041a25 */ /* 0x040fe200078e00ff */
[----:B------:R-:W3:Y:S01]  /*0f10*/  I2F.RP R2, R12 ;  /* 0x0000000c00027306 */ /* 0x000ee20000209400 */
[----:B------:R-:W-:Y:S01]  /*0f20*/  MOV R10, c[0x0][0x224] ;  /* 0x00008900000a7a02 */ /* 0x000fe20000000f00 */
[----:B------:R-:W4:Y:S01]  /*0f30*/  S2R R14, SR_CTAID.X ;  /* 0x00000000000e7919 */ /* 0x000f220000002500 */
[----:B------:R-:W-:Y:S01]  /*0f40*/  MOV R8, R7 ;  /* 0x0000000700087202 */ /* 0x000fe20000000f00 */
[----:B------:R-:W-:Y:S01]  /*0f50*/  @P1 IMAD R18, R0, c[0x0][0x374], R5 ;  /* 0x0000dd0000121a24 */ /* 0x000fe200078e0205 */
[----:B------:R-:W-:Y:S01]  /*0f60*/  LOP3.LUT R7, R246, c[0x0][0x1c8], RZ, 0x3c, !PT ;  /* 0x00007200f6077a12 */ /* 0x000fe200078e3cff */
[----:B------:R-:W-:Y:S01]  /*0f70*/  @P1 IMAD.MOV.U32 R15, RZ, RZ, R4 ;  /* 0x000000ffff0f1224 */ /* 0x000fe200078e0004 */
[----:B------:R-:W-:Y:S01]  /*0f80*/  SHF.R.S32.HI R10, RZ, 0x1f, R10 ;  /* 0x0000001fff0a7819 */ /* 0x000fe2000001140a */
[----:B------:R-:W-:Y:S01]  /*0f90*/  @!P1 IMAD.WIDE.U32 R4, R34, c[0x0][0x368], RZ ;  /* 0x0000da0022049a25 */ /* 0x000fe200078e00ff */
[----:B------:R-:W-:Y:S01]  /*0fa0*/  ISETP.GE.AND P4, PT, R7, RZ, PT ;  /* 0x000000ff0700720c */ /* 0x000fe20003f86270 */
[----:B------:R-:W5:Y:S01]  /*0fb0*/  LDC.U8 R24, c[0x0][0x3d0] ;  /* 0x0000f400ff187b82 */ /* 0x000f620000000000 */
[----:B------:R-:W-:Y:S01]  /*0fc0*/  MOV R33, c[0x0][0x22c] ;  /* 0x00008b0000217a02 */ /* 0x000fe20000000f00 */
[----:B------:R-:W-:Y:S01]  /*0fd0*/  IMAD R7, R10, R34, RZ ;  /* 0x000000220a077224 */ /* 0x000fe200078e02ff */
[----:B------:R-:W-:Y:S01]  /*0fe0*/  @!P1 MOV R15, R4 ;  /* 0x00000004000f9202 */ /* 0x000fe20000000f00 */
[----:B------:R-:W-:Y:S01]  /*0ff0*/  IMAD.WIDE.U32 R10, R34, c[0x0][0x224], RZ ;  /* 0x00008900220a7a25 */ /* 0x000fe200078e00ff */
[----:B------:R-:W-:Y:S01]  /*1000*/  SHF.R.S32.HI R247, RZ, 0x1f, R246 ;  /* 0x0000001ffff77819 */ /* 0x000fe200000114f6 */
[----:B---3--:R-:W3:Y:S02]  /*1010*/  MUFU.RCP R2, R2 ;  /* 0x0000000200027308 */ /* 0x008ee40000001000 */
[----:B------:R-:W-:Y:S01]  /*1020*/  IMAD.WIDE R20, R33, c[0x0][0x1c0], RZ ;  /* 0x0000700021147a25 */ /* 0x000fe200078e02ff */
[----:B--2---:R-:W-:-:S02]  /*1030*/  ISETP.NE.AND P3, PT, R13, RZ, PT ;  /* 0x000000ff0d00720c */ /* 0x004fc40003f65270 */
[----:B---3--:R-:W-:-:S04]  /*1040*/  IADD3 R2, R2, 0xffffffe, RZ ;  /* 0x0ffffffe02027810 */ /* 0x008fc80007ffe0ff */
[----:B------:R-:W2:Y:S02]  /*1050*/  F2I.FTZ.U32.TRUNC.NTZ R3, R2 ;  /* 0x0000000200037305 */ /* 0x000ea4000021f000 */
[----:B--2---:R-:W-:-:S05]  /*1060*/  IADD3 R2, RZ, -R3, RZ ;  /* 0x80000003ff027210 */ /* 0x004fca0007ffe0ff */
[----:B------:R-:W-:Y:S02]  /*1070*/  IMAD R6, R2, R12, RZ ;  /* 0x0000000c02067224 */ /* 0x000fe400078e02ff */
[----:B------:R-:W-:-:S04]  /*1080*/  IMAD.MOV.U32 R2, RZ, RZ, RZ ;  /* 0x000000ffff027224 */ /* 0x000fc800078e00ff */
[----:B------:R-:W-:-:S04]  /*1090*/  IMAD.HI.U32 R2, R3, R6, R2 ;  /* 0x0000000603027227 */ /* 0x000fc800078e0002 */
[----:B------:R-:W-:Y:S02]  /*10a0*/  @!P1 IMAD R6, R31, c[0x0][0x368], RZ ;  /* 0x0000da001f069a24 */ /* 0x000fe400078e02ff */
[----:B------:R-:W-:-:S04]  /*10b0*/  IMAD.HI.U32 R2, R2, R8, RZ ;  /* 0x0000000802027227 */ /* 0x000fc800078e00ff */
[----:B------:R-:W-:Y:S02]  /*10c0*/  IMAD.MOV R3, RZ, RZ, -R2 ;  /* 0x000000ffff037224 */ /* 0x000fe400078e0a02 */
[----:B------:R-:W-:Y:S02]  /*10d0*/  @!P1 IMAD R6, R34, c[0x0][0x36c], R6 ;  /* 0x0000db0022069a24 */ /* 0x000fe400078e0206 */
        /* <DEDUP_REMOVED lines=15> */
[----:B-----5:R-:W-:Y:S02]  /*11d0*/  ISETP.NE.AND P2, PT, R24, RZ, PT ;  /* 0x000000ff1800720c */ /* 0x020fe40003f45270 */
[----:B------:R-:W-:Y:S01]  /*11e0*/  @!P5 IADD3 R2, R2, 0x1, RZ ;  /* 0x000000010202d810 */ /* 0x000fe20007ffe0ff */
[----:B------:R-:W-:Y:S01]  /*11f0*/  @!P5 IMAD.IADD R3, R3, 0x1, -R12 ;  /* 0x000000010303d824 */ /* 0x000fe200078e0a0c */
[----:B------:R-:W-:Y:S01]  /*1200*/  SEL R16, R10, R4, !P1 ;  /* 0x000000040a107207 */ /* 0x000fe20004800000 */
[----:B------:R-:W-:Y:S01]  /*1210*/  @P3 IMAD R4, R34, c[0x0][0x214], RZ ;  /* 0x0000850022043a24 */ /* 0x000fe200078e02ff */
[----:B------:R-:W-:Y:S01]  /*1220*/  ISETP.NE.AND P5, PT, RZ, c[0x0][0x1c8], PT ;  /* 0x00007200ff007a0c */ /* 0x000fe20003fa5270 */
[----:B------:R-:W-:Y:S01]  /*1230*/  IMAD.IADD R13, R11, 0x1, R7 ;  /* 0x000000010b0d7824 */ /* 0x000fe200078e0207 */
[----:B------:R-:W-:Y:S01]  /*1240*/  ISETP.GE.U32.AND P6, PT, R3, R12, PT ;  /* 0x0000000c0300720c */ /* 0x000fe20003fc6070 */
[----:B------:R-:W-:-:S02]  /*1250*/  IMAD R3, R21, R0, RZ ;  /* 0x0000000015037224 */ /* 0x000fc400078e02ff */
[----:B----4-:R-:W-:-:S03]  /*1260*/  IMAD.WIDE.U32 R10, R14, c[0x0][0x3d8], RZ ;  /* 0x0000f6000e0a7a25 */ /* 0x010fc600078e00ff */
[----:B------:R-:W-:Y:S01]  /*1270*/  @P1 IADD3 R13, R5, R3, RZ ;  /* 0x00000003050d1210 */ /* 0x000fe20007ffe0ff */
[----:B------:R-:W-:Y:S01]  /*1280*/  IMAD R12, R21, R6, RZ ;  /* 0x00000006150c7224 */ /* 0x000fe200078e02ff */
[----:B------:R-:W-:Y:S01]  /*1290*/  @P3 SEL R3, R4, R0, !P1 ;  /* 0x0000000004033207 */ /* 0x000fe20004800000 */
[----:B------:R-:W-:Y:S01]  /*12a0*/  IMAD R4, R14, c[0x0][0x3dc], R11 ;  /* 0x0000f7000e047a24 */ /* 0x000fe200078e020b */
[----:B------:R-:W-:Y:S01]  /*12b0*/  SEL R24, R10, RZ, P2 ;  /* 0x000000ff0a187207 */ /* 0x000fe20001000000 */
[----:B------:R-:W-:Y:S01]  /*12c0*/  IMAD.WIDE.U32 R6, R20, R6, RZ ;  /* 0x0000000614067225 */ /* 0x000fe200078e00ff */
[----:B------:R-:W-:Y:S02]  /*12d0*/  SHF.R.S32.HI R21, RZ, 0x1f, R17 ;  /* 0x0000001fff157819 */ /* 0x000fe40000011411 */
[----:B------:R-:W-:Y:S01]  /*12e0*/  @P6 IADD3 R2, R2, 0x1, RZ ;  /* 0x0000000102026810 */ /* 0x000fe20007ffe0ff */
[----:B------:R-:W-:Y:S01]  /*12f0*/  IMAD R8, R20, R8, R12 ;  /* 0x0000000814087224 */ /* 0x000fe200078e020c */
[----:B------:R-:W-:Y:S01]  /*1300*/  SEL R20, R4, RZ, P2 ;  /* 0x000000ff04147207 */ /* 0x000fe20001000000 */
[----:B------:R-:W-:-:S02]  /*1310*/  @!P3 IMAD R5, R34, c[0x0][0x1c0], R246 ;  /* 0x000070002205ba24 */ /* 0x000fc400078e02f6 */
[----:B------:R-:W-:Y:S01]  /*1320*/  IMAD.MOV.U32 R14, RZ, RZ, R2 ;  /* 0x000000ffff0e7224 */ /* 0x000fe200078e0002 */
[----:B------:R-:W-:Y:S01]  /*1330*/  IADD3 R8, R7, R8, RZ ;  /* 0x0000000807087210 */ /* 0x000fe20007ffe0ff */
[C---:B------:R-:W-:Y:S02]  /*1340*/  @P3 IMAD R2, R246.reuse, c[0x0][0x234], R3 ;  /* 0x00008d00f6023a24 */ /* 0x040fe400078e0203 */
[----:B------:R-:W-:Y:S01]  /*1350*/  IMAD R3, R246, c[0x0][0x22c], RZ ;  /* 0x00008b00f6037a24 */ /* 0x000fe200078e02ff */
[----:B------:R-:W-:Y:S01]  /*1360*/  @!P4 IADD3 R14, -R14, RZ, RZ ;  /* 0x000000ff0e0ec210 */ /* 0x000fe20007ffe1ff */
[----:B------:R-:W-:Y:S01]  /*1370*/  @!P3 IMAD R2, R5, c[0x0][0x214], RZ ;  /* 0x000085000502ba24 */ /* 0x000fe200078e02ff */
[----:B------:R-:W-:Y:S02]  /*1380*/  @!P5 LOP3.LUT R14, RZ, c[0x0][0x1c8], RZ, 0x33, !PT ;  /* 0x00007200ff0eda12 */ /* 0x000fe400078e33ff */
[----:B------:R-:W-:Y:S02]  /*1390*/  SHF.R.S32.HI R12, RZ, 0x1f, R3 ;  /* 0x0000001fff0c7819 */ /* 0x000fe40000011403 */
[----:B------:R-:W-:Y:S01]  /*13a0*/  SHF.R.S32.HI R26, RZ, 0x1f, R14 ;  /* 0x0000001fff1a7819 */ /* 0x000fe2000001140e */
[----:B------:R-:W-:Y:S05]  /*13b0*/  @!P3 BRA `(.L_x_222) ;  /* 0x000000700000b947 */ /* 0x000fea0003800000 */
[----:B------:R-:W-:Y:S01]  /*13c0*/  @!P1 IMAD R0, R34, c[0x0][0x224], RZ ;  /* 0x0000890022009a24 */ /* 0x000fe200078e02ff */
[----:B------:R-:W-:-:S02]  /*13d0*/  MOV R5, 0x80 ;  /* 0x0000008000057802 */ /* 0x000fc40000000f00 */
[----:B------:R-:W-:Y:S02]  /*13e0*/  MOV R4, c[0x0][0x210] ;  /* 0x0000840000047a02 */ /* 0x000fe40000000f00 */
[----:B------:R-:W-:-:S03]  /*13f0*/  LEA R0, R34, R0, 0x7 ;  /* 0x0000000022007211 */ /* 0x000fc600078e38ff */
[----:B------:R-:W-:-:S04]  /*1400*/  IMAD R4, R5, R4, c[0x0][0x234] ;  /* 0x00008d0005047624 */ /* 0x000fc800078e0204 */
[----:B------:R-:W-:Y:S01]  /*1410*/  IMAD R0, R4, R246, R0 ;  /* 0x000000f604007224 */ /* 0x000fe200078e0200 */
[----:B------:R-:W-:Y:S05]  /*1420*/  BRA `(.L_x_223) ;  /* 0x0000002000007947 */ /* 0x000fea0003800000 */
.L_x_222:
[----:B------:R-:W-:-:S04]  /*1430*/  IMAD R0, R34, c[0x0][0x1c0], R246 ;  /* 0x0000700022007a24 */ /* 0x000fc800078e02f6 */
[----:B------:R-:W-:Y:S02]  /*1440*/  IMAD R0, R0, c[0x0][0x224], RZ ;  /* 0x0000890000007a24 */ /* 0x000fe400078e02ff */
.L_x_223:
[----:B------:R-:W2:Y:S01]  /*1450*/  S2R R30, SR_TID.X ;  /* 0x00000000001e7919 */ /* 0x000ea20000002100 */
[----:B------:R-:W-:Y:S01]  /*1460*/  IMAD R33, R33, c[0x0][0x1c0], RZ ;  /* 0x0000700021217a24 */ /* 0x000fe200078e02ff */
[----:B------:R-:W-:Y:S01]  /*1470*/  SHF.R.S32.HI R225, RZ, 0x1f, R224 ;  /* 0x0000001fffe17819 */ /* 0x000fe200000114e0 */
[C---:B------:R-:W-:Y:S01]  /*1480*/  IMAD.IADD R2, R9.reuse, 0x1, R2 ;  /* 0x0000000109027824 */ /* 0x040fe200078e0202 */
[----:B------:R-:W-:Y:S01]  /*1490*/  BSSY B1, `(.L_x_219) ;  /* 0x00005ec000017945 */ /* 0x000fe20003800000 */
[----:B------:R-:W-:Y:S01]  /*14a0*/  IMAD.MOV.U32 R4, RZ, RZ, 0x4 ;  /* 0x00000004ff047424 */ /* 0x000fe200078e00ff */
[----:B------:R-:W-:Y:S01]  /*14b0*/  IADD3 R226, R224, 0x40, RZ ;  /* 0x00000040e0e27810 */ /* 0x000fe20007ffe0ff */
[----:B------:R-:W-:Y:S02]  /*14c0*/  IMAD.IADD R0, R9, 0x1, R0 ;  /* 0x0000000109007824 */ /* 0x000fe400078e0200 */
[----:B------:R-:W-:Y:S02]  /*14d0*/  IMAD.SHL.U32 R7, R33, 0x40, RZ ;  /* 0x0000004021077824 */ /* 0x000fe400078e00ff */
[----:B------:R-:W-:Y:S01]  /*14e0*/  IMAD.WIDE R10, R2, R4, c[0x0][0x200] ;  /* 0x00008000020a7625 */ /* 0x000fe200078e0204 */
[----:B------:R-:W-:-:S02]  /*14f0*/  IADD3 R2, P4, R224, R15, RZ ;  /* 0x0000000fe0027210 */ /* 0x000fc40007f9e0ff */
[----:B------:R-:W-:Y:S01]  /*1500*/  IADD3 R3, P3, P1, R6, R7, R3 ;  /* 0x0000000706037210 */ /* 0x000fe2000797e003 */
[----:B------:R-:W-:Y:S01]  /*1510*/  IMAD.WIDE R4, R0, R4, c[0x0][0x3c8] ;  /* 0x0000f20000047625 */ /* 0x000fe200078e0204 */
[----:B------:R-:W-:Y:S02]  /*1520*/  SHF.R.S32.HI R0, RZ, 0x1f, R7 ;  /* 0x0000001fff007819 */ /* 0x000fe40000011407 */
[----:B------:R-:W-:Y:S01]  /*1530*/  MOV R235, R11 ;  /* 0x0000000b00eb7202 */ /* 0x000fe20000000f00 */
[----:B------:R-:W-:Y:S01]  /*1540*/  IMAD.MOV.U32 R237, RZ, RZ, R5 ;  /* 0x000000ffffed7224 */ /* 0x000fe200078e0005 */
[----:B------:R-:W-:Y:S01]  /*1550*/  IADD3.X R6, R8, R0, R12, P3, P1 ;  /* 0x0000000008067210 */ /* 0x000fe20001fe240c */
[----:B------:R-:W-:Y:S01]  /*1560*/  IMAD R5, R19, c[0x0][0x370], RZ ;  /* 0x0000dc0013057a24 */ /* 0x000fe200078e02ff */
[----:B------:R-:W-:Y:S01]  /*1570*/  IADD3 R16, P3, P1, R24, R3, R16 ;  /* 0x0000000318107210 */ /* 0x000fe2000797e010 */
[----:B------:R-:W-:Y:S01]  /*1580*/  IMAD.MOV.U32 R238, RZ, RZ, R4 ;  /* 0x000000ffffee7224 */ /* 0x000fe200078e0004 */
[----:B--2---:R-:W-:Y:S01]  /*1590*/  SHF.R.S32.HI R32, RZ, 0x1f, R30 ;  /* 0x0000001fff207819 */ /* 0x004fe2000001141e */
[----:B------:R-:W-:Y:S01]  /*15a0*/  IMAD.X R3, R225, 0x1, R18, P4 ;  /* 0x00000001e1037824 */ /* 0x000fe200020e0612 */
[----:B------:R-:W-:Y:S01]  /*15b0*/  IADD3 R4, P5, R243, R9, RZ ;  /* 0x00000009f3047210 */ /* 0x000fe20007fbe0ff */
[C---:B------:R-:W-:Y:S01]  /*15c0*/  IMAD R7, R9.reuse, c[0x0][0x374], R5 ;  /* 0x0000dd0009077a24 */ /* 0x040fe200078e0205 */
[----:B------:R-:W-:Y:S01]  /*15d0*/  LEA.HI R8, R32, R30, RZ, 0x5 ;  /* 0x0000001e20087211 */ /* 0x000fe200078f28ff */
[----:B------:R-:W-:Y:S01]  /*15e0*/  IMAD.WIDE.U32 R2, R9, c[0x0][0x370], R2 ;  /* 0x0000dc0009027a25 */ /* 0x000fe200078e0002 */
[----:B------:R-:W-:-:S02]  /*15f0*/  SHF.R.S32.HI R18, RZ, 0x1f, R243 ;  /* 0x0000001fff127819 */ /* 0x000fc400000114f3 */
[----:B------:R-:W-:Y:S01]  /*1600*/  LOP3.LUT R0, R8, 0xffffffe0, RZ, 0xc0, !PT ;  /* 0xffffffe008007812 */ /* 0x000fe200078ec0ff */
[----:B------:R-:W-:Y:S01]  /*1610*/  IMAD.IADD R3, R3, 0x1, R7 ;  /* 0x0000000103037824 */ /* 0x000fe200078e0207 */
[----:B------:R-:W-:Y:S01]  /*1620*/  SHF.R.S32.HI R5, RZ, 0x5, R8 ;  /* 0x00000005ff057819 */ /* 0x000fe20000011408 */
[----:B------:R-:W-:Y:S01]  /*1630*/  IMAD.MOV.U32 R236, RZ, RZ, R10 ;  /* 0x000000ffffec7224 */ /* 0x000fe200078e000a */
[----:B------:R-:W-:Y:S01]  /*1640*/  IADD3 R8, -R0, R30, RZ ;  /* 0x0000001e00087210 */ /* 0x000fe20007ffe1ff */
[----:B------:R-:W-:Y:S01]  /*1650*/  IMAD.X R0, R18, 0x1, R19, P5 ;  /* 0x0000000112007824 */ /* 0x000fe200028e0613 */
[----:B------:R-:W-:Y:S01]  /*1660*/  IADD3.X R12, R20, R6, R13, P3, P1 ;  /* 0x00000006140c7210 */ /* 0x000fe20001fe240d */
[----:B------:R-:W-:Y:S02]  /*1670*/  IMAD R6, R247, c[0x0][0x378], RZ ;  /* 0x0000de00f7067a24 */ /* 0x000fe400078e02ff */
[----:B------:R-:W-:Y:S01]  /*1680*/  IMAD R8, R5, R33, R8 ;  /* 0x0000002105087224 */ /* 0x000fe200078e0208 */
[----:B------:R-:W-:Y:S01]  /*1690*/  IADD3 R5, -R219, R230, R17 ;  /* 0x000000e6db057210 */ /* 0x000fe20007ffe111 */
[----:B------:R-:W-:-:S02]  /*16a0*/  IMAD R9, R0, c[0x0][0x190], RZ ;  /* 0x0000640000097a24 */ /* 0x000fc400078e02ff */
[----:B------:R-:W-:Y:S01]  /*16b0*/  IMAD R10, R246, c[0x0][0x37c], R6 ;  /* 0x0000df00f60a7a24 */ /* 0x000fe200078e0206 */
[----:B------:R-:W-:Y:S01]  /*16c0*/  IADD3 R0, R5, -c[0x0][0x2e8], RZ ;  /* 0x8000ba0005007a10 */ /* 0x000fe20007ffe0ff */
[----:B------:R-:W-:Y:S01]  /*16d0*/  IMAD R13, R4, c[0x0][0x194], R9 ;  /* 0x00006500040d7a24 */ /* 0x000fe200078e0209 */
[----:B------:R-:W-:Y:S01]  /*16e0*/  IADD3 R9, P1, R8, R16, RZ ;  /* 0x0000001008097210 */ /* 0x000fe20007f3e0ff */
[----:B------:R-:W-:Y:S01]  /*16f0*/  IMAD.WIDE.U32 R4, R4, c[0x0][0x190], R224 ;  /* 0x0000640004047a25 */ /* 0x000fe200078e00e0 */
[----:B------:R-:W-:Y:S02]  /*1700*/  SHF.R.S32.HI R7, RZ, 0x1f, R0 ;  /* 0x0000001fff077819 */ /* 0x000fe40000011400 */
[----:B------:R-:W-:Y:S01]  /*1710*/  LEA.HI.X.SX32 R12, R8, R12, 0x1, P1 ;  /* 0x0000000c080c7211 */ /* 0x000fe200008f0eff */
[----:B------:R-:W-:Y:S01]  /*1720*/  IMAD.WIDE.U32 R2, R246, c[0x0][0x378], R2 ;  /* 0x0000de00f6027a25 */ /* 0x000fe200078e0002 */
[----:B------:R-:W-:Y:S02]  /*1730*/  IADD3 R6, P3, R27, R4, RZ ;  /* 0x000000041b067210 */ /* 0x000fe40007f7e0ff */
[----:B------:R-:W-:Y:S01]  /*1740*/  LEA.HI R4, R7, R0, RZ, 0x6 ;  /* 0x0000000007047211 */ /* 0x000fe200078f30ff */
[----:B------:R-:W-:Y:S01]  /*1750*/  IMAD R11, R247, c[0x0][0x1a8], RZ ;  /* 0x00006a00f70b7a24 */ /* 0x000fe200078e02ff */
[----:B------:R-:W-:Y:S01]  /*1760*/  IADD3.X R7, R23, R5, R13, P3, !PT ;  /* 0x0000000517077210 */ /* 0x000fe20001ffe40d */
[----:B------:R-:W-:Y:S01]  /*1770*/  IMAD.IADD R5, R3, 0x1, R10 ;  /* 0x0000000103057824 */ /* 0x000fe200078e020a */
[----:B------:R-:W-:Y:S01]  /*1780*/  SHF.R.S32.HI R3, RZ, 0x6, R4 ;  /* 0x00000006ff037819 */ /* 0x000fe20000011404 */
[----:B------:R-:W-:Y:S01]  /*1790*/  IMAD R0, R18, c[0x0][0x370], RZ ;  /* 0x0000dc0012007a24 */ /* 0x000fe200078e02ff */
[----:B------:R-:W-:Y:S01]  /*17a0*/  MOV R4, R2 ;  /* 0x0000000200047202 */ /* 0x000fe20000000f00 */
[C---:B------:R-:W-:Y:S01]  /*17b0*/  IMAD R8, R246.reuse, c[0x0][0x1ac], R11 ;  /* 0x00006b00f6087a24 */ /* 0x040fe200078e020b */
[----:B------:R-:W-:Y:S01]  /*17c0*/  IMNMX R242, RZ, R3, !PT ;  /* 0x00000003fff27217 */ /* 0x000fe20007800200 */
[----:B------:R-:W-:Y:S01]  /*17d0*/  IMAD.WIDE.U32 R10, R246, c[0x0][0x1a8], R6 ;  /* 0x00006a00f60a7a25 */ /* 0x000fe200078e0006 */
[----:B------:R-:W-:-:S02]  /*17e0*/  LEA R212, P1, R9, c[0x0][0x350], 0x2 ;  /* 0x0000d40009d47a11 */ /* 0x000fc400078210ff */
[----:B------:R-:W-:Y:S01]  /*17f0*/  ISETP.GT.AND P5, PT, R217, R242, PT ;  /* 0x000000f2d900720c */ /* 0x000fe20003fa4270 */
[C---:B------:R-:W-:Y:S01]  /*1800*/  IMAD R0, R243.reuse, c[0x0][0x374], R0 ;  /* 0x0000dd00f3007a24 */ /* 0x040fe200078e0200 */
[----:B------:R-:W-:Y:S01]  /*1810*/  LEA R222, P4, R10, c[0x0][0x160], 0x1 ;  /* 0x000058000ade7a11 */ /* 0x000fe200078808ff */
[----:B------:R-:W-:Y:S01]  /*1820*/  IMAD.WIDE.U32 R4, R243, c[0x0][0x370], R4 ;  /* 0x0000dc00f3047a25 */ /* 0x000fe200078e0004 */
[----:B------:R-:W-:Y:S02]  /*1830*/  LEA.HI.X R213, R9, c[0x0][0x354], R12, 0x2, P1 ;  /* 0x0000d50009d57a11 */ /* 0x000fe400008f140c */
[----:B------:R-:W-:Y:S01]  /*1840*/  IADD3 R217, R217, -0x1, RZ ;  /* 0xffffffffd9d97810 */ /* 0x000fe20007ffe0ff */
        /* <DEDUP_REMOVED lines=21> */
.L_x_225:
        /* <DEDUP_REMOVED lines=15> */
.L_x_226:
        /* <DEDUP_REMOVED lines=25> */
.L_x_228:
[----:B------:R-:W-:Y:S05]  /*1c20*/  BSYNC B0 ;  /* 0x0000000000007941 */ /* 0x000fea0003800000 */
.L_x_227:
[----:B------:R-:W-:Y:S01]  /*1c30*/  IADD3 R0, R243, 0x20, RZ ;  /* 0x00000020f3007810 */ /* 0x000fe20007ffe0ff */
[----:B------:R-:W-:Y:S03]  /*1c40*/  BSSY B0, `(.L_x_229) ;  /* 0x0000010000007945 */ /* 0x000fe60003800000 */
[----:B------:R-:W-:-:S13]  /*1c50*/  ISETP.GE.AND P2, PT, R0, R9, PT ;  /* 0x000000090000720c */ /* 0x000fda0003f46270 */
[----:B------:R-:W-:Y:S05]  /*1c60*/  @P2 BRA `(.L_x_230) ;  /* 0x000000d000002947 */ /* 0x000fea0003800000 */
[----:B------:R-:W-:Y:S02]  /*1c70*/  IADD3 R0, P0, R243, 0x20, RZ ;  /* 0x00000020f3007810 */ /* 0x000fe40007f1e0ff */
[----:B------:R-:W-:-:S03]  /*1c80*/  ISETP.GE.AND P1, PT, R224, c[0x0][0x220], PT ;  /* 0x00008800e0007a0c */ /* 0x000fc60003f26270 */
[----:B------:R-:W-:Y:S01]  /*1c90*/  IMAD.X R3, RZ, RZ, R18, P0 ;  /* 0x000000ffff037224 */ /* 0x000fe200000e0612 */
[----:B------:R-:W-:-:S03]  /*1ca0*/  ISETP.GE.AND P0, PT, R226, c[0x0][0x220], PT ;  /* 0x00008800e2007a0c */ /* 0x000fc60003f06270 */
[----:B--2---:R-:W-:Y:S01]  /*1cb0*/  IMAD R4, R3, c[0x0][0x3a0], RZ ;  /* 0x0000e80003047a24 */ /* 0x004fe200078e02ff */
        /* <DEDUP_REMOVED lines=8> */
.L_x_230:
[----:B------:R-:W-:Y:S05]  /*1d40*/  BSYNC B0 ;  /* 0x0000000000007941 */ /* 0x000fea0003800000 */
.L_x_229:
        /* <DEDUP_REMOVED lines=23> */
.L_x_232:
[----:B------:R-:W-:Y:S05]  /*1ec0*/  BSYNC B0 ;  /* 0x0000000000007941 */ /* 0x000fea0003800000 */
.L_x_231:
[----:B------:R-:W-:Y:S05]  /*1ed0*/  @P2 BRA `(.L_x_233) ;  /* 0x0000547000002947 */ /* 0x000fea0003800000 */
[----:B------:R-:W-:-:S05]  /*1ee0*/  IADD3 R0, P0, R243, 0x20, RZ ;  /* 0x00000020f3007810 */ /* 0x000fca0007f1e0ff */
        /* <DEDUP_REMOVED lines=14> */
.L_x_224:
        /* <DEDUP_REMOVED lines=43> */
.L_x_235:
[----:B------:R-:W-:Y:S05]  /*2280*/  BSYNC B0 ;  /* 0x0000000000007941 */ /* 0x000fea0003800000 */
.L_x_234:
[----:B---3--:R-:W-:Y:S01]  /*2290*/  IADD3 R8, R243, 0x20, RZ ;  /* 0x00000020f3087810 */ /* 0x008fe20007ffe0ff */
        /* <DEDUP_REMOVED lines=29> */
.L_x_237:
[----:B------:R-:W-:Y:S05]  /*2470*/  BSYNC B0 ;  /* 0x0000000000007941 */ /* 0x000fea0003800000 */
.L_x_236:
        /* <DEDUP_REMOVED lines=20> */
.L_x_239:
[----:B------:R-:W-:Y:S05]  /*25c0*/  BSYNC B0 ;  /* 0x0000000000007941 */ /* 0x000fea0003800000 */
.L_x_238:
        /* <DEDUP_REMOVED lines=18> */
[----:B----4-:R-:W-:Y:S02]  /*26f0*/  IMAD.MOV.U32 R3, RZ, RZ, c[0x0][0x370] ;  /* 0x0000dc00ff037624 */ /* 0x010fe400078e00ff */
        /* <DEDUP_REMOVED lines=9> */
.L_x_241:
[----:B------:R-:W-:Y:S05]  /*2790*/  BSYNC B0 ;  /* 0x0000000000007941 */ /* 0x000fea0003800000 */
.L_x_240:
[----:B----4-:R-:W4:Y:S01]  /*27a0*/  LDL R3, [R1+0x8] ;  /* 0x0000080001037983 */ /* 0x010f220000100800 */
[----:B------:R-:W-:Y:S01]  /*27b0*/  BSSY B0, `(.L_x_242) ;  /* 0x0000021000007945 */ /* 0x000fe20003800000 */
[----:B----4-:R-:W-:-:S04]  /*27c0*/  IADD3 R2, R3, 0x2000, RZ ;  /* 0x0000200003027810 */ /* 0x010fc80007ffe0ff */
        /* <DEDUP_REMOVED lines=12> */
.L_x_243:
        /* <DEDUP_REMOVED lines=19> */
.L_x_244:
[----:B------:R-:W-:Y:S05]  /*29c0*/  BSYNC B0 ;  /* 0x0000000000007941 */ /* 0x000fea0003800000 */
.L_x_242:
        /* <DEDUP_REMOVED lines=14> */
.L_x_246:
        /* <DEDUP_REMOVED lines=27> */
.L_x_247:
[----:B------:R-:W-:Y:S05]  /*2c60*/  BSYNC B0 ;  /* 0x0000000000007941 */ /* 0x000fea0003800000 */
.L_x_245:
[C---:B-1----:R-:W-:Y:S01]  /*2c70*/  IADD3 R3, R250.reuse, 0x8, RZ ;  /* 0x00000008fa037810 */ /* 0x042fe20007ffe0ff */
[C---:B------:R-:W-:Y:S01]  /*2c80*/  IMAD.SHL.U32 R241, R250.reuse, 0x4, RZ ;  /* 0x00000004faf17824 */ /* 0x040fe200078e00ff */
[----:B------:R-:W-:Y:S01]  /*2c90*/  SHF.R.S32.HI R2, RZ, 0x1f, R250 ;  /* 0x0000001fff027819 */ /* 0x000fe200000114fa */
[----:B------:R-:W-:Y:S01]  /*2ca0*/  IMAD.MOV.U32 R227, RZ, RZ, 0x7f800000 ;  /* 0x7f800000ffe37424 */ /* 0x000fe200078e00ff */
[CC--:B------:R-:W-:Y:S02]  /*2cb0*/  ISETP.GE.AND P3, PT, R250.reuse, R0.reuse, PT ;  /* 0x00000000fa00720c */ /* 0x0c0fe40003f66270 */
[----:B------:R-:W-:Y:S02]  /*2cc0*/  ISETP.GE.AND P2, PT, R3, R0, PT ;  /* 0x000000000300720c */ /* 0x000fe40003f46270 */
[----:B------:R-:W-:Y:S02]  /*2cd0*/  SHF.L.U64.HI R240, R250, 0x2, R2 ;  /* 0x00000002faf07819 */ /* 0x000fe40000010202 */
[----:B------:R-:W-:-:S02]  /*2ce0*/  IADD3 R2, P1, R241, R236, RZ ;  /* 0x000000ecf1027210 */ /* 0x000fc40007f3e0ff */
[----:B------:R-:W-:Y:S02]  /*2cf0*/  MOV R228, 0x7f800000 ;  /* 0x7f80000000e47802 */ /* 0x000fe40000000f00 */
[----:B------:R-:W-:Y:S01]  /*2d00*/  IADD3.X R3, R240, R235, RZ, P1, !PT ;  /* 0x000000ebf0037210 */ /* 0x000fe20000ffe4ff */
[----:B------:R1:W-:Y:S01]  /*2d10*/  @P6 STS.128 [R216+0xc000], RZ ;  /* 0x00c000ffd8006388 */ /* 0x0003e20000000c00 */
[----:B------:R-:W-:-:S03]  /*2d20*/  IMAD R0, R21, c[0x0][0x198], RZ ;  /* 0x0000660015007a24 */ /* 0x000fc600078e02ff */
[----:B------:R1:W-:Y:S04]  /*2d30*/  @P6 STS.128 [R216+0xe000], RZ ;  /* 0x00e000ffd8006388 */ /* 0x0003e80000000c00 */
        /* <DEDUP_REMOVED lines=35> */
.L_x_249:
[----:B-1----:R-:W-:Y:S05]  /*2f70*/  BSYNC B0 ;  /* 0x0000000000007941 */ /* 0x002fea0003800000 */
.L_x_248:
        /* <DEDUP_REMOVED lines=28> */
.L_x_251:
[----:B------:R-:W-:Y:S05]  /*3140*/  BSYNC B0 ;  /* 0x0000000000007941 */ /* 0x000fea0003800000 */
.L_x_250:
[----:B------:R-:W0:Y:S01]  /*3150*/  LDGDEPBAR ;  /* 0x00000000000079af */ /* 0x000e220000000000 */
[----:B------:R-:W-:-:S04]  /*3160*/  ISETP.NE.U32.AND P4, PT, RZ, c[0x0][0x318], PT ;  /* 0x0000c600ff007a0c */ /* 0x000fc80003f85070 */
[----:B------:R-:W-:-:S13]  /*3170*/  ISETP.NE.AND.EX P4, PT, RZ, c[0x0][0x31c], PT, P4 ;  /* 0x0000c700ff007a0c */ /* 0x000fda0003f85340 */
[----:B------:R-:W-:Y:S02]  /*3180*/  @P4 IMAD R0, R31, c[0x0][0x320], RZ ;  /* 0x0000c8001f004a24 */ /* 0x000fe400078e02ff */
[----:B--2---:R-:W-:Y:S01]  /*3190*/  @P4 IMAD.WIDE.U32 R2, R34, c[0x0][0x320], R246 ;  /* 0x0000c80022024a25 */ /* 0x004fe200078e00f6 */
[----:B------:R-:W-:-:S04]  /*31a0*/  DEPBAR.LE SB0, 0x1 ;  /* 0x000080400000791a */ /* 0x000fc80000000000 */
[----:B------:R-:W-:Y:S01]  /*31b0*/  BAR.SYNC.DEFER_BLOCKING 0x0 ;  /* 0x0000000000007b1d */ /* 0x000fe20000010000 */
[----:B------:R-:W-:Y:S01]  /*31c0*/  @P4 IMAD R0, R34, c[0x0][0x324], R0 ;  /* 0x0000c90022004a24 */ /* 0x000fe200078e0200 */
[----:B------:R-:W-:-:S03]  /*31d0*/  @P4 LEA R4, P1, R2, c[0x0][0x318], 0x2 ;  /* 0x0000c60002044a11 */ /* 0x000fc600078210ff */
[----:B------:R-:W-:-:S05]  /*31e0*/  @P4 IMAD.IADD R0, R3, 0x1, R0 ;  /* 0x0000000103004824 */ /* 0x000fca00078e0200 */
[----:B------:R-:W-:-:S05]  /*31f0*/  @P4 LEA.HI.X R5, R2, c[0x0][0x31c], R0, 0x2, P1 ;  /* 0x0000c70002054a11 */ /* 0x000fca00008f1400 */
[----:B---3--:R2:W3:Y:S01]  /*3200*/  @P4 LDG.E R4, [R4.64] ;  /* 0x0000000604044981 */ /* 0x0084e2000c1e1900 */
[CC--:B------:R-:W-:Y:S01]  /*3210*/  LEA.HI R3, R32.reuse, R30.reuse, RZ, 0x3 ;  /* 0x0000001e20037211 */ /* 0x0c0fe200078f18ff */
[----:B------:R-:W-:Y:S01]  /*3220*/  IMAD.MOV.U32 R172, RZ, RZ, 0x20 ;  /* 0x00000020ffac7424 */ /* 0x000fe200078e00ff */
[----:B------:R-:W-:Y:S01]  /*3230*/  LEA.HI R0, R32, R30, RZ, 0x4 ;  /* 0x0000001e20007211 */ /* 0x000fe200078f20ff */
[----:B------:R1:W4:Y:S01]  /*3240*/  LDSM.16.M88.4 R112, [R202+0x10000] ;  /* 0x01000000ca70783b */ /* 0x0003220000000200 */
[----:B------:R-:W-:Y:S01]  /*3250*/  LOP3.LUT R3, R3, 0xfffffff8, RZ, 0xc0, !PT ;  /* 0xfffffff803037812 */ /* 0x000fe200078ec0ff */
[----:B------:R-:W-:Y:S01]  /*3260*/  IMAD R249, R239, 0x40, R251 ;  /* 0x00000040eff97824 */ /* 0x000fe200078e02fb */
[----:B------:R-:W-:Y:S01]  /*3270*/  LOP3.LUT R0, R0, 0xfffffff0, RZ, 0xc0, !PT ;  /* 0xfffffff000007812 */ /* 0x000fe200078ec0ff */
[----:B------:R1:W1:Y:S01]  /*3280*/  LDSM.16.M88.4 R116, [R202+0x10800] ;  /* 0x01080000ca74783b */ /* 0x0002620000000200 */
[----:B------:R-:W-:Y:S01]  /*3290*/  IMAD.MOV.U32 R201, RZ, RZ, 0x40 ;  /* 0x00000040ffc97424 */ /* 0x000fe200078e00ff */
[----:B------:R-:W-:Y:S01]  /*32a0*/  IADD3 R196, R211, 0x2000, RZ ;  /* 0x00002000d3c47810 */ /* 0x000fe20007ffe0ff */
[C---:B------:R-:W-:Y:S01]  /*32b0*/  IMAD.IADD R3, R30.reuse, 0x1, -R3 ;  /* 0x000000011e037824 */ /* 0x040fe200078e0a03 */
[----:B------:R1:W1:Y:S01]  /*32c0*/  LDSM.16.M88.4 R120, [R203+0x10000] ;  /* 0x01000000cb78783b */ /* 0x0002620000000200 */
[----:B------:R-:W-:Y:S01]  /*32d0*/  IMAD.IADD R0, R30, 0x1, -R0 ;  /* 0x000000011e007824 */ /* 0x000fe200078e0a00 */
[----:B------:R-:W-:Y:S01]  /*32e0*/  IADD3 R199, R210, 0x2000, RZ ;  /* 0x00002000d2c77810 */ /* 0x000fe20007ffe0ff */
[----:B------:R-:W-:Y:S01]  /*32f0*/  IMAD.IADD R248, R17, 0x1, R230 ;  /* 0x0000000111f87824 */ /* 0x000fe200078e02e6 */
[----:B------:R-:W-:Y:S01]  /*3300*/  LOP3.LUT P3, RZ, R3, 0x2, RZ, 0xc0, !PT ;  /* 0x0000000203ff7812 */ /* 0x000fe2000786c0ff */
[----:B------:R1:W1:Y:S01]  /*3310*/  LDSM.16.M88.4 R124, [R203+0x10800] ;  /* 0x01080000cb7c783b */ /* 0x0002620000000200 */
[----:B------:R-:W-:Y:S01]  /*3320*/  SHF.R.S32.HI R2, RZ, 0x1f, R0 ;  /* 0x0000001fff027819 */ /* 0x000fe20000011400 */
[----:B------:R-:W-:Y:S01]  /*3330*/  IMAD.MOV.U32 R215, RZ, RZ, RZ ;  /* 0x000000ffffd77224 */ /* 0x000fe200078e00ff */
[----:B------:R-:W-:Y:S01]  /*3340*/  SEL R172, R172, 0xffffffe0, !P3 ;  /* 0xffffffe0acac7807 */ /* 0x000fe20005800000 */
[----:B------:R1:W1:Y:S01]  /*3350*/  LDSM.16.M88.4 R128, [R200+0x10000] ;  /* 0x01000000c880783b */ /* 0x0002620000000200 */
[----:B------:R-:W-:Y:S01]  /*3360*/  LEA.HI R2, R2, R0, RZ, 0x3 ;  /* 0x0000000002027211 */ /* 0x000fe200078f18ff */
[----:B------:R-:W-:Y:S01]  /*3370*/  IMAD.MOV.U32 R229, RZ, RZ, c[0x0][0x2e4] ;  /* 0x0000b900ffe57624 */ /* 0x000fe200078e00ff */
[----:B------:R-:W-:Y:S01]  /*3380*/  SEL R196, R196, R211, !P0 ;  /* 0x000000d3c4c47207 */ /* 0x000fe20004000000 */
[----:B------:R-:W-:Y:S01]  /*3390*/  IMAD.IADD R172, R172, 0x1, R200 ;  /* 0x00000001acac7824 */ /* 0x000fe200078e02c8 */
[----:B------:R1:W1:Y:S01]  /*33a0*/  LDSM.16.M88.4 R132, [R200+0x10800] ;  /* 0x01080000c884783b */ /* 0x0002620000000200 */
[----:B------:R-:W-:Y:S01]  /*33b0*/  LOP3.LUT R2, R2, 0xfffffff8, RZ, 0xc0, !PT ;  /* 0xfffffff802027812 */ /* 0x000fe200078ec0ff */
[----:B--2---:R-:W3:Y:S01]  /*33c0*/  @P4 MUFU.RCP R5, c[0x0][0x238] ;  /* 0x00008e0000054b08 */ /* 0x004ee20000001000 */
[----:B------:R-:W-:Y:S01]  /*33d0*/  SEL R199, R199, R210, !P0 ;  /* 0x000000d2c7c77207 */ /* 0x000fe20004000000 */
[----:B------:R2:W1:Y:S01]  /*33e0*/  LDSM.16.M88.4 R136, [R172+0x10000] ;  /* 0x01000000ac88783b */ /* 0x0004620000000200 */
[----:B------:R-:W-:Y:S01]  /*33f0*/  IADD3 R249, -R230, R250, -R249 ;  /* 0x000000fae6f97210 */ /* 0x000fe20007ffe9f9 */
[----:B------:R-:W-:Y:S01]  /*3400*/  IMAD.IADD R0, R0, 0x1, -R2 ;  /* 0x0000000100007824 */ /* 0x000fe200078e0a02 */
[----:B------:R-:W-:Y:S01]  /*3410*/  IADD3 R248, -R219, 0x40, R248 ;  /* 0x00000040dbf87810 */ /* 0x000fe20007ffe1f8 */
[----:B------:R2:W1:Y:S01]  /*3420*/  LDSM.16.M88.4 R140, [R172+0x10800] ;  /* 0x01080000ac8c783b */ /* 0x0004620000000200 */
[----:B------:R-:W-:Y:S01]  /*3430*/  IMAD.MOV.U32 R218, RZ, RZ, R214 ;  /* 0x000000ffffda7224 */ /* 0x000fe200078e00d6 */
[----:B------:R-:W-:Y:S01]  /*3440*/  CS2R R94, SRZ ;  /* 0x00000000005e7805 */ /* 0x000fe2000001ff00 */
[----:B------:R-:W-:Y:S01]  /*3450*/  R2P PR, R0, 0x6 ;  /* 0x0000000600007804 */ /* 0x000fe20000000000 */
[----:B------:R2:W1:Y:S01]  /*3460*/  LDSM.16.M88.4 R168, [R172+0x12000] ;  /* 0x01200000aca8783b */ /* 0x0004620000000200 */
[----:B------:R-:W-:Y:S01]  /*3470*/  CS2R R92, SRZ ;  /* 0x00000000005c7805 */ /* 0x000fe2000001ff00 */
[----:B------:R-:W-:Y:S01]  /*3480*/  CS2R R98, SRZ ;  /* 0x0000000000627805 */ /* 0x000fe2000001ff00 */
[----:B------:R-:W-:Y:S01]  /*3490*/  CS2R R96, SRZ ;  /* 0x0000000000607805 */ /* 0x000fe2000001ff00 */
[----:B------:R2:W1:Y:S01]  /*34a0*/  LDSM.16.M88.4 R144, [R202+0x12000] ;  /* 0x01200000ca90783b */ /* 0x0004620000000200 */
[----:B------:R-:W-:Y:S01]  /*34b0*/  SEL R205, R205, 0xffffffe0, !P1 ;  /* 0xffffffe0cdcd7807 */ /* 0x000fe20004800000 */
[----:B------:R-:W-:Y:S01]  /*34c0*/  CS2R R90, SRZ ;  /* 0x00000000005a7805 */ /* 0x000fe2000001ff00 */
[----:B------:R-:W-:Y:S01]  /*34d0*/  SEL R201, R201, 0xffffffc0, !P2 ;  /* 0xffffffc0c9c97807 */ /* 0x000fe20005000000 */
[----:B------:R2:W1:Y:S01]  /*34e0*/  LDSM.16.M88.4 R148, [R202+0x12800] ;  /* 0x01280000ca94783b */ /* 0x0004620000000200 */
[----:B------:R-:W-:Y:S01]  /*34f0*/  CS2R R88, SRZ ;  /* 0x0000000000587805 */ /* 0x000fe2000001ff00 */
[----:B------:R-:W-:Y:S01]  /*3500*/  IMAD.IADD R207, R206, 0x1, R205 ;  /* 0x00000001cecf7824 */ /* 0x000fe200078e02cd */
[----:B------:R-:W-:Y:S01]  /*3510*/  CS2R R86, SRZ ;  /* 0x0000000000567805 */ /* 0x000fe2000001ff00 */
[----:B------:R2:W1:Y:S01]  /*3520*/  LDSM.16.M88.4 R152, [R203+0x12000] ;  /* 0x01200000cb98783b */ /* 0x0004620000000200 */
        /* <DEDUP_REMOVED lines=29> */
[----:B------:R-:W-:Y:S01]  /*3700*/  IADD3 R248, R248, -c[0x0][0x2e8], RZ ;  /* 0x8000ba00f8f87a10 */ /* 0x000fe20007ffe0ff */
[----:B------:R-:W-:-:S02]  /*3710*/  IMAD.SHL.U32 R196, R196, 0x2, RZ ;  /* 0x00000002c4c47824 */ /* 0x000fc400078e00ff */
[----:B------:R-:W-:Y:S02]  /*3720*/  IMAD.SHL.U32 R199, R199, 0x2, RZ ;  /* 0x00000002c7c77824 */ /* 0x000fe400078e00ff */
[----:B------:R-:W-:Y:S02]  /*3730*/  IMAD.IADD R249, R249, 0x1, R219 ;  /* 0x00000001f9f97824 */ /* 0x000fe400078e02db */
[----:B------:R-:W-:Y:S02]  /*3740*/  IMAD.IADD R208, R206, 0x1, R201 ;  /* 0x00000001ced07824 */ /* 0x000fe400078e02c9 */
[----:B------:R-:W-:Y:S02]  /*3750*/  IMAD.IADD R209, R201, 0x1, R207 ;  /* 0x00000001c9d17824 */ /* 0x000fe400078e02cf */
[----:B-1234-:R-:W-:Y:S02]  /*3760*/  @P4 FMUL.FTZ R215, R4, R5 ;  /* 0x0000000504d74220 */ /* 0x01efe40000410000 */
.L_x_256:
[----:B------:R-:W0:Y:S01]  /*3770*/  LDGDEPBAR ;  /* 0x00000000000079af */ /* 0x000e220000000000 */
[----:B------:R-:W-:Y:S01]  /*3780*/  IADD3 R2, P0, R241, R238, RZ ;  /* 0x000000eef1027210 */ /* 0x000fe20007f1e0ff */
[C---:B------:R-:W-:Y:S04]  /*3790*/  IMAD.IADD R0, R199.reuse, 0x1, R205 ;  /* 0x00000001c7007824 */ /* 0x040fe800078e02cd */
[----:B------:R-:W-:Y:S01]  /*37a0*/  IMAD.X R3, R240, 0x1, R237, P0 ;  /* 0x00000001f0037824 */ /* 0x000fe200000e06ed */
[----:B------:R-:W-:Y:S04]  /*37b0*/  DEPBAR.LE SB0, 0x0 ;  /* 0x000080000000791a */ /* 0x000fe80000000000 */
[----:B------:R-:W-:Y:S06]  /*37c0*/  BAR.SYNC.DEFER_BLOCKING 0x0 ;  /* 0x0000000000007b1d */ /* 0x000fec0000010000 */
[----:B------:R-:W-:Y:S06]  /*37d0*/  LDSM.16.M88.4 R16, [R199] ;  /* 0x00000000c710783b */ /* 0x000fec0000000200 */
[----:B------:R-:W1:Y:S06]  /*37e0*/  LDSM.16.M88.4 R8, [R202+0xc000] ;  /* 0x00c00000ca08783b */ /* 0x000e6c0000000200 */
[----:B------:R-:W2:Y:S06]  /*37f0*/  LDSM.16.M88.4 R52, [R202+0xc800] ;  /* 0x00c80000ca34783b */ /* 0x000eac0000000200 */
[----:B------:R-:W-:Y:S06]  /*3800*/  LDSM.16.M88.4 R56, [R0] ;  /* 0x000000000038783b */ /* 0x000fec0000000200 */
[----:B------:R-:W3:Y:S06]  /*3810*/  LDSM.16.M88.4 R60, [R203+0xc000] ;  /* 0x00c00000cb3c783b */ /* 0x000eec0000000200 */
[----:B-----5:R4:W5:Y:S06]  /*3820*/  LDG.E R177, [R2.64] ;  /* 0x0000000602b17981 */ /* 0x02096c000c1e1900 */
[----:B------:R4:W5:Y:S06]  /*3830*/  LDG.E R176, [R2.64+0x20] ;  /* 0x0000200602b07981 */ /* 0x00096c000c1e1900 */
[----:B------:R-:W3:Y:S01]  /*3840*/  LDSM.16.M88.4 R64, [R203+0xc800] ;  /* 0x00c80000cb40783b */ /* 0x000ee20000000200 */
[C---:B-1----:R-:W-:Y:S05]  /*3850*/  HMMA.16816.F32.BF16 R4, R16.reuse, R8, RZ ;  /* 0x000000081004723c */ /* 0x042fea00000418ff */
[----:B------:R-:W-:Y:S03]  /*3860*/  LDSM.16.M88.4 R104, [R200+0xc000] ;  /* 0x00c00000c868783b */ /* 0x000fe60000000200 */
[C---:B------:R-:W-:Y:S03]  /*3870*/  HMMA.16816.F32.BF16 R8, R16.reuse, R10, RZ ;  /* 0x0000000a1008723c */ /* 0x040fe600000418ff */
[----:B------:R-:W-:Y:S01]  /*3880*/  LDSM.16.M88.4 R108, [R204+0xc000] ;  /* 0x00c00000cc6c783b */ /* 0x000fe20000000200 */
[--C-:B----4-:R-:W-:Y:S04]  /*3890*/  IMAD.IADD R2, R199, 0x1, R201.reuse ;  /* 0x00000001c7027824 */ /* 0x110fe800078e02c9 */
[C---:B--2---:R-:W-:Y:S01]  /*38a0*/  HMMA.16816.F32.BF16 R12, R16.reuse, R52, RZ ;  /* 0x00000034100c723c */ /* 0x044fe200000418ff */
[----:B------:R-:W-:Y:S01]  /*38b0*/  IMAD.IADD R3, R0, 0x1, R201 ;  /* 0x0000000100037824 */ /* 0x000fe200078e02c9 */
[----:B------:R-:W1:Y:S06]  /*38c0*/  LDSM.16.M88.4 R100, [R2] ;  /* 0x000000000264783b */ /* 0x000e6c0000000200 */
[----:B------:R-:W-:Y:S01]  /*38d0*/  HMMA.16816.F32.BF16 R16, R16, R54, RZ ;  /* 0x000000361010723c */ /* 0x000fe200000418ff */
[----:B------:R-:W2:Y:S07]  /*38e0*/  LDSM.16.M88.4 R52, [R200+0xc800] ;  /* 0x00c80000c834783b */ /* 0x000eae0000000200 */
[C---:B---3--:R-:W-:Y:S08]  /*38f0*/  HMMA.16816.F32.BF16 R4, R56.reuse, R60, R4 ;  /* 0x0000003c3804723c */ /* 0x048ff00000041804 */
[C---:B------:R-:W-:Y:S01]  /*3900*/  HMMA.16816.F32.BF16 R8, R56.reuse, R62, R8 ;  /* 0x0000003e3808723c */ /* 0x040fe20000041808 */
[----:B------:R-:W3:Y:S07]  /*3910*/  LDSM.16.M88.4 R60, [R3] ;  /* 0x00000000033c783b */ /* 0x000eee0000000200 */
[C---:B------:R-:W-:Y:S08]  /*3920*/  HMMA.16816.F32.BF16 R12, R56.reuse, R64, R12 ;  /* 0x00000040380c723c */ /* 0x040ff0000004180c */
[----:B------:R-:W-:Y:S01]  /*3930*/  HMMA.16816.F32.BF16 R16, R56, R66, R16 ;  /* 0x000000423810723c */ /* 0x000fe20000041810 */
[----:B------:R-:W4:Y:S06]  /*3940*/  LDSM.16.M88.4 R56, [R204+0xc800] ;  /* 0x00c80000cc38783b */ /* 0x000f2c0000000200 */
[----:B------:R-:W-:Y:S01]  /*3950*/  LDSM.16.M88.4 R64, [R199+0x2000] ;  /* 0x00200000c740783b */ /* 0x000fe20000000200 */
[C---:B-1----:R-:W-:Y:S08]  /*3960*/  HMMA.16816.F32.BF16 R4, R100.reuse, R104, R4 ;  /* 0x000000686404723c */ /* 0x042ff00000041804 */
[C---:B------:R-:W-:Y:S01]  /*3970*/  HMMA.16816.F32.BF16 R8, R100.reuse, R106, R8 ;  /* 0x0000006a6408723c */ /* 0x040fe20000041808 */
[----:B------:R-:W1:Y:S07]  /*3980*/  LDSM.16.M88.4 R104, [R202+0xe000] ;  /* 0x00e00000ca68783b */ /* 0x000e6e0000000200 */
[C---:B--2---:R-:W-:Y:S08]  /*3990*/  HMMA.16816.F32.BF16 R12, R100.reuse, R52, R12 ;  /* 0x00000034640c723c */ /* 0x044ff0000004180c */
[----:B------:R-:W-:Y:S01]  /*39a0*/  HMMA.16816.F32.BF16 R16, R100, R54, R16 ;  /* 0x000000366410723c */ /* 0x000fe20000041810 */
[----:B------:R-:W2:Y:S06]  /*39b0*/  LDSM.16.M88.4 R52, [R202+0xe800] ;  /* 0x00e80000ca34783b */ /* 0x000eac0000000200 */
[----:B------:R1:W-:Y:S01]  /*39c0*/  LDSM.16.M88.4 R100, [R0+0x2000] ;  /* 0x002000000064783b */ /* 0x0003e20000000200 */
[C---:B---3--:R-:W-:Y:S08]  /*39d0*/  HMMA.16816.F32.BF16 R4, R60.reuse, R108, R4 ;  /* 0x0000006c3c04723c */ /* 0x048ff00000041804 */
[C---:B------:R-:W-:Y:S01]  /*39e0*/  HMMA.16816.F32.BF16 R8, R60.reuse, R110, R8 ;  /* 0x0000006e3c08723c */ /* 0x040fe20000041808 */
[----:B------:R-:W3:Y:S07]  /*39f0*/  LDSM.16.M88.4 R108, [R203+0xe000] ;  /* 0x00e00000cb6c783b */ /* 0x000eee0000000200 */
[C---:B----4-:R-:W-:Y:S08]  /*3a00*/  HMMA.16816.F32.BF16 R12, R60.reuse, R56, R12 ;  /* 0x000000383c0c723c */ /* 0x050ff0000004180c */
[----:B------:R-:W-:Y:S01]  /*3a10*/  HMMA.16816.F32.BF16 R16, R60, R58, R16 ;  /* 0x0000003a3c10723c */ /* 0x000fe20000041810 */
[----:B------:R-:W4:Y:S06]  /*3a20*/  LDSM.16.M88.4 R56, [R203+0xe800] ;  /* 0x00e80000cb38783b */ /* 0x000f2c0000000200 */
[----:B------:R-:W-:Y:S01]  /*3a30*/  LDSM.16.M88.4 R60, [R200+0xe000] ;  /* 0x00e00000c83c783b */ /* 0x000fe20000000200 */
[C---:B-1----:R-:W-:Y:S08]  /*3a40*/  HMMA.16816.F32.BF16 R4, R64.reuse, R104, R4 ;  /* 0x000000684004723c */ /* 0x042ff00000041804 */
[C---:B------:R-:W-:Y:S07]  /*3a50*/  HMMA.16816.F32.BF16 R8, R64.reuse, R106, R8 ;  /* 0x0000006a4008723c */ /* 0x040fee0000041808 */
[----:B------:R-:W-:Y:S01]  /*3a60*/  IMAD.SHL.U32 R106, R217, 0x40, RZ ;  /* 0x00000040d96a7824 */ /* 0x000fe200078e00ff */
[C---:B--2---:R-:W-:Y:S04]  /*3a70*/  HMMA.16816.F32.BF16 R12, R64.reuse, R52, R12 ;  /* 0x00000034400c723c */ /* 0x044fe8000004180c */
[----:B------:R-:W-:Y:S04]  /*3a80*/  IMAD.IADD R0, R249, 0x1, R106 ;  /* 0x00000001f9007824 */ /* 0x000fe800078e026a */
[----:B------:R-:W-:Y:S01]  /*3a90*/  HMMA.16816.F32.BF16 R16, R64, R54, R16 ;  /* 0x000000364010723c */ /* 0x000fe20000041810 */
[----:B------:R1:W2:Y:S03]  /*3aa0*/  LDSM.16.M88.4 R52, [R2+0x2000] ;  /* 0x002000000234783b */ /* 0x0002a60000000200 */
[C---:B------:R-:W-:Y:S02]  /*3ab0*/  IADD3 R105, R0.reuse, 0x8, RZ ;  /* 0x0000000800697810 */ /* 0x040fe40007ffe0ff */
[C---:B------:R-:W-:Y:S01]  /*3ac0*/  IADD3 R104, R0.reuse, -0x1, RZ ;  /* 0xffffffff00687810 */ /* 0x040fe20007ffe0ff */
[----:B------:R-:W2:Y:S01]  /*3ad0*/  LDSM.16.M88.4 R64, [R200+0xe800] ;  /* 0x00e80000c840783b */ /* 0x000ea20000000200 */
[C---:B---3--:R-:W-:Y:S05]  /*3ae0*/  HMMA.16816.F32.BF16 R4, R100.reuse, R108, R4 ;  /* 0x0000006c6404723c */ /* 0x048fea0000041804 */
[----:B------:R-:W-:Y:S03]  /*3af0*/  ISETP.GE.AND P1, PT, R105, RZ, PT ;  /* 0x000000ff6900720c */ /* 0x000fe60003f26270 */
[C---:B------:R-:W-:Y:S08]  /*3b00*/  HMMA.16816.F32.BF16 R8, R100.reuse, R110, R8 ;  /* 0x0000006e6408723c */ /* 0x040ff00000041808 */
[C---:B----4-:R-:W-:Y:S04]  /*3b10*/  HMMA.16816.F32.BF16 R12, R100.reuse, R56, R12 ;  /* 0x00000038640c723c */ /* 0x050fe8000004180c */
[----:B-1----:R-:W-:Y:S02]  /*3b20*/  IABS R2, R0 ;  /* 0x0000000000027213 */ /* 0x002fe40000000000 */
[----:B------:R-:W-:Y:S02]  /*3b30*/  @!P1 IADD3 R105, -R0, -0x8, RZ ;  /* 0xfffffff800699810 */ /* 0x000fe40007ffe1ff */
[----:B------:R-:W-:Y:S01]  /*3b40*/  HMMA.16816.F32.BF16 R16, R100, R58, R16 ;  /* 0x0000003a6410723c */ /* 0x000fe20000041810 */
[----:B------:R-:W-:Y:S01]  /*3b50*/  LDSM.16.M88.4 R100, [R204+0xe000] ;  /* 0x00e00000cc64783b */ /* 0x000fe20000000200 */
[----:B------:R-:W1:Y:S01]  /*3b60*/  I2F R107, R105 ;  /* 0x00000069006b7306 */ /* 0x000e620000201400 */
[----:B------:R-:W-:Y:S01]  /*3b70*/  ISETP.GE.AND P1, PT, R104, RZ, PT ;  /* 0x000000ff6800720c */ /* 0x000fe20003f26270 */
[----:B------:R-:W-:Y:S01]  /*3b80*/  IMAD.MOV.U32 R56, RZ, RZ, R2 ;  /* 0x000000ffff387224 */ /* 0x000fe200078e0002 */
[----:B------:R-:W-:Y:S03]  /*3b90*/  IADD3 R2, R0, 0x7, RZ ;  /* 0x0000000700027810 */ /* 0x000fe60007ffe0ff */
[C---:B--2---:R-:W-:Y:S04]  /*3ba0*/  HMMA.16816.F32.BF16 R4, R52.reuse, R60, R4 ;  /* 0x0000003c3404723c */ /* 0x044fe80000041804 */
[----:B------:R2:W-:Y:S01]  /*3bb0*/  I2F R108, R56 ;  /* 0x00000038006c7306 */ /* 0x0005e20000201400 */
[----:B------:R-:W-:Y:S03]  /*3bc0*/  ISETP.GE.AND P0, PT, R2, RZ, PT ;  /* 0x000000ff0200720c */ /* 0x000fe60003f06270 */
[C---:B------:R-:W-:Y:S01]  /*3bd0*/  @!P1 IADD3 R104, -R0.reuse, 0x1, RZ ;  /* 0x0000000100689810 */ /* 0x040fe20007ffe1ff */
[C---:B------:R-:W-:Y:S01]  /*3be0*/  HMMA.16816.F32.BF16 R8, R52.reuse, R62, R8 ;  /* 0x0000003e3408723c */ /* 0x040fe20000041808 */
[----:B------:R-:W-:Y:S04]  /*3bf0*/  LDSM.16.M88.4 R60, [R204+0xe800] ;  /* 0x00e80000cc3c783b */ /* 0x000fe80000000200 */
[----:B------:R-:W-:Y:S03]  /*3c00*/  I2F R104, R104 ;  /* 0x0000006800687306 */ /* 0x000fe60000201400 */
[C---:B------:R-:W-:Y:S04]  /*3c10*/  HMMA.16816.F32.BF16 R12, R52.reuse, R64, R12 ;  /* 0x00000040340c723c */ /* 0x040fe8000004180c */
[C---:B------:R-:W-:Y:S03]  /*3c20*/  @!P0 IADD3 R2, -R0.reuse, -0x7, RZ ;  /* 0xfffffff900028810 */ /* 0x040fe60007ffe1ff */
[C---:B------:R-:W-:Y:S01]  /*3c30*/  IADD3 R64, R0.reuse, -0x10, RZ ;  /* 0xfffffff000407810 */ /* 0x040fe20007ffe0ff */
[----:B------:R3:W4:Y:S01]  /*3c40*/  I2F R105, R2 ;  /* 0x0000000200697306 */ /* 0x0007220000201400 */
[----:B------:R-:W-:Y:S01]  /*3c50*/  HMMA.16816.F32.BF16 R16, R52, R66, R16 ;  /* 0x000000423410723c */ /* 0x000fe20000041810 */
[----:B--2---:R2:W1:Y:S06]  /*3c60*/  LDSM.16.M88.4 R56, [R3+0x2000] ;  /* 0x002000000338783b */ /* 0x00446c0000000200 */
[C---:B------:R-:W-:Y:S02]  /*3c70*/  IADD3 R52, R0.reuse, -0x19, RZ ;  /* 0xffffffe700347810 */ /* 0x040fe40007ffe0ff */
[C---:B---3--:R-:W-:Y:S03]  /*3c80*/  IADD3 R2, R0.reuse, -0x9, RZ ;  /* 0xfffffff700027810 */ /* 0x048fe60007ffe0ff */
[----:B--2---:R-:W-:Y:S02]  /*3c90*/  IADD3 R3, R0, -0x8, RZ ;  /* 0xfffffff800037810 */ /* 0x004fe40007ffe0ff */
[----:B------:R-:W-:Y:S02]  /*3ca0*/  ISETP.GE.AND P1, PT, R2, RZ, PT ;  /* 0x000000ff0200720c */ /* 0x000fe40003f26270 */
[----:B------:R-:W-:Y:S11]  /*3cb0*/  ISETP.GE.AND P0, PT, R3, RZ, PT ;  /* 0x000000ff0300720c */ /* 0x000ff60003f06270 */
[C---:B------:R-:W-:Y:S02]  /*3cc0*/  @!P1 IADD3 R2, -R0.reuse, 0x9, RZ ;  /* 0x0000000900029810 */ /* 0x040fe40007ffe1ff */
[----:B------:R-:W-:Y:S01]  /*3cd0*/  @!P0 IADD3 R3, -R0, 0x8, RZ ;  /* 0x0000000800038810 */ /* 0x000fe20007ffe1ff */
[C---:B-1----:R-:W-:Y:S01]  /*3ce0*/  HMMA.16816.F32.BF16 R4, R56.reuse, R100, R4 ;  /* 0x000000643804723c */ /* 0x042fe20000041804 */
[----:B------:R1:W-:Y:S04]  /*3cf0*/  I2F R53, R2 ;  /* 0x0000000200357306 */ /* 0x0003e80000201400 */
[----:B------:R-:W-:Y:S03]  /*3d00*/  ISETP.GE.AND P0, PT, R64, RZ, PT ;  /* 0x000000ff4000720c */ /* 0x000fe60003f06270 */
[C---:B------:R-:W-:Y:S03]  /*3d10*/  HMMA.16816.F32.BF16 R8, R56.reuse, R102, R8 ;  /* 0x000000663808723c */ /* 0x040fe60000041808 */
[----:B------:R2:W3:Y:S05]  /*3d20*/  I2F R65, R3 ;  /* 0x0000000300417306 */ /* 0x0004ea0000201400 */
[C---:B------:R-:W-:Y:S04]  /*3d30*/  HMMA.16816.F32.BF16 R12, R56.reuse, R60, R12 ;  /* 0x0000003c380c723c */ /* 0x040fe8000004180c */
[----:B------:R-:W-:Y:S02]  /*3d40*/  @!P0 IADD3 R64, -R0, 0x10, RZ ;  /* 0x0000001000408810 */ /* 0x000fe40007ffe1ff */
[----:B------:R-:W-:Y:S01]  /*3d50*/  ISETP.GE.AND P0, PT, R52, RZ, PT ;  /* 0x000000ff3400720c */ /* 0x000fe20003f06270 */
[----:B------:R-:W-:Y:S01]  /*3d60*/  IMAD.MOV.U32 R60, RZ, RZ, c[0x0][0x2e4] ;  /* 0x0000b900ff3c7624 */ /* 0x000fe200078e00ff */
[----:B------:R-:W-:Y:S02]  /*3d70*/  HMMA.16816.F32.BF16 R16, R56, R62, R16 ;  /* 0x0000003e3810723c */ /* 0x000fe40000041810 */
[----:B------:R-:W3:Y:S02]  /*3d80*/  I2F R64, R64 ;  /* 0x0000004000407306 */ /* 0x000ee40000201400 */
[-C--:B------:R-:W-:Y:S01]  /*3d90*/  FFMA.FTZ R6, R107, -R215.reuse, R6 ;  /* 0x800000d76b067223 */ /* 0x080fe20000010006 */
[----:B-1----:R-:W-:Y:S01]  /*3da0*/  IADD3 R2, R0, -0x18, RZ ;  /* 0xffffffe800027810 */ /* 0x002fe20007ffe0ff */
[-C--:B----4-:R-:W-:Y:S02]  /*3db0*/  FFMA.FTZ R7, R105, -R215.reuse, R7 ;  /* 0x800000d769077223 */ /* 0x090fe40000010007 */
[-C--:B------:R-:W-:Y:S01]  /*3dc0*/  FFMA.FTZ R5, R104, -R215.reuse, R5 ;  /* 0x800000d768057223 */ /* 0x080fe20000010005 */
[----:B------:R-:W-:Y:S03]  /*3dd0*/  ISETP.GE.AND P1, PT, R2, RZ, PT ;  /* 0x000000ff0200720c */ /* 0x000fe60003f26270 */
[----:B--2---:R-:W-:Y:S01]  /*3de0*/  IADD3 R3, R0, -0x11, RZ ;  /* 0xffffffef00037810 */ /* 0x004fe20007ffe0ff */
[-C--:B------:R-:W-:Y:S01]  /*3df0*/  FFMA.FTZ R4, R108, -R215.reuse, R4 ;  /* 0x800000d76c047223 */ /* 0x080fe20000010004 */
[----:B------:R-:W-:Y:S01]  /*3e00*/  @!P0 IADD3 R52, -R0, 0x19, RZ ;  /* 0x0000001900348810 */ /* 0x000fe20007ffe1ff */
[-C--:B------:R-:W-:Y:S01]  /*3e10*/  FFMA.FTZ R11, R104, -R215.reuse, R11 ;  /* 0x800000d7680b7223 */ /* 0x080fe2000001000b */
[----:B------:R-:W-:Y:S01]  /*3e20*/  ISETP.GE.AND P2, PT, R3, RZ, PT ;  /* 0x000000ff0300720c */ /* 0x000fe20003f46270 */
[-C--:B------:R-:W-:Y:S01]  /*3e30*/  FFMA.FTZ R10, R108, -R215.reuse, R10 ;  /* 0x800000d76c0a7223 */ /* 0x080fe2000001000a */
[----:B------:R-:W-:Y:S01]  /*3e40*/  ISETP.GE.AND P0, PT, R106, R248, PT ;  /* 0x000000f86a00720c */ /* 0x000fe20003f06270 */
[-C--:B---3--:R-:W-:Y:S01]  /*3e50*/  FFMA.FTZ R8, R65, -R215.reuse, R8 ;  /* 0x800000d741087223 */ /* 0x088fe20000010008 */
[----:B------:R-:W1:Y:S01]  /*3e60*/  I2F R52, R52 ;  /* 0x0000003400347306 */ /* 0x000e620000201400 */
[-C--:B------:R-:W-:Y:S01]  /*3e70*/  FFMA.FTZ R9, R53, -R215.reuse, R9 ;  /* 0x800000d735097223 */ /* 0x080fe20000010009 */
[----:B------:R-:W-:Y:S01]  /*3e80*/  @!P1 IADD3 R2, -R0, 0x18, RZ ;  /* 0x0000001800029810 */ /* 0x000fe20007ffe1ff */
[-C--:B------:R-:W-:Y:S02]  /*3e90*/  FFMA.FTZ R14, R65, -R215.reuse, R14 ;  /* 0x800000d7410e7223 */ /* 0x080fe4000001000e */
[-C--:B------:R-:W-:Y:S02]  /*3ea0*/  FFMA.FTZ R15, R53, -R215.reuse, R15 ;  /* 0x800000d7350f7223 */ /* 0x080fe4000001000f */
[-C--:B------:R-:W-:Y:S02]  /*3eb0*/  FFMA.FTZ R12, R64, -R215.reuse, R12 ;  /* 0x800000d7400c7223 */ /* 0x080fe4000001000c */
[----:B------:R-:W-:Y:S01]  /*3ec0*/  @!P2 IADD3 R3, -R0, 0x11, RZ ;  /* 0x000000110003a810 */ /* 0x000fe20007ffe1ff */
[----:B------:R-:W2:Y:S01]  /*3ed0*/  I2F R2, R2 ;  /* 0x0000000200027306 */ /* 0x000ea20000201400 */
[-C--:B------:R-:W-:Y:S09]  /*3ee0*/  FFMA.FTZ R18, R64, -R215.reuse, R18 ;  /* 0x800000d740127223 */ /* 0x080ff20000010012 */
[----:B------:R-:W3:Y:S01]  /*3ef0*/  I2F R3, R3 ;  /* 0x0000000300037306 */ /* 0x000ee20000201400 */
[-C--:B-1----:R-:W-:Y:S02]  /*3f00*/  FFMA.FTZ R17, R52, -R215.reuse, R17 ;  /* 0x800000d734117223 */ /* 0x082fe40000010011 */
[-C--:B--2---:R-:W-:Y:S02]  /*3f10*/  FFMA.FTZ R16, R2, -R215.reuse, R16 ;  /* 0x800000d702107223 */ /* 0x084fe40000010010 */
[CC--:B---3--:R-:W-:Y:S02]  /*3f20*/  FFMA.FTZ R13, R3.reuse, -R215.reuse, R13 ;  /* 0x800000d7030d7223 */ /* 0x0c8fe4000001000d */
[----:B------:R-:W-:Y:S01]  /*3f30*/  FFMA.FTZ R19, R3, -R215, R19 ;  /* 0x800000d703137223 */ /* 0x000fe20000010013 */
[----:B------:R-:W-:-:S05]  /*3f40*/  @!P0 BRA `(.L_x_252) ;  /* 0x000000a000008947 */ /* 0x000fca0003800000 */
[----:B------:R-:W-:Y:S01]  /*3f50*/  IADD3 R52, R106, 0x40, RZ ;  /* 0x000000406a347810 */ /* 0x000fe20007ffe0ff */
[----:B------:R-:W-:Y:S02]  /*3f60*/  IMAD.SHL.U32 R0, R239, 0x40, RZ ;  /* 0x00000040ef007824 */ /* 0x000fe400078e00ff */
[----:B------:R-:W-:Y:S02]  /*3f70*/  IMAD.MOV.U32 R60, RZ, RZ, R229 ;  /* 0x000000ffff3c7224 */ /* 0x000fe400078e00e5 */
[C---:B------:R-:W-:Y:S01]  /*3f80*/  IMAD.IADD R2, R0.reuse, 0x1, R230 ;  /* 0x0000000100027824 */ /* 0x040fe200078e02e6 */
[----:B------:R-:W-:Y:S04]  /*3f90*/  IADD3 R3, R0, 0x40, RZ ;  /* 0x0000004000037810 */ /* 0x000fe80007ffe0ff */
[----:B------:R-:W-:Y:S02]  /*3fa0*/  IADD3 R0, R229, R2, -R219 ;  /* 0x00000002e5007210 */ /* 0x000fe40007ffe8db */
[----:B------:R-:W-:Y:S02]  /*3fb0*/  ISETP.LT.AND P0, PT, R3, R219, PT ;  /* 0x000000db0300720c */ /* 0x000fe40003f01270 */
[----:B------:R-:W-:Y:S11]  /*3fc0*/  ISETP.GE.AND P1, PT, R52, R0, PT ;  /* 0x000000003400720c */ /* 0x000ff60003f26270 */
[----:B------:R-:W-:Y:S02]  /*3fd0*/  @!UPT UIADD3 URZ, URZ, URZ, URZ ;  /* 0x0000003f3f3ff290 */ /* 0x000fe4000fffe03f */
[----:B------:R-:W-:-:S05]  /*3fe0*/  @!P1 BRA P0, `(.L_x_253) ;  /* 0x0000046000009947 */ /* 0x000fca0000000000 */
.L_x_252:
[----:B------:R-:W-:Y:S01]  /*3ff0*/  IADD3 R52, R219, 0x1, -R230 ;  /* 0x00000001db347810 */ /* 0x000fe20007ffe8e6 */
[----:B------:R-:W-:Y:S01]  /*4000*/  IMAD.IADD R2, R250, 0x1, R106 ;  /* 0x00000001fa027824 */ /* 0x000fe200078e026a */
[-C--:B------:R-:W-:Y:S01]  /*4010*/  IADD3 R53, -R60, R219.reuse, -R230 ;  /* 0x000000db3c357210 */ /* 0x080fe20007ffe9e6 */
        /* <DEDUP_REMOVED lines=11> */
[-C--:B------:R-:W-:Y:S02]  /*40d0*/  IMNMX R52, R63, R219.reuse, PT ;  /* 0x000000db3f347217 */ /* 0x080fe40003800200 */
        /* <DEDUP_REMOVED lines=55> */
.L_x_253:
[C---:B------:R-:W-:Y:S01]  /*4450*/  FMUL.FTZ R2, R227.reuse, 1.4426950216293334961 ;  /* 0x3fb8aa3be3027820 */ /* 0x040fe20000410000 */
[----:B------:R-:W-:Y:S01]  /*4460*/  FSETP.NEU.FTZ.AND P0, PT, R227, -INF , PT ;  /* 0xff800000e300780b */ /* 0x000fe20003f1d000 */
[----:B------:R-:W-:Y:S01]  /*4470*/  FMUL.FTZ R0, R228, 1.4426950216293334961 ;  /* 0x3fb8aa3be4007820 */ /* 0x000fe20000410000 */
[----:B------:R-:W-:Y:S02]  /*4480*/  MOV R245, c[0x0][0x22c] ;  /* 0x00008b0000f57a02 */ /* 0x000fe40000000f00 */
[----:B------:R-:W-:Y:S02]  /*4490*/  FSEL R2, R2, RZ, P0 ;  /* 0x000000ff02027208 */ /* 0x000fe40000000000 */
[----:B------:R-:W-:Y:S01]  /*44a0*/  FSETP.NEU.FTZ.AND P0, PT, R228, -INF , PT ;  /* 0xff800000e400780b */ /* 0x000fe20003f1d000 */
[----:B------:R-:W-:Y:S01]  /*44b0*/  IMAD R245, R245, c[0x0][0x1c0], RZ ;  /* 0x00007000f5f57a24 */ /* 0x000fe200078e02ff */
[----:B------:R-:W-:Y:S01]  /*44c0*/  ISETP.GT.AND P5, PT, R217, R242, PT ;  /* 0x000000f2d900720c */ /* 0x000fe20003fa4270 */
[--C-:B------:R-:W-:Y:S01]  /*44d0*/  FFMA.FTZ R4, R4, c[0x0][0x23c], -R2.reuse ;  /* 0x00008f0004047a23 */ /* 0x100fe20000010802 */
[----:B------:R-:W-:Y:S01]  /*44e0*/  FSEL R0, R0, RZ, P0 ;  /* 0x000000ff00007208 */ /* 0x000fe20000000000 */
[--C-:B------:R-:W-:Y:S02]  /*44f0*/  FFMA.FTZ R5, R5, c[0x0][0x23c], -R2.reuse ;  /* 0x00008f0005057a23 */ /* 0x100fe40000010802 */
[----:B------:R-:W-:Y:S01]  /*4500*/  FFMA.FTZ R16, R16, c[0x0][0x23c], -R2 ;  /* 0x00008f0010107a23 */ /* 0x000fe20000010802 */
[----:B------:R-:W-:Y:S01]  /*4510*/  MUFU.EX2 R109, R4 ;  /* 0x00000004006d7308 */ /* 0x000fe20000000800 */
[--C-:B------:R-:W-:Y:S02]  /*4520*/  FFMA.FTZ R6, R6, c[0x0][0x23c], -R0.reuse ;  /* 0x00008f0006067a23 */ /* 0x100fe40000010800 */
[----:B------:R-:W-:Y:S02]  /*4530*/  FFMA.FTZ R7, R7, c[0x0][0x23c], -R0 ;  /* 0x00008f0007077a23 */ /* 0x000fe40000010800 */
[--C-:B------:R-:W-:Y:S02]  /*4540*/  FFMA.FTZ R8, R8, c[0x0][0x23c], -R2.reuse ;  /* 0x00008f0008087a23 */ /* 0x100fe40000010802 */
[--C-:B------:R-:W-:Y:S02]  /*4550*/  FFMA.FTZ R9, R9, c[0x0][0x23c], -R2.reuse ;  /* 0x00008f0009097a23 */ /* 0x100fe40000010802 */
[--C-:B------:R-:W-:Y:S01]  /*4560*/  FFMA.FTZ R12, R12, c[0x0][0x23c], -R2.reuse ;  /* 0x00008f000c0c7a23 */ /* 0x100fe20000010802 */
[----:B------:R-:W1:Y:S01]  /*4570*/  MUFU.EX2 R107, R5 ;  /* 0x00000005006b7308 */ /* 0x000e620000000800 */
[--C-:B------:R-:W-:Y:S02]  /*4580*/  FFMA.FTZ R13, R13, c[0x0][0x23c], -R2.reuse ;  /* 0x00008f000d0d7a23 */ /* 0x100fe40000010802 */
[----:B------:R-:W-:Y:S02]  /*4590*/  FFMA.FTZ R2, R17, c[0x0][0x23c], -R2 ;  /* 0x00008f0011027a23 */ /* 0x000fe40000010802 */
[--C-:B------:R-:W-:Y:S02]  /*45a0*/  FFMA.FTZ R18, R18, c[0x0][0x23c], -R0.reuse ;  /* 0x00008f0012127a23 */ /* 0x100fe40000010800 */
[--C-:B------:R-:W-:Y:S02]  /*45b0*/  FFMA.FTZ R10, R10, c[0x0][0x23c], -R0.reuse ;  /* 0x00008f000a0a7a23 */ /* 0x100fe40000010800 */
[--C-:B------:R-:W-:Y:S01]  /*45c0*/  FFMA.FTZ R11, R11, c[0x0][0x23c], -R0.reuse ;  /* 0x00008f000b0b7a23 */ /* 0x100fe20000010800 */
[----:B------:R-:W-:Y:S01]  /*45d0*/  MUFU.EX2 R102, R6 ;  /* 0x0000000600667308 */ /* 0x000fe20000000800 */
[--C-:B------:R-:W-:Y:S02]  /*45e0*/  FFMA.FTZ R14, R14, c[0x0][0x23c], -R0.reuse ;  /* 0x00008f000e0e7a23 */ /* 0x100fe40000010800 */
[--C-:B------:R-:W-:Y:S02]  /*45f0*/  FFMA.FTZ R15, R15, c[0x0][0x23c], -R0.reuse ;  /* 0x00008f000f0f7a23 */ /* 0x100fe40000010800 */
[----:B------:R-:W-:Y:S05]  /*4600*/  FFMA.FTZ R0, R19, c[0x0][0x23c], -R0 ;  /* 0x00008f0013007a23 */ /* 0x000fea0000010800 */
[----:B------:R-:W2:Y:S10]  /*4610*/  MUFU.EX2 R100, R7 ;  /* 0x0000000700647308 */ /* 0x000eb40000000800 */
[----:B------:R-:W-:Y:S10]  /*4620*/  MUFU.EX2 R106, R8 ;  /* 0x00000008006a7308 */ /* 0x000ff40000000800 */
[----:B------:R-:W3:Y:S10]  /*4630*/  MUFU.EX2 R104, R9 ;  /* 0x0000000900687308 */ /* 0x000ef40000000800 */
[----:B------:R3:W-:Y:S10]  /*4640*/  MUFU.EX2 R103, R2 ;  /* 0x0000000200677308 */ /* 0x0007f40000000800 */
[----:B------:R-:W-:Y:S10]  /*4650*/  MUFU.EX2 R101, R10 ;  /* 0x0000000a00657308 */ /* 0x000ff40000000800 */
[----:B------:R-:W4:Y:S10]  /*4660*/  MUFU.EX2 R67, R11 ;  /* 0x0000000b00437308 */ /* 0x000f340000000800 */
[----:B------:R4:W-:Y:S10]  /*4670*/  MUFU.EX2 R65, R0 ;  /* 0x0000000000417308 */ /* 0x0009f40000000800 */
[----:B------:R-:W-:Y:S10]  /*4680*/  MUFU.EX2 R178, R12 ;  /* 0x0000000c00b27308 */ /* 0x000ff40000000800 */
[----:B------:R-:W1:Y:S10]  /*4690*/  MUFU.EX2 R111, R13 ;  /* 0x0000000d006f7308 */ /* 0x000e740000000800 */
[----:B------:R-:W-:Y:S10]  /*46a0*/  MUFU.EX2 R110, R14 ;  /* 0x0000000e006e7308 */ /* 0x000ff40000000800 */
[----:B------:R-:W3:Y:S10]  /*46b0*/  MUFU.EX2 R108, R15 ;  /* 0x0000000f006c7308 */ /* 0x000ef40000000800 */
[----:B------:R-:W4:Y:S10]  /*46c0*/  MUFU.EX2 R105, R16 ;  /* 0x0000001000697308 */ /* 0x000f340000000800 */
[----:B------:R-:W4:Y:S01]  /*46d0*/  MUFU.EX2 R66, R18 ;  /* 0x0000001200427308 */ /* 0x000f220000000800 */
[----:B-1----:R-:W-:Y:S02]  /*46e0*/  F2FP.BF16.PACK_AB R4, R107, R109 ;  /* 0x0000006d6b04723e */ /* 0x002fe400000010ff */
[----:B--2---:R-:W-:Y:S02]  /*46f0*/  F2FP.BF16.PACK_AB R3, R100, R102 ;  /* 0x000000666403723e */ /* 0x004fe400000010ff */
[----:B---3--:R-:W-:Y:S01]  /*4700*/  F2FP.BF16.PACK_AB R2, R104, R106 ;  /* 0x0000006a6802723e */ /* 0x008fe200000010ff */
[----:B------:R1:W-:Y:S01]  /*4710*/  STS [R231+0x12000], R4 ;  /* 0x01200004e7007388 */ /* 0x0003e20000000800 */
[----:B----4-:R-:W-:Y:S02]  /*4720*/  F2FP.BF16.PACK_AB R0, R67, R101 ;  /* 0x000000654300723e */ /* 0x010fe400000010ff */
[----:B------:R-:W-:Y:S01]  /*4730*/  F2FP.BF16.PACK_AB R5, R111, R178 ;  /* 0x000000b26f05723e */ /* 0x000fe200000010ff */
[----:B------:R2:W-:Y:S04]  /*4740*/  STS [R231+0x12400], R3 ;  /* 0x01240003e7007388 */ /* 0x0005e80000000800 */
[----:B------:R3:W-:Y:S04]  /*4750*/  STS [R234+0x12000], R2 ;  /* 0x01200002ea007388 */ /* 0x0007e80000000800 */
[----:B------:R4:W-:Y:S04]  /*4760*/  STS [R234+0x12400], R0 ;  /* 0x01240000ea007388 */ /* 0x0009e80000000800 */
[----:B------:R-:W-:Y:S01]  /*4770*/  STS [R232+0x12000], R5 ;  /* 0x01200005e8007388 */ /* 0x000fe20000000800 */
[----:B-1----:R-:W-:Y:S02]  /*4780*/  F2FP.BF16.PACK_AB R4, R108, R110 ;  /* 0x0000006e6c04723e */ /* 0x002fe400000010ff */
[----:B--2---:R-:W-:Y:S03]  /*4790*/  F2FP.BF16.PACK_AB R3, R103, R105 ;  /* 0x000000696703723e */ /* 0x004fe600000010ff */
[----:B------:R-:W-:Y:S01]  /*47a0*/  STS [R232+0x12400], R4 ;  /* 0x01240004e8007388 */ /* 0x000fe20000000800 */
[----:B---3--:R-:W-:Y:S03]  /*47b0*/  F2FP.BF16.PACK_AB R2, R65, R66 ;  /* 0x000000424102723e */ /* 0x008fe600000010ff */
[----:B------:R1:W-:Y:S01]  /*47c0*/  STS [R233+0x12000], R3 ;  /* 0x01200003e9007388 */ /* 0x0003e20000000800 */
[----:B----4-:R-:W-:Y:S03]  /*47d0*/  SHF.L.U32 R0, R210, 0x1, RZ ;  /* 0x00000001d2007819 */ /* 0x010fe600000006ff */
[----:B------:R2:W-:Y:S04]  /*47e0*/  STS [R233+0x12400], R2 ;  /* 0x01240002e9007388 */ /* 0x0005e80000000800 */
[----:B------:R-:W3:Y:S01]  /*47f0*/  LDSM.16.M88.4 R16, [R0+0x8000] ;  /* 0x008000000010783b */ /* 0x000ee20000000200 */
[-C--:B-1----:R-:W-:Y:S02]  /*4800*/  IADD3 R3, R201, R0.reuse, RZ ;  /* 0x00000000c9037210 */ /* 0x082fe40007ffe0ff */
[----:B--2---:R-:W-:Y:S05]  /*4810*/  IADD3 R2, R205, R0, RZ ;  /* 0x00000000cd027210 */ /* 0x004fea0007ffe0ff */
[----:B------:R-:W-:Y:S01]  /*4820*/  LDSM.16.M88.4 R56, [R3+0x8000] ;  /* 0x008000000338783b */ /* 0x000fe20000000200 */
[----:B------:R-:W-:Y:S07]  /*4830*/  IADD3 R64, R201, R2, RZ ;  /* 0x00000002c9407210 */ /* 0x000fee0007ffe0ff */
[----:B------:R-:W1:Y:S08]  /*4840*/  LDSM.16.M88.4 R52, [R2+0x8000] ;  /* 0x008000000234783b */ /* 0x000e700000000200 */
[----:B------:R-:W2:Y:S01]  /*4850*/  LDSM.16.M88.4 R60, [R64+0x8000] ;  /* 0x00800000403c783b */ /* 0x000ea20000000200 */
[C---:B---3--:R-:W-:Y:S08]  /*4860*/  HMMA.16816.F32.BF16 R4, R16.reuse, R112, RZ ;  /* 0x000000701004723c */ /* 0x048ff000000418ff */
[C---:B------:R-:W-:Y:S08]  /*4870*/  HMMA.16816.F32.BF16 R8, R16.reuse, R114, RZ ;  /* 0x000000721008723c */ /* 0x040ff000000418ff */
[C---:B------:R-:W-:Y:S08]  /*4880*/  HMMA.16816.F32.BF16 R12, R16.reuse, R116, RZ ;  /* 0x00000074100c723c */ /* 0x040ff000000418ff */
[----:B------:R-:W-:Y:S08]  /*4890*/  HMMA.16816.F32.BF16 R16, R16, R118, RZ ;  /* 0x000000761010723c */ /* 0x000ff000000418ff */
[C---:B-1----:R-:W-:Y:S08]  /*48a0*/  HMMA.16816.F32.BF16 R4, R52.reuse, R120, R4 ;  /* 0x000000783404723c */ /* 0x042ff00000041804 */
[C---:B------:R-:W-:Y:S08]  /*48b0*/  HMMA.16816.F32.BF16 R8, R52.reuse, R122, R8 ;  /* 0x0000007a3408723c */ /* 0x040ff00000041808 */
[C---:B------:R-:W-:Y:S08]  /*48c0*/  HMMA.16816.F32.BF16 R12, R52.reuse, R124, R12 ;  /* 0x0000007c340c723c */ /* 0x040ff0000004180c */
[----:B------:R-:W-:Y:S01]  /*48d0*/  HMMA.16816.F32.BF16 R16, R52, R126, R16 ;  /* 0x0000007e3410723c */ /* 0x000fe20000041810 */
[----:B------:R1:W3:Y:S07]  /*48e0*/  LDSM.16.M88.4 R52, [R0+0xa000] ;  /* 0x00a000000034783b */ /* 0x0002ee0000000200 */
[C---:B------:R-:W-:Y:S08]  /*48f0*/  HMMA.16816.F32.BF16 R4, R56.reuse, R128, R4 ;  /* 0x000000803804723c */ /* 0x040ff00000041804 */
[C---:B------:R-:W-:Y:S08]  /*4900*/  HMMA.16816.F32.BF16 R8, R56.reuse, R130, R8 ;  /* 0x000000823808723c */ /* 0x040ff00000041808 */
[C---:B------:R-:W-:Y:S04]  /*4910*/  HMMA.16816.F32.BF16 R12, R56.reuse, R132, R12 ;  /* 0x00000084380c723c */ /* 0x040fe8000004180c */
[----:B-1----:R-:W-:Y:S04]  /*4920*/  LEA R0, -R245, RZ, 0x6 ;  /* 0x000000fff5007211 */ /* 0x002fe800078e31ff */
[----:B------:R-:W-:Y:S01]  /*4930*/  HMMA.16816.F32.BF16 R16, R56, R134, R16 ;  /* 0x000000863810723c */ /* 0x000fe20000041810 */
[----:B------:R-:W1:Y:S03]  /*4940*/  LDSM.16.M88.4 R56, [R2+0xa000] ;  /* 0x00a000000238783b */ /* 0x000e660000000200 */
[C---:B------:R-:W-:Y:S04]  /*4950*/  LEA R212, P0, R0.reuse, R212, 0x2 ;  /* 0x000000d400d47211 */ /* 0x040fe800078010ff */
[C---:B--2---:R-:W-:Y:S05]  /*4960*/  HMMA.16816.F32.BF16 R4, R60.reuse, R136, R4 ;  /* 0x000000883c04723c */ /* 0x044fea0000041804 */
[----:B------:R-:W-:Y:S03]  /*4970*/  LEA.HI.X.SX32 R213, R0, R213, 0x2, P0 ;  /* 0x000000d500d57211 */ /* 0x000fe600000f16ff */
[C---:B------:R-:W-:Y:S08]  /*4980*/  HMMA.16816.F32.BF16 R8, R60.reuse, R138, R8 ;  /* 0x0000008a3c08723c */ /* 0x040ff00000041808 */
[C---:B------:R-:W-:Y:S08]  /*4990*/  HMMA.16816.F32.BF16 R12, R60.reuse, R140, R12 ;  /* 0x0000008c3c0c723c */ /* 0x040ff0000004180c */
[----:B------:R-:W-:Y:S01]  /*49a0*/  HMMA.16816.F32.BF16 R16, R60, R142, R16 ;  /* 0x0000008e3c10723c */ /* 0x000fe20000041810 */
[----:B------:R-:W2:Y:S07]  /*49b0*/  LDSM.16.M88.4 R60, [R3+0xa000] ;  /* 0x00a00000033c783b */ /* 0x000eae0000000200 */
[C---:B---3--:R-:W-:Y:S08]  /*49c0*/  HMMA.16816.F32.BF16 R4, R52.reuse, R144, R4 ;  /* 0x000000903404723c */ /* 0x048ff00000041804 */
[C---:B------:R-:W-:Y:S08]  /*49d0*/  HMMA.16816.F32.BF16 R8, R52.reuse, R146, R8 ;  /* 0x000000923408723c */ /* 0x040ff00000041808 */
[C---:B------:R-:W-:Y:S08]  /*49e0*/  HMMA.16816.F32.BF16 R12, R52.reuse, R148, R12 ;  /* 0x00000094340c723c */ /* 0x040ff0000004180c */
[----:B------:R-:W-:Y:S01]  /*49f0*/  HMMA.16816.F32.BF16 R16, R52, R150, R16 ;  /* 0x000000963410723c */ /* 0x000fe20000041810 */
[----:B------:R-:W3:Y:S07]  /*4a00*/  LDSM.16.M88.4 R52, [R64+0xa000] ;  /* 0x00a000004034783b */ /* 0x000eee0000000200 */
[C---:B-1----:R-:W-:Y:S08]  /*4a10*/  HMMA.16816.F32.BF16 R4, R56.reuse, R152, R4 ;  /* 0x000000983804723c */ /* 0x042ff00000041804 */
[C---:B------:R-:W-:Y:S08]  /*4a20*/  HMMA.16816.F32.BF16 R8, R56.reuse, R154, R8 ;  /* 0x0000009a3808723c */ /* 0x040ff00000041808 */
[C---:B------:R-:W-:Y:S08]  /*4a30*/  HMMA.16816.F32.BF16 R12, R56.reuse, R156, R12 ;  /* 0x0000009c380c723c */ /* 0x040ff0000004180c */
[----:B------:R-:W-:Y:S08]  /*4a40*/  HMMA.16816.F32.BF16 R16, R56, R158, R16 ;  /* 0x0000009e3810723c */ /* 0x000ff00000041810 */
[C---:B--2---:R-:W-:Y:S08]  /*4a50*/  HMMA.16816.F32.BF16 R4, R60.reuse, R160, R4 ;  /* 0x000000a03c04723c */ /* 0x044ff00000041804 */
[C---:B------:R-:W-:Y:S08]  /*4a60*/  HMMA.16816.F32.BF16 R8, R60.reuse, R162, R8 ;  /* 0x000000a23c08723c */ /* 0x040ff00000041808 */
[C---:B------:R-:W-:Y:S08]  /*4a70*/  HMMA.16816.F32.BF16 R12, R60.reuse, R164, R12 ;  /* 0x000000a43c0c723c */ /* 0x040ff0000004180c */
[----:B------:R-:W-:Y:S08]  /*4a80*/  HMMA.16816.F32.BF16 R16, R60, R166, R16 ;  /* 0x000000a63c10723c */ /* 0x000ff00000041810 */
[C---:B---3--:R-:W-:Y:S08]  /*4a90*/  HMMA.16816.F32.BF16 R4, R52.reuse, R168, R4 ;  /* 0x000000a83404723c */ /* 0x048ff00000041804 */
        /* <DEDUP_REMOVED lines=49> */
[--C-:B------:R-:W-:Y:S01]  /*4db0*/  IMAD.IADD R214, R214, 0x1, R0.reuse ;  /* 0x00000001d6d67824 */ /* 0x100fe200078e0200 */
        /* <DEDUP_REMOVED lines=42> */
.L_x_254:
[----:B-1----:R-:W-:Y:S01]  /*5060*/  F2FP.BF16.PACK_AB R6, R55, R56 ;  /* 0x000000383706723e */ /* 0x002fe200000010ff */
        /* <DEDUP_REMOVED lines=70> */
[C---:B------:R-:W-:Y:S05]  /*54d0*/  IMAD.U32 R3, R8.reuse, -0x40, RZ ;  /* 0xffffffc008037824 */ /* 0x040fea00078e00ff */
[C---:B------:R-:W-:Y:S02]  /*54e0*/  LEA R2, P0, R3.reuse, R220, 0x1 ;  /* 0x000000dc03027211 */ /* 0x040fe400078008ff */
[----:B------:R-:W-:Y:S01]  /*54f0*/  SHF.R.S32.HI R4, RZ, 0x1f, R3 ;  /* 0x0000001fff047819 */ /* 0x000fe20000011403 */
[----:B------:R-:W-:Y:S01]  /*5500*/  @!P1 IMAD.MOV.U32 R5, RZ, RZ, c[0x0][0x374] ;  /* 0x0000dd00ff059624 */ /* 0x000fe200078e00ff */
[C---:B------:R-:W-:Y:S01]  /*5510*/  @!P1 LEA R0, P3, R8.reuse, R3, 0x5 ;  /* 0x0000000308009211 */ /* 0x040fe200078628ff */
[----:B------:R1:W-:Y:S01]  /*5520*/  @P2 STS.128 [R216+0x8000], RZ ;  /* 0x008000ffd8002388 */ /* 0x0003e20000000c00 */
[----:B------:R-:W-:Y:S01]  /*5530*/  LEA.HI.X.SX32 R3, R3, R221, 0x1, P0 ;  /* 0x000000dd03037211 */ /* 0x000fe200000f0eff */
[----:B------:R-:W-:Y:S01]  /*5540*/  @!P2 IMAD.MOV.U32 R7, RZ, RZ, c[0x0][0x374] ;  /* 0x0000dd00ff07a624 */ /* 0x000fe200078e00ff */
[C---:B------:R-:W-:Y:S02]  /*5550*/  @!P1 LEA.HI.X R5, R8.reuse, R4, R5, 0x5, P3 ;  /* 0x0000000408059211 */ /* 0x040fe400018f2c05 */
        /* <DEDUP_REMOVED lines=26> */
.L_x_255:
[----:B------:R-:W-:Y:S01]  /*5700*/  LDSM.16.M88.4 R64, [R206] ;  /* 0x00000000ce40783b */ /* 0x000fe20000000200 */
[----:B-1----:R-:W-:Y:S01]  /*5710*/  @P5 IADD3 R2, P0, R241, R236, RZ ;  /* 0x000000ecf1025210 */ /* 0x002fe20007f1e0ff */
[C---:B------:R-:W-:Y:S02]  /*5720*/  IMAD R0, R245.reuse, 0x18, RZ ;  /* 0x00000018f5007824 */ /* 0x040fe400078e02ff */
[----:B------:R-:W1:Y:S02]  /*5730*/  LDSM.16.MT88.4 R16, [R192+0xc000] ;  /* 0x00c00000c010783b */ /* 0x000e640000004200 */
[----:B------:R-:W-:Y:S02]  /*5740*/  @P5 IMAD.X R3, R240, 0x1, R235, P0 ;  /* 0x00000001f0035824 */ /* 0x000fe400000e06eb */
[----:B------:R-:W2:Y:S04]  /*5750*/  LDSM.16.M88.4 R60, [R206+0x1000] ;  /* 0x00100000ce3c783b */ /* 0x000ea80000000200 */
[----:B------:R-:W3:Y:S04]  /*5760*/  LDSM.16.MT88.4 R100, [R192+0xe000] ;  /* 0x00e00000c064783b */ /* 0x000ee80000004200 */
[----:B------:R-:W-:Y:S04]  /*5770*/  LDSM.16.M88.4 R104, [R207] ;  /* 0x00000000cf68783b */ /* 0x000fe80000000200 */
[----:B------:R-:W4:Y:S04]  /*5780*/  LDSM.16.MT88.4 R108, [R192+0xc800] ;  /* 0x00c80000c06c783b */ /* 0x000f280000004200 */
[----:B------:R-:W3:Y:S04]  /*5790*/  LDSM.16.M88.4 R176, [R207+0x1000] ;  /* 0x00100000cfb0783b */ /* 0x000ee80000000200 */
[----:B------:R-:W3:Y:S04]  /*57a0*/  LDSM.16.MT88.4 R180, [R192+0xe800] ;  /* 0x00e80000c0b4783b */ /* 0x000ee80000004200 */
[----:B------:R-:W-:Y:S04]  /*57b0*/  LDSM.16.M88.4 R184, [R208] ;  /* 0x00000000d0b8783b */ /* 0x000fe80000000200 */
[----:B------:R-:W3:Y:S04]  /*57c0*/  LDSM.16.MT88.4 R188, [R192+0xd000] ;  /* 0x00d00000c0bc783b */ /* 0x000ee80000004200 */
[----:B------:R3:W5:Y:S01]  /*57d0*/  @P5 LDG.E R227, [R2.64+-0x100] ;  /* 0xffff000602e35981 */ /* 0x000762000c1e1900 */
[-C--:B-1----:R-:W-:Y:S03]  /*57e0*/  HMMA.16816.F32.BF16 R4, R64, R16.reuse, RZ ;  /* 0x000000104004723c */ /* 0x082fe600000418ff */
[----:B------:R1:W5:Y:S05]  /*57f0*/  @P5 LDG.E R228, [R2.64+-0xe0] ;  /* 0xffff200602e45981 */ /* 0x00036a000c1e1900 */
[C---:B--2---:R-:W-:Y:S08]  /*5800*/  HMMA.16816.F32.BF16 R8, R60.reuse, R16, RZ ;  /* 0x000000103c08723c */ /* 0x044ff000000418ff */
[-C--:B------:R-:W-:Y:S08]  /*5810*/  HMMA.16816.F32.BF16 R12, R60, R18.reuse, RZ ;  /* 0x000000123c0c723c */ /* 0x080ff000000418ff */
[C---:B------:R-:W-:Y:S08]  /*5820*/  HMMA.16816.F32.BF16 R16, R64.reuse, R18, RZ ;  /* 0x000000124010723c */ /* 0x040ff000000418ff */
[-C--:B---3--:R-:W-:Y:S08]  /*5830*/  HMMA.16816.F32.BF16 R52, R64, R100.reuse, RZ ;  /* 0x000000644034723c */ /* 0x088ff000000418ff */
[C---:B------:R-:W-:Y:S08]  /*5840*/  HMMA.16816.F32.BF16 R56, R60.reuse, R100, RZ ;  /* 0x000000643c38723c */ /* 0x040ff000000418ff */
[-C--:B------:R-:W-:Y:S08]  /*5850*/  HMMA.16816.F32.BF16 R60, R60, R102.reuse, RZ ;  /* 0x000000663c3c723c */ /* 0x080ff000000418ff */
[----:B------:R-:W-:Y:S01]  /*5860*/  HMMA.16816.F32.BF16 R64, R64, R102, RZ ;  /* 0x000000664040723c */ /* 0x000fe200000418ff */
[----:B------:R-:W2:Y:S07]  /*5870*/  LDSM.16.M88.4 R100, [R208+0x1000] ;  /* 0x00100000d064783b */ /* 0x000eae0000000200 */
[-C--:B----4-:R-:W-:Y:S08]  /*5880*/  HMMA.16816.F32.BF16 R4, R104, R108.reuse, R4 ;  /* 0x0000006c6804723c */ /* 0x090ff00000041804 */
[C---:B------:R-:W-:Y:S08]  /*5890*/  HMMA.16816.F32.BF16 R8, R176.reuse, R108, R8 ;  /* 0x0000006cb008723c */ /* 0x040ff00000041808 */
[-C--:B------:R-:W-:Y:S08]  /*58a0*/  HMMA.16816.F32.BF16 R12, R176, R110.reuse, R12 ;  /* 0x0000006eb00c723c */ /* 0x080ff0000004180c */
[C---:B------:R-:W-:Y:S01]  /*58b0*/  HMMA.16816.F32.BF16 R16, R104.reuse, R110, R16 ;  /* 0x0000006e6810723c */ /* 0x040fe20000041810 */
[----:B------:R-:W3:Y:S07]  /*58c0*/  LDSM.16.MT88.4 R108, [R192+0xf000] ;  /* 0x00f00000c06c783b */ /* 0x000eee0000004200 */
[-C--:B------:R-:W-:Y:S08]  /*58d0*/  HMMA.16816.F32.BF16 R52, R104, R180.reuse, R52 ;  /* 0x000000b46834723c */ /* 0x080ff00000041834 */
[C---:B------:R-:W-:Y:S08]  /*58e0*/  HMMA.16816.F32.BF16 R56, R176.reuse, R180, R56 ;  /* 0x000000b4b038723c */ /* 0x040ff00000041838 */
[-C--:B------:R-:W-:Y:S01]  /*58f0*/  HMMA.16816.F32.BF16 R60, R176, R182.reuse, R60 ;  /* 0x000000b6b03c723c */ /* 0x080fe2000004183c */
[----:B------:R-:W-:Y:S04]  /*5900*/  LDSM.16.MT88.4 R176, [R192+0xd800] ;  /* 0x00d80000c0b0783b */ /* 0x000fe80000004200 */
[----:B------:R-:W-:Y:S03]  /*5910*/  LDSM.16.MT88.4 R192, [R192+0xf800] ;  /* 0x00f80000c0c0783b */ /* 0x000fe60000004200 */
[----:B------:R-:W-:Y:S01]  /*5920*/  HMMA.16816.F32.BF16 R64, R104, R182, R64 ;  /* 0x000000b66840723c */ /* 0x000fe20000041840 */
[----:B------:R-:W4:Y:S04]  /*5930*/  LDSM.16.M88.4 R104, [R209] ;  /* 0x00000000d168783b */ /* 0x000f280000000200 */
[----:B------:R-:W1:Y:S03]  /*5940*/  LDSM.16.M88.4 R180, [R209+0x1000] ;  /* 0x00100000d1b4783b */ /* 0x000e660000000200 */
[-C--:B------:R-:W-:Y:S08]  /*5950*/  HMMA.16816.F32.BF16 R4, R184, R188.reuse, R4 ;  /* 0x000000bcb804723c */ /* 0x080ff00000041804 */
[C---:B--2---:R-:W-:Y:S08]  /*5960*/  HMMA.16816.F32.BF16 R8, R100.reuse, R188, R8 ;  /* 0x000000bc6408723c */ /* 0x044ff00000041808 */
[-C--:B------:R-:W-:Y:S08]  /*5970*/  HMMA.16816.F32.BF16 R12, R100, R190.reuse, R12 ;  /* 0x000000be640c723c */ /* 0x080ff0000004180c */
[C---:B------:R-:W-:Y:S08]  /*5980*/  HMMA.16816.F32.BF16 R16, R184.reuse, R190, R16 ;  /* 0x000000beb810723c */ /* 0x040ff00000041810 */
[-C--:B---3--:R-:W-:Y:S08]  /*5990*/  HMMA.16816.F32.BF16 R52, R184, R108.reuse, R52 ;  /* 0x0000006cb834723c */ /* 0x088ff00000041834 */
[C---:B------:R-:W-:Y:S07]  /*59a0*/  HMMA.16816.F32.BF16 R56, R100.reuse, R108, R56 ;  /* 0x0000006c6438723c */ /* 0x040fee0000041838 */
[C---:B------:R-:W-:Y:S01]  /*59b0*/  IMAD.SHL.U32 R108, R245.reuse, 0x8, RZ ;  /* 0x00000008f56c7824 */ /* 0x040fe200078e00ff */
[-C--:B------:R-:W-:Y:S04]  /*59c0*/  HMMA.16816.F32.BF16 R60, R100, R110.reuse, R60 ;  /* 0x0000006e643c723c */ /* 0x080fe8000004183c */
[CC--:B-1----:R-:W-:Y:S01]  /*59d0*/  LEA R2, P0, R108.reuse, R212.reuse, 0x2 ;  /* 0x000000d46c027211 */ /* 0x0c2fe200078010ff */
[C---:B------:R-:W-:Y:S02]  /*59e0*/  IMAD.SHL.U32 R109, R245.reuse, 0x10, RZ ;  /* 0x00000010f56d7824 */ /* 0x040fe400078e00ff */
[----:B------:R-:W-:Y:S01]  /*59f0*/  IMAD.SHL.U32 R101, R245, 0x20, RZ ;  /* 0x00000020f5657824 */ /* 0x000fe200078e00ff */
[----:B------:R-:W-:Y:S04]  /*5a00*/  HMMA.16816.F32.BF16 R64, R184, R110, R64 ;  /* 0x0000006eb840723c */ /* 0x000fe80000041840 */
[-C--:B------:R-:W-:Y:S02]  /*5a10*/  LEA.HI.X.SX32 R3, R108, R213.reuse, 0x2, P0 ;  /* 0x000000d56c037211 */ /* 0x080fe400000f16ff */
[CC--:B------:R-:W-:Y:S02]  /*5a20*/  LEA R102, P1, R109.reuse, R212.reuse, 0x2 ;  /* 0x000000d46d667211 */ /* 0x0c0fe400078210ff */
[-C--:B----4-:R-:W-:Y:S05]  /*5a30*/  HMMA.16816.F32.BF16 R4, R104, R176.reuse, R4 ;  /* 0x000000b06804723c */ /* 0x090fea0000041804 */
[-C--:B------:R-:W-:Y:S02]  /*5a40*/  LEA.HI.X.SX32 R103, R109, R213.reuse, 0x2, P1 ;  /* 0x000000d56d677211 */ /* 0x080fe400008f16ff */
[CC--:B------:R-:W-:Y:S01]  /*5a50*/  LEA R100, P1, R101.reuse, R212.reuse, 0x2 ;  /* 0x000000d465647211 */ /* 0x0c0fe200078210ff */
[C---:B------:R-:W-:Y:S04]  /*5a60*/  HMMA.16816.F32.BF16 R8, R180.reuse, R176, R8 ;  /* 0x000000b0b408723c */ /* 0x040fe80000041808 */
[-C--:B------:R-:W-:Y:S04]  /*5a70*/  LEA.HI.X.SX32 R101, R101, R213.reuse, 0x2, P1 ;  /* 0x000000d565657211 */ /* 0x080fe800008f16ff */
[-C--:B------:R-:W-:Y:S07]  /*5a80*/  HMMA.16816.F32.BF16 R12, R180, R178.reuse, R12 ;  /* 0x000000b2b40c723c */ /* 0x080fee000004180c */
[----:B------:R1:W-:Y:S01]  /*5a90*/  RED.E.ADD.F32.FTZ.RN.STRONG.GPU [R212.64], R4 ;  /* 0x00000004d400798e */ /* 0x0003e2000c10e786 */
[C---:B------:R-:W-:Y:S03]  /*5aa0*/  HMMA.16816.F32.BF16 R16, R104.reuse, R178, R16 ;  /* 0x000000b26810723c */ /* 0x040fe60000041810 */
[----:B------:R2:W-:Y:S04]  /*5ab0*/  RED.E.ADD.F32.FTZ.RN.STRONG.GPU [R2.64], R5 ;  /* 0x000000050200798e */ /* 0x0005e8000c10e786 */
[----:B------:R3:W-:Y:S01]  /*5ac0*/  RED.E.ADD.F32.FTZ.RN.STRONG.GPU [R102.64], R6 ;  /* 0x000000066600798e */ /* 0x0007e2000c10e786 */
[-C--:B------:R-:W-:Y:S08]  /*5ad0*/  HMMA.16816.F32.BF16 R52, R104, R192.reuse, R52 ;  /* 0x000000c06834723c */ /* 0x080ff00000041834 */
[C---:B------:R-:W-:Y:S08]  /*5ae0*/  HMMA.16816.F32.BF16 R56, R180.reuse, R192, R56 ;  /* 0x000000c0b438723c */ /* 0x040ff00000041838 */
[-C--:B------:R-:W-:Y:S04]  /*5af0*/  HMMA.16816.F32.BF16 R60, R180, R194.reuse, R60 ;  /* 0x000000c2b43c723c */ /* 0x080fe8000004183c */
[CC--:B-1----:R-:W-:Y:S04]  /*5b00*/  LEA R4, P0, R0.reuse, R212.reuse, 0x2 ;  /* 0x000000d400047211 */ /* 0x0c2fe800078010ff */
[----:B------:R-:W-:Y:S04]  /*5b10*/  HMMA.16816.F32.BF16 R64, R104, R194, R64 ;  /* 0x000000c26840723c */ /* 0x000fe80000041840 */
[-C--:B--2---:R-:W-:Y:S01]  /*5b20*/  LEA.HI.X.SX32 R5, R0, R213.reuse, 0x2, P0 ;  /* 0x000000d500057211 */ /* 0x084fe200000f16ff */
[C---:B---3--:R-:W-:Y:S02]  /*5b30*/  IMAD R102, R245.reuse, 0x30, RZ ;  /* 0x00000030f5667824 */ /* 0x048fe400078e02ff */
[C---:B------:R-:W-:Y:S02]  /*5b40*/  IMAD R104, R245.reuse, 0x28, RZ ;  /* 0x00000028f5687824 */ /* 0x040fe400078e02ff */
[----:B------:R1:W-:Y:S03]  /*5b50*/  RED.E.ADD.F32.FTZ.RN.STRONG.GPU [R4.64], R7 ;  /* 0x000000070400798e */ /* 0x0003e6000c10e786 */
[CC--:B------:R-:W-:Y:S01]  /*5b60*/  LEA R6, P0, R104.reuse, R212.reuse, 0x2 ;  /* 0x000000d468067211 */ /* 0x0c0fe200078010ff */
[----:B------:R2:W-:Y:S01]  /*5b70*/  RED.E.ADD.F32.FTZ.RN.STRONG.GPU [R100.64], R8 ;  /* 0x000000086400798e */ /* 0x0005e2000c10e786 */
[----:B------:R-:W-:Y:S02]  /*5b80*/  IMAD R0, R245, 0x38, RZ ;  /* 0x00000038f5007824 */ /* 0x000fe400078e02ff */
[-C--:B-1----:R-:W-:Y:S02]  /*5b90*/  LEA.HI.X.SX32 R7, R104, R213.reuse, 0x2, P0 ;  /* 0x000000d568077211 */ /* 0x082fe400000f16ff */
[-C--:B------:R-:W-:Y:S02]  /*5ba0*/  LEA R4, P1, R102, R212.reuse, 0x2 ;  /* 0x000000d466047211 */ /* 0x080fe400078210ff */
[-C--:B--2---:R-:W-:Y:S01]  /*5bb0*/  LEA R8, P0, R0, R212.reuse, 0x2 ;  /* 0x000000d400087211 */ /* 0x084fe200078010ff */
[----:B------:R1:W-:Y:S01]  /*5bc0*/  RED.E.ADD.F32.FTZ.RN.STRONG.GPU [R6.64], R9 ;  /* 0x000000090600798e */ /* 0x0003e2000c10e786 */
[-C--:B------:R-:W-:Y:S05]  /*5bd0*/  LEA.HI.X.SX32 R5, R102, R213.reuse, 0x2, P1 ;  /* 0x000000d566057211 */ /* 0x080fea00008f16ff */
[----:B------:R2:W-:Y:S01]  /*5be0*/  RED.E.ADD.F32.FTZ.RN.STRONG.GPU [R4.64], R10 ;  /* 0x0000000a0400798e */ /* 0x0005e2000c10e786 */
[-C--:B-1----:R-:W-:Y:S02]  /*5bf0*/  LEA.HI.X.SX32 R9, R0, R213.reuse, 0x2, P0 ;  /* 0x000000d500097211 */ /* 0x082fe400000f16ff */
[----:B------:R-:W-:Y:S03]  /*5c00*/  IADD3 R7, R109, 0x20, RZ ;  /* 0x000000206d077810 */ /* 0x000fe60007ffe0ff */
[----:B------:R1:W-:Y:S01]  /*5c10*/  RED.E.ADD.F32.FTZ.RN.STRONG.GPU [R8.64], R11 ;  /* 0x0000000b0800798e */ /* 0x0003e2000c10e786 */
[CC--:B------:R-:W-:Y:S01]  /*5c20*/  LEA R6, P0, R7.reuse, R212.reuse, 0x2 ;  /* 0x000000d407067211 */ /* 0x0c0fe200078010ff */
[C---:B------:R-:W-:Y:S02]  /*5c30*/  IMAD.IADD R0, R108.reuse, 0x1, R7 ;  /* 0x000000016c007824 */ /* 0x040fe400078e0207 */
[----:B------:R-:W-:Y:S01]  /*5c40*/  RED.E.ADD.F32.FTZ.RN.STRONG.GPU [R212.64+0x80], R16 ;  /* 0x00008010d400798e */ /* 0x000fe2000c10e786 */
[-C--:B------:R-:W-:Y:S01]  /*5c50*/  LEA.HI.X.SX32 R7, R7, R213.reuse, 0x2, P0 ;  /* 0x000000d507077211 */ /* 0x080fe200000f16ff */
[----:B--2---:R-:W-:Y:S01]  /*5c60*/  IMAD.IADD R5, R108, 0x1, R0 ;  /* 0x000000016c057824 */ /* 0x004fe200078e0200 */
[-C--:B------:R-:W-:Y:S01]  /*5c70*/  LEA R100, P0, R0, R212.reuse, 0x2 ;  /* 0x000000d400647211 */ /* 0x080fe200078010ff */
[----:B------:R-:W-:Y:S02]  /*5c80*/  RED.E.ADD.F32.FTZ.RN.STRONG.GPU [R2.64+0x80], R17 ;  /* 0x000080110200798e */ /* 0x000fe4000c10e786 */
[----:B------:R-:W-:Y:S01]  /*5c90*/  IMAD.IADD R4, R108, 0x1, R5 ;  /* 0x000000016c047824 */ /* 0x000fe200078e0205 */
[-C--:B------:R-:W-:Y:S01]  /*5ca0*/  LEA.HI.X.SX32 R101, R0, R213.reuse, 0x2, P0 ;  /* 0x000000d500657211 */ /* 0x080fe200000f16ff */
[----:B------:R2:W-:Y:S02]  /*5cb0*/  RED.E.ADD.F32.FTZ.RN.STRONG.GPU [R6.64], R18 ;  /* 0x000000120600798e */ /* 0x0005e4000c10e786 */
[----:B------:R-:W-:Y:S01]  /*5cc0*/  IMAD.IADD R0, R108, 0x1, R4 ;  /* 0x000000016c007824 */ /* 0x000fe200078e0204 */
[CC--:B------:R-:W-:Y:S01]  /*5cd0*/  LEA R10, P0, R4.reuse, R212.reuse, 0x2 ;  /* 0x000000d4040a7211 */ /* 0x0c0fe200078010ff */
[----:B------:R-:W-:Y:S04]  /*5ce0*/  RED.E.ADD.F32.FTZ.RN.STRONG.GPU [R100.64], R19 ;  /* 0x000000136400798e */ /* 0x000fe8000c10e786 */
[----:B------:R-:W-:Y:S04]  /*5cf0*/  LDSM.16.MT88.4 R16, [R196+0x2000] ;  /* 0x00200000c410783b */ /* 0x000fe80000004200 */
[----:B------:R-:W-:Y:S01]  /*5d00*/  LDSM.16.MT88.4 R100, [R196+0x2800] ;  /* 0x00280000c464783b */ /* 0x000fe20000004200 */
[CC--:B-1----:R-:W-:Y:S02]  /*5d10*/  LEA R8, P1, R5.reuse, R212.reuse, 0x2 ;  /* 0x000000d405087211 */ /* 0x0c2fe400078210ff */
[-C--:B------:R-:W-:Y:S02]  /*5d20*/  LEA.HI.X.SX32 R11, R4, R213.reuse, 0x2, P0 ;  /* 0x000000d5040b7211 */ /* 0x080fe400000f16ff */
[-C--:B------:R-:W-:Y:S01]  /*5d30*/  LEA.HI.X.SX32 R9, R5, R213.reuse, 0x2, P1 ;  /* 0x000000d505097211 */ /* 0x080fe200008f16ff */
[----:B------:R-:W-:Y:S04]  /*5d40*/  IMAD.IADD R5, R108, 0x1, R0 ;  /* 0x000000016c057824 */ /* 0x000fe800078e0200 */
[----:B------:R1:W-:Y:S01]  /*5d50*/  RED.E.ADD.F32.FTZ.RN.STRONG.GPU [R8.64], R12 ;  /* 0x0000000c0800798e */ /* 0x0003e2000c10e786 */
[CC--:B--2---:R-:W-:Y:S03]  /*5d60*/  LEA R6, P0, R0.reuse, R212.reuse, 0x2 ;  /* 0x000000d400067211 */ /* 0x0c4fe600078010ff */
[----:B------:R-:W-:Y:S01]  /*5d70*/  RED.E.ADD.F32.FTZ.RN.STRONG.GPU [R10.64], R13 ;  /* 0x0000000d0a00798e */ /* 0x000fe2000c10e786 */
[-C--:B------:R-:W-:Y:S02]  /*5d80*/  LEA.HI.X.SX32 R7, R0, R213.reuse, 0x2, P0 ;  /* 0x000000d500077211 */ /* 0x080fe400000f16ff */
[CC--:B------:R-:W-:Y:S03]  /*5d90*/  LEA R4, P0, R5.reuse, R212.reuse, 0x2 ;  /* 0x000000d405047211 */ /* 0x0c0fe600078010ff */
[----:B------:R2:W-:Y:S01]  /*5da0*/  RED.E.ADD.F32.FTZ.RN.STRONG.GPU [R6.64], R14 ;  /* 0x0000000e0600798e */ /* 0x0005e2000c10e786 */
[-C--:B------:R-:W-:Y:S05]  /*5db0*/  LEA.HI.X.SX32 R5, R5, R213.reuse, 0x2, P0 ;  /* 0x000000d505057211 */ /* 0x080fea00000f16ff */
[----:B------:R3:W-:Y:S04]  /*5dc0*/  RED.E.ADD.F32.FTZ.RN.STRONG.GPU [R4.64], R15 ;  /* 0x0000000f0400798e */ /* 0x0007e8000c10e786 */
[----:B------:R-:W-:Y:S04]  /*5dd0*/  RED.E.ADD.F32.FTZ.RN.STRONG.GPU [R212.64+0x100], R52 ;  /* 0x00010034d400798e */ /* 0x000fe8000c10e786 */
[----:B------:R-:W-:Y:S01]  /*5de0*/  RED.E.ADD.F32.FTZ.RN.STRONG.GPU [R2.64+0x100], R53 ;  /* 0x000100350200798e */ /* 0x000fe2000c10e786 */
[----:B-1----:R-:W-:Y:S05]  /*5df0*/  IADD3 R8, R109, 0x40, RZ ;  /* 0x000000406d087810 */ /* 0x002fea0007ffe0ff */
[----:B------:R-:W-:Y:S01]  /*5e00*/  IMAD.IADD R0, R108, 0x1, R8 ;  /* 0x000000016c007824 */ /* 0x000fe200078e0208 */
[CC--:B--2---:R-:W-:Y:S04]  /*5e10*/  LEA R6, P0, R8.reuse, R212.reuse, 0x2 ;  /* 0x000000d408067211 */ /* 0x0c4fe800078010ff */
[-C--:B------:R-:W-:Y:S02]  /*5e20*/  LEA.HI.X.SX32 R7, R8, R213.reuse, 0x2, P0 ;  /* 0x000000d508077211 */ /* 0x080fe400000f16ff */
[-C--:B------:R-:W-:Y:S01]  /*5e30*/  LEA R10, P0, R0, R212.reuse, 0x2 ;  /* 0x000000d4000a7211 */ /* 0x080fe200078010ff */
[----:B---3--:R-:W-:Y:S02]  /*5e40*/  IMAD.IADD R5, R108, 0x1, R0 ;  /* 0x000000016c057824 */ /* 0x008fe400078e0200 */
[----:B------:R1:W-:Y:S01]  /*5e50*/  RED.E.ADD.F32.FTZ.RN.STRONG.GPU [R6.64], R54 ;  /* 0x000000360600798e */ /* 0x0003e2000c10e786 */
[-C--:B------:R-:W-:Y:S01]  /*5e60*/  LEA.HI.X.SX32 R11, R0, R213.reuse, 0x2, P0 ;  /* 0x000000d5000b7211 */ /* 0x080fe200000f16ff */
[----:B------:R-:W-:Y:S04]  /*5e70*/  IMAD.IADD R4, R108, 0x1, R5 ;  /* 0x000000016c047824 */ /* 0x000fe800078e0205 */
[----:B------:R2:W-:Y:S01]  /*5e80*/  RED.E.ADD.F32.FTZ.RN.STRONG.GPU [R10.64], R55 ;  /* 0x000000370a00798e */ /* 0x0005e2000c10e786 */
[-C--:B------:R-:W-:Y:S01]  /*5e90*/  LEA R8, P0, R4, R212.reuse, 0x2 ;  /* 0x000000d404087211 */ /* 0x080fe200078010ff */
[----:B------:R-:W-:Y:S02]  /*5ea0*/  IMAD.IADD R0, R108, 0x1, R4 ;  /* 0x000000016c007824 */ /* 0x000fe400078e0204 */
[----:B------:R-:W-:Y:S01]  /*5eb0*/  LDSM.16.MT88.4 R52, [R198+0x10800] ;  /* 0x01080000c634783b */ /* 0x000fe20000004200 */
[-C--:B------:R-:W-:Y:S02]  /*5ec0*/  LEA.HI.X.SX32 R9, R4, R213.reuse, 0x2, P0 ;  /* 0x000000d504097211 */ /* 0x080fe400000f16ff */
[-C--:B------:R-:W-:Y:S02]  /*5ed0*/  LEA R4, P0, R0, R212.reuse, 0x2 ;  /* 0x000000d400047211 */ /* 0x080fe400078010ff */
[CC--:B-1----:R-:W-:Y:S04]  /*5ee0*/  LEA R6, P1, R5.reuse, R212.reuse, 0x2 ;  /* 0x000000d405067211 */ /* 0x0c2fe800078210ff */
[-C--:B------:R-:W-:Y:S01]  /*5ef0*/  LEA.HI.X.SX32 R7, R5, R213.reuse, 0x2, P1 ;  /* 0x000000d505077211 */ /* 0x080fe200008f16ff */
[----:B--2---:R-:W-:Y:S01]  /*5f00*/  IMAD.IADD R10, R108, 0x1, R0 ;  /* 0x000000016c0a7824 */ /* 0x004fe200078e0200 */
[-C--:B------:R-:W-:Y:S03]  /*5f10*/  LEA.HI.X.SX32 R5, R0, R213.reuse, 0x2, P0 ;  /* 0x000000d500057211 */ /* 0x080fe600000f16ff */
[----:B------:R1:W-:Y:S01]  /*5f20*/  RED.E.ADD.F32.FTZ.RN.STRONG.GPU [R6.64], R56 ;  /* 0x000000380600798e */ /* 0x0003e2000c10e786 */
[----:B------:R-:W-:Y:S03]  /*5f30*/  IADD3 R0, R109, 0x60, RZ ;  /* 0x000000606d007810 */ /* 0x000fe60007ffe0ff */
[----:B------:R2:W-:Y:S04]  /*5f40*/  RED.E.ADD.F32.FTZ.RN.STRONG.GPU [R8.64], R57 ;  /* 0x000000390800798e */ /* 0x0005e8000c10e786 */
[----:B------:R3:W-:Y:S01]  /*5f50*/  RED.E.ADD.F32.FTZ.RN.STRONG.GPU [R4.64], R58 ;  /* 0x0000003a0400798e */ /* 0x0007e2000c10e786 */
[CC--:B-1----:R-:W-:Y:S04]  /*5f60*/  LEA R6, P0, R10.reuse, R212.reuse, 0x2 ;  /* 0x000000d40a067211 */ /* 0x0c2fe800078010ff */
[-C--:B------:R-:W-:Y:S02]  /*5f70*/  LEA.HI.X.SX32 R7, R10, R213.reuse, 0x2, P0 ;  /* 0x000000d50a077211 */ /* 0x080fe400000f16ff */
[-C--:B--2---:R-:W-:Y:S01]  /*5f80*/  LEA R8, P0, R0, R212.reuse, 0x2 ;  /* 0x000000d400087211 */ /* 0x084fe200078010ff */
[----:B---3--:R-:W-:Y:S02]  /*5f90*/  IMAD.IADD R5, R108, 0x1, R0 ;  /* 0x000000016c057824 */ /* 0x008fe400078e0200 */
[----:B------:R1:W-:Y:S01]  /*5fa0*/  RED.E.ADD.F32.FTZ.RN.STRONG.GPU [R6.64], R59 ;  /* 0x0000003b0600798e */ /* 0x0003e2000c10e786 */
[-C--:B------:R-:W-:Y:S03]  /*5fb0*/  LEA.HI.X.SX32 R9, R0, R213.reuse, 0x2, P0 ;  /* 0x000000d500097211 */ /* 0x080fe600000f16ff */
[----:B------:R-:W-:Y:S01]  /*5fc0*/  RED.E.ADD.F32.FTZ.RN.STRONG.GPU [R212.64+0x180], R64 ;  /* 0x00018040d400798e */ /* 0x000fe2000c10e786 */
[CC--:B------:R-:W-:Y:S03]  /*5fd0*/  LEA R12, P0, R5.reuse, R212.reuse, 0x2 ;  /* 0x000000d4050c7211 */ /* 0x0c0fe600078010ff */
[----:B------:R-:W-:Y:S01]  /*5fe0*/  RED.E.ADD.F32.FTZ.RN.STRONG.GPU [R2.64+0x180], R65 ;  /* 0x000180410200798e */ /* 0x000fe2000c10e786 */
[-C--:B------:R-:W-:Y:S03]  /*5ff0*/  LEA.HI.X.SX32 R13, R5, R213.reuse, 0x2, P0 ;  /* 0x000000d5050d7211 */ /* 0x080fe600000f16ff */
[----:B------:R2:W-:Y:S04]  /*6000*/  RED.E.ADD.F32.FTZ.RN.STRONG.GPU [R8.64], R66 ;  /* 0x000000420800798e */ /* 0x0005e8000c10e786 */
[----:B------:R-:W-:Y:S04]  /*6010*/  RED.E.ADD.F32.FTZ.RN.STRONG.GPU [R12.64], R67 ;  /* 0x000000430c00798e */ /* 0x000fe8000c10e786 */
[----:B------:R-:W-:Y:S04]  /*6020*/  LDSM.16.MT88.4 R12, [R197+0x10000] ;  /* 0x01000000c50c783b */ /* 0x000fe80000004200 */
[----:B------:R-:W-:Y:S01]  /*6030*/  LDSM.16.MT88.4 R56, [R196+0x800] ;  /* 0x00080000c438783b */ /* 0x000fe20000004200 */
[C---:B-1----:R-:W-:Y:S03]  /*6040*/  IMAD.IADD R6, R108.reuse, 0x1, R5 ;  /* 0x000000016c067824 */ /* 0x042fe600078e0205 */
[----:B------:R-:W-:Y:S01]  /*6050*/  LDSM.16.MT88.4 R64, [R197+0x10800] ;  /* 0x01080000c540783b */ /* 0x000fe20000004200 */
[----:B------:R-:W-:Y:S01]  /*6060*/  IMAD.IADD R4, R108, 0x1, R6 ;  /* 0x000000016c047824 */ /* 0x000fe200078e0206 */
[-C--:B------:R-:W-:Y:S03]  /*6070*/  LEA R10, P0, R6, R212.reuse, 0x2 ;  /* 0x000000d4060a7211 */ /* 0x080fe600078010ff */
[----:B------:R-:W-:Y:S01]  /*6080*/  IMAD.IADD R0, R108, 0x1, R4 ;  /* 0x000000016c007824 */ /* 0x000fe200078e0204 */
[-C--:B------:R-:W-:Y:S02]  /*6090*/  LEA.HI.X.SX32 R11, R6, R213.reuse, 0x2, P0 ;  /* 0x000000d5060b7211 */ /* 0x080fe400000f16ff */
[-C--:B--2---:R-:W-:Y:S01]  /*60a0*/  LEA R8, P2, R4, R212.reuse, 0x2 ;  /* 0x000000d404087211 */ /* 0x084fe200078410ff */
[----:B------:R-:W-:Y:S01]  /*60b0*/  IMAD.IADD R3, R108, 0x1, R0 ;  /* 0x000000016c037824 */ /* 0x000fe200078e0200 */
[-C--:B------:R-:W-:Y:S01]  /*60c0*/  LEA R6, P1, R0, R212.reuse, 0x2 ;  /* 0x000000d400067211 */ /* 0x080fe200078210ff */
[----:B------:R-:W-:Y:S01]  /*60d0*/  RED.E.ADD.F32.FTZ.RN.STRONG.GPU [R10.64], R60 ;  /* 0x0000003c0a00798e */ /* 0x000fe2000c10e786 */
[-C--:B------:R-:W-:Y:S02]  /*60e0*/  LEA.HI.X.SX32 R9, R4, R213.reuse, 0x2, P2 ;  /* 0x000000d504097211 */ /* 0x080fe400010f16ff */
[-C--:B------:R-:W-:Y:S02]  /*60f0*/  LEA.HI.X.SX32 R7, R0, R213.reuse, 0x2, P1 ;  /* 0x000000d500077211 */ /* 0x080fe400008f16ff */
[----:B------:R-:W-:Y:S01]  /*6100*/  LEA R2, P0, R3, R212, 0x2 ;  /* 0x000000d403027211 */ /* 0x000fe200078010ff */
[----:B------:R-:W-:Y:S01]  /*6110*/  RED.E.ADD.F32.FTZ.RN.STRONG.GPU [R8.64], R61 ;  /* 0x0000003d0800798e */ /* 0x000fe2000c10e786 */
[----:B------:R-:W-:Y:S02]  /*6120*/  LOP3.LUT R0, R217, 0x1, RZ, 0xc0, !PT ;  /* 0x00000001d9007812 */ /* 0x000fe400078ec0ff */
[----:B------:R-:W-:Y:S01]  /*6130*/  LEA.HI.X.SX32 R3, R3, R213, 0x2, P0 ;  /* 0x000000d503037211 */ /* 0x000fe200000f16ff */
[----:B------:R-:W-:Y:S01]  /*6140*/  LDSM.16.MT88.4 R8, [R196] ;  /* 0x00000000c408783b */ /* 0x000fe20000004200 */
[----:B------:R-:W-:Y:S02]  /*6150*/  ISETP.NE.U32.AND P0, PT, R0, 0x1, PT ;  /* 0x000000010000780c */ /* 0x000fe40003f05070 */
[----:B------:R-:W-:Y:S01]  /*6160*/  @P5 IADD3 R0, P2, R236, -0x100, RZ ;  /* 0xffffff00ec005810 */ /* 0x000fe20007f5e0ff */
[----:B------:R-:W-:Y:S01]  /*6170*/  RED.E.ADD.F32.FTZ.RN.STRONG.GPU [R6.64], R62 ;  /* 0x0000003e0600798e */ /* 0x000fe2000c10e786 */
[----:B------:R-:W-:Y:S03]  /*6180*/  @P5 IADD3 R238, P1, R238, -0x100, RZ ;  /* 0xffffff00eeee5810 */ /* 0x000fe60007f3e0ff */
[----:B------:R-:W1:Y:S01]  /*6190*/  LDSM.16.MT88.4 R4, [R198+0x10000] ;  /* 0x01000000c604783b */ /* 0x000e620000004200 */
[----:B------:R-:W-:Y:S01]  /*61a0*/  @P5 IMAD.MOV.U32 R236, RZ, RZ, R0 ;  /* 0x000000ffffec5224 */ /* 0x000fe200078e0000 */
[C---:B------:R-:W-:Y:S02]  /*61b0*/  IADD3 R0, R196.reuse, -0x4000, RZ ;  /* 0xffffc000c4007810 */ /* 0x040fe40007ffe0ff */
[----:B------:R2:W-:Y:S01]  /*61c0*/  RED.E.ADD.F32.FTZ.RN.STRONG.GPU [R2.64], R63 ;  /* 0x0000003f0200798e */ /* 0x0005e2000c10e786 */
[----:B------:R-:W-:Y:S02]  /*61d0*/  @P5 IADD3.X R237, R237, -0x1, RZ, P1, !PT ;  /* 0xffffffffeded5810 */ /* 0x000fe40000ffe4ff */
[----:B------:R-:W-:Y:S01]  /*61e0*/  @P0 IADD3 R0, R196, 0x4000, RZ ;  /* 0x00004000c4000810 */ /* 0x000fe20007ffe0ff */
[----:B------:R-:W-:Y:S01]  /*61f0*/  LDSM.16.MT88.4 R60, [R197+0x11000] ;  /* 0x01100000c53c783b */ /* 0x000fe20000004200 */
[----:B--2---:R-:W-:Y:S02]  /*6200*/  @P5 IADD3.X R2, R235, -0x1, RZ, P2, !PT ;  /* 0xffffffffeb025810 */ /* 0x004fe400017fe4ff */
[C---:B------:R-:W-:Y:S02]  /*6210*/  ISETP.GT.AND P2, PT, R217.reuse, R242, PT ;  /* 0x000000f2d900720c */ /* 0x040fe40003f44270 */
        /* <DEDUP_REMOVED lines=44> */
[----:B------:R-:W2:Y:S04]  /*64e0*/  LDL R189, [R1] ;  /* 0x0000000001bd7983 */ /* 0x000ea80000100800 */
[----:B------:R-:W3:Y:S01]  /*64f0*/  LDL R188, [R1+0x4] ;  /* 0x0000040001bc7983 */ /* 0x000ee20000100800 */
        /* <DEDUP_REMOVED lines=64> */
[----:B------:R-:W-:-:S02]  /*6900*/  F2FP.BF16.PACK_AB R2, R2, R92 ;  /* 0x0000005c0202723e */ /* 0x000fc400000010ff */
[----:B------:R-:W-:Y:S02]  /*6910*/  F2FP.BF16.PACK_AB R46, R47, R46 ;  /* 0x0000002e2f2e723e */ /* 0x000fe400000010ff */
[----:B------:R-:W-:Y:S01]  /*6920*/  F2FP.BF16.PACK_AB R0, R0, R94 ;  /* 0x0000005e0000723e */ /* 0x000fe200000010ff */
[----:B--2---:R-:W-:Y:S04]  /*6930*/  STS [R189], R12 ;  /* 0x0000000cbd007388 */ /* 0x004fe80000000800 */
[----:B------:R-:W-:Y:S01]  /*6940*/  STS [R189+0x400], R11 ;  /* 0x0004000bbd007388 */ /* 0x000fe20000000800 */
[----:B---3--:R-:W-:-:S03]  /*6950*/  ISETP.NE.AND P0, PT, R188, -0x1, PT ;  /* 0xffffffffbc00780c */ /* 0x008fc60003f05270 */
        /* <DEDUP_REMOVED lines=45> */
.L_x_257:
        /* <DEDUP_REMOVED lines=15> */
.L_x_258:
[----:B------:R-:W-:Y:S01]  /*6d20*/  BAR.SYNC.DEFER_BLOCKING 0x0 ;  /* 0x0000000000007b1d */ /* 0x000fe20000010000 */
[C---:B------:R-:W-:Y:S01]  /*6d30*/  IMAD.SHL.U32 R0, R239.reuse, 0x40, RZ ;  /* 0x00000040ef007824 */ /* 0x040fe200078e00ff */
[----:B------:R-:W-:Y:S01]  /*6d40*/  SHF.R.S32.HI R3, RZ, 0x1f, R224 ;  /* 0x0000001fff037819 */ /* 0x000fe200000114e0 */
[----:B------:R-:W-:Y:S01]  /*6d50*/  IMAD R11, R239, -0x40, R219 ;  /* 0xffffffc0ef0b7824 */ /* 0x000fe200078e02db */
[----:B------:R-:W-:Y:S02]  /*6d60*/  MOV R2, R224 ;  /* 0x000000e000027202 */ /* 0x000fe40000000f00 */
[----:B------:R-:W-:Y:S01]  /*6d70*/  SHF.R.S32.HI R21, RZ, 0x1f, R0 ;  /* 0x0000001fff157819 */ /* 0x000fe20000011400 */
[----:B------:R-:W-:Y:S01]  /*6d80*/  BSSY B0, `(.L_x_259) ;  /* 0x0000023000007945 */ /* 0x000fe20003800000 */
[----:B------:R-:W-:Y:S01]  /*6d90*/  ISETP.GE.AND P3, PT, R243, R11, PT ;  /* 0x0000000bf300720c */ /* 0x000fe20003f66270 */
[----:B------:R-:W-:Y:S01]  /*6da0*/  IMAD.WIDE.U32 R4, R0, c[0x0][0x3a0], R2 ;  /* 0x0000e80000047a25 */ /* 0x000fe200078e0002 */
[----:B------:R-:W-:-:S02]  /*6db0*/  SHF.R.S32.HI R23, RZ, 0x1f, R246 ;  /* 0x0000001fff177819 */ /* 0x000fc400000114f6 */
[----:B------:R-:W-:Y:S01]  /*6dc0*/  IADD3 R20, R224, 0x40, RZ ;  /* 0x00000040e0147810 */ /* 0x000fe20007ffe0ff */
[----:B------:R-:W-:Y:S01]  /*6dd0*/  IMAD R6, R21, c[0x0][0x3a0], RZ ;  /* 0x0000e80015067a24 */ /* 0x000fe200078e02ff */
[----:B------:R-:W-:Y:S02]  /*6de0*/  IADD3 R4, P0, R7, R4, RZ ;  /* 0x0000000407047210 */ /* 0x000fe40007f1e0ff */
[----:B------:R-:W-:Y:S01]  /*6df0*/  SHF.R.S32.HI R33, RZ, 0x1f, R243 ;  /* 0x0000001fff217819 */ /* 0x000fe200000114f3 */
[----:B------:R-:W-:-:S05]  /*6e00*/  IMAD R6, R0, c[0x0][0x3a4], R6 ;  /* 0x0000e90000067a24 */ /* 0x000fca00078e0206 */
[----:B------:R-:W-:Y:S01]  /*6e10*/  IADD3.X R5, R8, R5, R6, P0, !PT ;  /* 0x0000000508057210 */ /* 0x000fe200007fe406 */
[----:B------:R-:W-:Y:S01]  /*6e20*/  IMAD R6, R23, c[0x0][0x3b8], RZ ;  /* 0x0000ee0017067a24 */ /* 0x000fe200078e02ff */
[----:B------:R1:W2:Y:S03]  /*6e30*/  LDS.128 R28, [R216+0xd000] ;  /* 0x00d00000d81c7984 */ /* 0x0002a60000000c00 */
[C---:B------:R-:W-:Y:S01]  /*6e40*/  IMAD R6, R246.reuse, c[0x0][0x3bc], R6 ;  /* 0x0000ef00f6067a24 */ /* 0x040fe200078e0206 */
[----:B------:R1:W3:Y:S01]  /*6e50*/  LDS.128 R24, [R216+0xf000] ;  /* 0x00f00000d8187984 */ /* 0x0002e20000000c00 */
[----:B------:R-:W-:-:S03]  /*6e60*/  IMAD.WIDE.U32 R4, R246, c[0x0][0x3b8], R4 ;  /* 0x0000ee00f6047a25 */ /* 0x000fc600078e0004 */
[----:B------:R1:W4:Y:S01]  /*6e70*/  LDS.128 R40, [R216+0x10000] ;  /* 0x01000000d8287984 */ /* 0x0003220000000c00 */
[----:B------:R-:W-:-:S03]  /*6e80*/  IMAD.IADD R10, R6, 0x1, R5 ;  /* 0x00000001060a7824 */ /* 0x000fc600078e0205 */
[----:B------:R1:W1:Y:S04]  /*6e90*/  LDS.128 R48, [R216+0x11000] ;  /* 0x01100000d8307984 */ /* 0x0002680000000c00 */
[----:B------:R1:W1:Y:S04]  /*6ea0*/  LDS.128 R36, [R216+0x12000] ;  /* 0x01200000d8247984 */ /* 0x0002680000000c00 */
[----:B------:R1:W1:Y:S01]  /*6eb0*/  LDS.128 R44, [R216+0x13000] ;  /* 0x01300000d82c7984 */ /* 0x0002620000000c00 */
[----:B------:R-:W-:Y:S05]  /*6ec0*/  @P3 BRA `(.L_x_260) ;  /* 0x000000e000003947 */ /* 0x000fea0003800000 */
[----:B------:R-:W-:Y:S01]  /*6ed0*/  ISETP.GE.AND P1, PT, R224, c[0x0][0x220], PT ;  /* 0x00008800e0007a0c */ /* 0x000fe20003f26270 */
[----:B------:R-:W4:Y:S01]  /*6ee0*/  LDS.128 R16, [R216+0xe000] ;  /* 0x00e00000d8107984 */ /* 0x000f220000000c00 */
[----:B------:R-:W-:Y:S01]  /*6ef0*/  MOV R7, R10 ;  /* 0x0000000a00077202 */ /* 0x000fe20000000f00 */
[----:B------:R-:W-:Y:S01]  /*6f00*/  IMAD.MOV.U32 R6, RZ, RZ, R4 ;  /* 0x000000ffff067224 */ /* 0x000fe200078e0004 */
[----:B------:R-:W-:Y:S01]  /*6f10*/  ISETP.GE.AND P0, PT, R20, c[0x0][0x220], PT ;  /* 0x0000880014007a0c */ /* 0x000fe20003f06270 */
[----:B------:R-:W-:-:S02]  /*6f20*/  IMAD R34, R33, c[0x0][0x3a0], RZ ;  /* 0x0000e80021227a24 */ /* 0x000fc400078e02ff */
[----:B------:R-:W-:-:S04]  /*6f30*/  IMAD.WIDE.U32 R8, R243, c[0x0][0x3a0], R6 ;  /* 0x0000e800f3087a25 */ /* 0x000fc800078e0006 */
[----:B------:R-:W-:Y:S02]  /*6f40*/  IMAD R6, R243, c[0x0][0x3a4], R34 ;  /* 0x0000e900f3067a24 */ /* 0x000fe400078e0222 */
[----:B------:R-:W3:Y:S02]  /*6f50*/  @!P1 LDS.128 R12, [R216+0xc000] ;  /* 0x00c00000d80c9984 */ /* 0x000ee40000000c00 */
[----:B------:R-:W-:Y:S01]  /*6f60*/  IMAD.IADD R7, R6, 0x1, R9 ;  /* 0x0000000106077824 */ /* 0x000fe200078e0209 */
[----:B------:R-:W-:-:S04]  /*6f70*/  LEA R6, P2, R8, c[0x0][0x340], 0x1 ;  /* 0x0000d00008067a11 */ /* 0x000fc800078408ff */
[----:B------:R-:W-:-:S05]  /*6f80*/  LEA.HI.X R7, R8, c[0x0][0x344], R7, 0x1, P2 ;  /* 0x0000d10008077a11 */ /* 0x000fca00010f0c07 */
[----:B----4-:R4:W-:Y:S04]  /*6f90*/  @!P0 STG.E.128 [R6.64+0x80], R16 ;  /* 0x0000801006008986 */ /* 0x0109e8000c101d06 */
[----:B---3--:R4:W-:Y:S02]  /*6fa0*/  @!P1 STG.E.128 [R6.64], R12 ;  /* 0x0000000c06009986 */ /* 0x0089e4000c101d06 */
.L_x_260:
[----:B------:R-:W-:Y:S05]  /*6fb0*/  BSYNC B0 ;  /* 0x0000000000007941 */ /* 0x000fea0003800000 */
.L_x_259:
        /* <DEDUP_REMOVED lines=16> */
[----:B--2---:R2:W-:Y:S04]  /*70c0*/  @!P1 STG.E.128 [R4.64], R28 ;  /* 0x0000001c04009986 */ /* 0x0045e8000c101d06 */
[----:B---3--:R2:W-:Y:S02]  /*70d0*/  @!P0 STG.E.128 [R4.64+0x80], R24 ;  /* 0x0000801804008986 */ /* 0x0085e4000c101d06 */
.L_x_262:
[----:B------:R-:W-:Y:S05]  /*70e0*/  BSYNC B0 ;  /* 0x0000000000007941 */ /* 0x000fea0003800000 */
.L_x_261:
        /* <DEDUP_REMOVED lines=23> */
.L_x_264:
[----:B------:R-:W-:Y:S05]  /*7260*/  BSYNC B0 ;  /* 0x0000000000007941 */ /* 0x000fea0003800000 */
.L_x_263:
        /* <DEDUP_REMOVED lines=12> */
[----:B-1----:R1:W-:Y:S04]  /*7330*/  @!P1 STG.E.128 [R2.64], R48 ;  /* 0x0000003002009986 */ /* 0x0023e8000c101d06 */
[----:B------:R1:W-:Y:S02]  /*7340*/  @!P0 STG.E.128 [R2.64+0x80], R44 ;  /* 0x0000802c02008986 */ /* 0x0003e4000c101d06 */
.L_x_233:
[----:B------:R-:W-:Y:S05]  /*7350*/  BSYNC B1 ;  /* 0x0000000000017941 */ /* 0x000fea0003800000 */
.L_x_219:
        /* <DEDUP_REMOVED lines=9> */
.L_x_265:
[----:B------:R-:W-:Y:S05]  /*73f0*/  EXIT ;  /* 0x000000000000794d */ /* 0x000fea0003800000 */
.L_x_267:
        /* <DEDUP_REMOVED lines=16> */
.L_x_2052:


//--------------------- .text._ZN5flash44flash_bwd_dq_dk_dv_loop_seqk_parallel_kernelI23Flash_bwd_kernel_traitsILi128ELi64ELi128ELi8ELi2ELi4ELi2ELb0ELb0EN7cutlass10bfloat16_tE19Flash_kernel_traitsILi128ELi64ELi128ELi8ES3_EELb0ELb0ELb0ELb0ELb0ELb1ELb0EEEvNS_16Flash_bwd_paramsE --------------------------
	.section	.text._ZN5flash44flash_bwd_dq_dk_dv_loop_seqk_parallel_kernelI23Flash_bwd_kernel_traitsILi128ELi64ELi128ELi8ELi2ELi4ELi2ELb0ELb0EN7cutlass10bfloat16_tE19Flash_kernel_traitsILi128ELi64ELi128ELi8ES3_EELb0ELb0ELb0ELb0ELb0ELb1ELb0EEEvNS_16Flash_bwd_paramsE,"ax",@progbits
	.sectioninfo	@"SHI_REGISTERS=255"
	.align	128
        .global         _ZN5flash44flash_bwd_dq_dk_dv_loop_seqk_parallel_kernelI23Flash_bwd_kernel_traitsILi128ELi64ELi128ELi8ELi2ELi4ELi2ELb0ELb0EN7cutlass10bfloat16_tE19Flash_kernel_traitsILi128ELi64ELi128ELi8ES3_EELb0ELb0ELb0ELb0ELb0ELb1ELb0EEEvNS_16Flash_bwd_paramsE
        .type           _ZN5flash44flash_bwd_dq_dk_dv_loop_seqk_parallel_kernelI23Flash_bwd_kernel_traitsILi128ELi64ELi128ELi8ELi2ELi4ELi2ELb0ELb0EN7cutlass10bfloat16_tE19Flash_kernel_traitsILi128ELi64ELi128ELi8ES3_EELb0ELb0ELb0ELb0ELb0ELb1ELb0EEEvNS_16Flash_bwd_paramsE,@function
        .size           _ZN5flash44flash_bwd_dq_dk_dv_loop_seqk_parallel_kernelI23Flash_bwd_kernel_traitsILi128ELi64ELi128ELi8ELi2ELi4ELi2ELb0ELb0EN7cutlass10bfloat16_tE19Flash_kernel_traitsILi128ELi64ELi128ELi8ES3_EELb0ELb0ELb0ELb0ELb0ELb1ELb0EEEvNS_16Flash_bwd_paramsE,(.L_x_2053 - _ZN5flash44flash_bwd_dq_dk_dv_loop_seqk_parallel_kernelI23Flash_bwd_kernel_traitsILi128ELi64ELi128ELi8ELi2ELi4ELi2ELb0ELb0EN7cutlass10bfloat16_tE19Flash_kernel_traitsILi128ELi64ELi128ELi8ES3_EELb0ELb0ELb0ELb0ELb0ELb1ELb0EEEvNS_16Flash_bwd_paramsE)
        .other          _ZN5flash44flash_bwd_dq_dk_dv_loop_seqk_parallel_kernelI23Flash_bwd_kernel_traitsILi128ELi64ELi128ELi8ELi2ELi4ELi2ELb0ELb0EN7cutlass10bfloat16_tE19Flash_kernel_traitsILi128ELi64ELi128ELi8ES3_EELb0ELb0ELb0ELb0ELb0ELb1ELb0EEEvNS_16Flash_bwd_paramsE,@"STO_CUDA_ENTRY STV_DEFAULT"
_ZN5flash44flash_bwd_dq_dk_dv_loop_seqk_parallel_kernelI23Flash_bwd_kernel_traitsILi128ELi64ELi128ELi8ELi2ELi4ELi2ELb0ELb0EN7cutlass10bfloat16_tE19Flash_kernel_traitsILi128ELi64ELi128ELi8ES3_EELb0ELb0ELb0ELb0ELb0ELb1ELb0EEEvNS_16Flash_bwd_paramsE:
.text._ZN5flash44flash_bwd_dq_dk_dv_loop_seqk_parallel_kernelI23Flash_bwd_kernel_traitsILi128ELi64ELi128ELi8ELi2ELi4ELi2ELb0ELb0EN7cutlass10bfloat16_tE19Flash_kernel_traitsILi128ELi64ELi128ELi8ES3_EELb0ELb0ELb0ELb0ELb0ELb1ELb0EEEvNS_16Flash_bwd_paramsE:
[----:B------:R-:W-:Y:S02]  /*0000*/  MOV R1, c[0x0][0x28] ;  /* 0x00000a0000017a02 */ /* 0x000fe40000000f00 */
[----:B------:R-:W1:Y:S01]  /*0010*/  S2UR UR18, SR_CTAID.X ;  /* 0x00000000001279c3 */ /* 0x000e620000002500 */
[----:B------:R-:W-:Y:S01]  /*0020*/  ULDC UR4, c[0x0][0x218] ;  /* 0x0000860000047ab9 */ /* 0x000fe20000000800 */
[----:B------:R-:W-:Y:S01]  /*0030*/  IADD3 R1, R1, -0x38, RZ ;  /* 0xffffffc801017810 */ /* 0x000fe20007ffe0ff */
[----:B------:R-:W-:-:S04]  /*0040*/  UIADD3 UR5, UR4, 0x7f, URZ ;  /* 0x0000007f04057890 */ /* 0x000fc8000fffe03f */
[----:B------:R-:W-:-:S04]  /*0050*/  USHF.R.S32.HI UR4, URZ, 0x1f, UR5 ;  /* 0x0000001f3f047899 */ /* 0x000fc80008011405 */
[----:B------:R-:W-:-:S04]  /*0060*/  ULEA.HI UR4, UR4, UR5, URZ, 0x7 ;  /* 0x0000000504047291 */ /* 0x000fc8000f8f383f */
[----:B------:R-:W-:-:S04]  /*0070*/  USHF.R.S32.HI UR4, URZ, 0x7, UR4 ;  /* 0x000000073f047899 */ /* 0x000fc80008011404 */
[----:B-1----:R-:W-:-:S06]  /*0080*/  UISETP.GE.AND UP0, UPT, UR18, UR4, UPT ;  /* 0x000000041200728c */ /* 0x002fcc000bf06270 */
[----:B------:R-:W-:-:S13]  /*0090*/  PLOP3.LUT P0, PT, PT, PT, UP0, 0x80, 0x0 ;  /* 0x000000000000781c */ /* 0x000fda0003f0f008 */
[----:B------:R-:W-:Y:S05]  /*00a0*/  @P0 EXIT ;  /* 0x000000000000094d */ /* 0x000fea0003800000 */
[----:B------:R-:W1:Y:S01]  /*00b0*/  S2R R15, SR_TID.X ;  /* 0x00000000000f7919 */ /* 0x000e620000002100 */
[----:B------:R-:W2:Y:S01]  /*00c0*/  S2UR UR31, SR_CTAID.Y ;  /* 0x00000000001f79c3 */ /* 0x000ea20000002600 */
[----:B------:R-:W-:Y:S01]  /*00d0*/  ULDC UR14, c[0x0][0x224] ;  /* 0x00008900000e7ab9 */ /* 0x000fe20000000800 */
[----:B------:R-:W-:Y:S01]  /*00e0*/  IMAD.MOV.U32 R226, RZ, RZ, -0x10 ;  /* 0xfffffff0ffe27424 */ /* 0x000fe200078e00ff */
[----:B------:R-:W-:Y:S02]  /*00f0*/  USHF.R.S32.HI UR7, URZ, 0x1f, UR14 ;  /* 0x0000001f3f077899 */ /* 0x000fe4000801140e */
[----:B------:R-:W-:Y:S02]  /*0100*/  ULDC.U8 UR9, c[0x0][0x328] ;  /* 0x0000ca0000097ab9 */ /* 0x000fe40000000000 */
[----:B------:R-:W-:Y:S01]  /*0110*/  UISETP.NE.AND UP5, UPT, UR9, URZ, UPT ;  /* 0x0000003f0900728c */ /* 0x000fe2000bfa5270 */
[----:B------:R-:W3:Y:S01]  /*0120*/  S2UR UR38, SR_CTAID.Z ;  /* 0x00000000002679c3 */ /* 0x000ee20000002700 */
[----:B------:R-:W-:-:S02]  /*0130*/  ULDC UR46, c[0x0][0x22c] ;  /* 0x00008b00002e7ab9 */ /* 0x000fc40000000800 */
[----:B------:R-:W-:Y:S02]  /*0140*/  ULDC UR36, c[0x0][0x1c0] ;  /* 0x0000700000247ab9 */ /* 0x000fe40000000800 */
[----:B------:R-:W-:Y:S02]  /*0150*/  ULDC UR12, c[0x0][0x1c0] ;  /* 0x00007000000c7ab9 */ /* 0x000fe40000000800 */
[----:B------:R-:W-:Y:S02]  /*0160*/  UIMAD.WIDE UR36, UR46, UR36, URZ ;  /* 0x000000242e2472a5 */ /* 0x000fe4000f8e023f */
[----:B------:R-:W-:Y:S02]  /*0170*/  UMOV UR8, 0x80 ;  /* 0x0000008000087882 */ /* 0x000fe40000000000 */
[----:B------:R-:W-:Y:S02]  /*0180*/  ULDC UR6, c[0x0][0x210] ;  /* 0x0000840000067ab9 */ /* 0x000fe40000000800 */
[----:B------:R-:W-:Y:S01]  /*0190*/  ULDC UR55, c[0x0][0x234] ;  /* 0x00008d0000377ab9 */ /* 0x000fe20000000800 */
[----:B-1----:R-:W-:Y:S01]  /*01a0*/  SHF.R.S32.HI R14, RZ, 0x1f, R15 ;  /* 0x0000001fff0e7819 */ /* 0x002fe2000001140f */
[----:B--2---:R-:W-:-:S02]  /*01b0*/  UIMAD.WIDE.U32 UR44, UR31, UR14, URZ ;  /* 0x0000000e1f2c72a5 */ /* 0x004fc4000f8e003f */
[----:B------:R-:W-:Y:S01]  /*01c0*/  USHF.L.U32 UR14, UR31, 0x7, URZ ;  /* 0x000000071f0e7899 */ /* 0x000fe2000800063f */
[CC--:B------:R-:W-:Y:S01]  /*01d0*/  LEA.HI R4, R14.reuse, R15.reuse, RZ, 0x5 ;  /* 0x0000000f0e047211 */ /* 0x0c0fe200078f28ff */
[----:B------:R-:W-:Y:S01]  /*01e0*/  ULDC UR13, c[0x0][0x1c0] ;  /* 0x00007000000d7ab9 */ /* 0x000fe20000000800 */
[----:B------:R-:W-:Y:S01]  /*01f0*/  LEA.HI R8, R14, R15, RZ, 0x4 ;  /* 0x0000000f0e087211 */ /* 0x000fe200078f20ff */
[----:B------:R-:W-:Y:S01]  /*0200*/  ULDC UR11, c[0x0][0x1c0] ;  /* 0x00007000000b7ab9 */ /* 0x000fe20000000800 */
[--C-:B------:R-:W-:Y:S01]  /*0210*/  SHF.R.S32.HI R3, RZ, 0x5, R4.reuse ;  /* 0x00000005ff037819 */ /* 0x100fe20000011404 */
[----:B---3--:R-:W-:Y:S01]  /*0220*/  UIMAD UR47, UR38, UR46, URZ ;  /* 0x0000002e262f72a4 */ /* 0x008fe2000f8e023f */
[----:B------:R-:W-:Y:S01]  /*0230*/  SHF.R.S32.HI R0, RZ, 0x1f, R4 ;  /* 0x0000001fff007819 */ /* 0x000fe20000011404 */
[----:B------:R-:W-:Y:S01]  /*0240*/  UIMAD UR46, UR46, UR12, URZ ;  /* 0x0000000c2e2e72a4 */ /* 0x000fe2000f8e023f */
[-C--:B------:R-:W-:Y:S01]  /*0250*/  LEA.HI R2, R4, R3.reuse, RZ, 0x1 ;  /* 0x0000000304027211 */ /* 0x080fe200078f08ff */
[----:B------:R-:W-:Y:S01]  /*0260*/  UIMAD UR55, UR8, UR6, UR55 ;  /* 0x00000006083772a4 */ /* 0x000fe2000f8e0237 */
[----:B------:R-:W-:Y:S01]  /*0270*/  LEA.HI R0, R0, R3, RZ, 0x2 ;  /* 0x0000000300007211 */ /* 0x000fe200078f10ff */
[----:B------:R-:W-:Y:S01]  /*0280*/  UIMAD UR52, UR7, UR31, URZ ;  /* 0x0000001f073472a4 */ /* 0x000fe2000f8e023f */
[----:B------:R-:W-:Y:S01]  /*0290*/  LOP3.LUT R2, R2, 0xfffffffe, RZ, 0xc0, !PT ;  /* 0xfffffffe02027812 */ /* 0x000fe200078ec0ff */
[----:B------:R-:W-:Y:S01]  /*02a0*/  UIMAD UR6, UR31, UR11, UR38 ;  /* 0x0000000b1f0672a4 */ /* 0x000fe2000f8e0226 */
[----:B------:R-:W-:Y:S01]  /*02b0*/  LOP3.LUT R0, R0, 0xfffffffc, RZ, 0xc0, !PT ;  /* 0xfffffffc00007812 */ /* 0x000fe200078ec0ff */
[----:B------:R-:W-:Y:S01]  /*02c0*/  @!UP5 UIMAD UR7, UR31, UR13, UR38 ;  /* 0x0000000d1f07d2a4 */ /* 0x000fe2000f8e0226 */
[----:B------:R-:W-:Y:S01]  /*02d0*/  SHF.R.S32.HI R5, RZ, 0x4, R8 ;  /* 0x00000004ff057819 */ /* 0x000fe20000011408 */
[C---:B------:R-:W-:Y:S01]  /*02e0*/  IMAD.IADD R13, R3.reuse, 0x1, -R2 ;  /* 0x00000001030d7824 */ /* 0x040fe200078e0a02 */
[----:B------:R-:W-:Y:S01]  /*02f0*/  LEA.HI R17, R14, R15, RZ, 0x2 ;  /* 0x0000000f0e117211 */ /* 0x000fe200078f10ff */
[----:B------:R-:W-:Y:S01]  /*0300*/  IMAD.IADD R11, R3, 0x1, -R0 ;  /* 0x00000001030b7824 */ /* 0x000fe200078e0a00 */
[----:B------:R-:W-:Y:S01]  /*0310*/  LEA.HI R0, R8, R5, RZ, 0x1 ;  /* 0x0000000508007211 */ /* 0x000fe200078f08ff */
[----:B------:R-:W-:Y:S01]  /*0320*/  USHF.L.U32 UR41, UR46, 0x6, URZ ;  /* 0x000000062e297899 */ /* 0x000fe2000800063f */
[--C-:B------:R-:W-:Y:S01]  /*0330*/  SHF.R.S32.HI R6, RZ, 0x2, R17.reuse ;  /* 0x00000002ff067819 */ /* 0x100fe20000011411 */
[----:B------:R-:W-:Y:S01]  /*0340*/  ULDC UR49, c[0x0][0x214] ;  /* 0x0000850000317ab9 */ /* 0x000fe20000000800 */
[----:B------:R-:W-:Y:S01]  /*0350*/  SHF.R.S32.HI R3, RZ, 0x1f, R17 ;  /* 0x0000001fff037819 */ /* 0x000fe20000011411 */
[----:B------:R-:W-:Y:S01]  /*0360*/  ULDC UR56, c[0x0][0x1c8] ;  /* 0x0000720000387ab9 */ /* 0x000fe20000000800 */
[----:B------:R-:W-:Y:S01]  /*0370*/  LOP3.LUT R2, R0, 0xfffffffe, RZ, 0xc0, !PT ;  /* 0xfffffffe00027812 */ /* 0x000fe200078ec0ff */
[----:B------:R-:W-:Y:S01]  /*0380*/  ULDC.U8 UR10, c[0x0][0x3d0] ;  /* 0x0000f400000a7ab9 */ /* 0x000fe20000000000 */
[----:B------:R-:W-:Y:S01]  /*0390*/  LEA.HI R0, R3, R6, RZ, 0x3 ;  /* 0x0000000603007211 */ /* 0x000fe200078f18ff */
[----:B------:R-:W-:-:S02]  /*03a0*/  ULDC UR50, c[0x0][0x224] ;  /* 0x0000890000327ab9 */ /* 0x000fc40000000800 */
[----:B------:R-:W-:Y:S01]  /*03b0*/  IMAD.IADD R9, R5, 0x1, -R2 ;  /* 0x0000000105097824 */ /* 0x000fe200078e0a02 */
[----:B------:R-:W-:Y:S01]  /*03c0*/  LOP3.LUT R0, R0, 0xfffffff8, RZ, 0xc0, !PT ;  /* 0xfffffff800007812 */ /* 0x000fe200078ec0ff */
[----:B------:R-:W-:Y:S01]  /*03d0*/  @UP5 UIMAD UR54, UR31, UR49, URZ ;  /* 0x000000311f3652a4 */ /* 0x000fe2000f8e023f */
[----:B------:R-:W-:Y:S01]  /*03e0*/  LOP3.LUT R2, R4, 0xffffffe0, RZ, 0xc0, !PT ;  /* 0xffffffe004027812 */ /* 0x000fe200078ec0ff */
[----:B------:R-:W-:Y:S02]  /*03f0*/  ULDC.64 UR4, c[0x0][0x118] ;  /* 0x0000460000047ab9 */ /* 0x000fe40000000a00 */
[----:B------:R-:W-:Y:S01]  /*0400*/  IMAD.IADD R7, R6, 0x1, -R0 ;  /* 0x0000000106077824 */ /* 0x000fe200078e0a00 */
[----:B------:R-:W-:Y:S01]  /*0410*/  LEA.HI R6, R14, R15, RZ, 0x3 ;  /* 0x0000000f0e067211 */ /* 0x000fe200078f18ff */
[----:B------:R-:W-:Y:S01]  /*0420*/  IMAD.IADD R0, R15, 0x1, -R2 ;  /* 0x000000010f007824 */ /* 0x000fe200078e0a02 */
[----:B------:R-:W-:Y:S02]  /*0430*/  ULOP3.LUT UR56, UR38, UR56, URZ, 0x3c, !UPT ;  /* 0x0000003826387292 */ /* 0x000fe4000f8e3c3f */
[----:B------:R-:W-:Y:S01]  /*0440*/  SHF.R.S32.HI R245, RZ, 0x3, R6 ;  /* 0x00000003fff57819 */ /* 0x000fe20000011406 */
[----:B------:R-:W-:Y:S01]  /*0450*/  USHF.R.S32.HI UR61, URZ, 0x1f, UR38 ;  /* 0x0000001f3f3d7899 */ /* 0x000fe20008011426 */
[----:B------:R-:W-:Y:S01]  /*0460*/  SHF.R.S32.HI R2, RZ, 0x1f, R0 ;  /* 0x0000001fff027819 */ /* 0x000fe20000011400 */
[----:B------:R-:W-:-:S02]  /*0470*/  UISETP.NE.AND UP6, UPT, UR10, URZ, UPT ;  /* 0x0000003f0a00728c */ /* 0x000fc4000bfc5270 */
[----:B------:R-:W-:Y:S01]  /*0480*/  IMAD.SHL.U32 R3, R245, 0x40, RZ ;  /* 0x00000040f5037824 */ /* 0x000fe200078e00ff */
[----:B------:R-:W-:Y:S01]  /*0490*/  LEA.HI R18, R2, R0, RZ, 0x2 ;  /* 0x0000000002127211 */ /* 0x000fe200078f10ff */
[----:B------:R-:W-:Y:S01]  /*04a0*/  USHF.R.S32.HI UR60, URZ, 0x1f, UR31 ;  /* 0x0000001f3f3c7899 */ /* 0x000fe2000801141f */
[----:B------:R-:W-:Y:S01]  /*04b0*/  LOP3.LUT R0, R6, 0xfffffff8, RZ, 0xc0, !PT ;  /* 0xfffffff806007812 */ /* 0x000fe200078ec0ff */
[----:B------:R-:W-:Y:S01]  /*04c0*/  USHF.R.S32.HI UR59, URZ, 0x1f, UR38 ;  /* 0x0000001f3f3b7899 */ /* 0x000fe20008011426 */
[----:B------:R-:W-:Y:S01]  /*04d0*/  LOP3.LUT R2, R8, 0xfffffff0, RZ, 0xc0, !PT ;  /* 0xfffffff008027812 */ /* 0x000fe200078ec0ff */
[----:B------:R-:W-:Y:S01]  /*04e0*/  IMAD.U32 R8, RZ, RZ, UR14 ;  /* 0x0000000eff087e24 */ /* 0x000fe2000f8e00ff */
[----:B------:R-:W-:Y:S01]  /*04f0*/  LOP3.LUT R3, R3, 0x1c0, RZ, 0xc0, !PT ;  /* 0x000001c003037812 */ /* 0x000fe200078ec0ff */
[C---:B------:R-:W-:Y:S01]  /*0500*/  IMAD.IADD R0, R15.reuse, 0x1, -R0 ;  /* 0x000000010f007824 */ /* 0x040fe200078e0a00 */
[----:B------:R-:W-:Y:S01]  /*0510*/  USHF.R.S32.HI UR58, URZ, 0x1f, UR31 ;  /* 0x0000001f3f3a7899 */ /* 0x000fe2000801141f */
[----:B------:R-:W-:Y:S01]  /*0520*/  IMAD.IADD R2, R15, 0x1, -R2 ;  /* 0x000000010f027824 */ /* 0x000fe200078e0a02 */
[----:B------:R-:W-:Y:S01]  /*0530*/  USHF.R.S32.HI UR57, URZ, 0x1f, UR38 ;  /* 0x0000001f3f397899 */ /* 0x000fe20008011426 */
[C---:B------:R-:W-:Y:S01]  /*0540*/  IMAD.SHL.U32 R4, R0.reuse, 0x8, RZ ;  /* 0x0000000800047824 */ /* 0x040fe200078e00ff */
[----:B------:R-:W-:Y:S01]  /*0550*/  LOP3.LUT P4, RZ, R0, 0x2, RZ, 0xc0, !PT ;  /* 0x0000000200ff7812 */ /* 0x000fe2000788c0ff */
[----:B------:R-:W-:Y:S01]  /*0560*/  UIMAD.WIDE.U32 UR42, UR36, UR44, URZ ;  /* 0x0000002c242a72a5 */ /* 0x000fe2000f8e003f */
[----:B------:R-:W-:Y:S01]  /*0570*/  SHF.R.S32.HI R5, RZ, 0x1f, R2 ;  /* 0x0000001fff057819 */ /* 0x000fe20000011402 */
[----:B------:R-:W-:Y:S01]  /*0580*/  UIMAD UR51, UR37, UR44, URZ ;  /* 0x0000002c253372a4 */ /* 0x000fe2000f8e023f */
[----:B------:R-:W-:Y:S01]  /*0590*/  LOP3.LUT R4, R3, 0x38, R4, 0xf8, !PT ;  /* 0x0000003803047812 */ /* 0x000fe200078ef804 */
[----:B------:R-:W-:Y:S01]  /*05a0*/  USHF.R.S32.HI UR53, URZ, 0x1f, UR47 ;  /* 0x0000001f3f357899 */ /* 0x000fe2000801142f */
[----:B------:R-:W-:Y:S01]  /*05b0*/  SHF.R.U32.HI R3, RZ, 0x3, R3 ;  /* 0x00000003ff037819 */ /* 0x000fe20000011603 */
[----:B------:R-:W-:Y:S01]  /*05c0*/  UIMAD UR50, UR6, UR50, URZ ;  /* 0x00000032063272a4 */ /* 0x000fe2000f8e023f */
[----:B------:R-:W-:Y:S01]  /*05d0*/  LEA.HI R10, R5, R2, RZ, 0x3 ;  /* 0x00000002050a7211 */ /* 0x000fe200078f18ff */
[----:B------:R-:W-:Y:S01]  /*05e0*/  IMAD.SHL.U32 R5, R9, 0x200, RZ ;  /* 0x0000020009057824 */ /* 0x000fe200078e00ff */
[----:B------:R-:W-:Y:S01]  /*05f0*/  LOP3.LUT R12, R4, R3, RZ, 0x3c, !PT ;  /* 0x00000003040c7212 */ /* 0x000fe200078e3cff */
[----:B------:R-:W-:Y:S01]  /*0600*/  @!UP5 UIMAD UR49, UR7, UR49, URZ ;  /* 0x000000310731d2a4 */ /* 0x000fe2000f8e023f */
[----:B------:R-:W-:Y:S01]  /*0610*/  LOP3.LUT R3, R10, 0xfffffff8, RZ, 0xc0, !PT ;  /* 0xfffffff80a037812 */ /* 0x000fe200078ec0ff */
[----:B------:R-:W-:Y:S01]  /*0620*/  USHF.R.S32.HI UR48, URZ, 0x1f, UR41 ;  /* 0x0000001f3f307899 */ /* 0x000fe20008011429 */
[C---:B------:R-:W-:Y:S01]  /*0630*/  LOP3.LUT P3, RZ, R0.reuse, 0x4, RZ, 0xc0, !PT ;  /* 0x0000000400ff7812 */ /* 0x040fe2000786c0ff */
[----:B------:R-:W-:Y:S01]  /*0640*/  IMAD.SHL.U32 R0, R0, 0x40, RZ ;  /* 0x0000004000007824 */ /* 0x000fe200078e00ff */
[----:B------:R-:W-:Y:S01]  /*0650*/  LEA.HI R4, R14, R15, RZ, 0x6 ;  /* 0x0000000f0e047211 */ /* 0x000fe200078f30ff */
[----:B------:R-:W-:Y:S01]  /*0660*/  IMAD.IADD R16, R2, 0x1, -R3 ;  /* 0x0000000102107824 */ /* 0x000fe200078e0a03 */
[----:B------:R-:W-:Y:S01]  /*0670*/  LOP3.LUT R3, R7, 0x1, RZ, 0xc0, !PT ;  /* 0x0000000107037812 */ /* 0x000fe200078ec0ff */
[----:B------:R-:W-:Y:S01]  /*0680*/  IMAD.SHL.U32 R2, R11, 0x10, RZ ;  /* 0x000000100b027824 */ /* 0x000fe200078e00ff */
[----:B------:R-:W-:Y:S01]  /*0690*/  LOP3.LUT R0, R0, 0x1c0, RZ, 0xc0, !PT ;  /* 0x000001c000007812 */ /* 0x000fe200078ec0ff */
[----:B------:R-:W-:Y:S01]  /*06a0*/  UMOV UR40, 0xffffc000 ;  /* 0xffffc00000287882 */ /* 0x000fe20000000000 */
[----:B------:R-:W-:-:S02]  /*06b0*/  SHF.R.S32.HI R4, RZ, 0x6, R4 ;  /* 0x00000006ff047819 */ /* 0x000fc40000011404 */
[C---:B------:R-:W-:Y:S02]  /*06c0*/  LOP3.LUT R210, R0.reuse, 0x8, R6, 0xf8, !PT ;  /* 0x0000000800d27812 */ /* 0x040fe400078ef806 */
[----:B------:R-:W-:Y:S02]  /*06d0*/  LOP3.LUT R2, R0, 0x30, R2, 0xf8, !PT ;  /* 0x0000003000027812 */ /* 0x000fe400078ef802 */
[----:B------:R-:W-:Y:S01]  /*06e0*/  SHF.R.U32.HI R205, RZ, 0x3, R0 ;  /* 0x00000003ffcd7819 */ /* 0x000fe20000011600 */
[----:B------:R-:W-:Y:S01]  /*06f0*/  IMAD R0, R4, 0x800, R5 ;  /* 0x0000080004007824 */ /* 0x000fe200078e0205 */
[----:B------:R-:W-:Y:S02]  /*0700*/  ISETP.NE.U32.AND P0, PT, R3, 0x1, PT ;  /* 0x000000010300780c */ /* 0x000fe40003f05070 */
[----:B------:R-:W-:Y:S02]  /*0710*/  LOP3.LUT R210, R210, R205, RZ, 0x3c, !PT ;  /* 0x000000cdd2d27212 */ /* 0x000fe400078e3cff */
[----:B------:R-:W-:Y:S01]  /*0720*/  LOP3.LUT R3, R2, 0x8, R6, 0xf8, !PT ;  /* 0x0000000802037812 */ /* 0x000fe200078ef806 */
[----:B------:R-:W-:Y:S01]  /*0730*/  IMAD.SHL.U32 R2, R9, 0x20, RZ ;  /* 0x0000002009027824 */ /* 0x000fe200078e00ff */
[----:B------:R-:W-:Y:S01]  /*0740*/  R2P PR, R7, 0x6 ;  /* 0x0000000607007804 */ /* 0x000fe20000000000 */
[----:B------:R-:W-:Y:S01]  /*0750*/  IMAD.IADD R210, R0, 0x1, R210 ;  /* 0x0000000100d27824 */ /* 0x000fe200078e02d2 */
[----:B------:R-:W-:Y:S01]  /*0760*/  LOP3.LUT R205, R5, R3, R205, 0xf6, !PT ;  /* 0x0000000305cd7212 */ /* 0x000fe200078ef6cd */
[----:B------:R-:W-:Y:S01]  /*0770*/  IMAD.SHL.U32 R6, R4, 0x8, RZ ;  /* 0x0000000804067824 */ /* 0x000fe200078e00ff */
[----:B------:R-:W-:Y:S01]  /*0780*/  LOP3.LUT R0, R2, 0x20, RZ, 0xc0, !PT ;  /* 0x0000002002007812 */ /* 0x000fe200078ec0ff */
[----:B------:R-:W-:Y:S01]  /*0790*/  IMAD.SHL.U32 R5, R7, 0x40, RZ ;  /* 0x0000004007057824 */ /* 0x000fe200078e00ff */
[----:B------:R-:W-:Y:S01]  /*07a0*/  LOP3.LUT R2, R17, 0x7ffffffc, RZ, 0xc0, !PT ;  /* 0x7ffffffc11027812 */ /* 0x000fe200078ec0ff */
[----:B------:R-:W-:Y:S01]  /*07b0*/  IMAD R7, R4, 0x200, R12 ;  /* 0x0000020004077824 */ /* 0x000fe200078e020c */
[----:B------:R-:W-:Y:S01]  /*07c0*/  LOP3.LUT R204, R0, 0x18, R6, 0xf8, !PT ;  /* 0x0000001800cc7812 */ /* 0x000fe200078ef806 */
[----:B------:R-:W-:Y:S01]  /*07d0*/  IMAD.SHL.U32 R210, R210, 0x2, RZ ;  /* 0x00000002d2d27824 */ /* 0x000fe200078e00ff */
[----:B------:R-:W-:Y:S01]  /*07e0*/  LEA.HI R0, R14, R15, RZ, 0x7 ;  /* 0x0000000f0e007211 */ /* 0x000fe200078f38ff */
[C---:B------:R-:W-:Y:S01]  /*07f0*/  IMAD.IADD R2, R15.reuse, 0x1, -R2 ;  /* 0x000000010f027824 */ /* 0x040fe200078e0a02 */
[----:B------:R-:W-:Y:S01]  /*0800*/  STL [R1+0x8], R7 ;  /* 0x0000080701007387 */ /* 0x000fe20000100800 */
[----:B------:R-:W-:Y:S01]  /*0810*/  IMAD.SHL.U32 R15, R15, 0x2, RZ ;  /* 0x000000020f0f7824 */ /* 0x000fe200078e00ff */
[----:B------:R-:W-:Y:S01]  /*0820*/  SHF.R.S32.HI R0, RZ, 0x7, R0 ;  /* 0x00000007ff007819 */ /* 0x000fe20000011400 */
[----:B------:R-:W-:Y:S01]  /*0830*/  IMAD.SHL.U32 R2, R2, 0x2, RZ ;  /* 0x0000000202027824 */ /* 0x000fe200078e00ff */
[----:B------:R-:W-:Y:S01]  /*0840*/  SEL R226, R226, 0x10, !P0 ;  /* 0x00000010e2e27807 */ /* 0x000fe20004000000 */
[----:B------:R-:W-:-:S02]  /*0850*/  IMAD.SHL.U32 R205, R205, 0x2, RZ ;  /* 0x00000002cdcd7824 */ /* 0x000fc400078e00ff */
[--C-:B------:R-:W-:Y:S02]  /*0860*/  IMAD R8, R11, 0x400, R2.reuse ;  /* 0x000004000b087824 */ /* 0x100fe400078e0202 */
[----:B------:R-:W-:Y:S02]  /*0870*/  IMAD R6, R0, 0x1000, R2 ;  /* 0x0000100000067824 */ /* 0x000fe400078e0202 */
[----:B------:R-:W-:Y:S02]  /*0880*/  IMAD.SHL.U32 R2, R4, 0x20, RZ ;  /* 0x0000002004027824 */ /* 0x000fe400078e00ff */
[----:B------:R-:W-:Y:S01]  /*0890*/  IMAD.SHL.U32 R3, R0, 0x8, RZ ;  /* 0x0000000800037824 */ /* 0x000fe200078e00ff */
[----:B------:R-:W-:Y:S01]  /*08a0*/  LOP3.LUT R0, R5, 0x1c0, RZ, 0xc0, !PT ;  /* 0x000001c005007812 */ /* 0x000fe200078ec0ff */
[----:B------:R-:W-:Y:S01]  /*08b0*/  IMAD R6, R13, 0x400, R6 ;  /* 0x000004000d067824 */ /* 0x000fe200078e0206 */
[----:B------:R-:W-:Y:S02]  /*08c0*/  LOP3.LUT R4, R2, 0x6, R15, 0xf8, !PT ;  /* 0x0000000602047812 */ /* 0x000fe400078ef80f */
[----:B------:R-:W-:-:S02]  /*08d0*/  LOP3.LUT R5, R0, 0x20, R2, 0xf8, !PT ;  /* 0x0000002000057812 */ /* 0x000fc400078ef802 */
[----:B------:R-:W-:Y:S01]  /*08e0*/  LOP3.LUT R3, R3, 0x8, RZ, 0xc0, !PT ;  /* 0x0000000803037812 */ /* 0x000fe200078ec0ff */
[----:B------:R1:W-:Y:S01]  /*08f0*/  STL [R1+0x1c], R4 ;  /* 0x00001c0401007387 */ /* 0x0003e20000100800 */
[----:B------:R-:W-:-:S04]  /*0900*/  SHF.R.U32.HI R2, RZ, 0x3, R0 ;  /* 0x00000003ff027819 */ /* 0x000fc80000011600 */
[----:B------:R-:W-:Y:S02]  /*0910*/  LOP3.LUT R0, R2, R0, R3, 0x1e, !PT ;  /* 0x0000000002007212 */ /* 0x000fe400078e1e03 */
[----:B------:R-:W-:Y:S01]  /*0920*/  LOP3.LUT R5, R5, R2, RZ, 0x3c, !PT ;  /* 0x0000000205057212 */ /* 0x000fe200078e3cff */
[----:B------:R-:W-:Y:S02]  /*0930*/  IMAD.SHL.U32 R2, R9, 0x8, RZ ;  /* 0x0000000809027824 */ /* 0x000fe400078e00ff */
[----:B------:R-:W-:Y:S02]  /*0940*/  IMAD.IADD R8, R8, 0x1, R0 ;  /* 0x0000000108087824 */ /* 0x000fe400078e0200 */
[----:B------:R-:W-:Y:S01]  /*0950*/  IMAD.IADD R6, R5, 0x1, R6 ;  /* 0x0000000105067824 */ /* 0x000fe200078e0206 */
[----:B------:R-:W-:Y:S01]  /*0960*/  SHF.R.S32.HI R5, RZ, 0x2, R18 ;  /* 0x00000002ff057819 */ /* 0x000fe20000011412 */
[----:B------:R-:W-:Y:S02]  /*0970*/  IMAD.SHL.U32 R0, R10, 0x40, RZ ;  /* 0x000000400a007824 */ /* 0x000fe400078e00ff */
[----:B------:R-:W-:-:S02]  /*0980*/  IMAD.SHL.U32 R224, R6, 0x2, RZ ;  /* 0x0000000206e07824 */ /* 0x000fc400078e00ff */
[----:B------:R-:W-:Y:S01]  /*0990*/  IMAD R11, R13, 0x10, R5 ;  /* 0x000000100d0b7824 */ /* 0x000fe200078e0205 */
[----:B------:R-:W-:Y:S01]  /*09a0*/  LOP3.LUT R0, R0, 0xfffffe00, RZ, 0xc0, !PT ;  /* 0xfffffe0000007812 */ /* 0x000fe200078ec0ff */
[----:B------:R-:W-:-:S03]  /*09b0*/  IMAD.IADD R227, R224, 0x1, R226 ;  /* 0x00000001e0e37824 */ /* 0x000fc600078e02e2 */
[----:B------:R-:W-:Y:S01]  /*09c0*/  STL [R1+0x28], R11 ;  /* 0x0000280b01007387 */ /* 0x000fe20000100800 */
[----:B------:R-:W-:Y:S02]  /*09d0*/  IMAD R5, R13, 0x400, R0 ;  /* 0x000004000d057824 */ /* 0x000fe400078e0200 */
[----:B-1----:R-:W-:-:S05]  /*09e0*/  IMAD.SHL.U32 R4, R9, 0x10, RZ ;  /* 0x0000001009047824 */ /* 0x002fca00078e00ff */
[----:B------:R-:W-:Y:S01]  /*09f0*/  LOP3.LUT R7, R3, 0x10, R4, 0xf8, !PT ;  /* 0x0000001003077812 */ /* 0x000fe200078ef804 */
[----:B------:R-:W-:-:S05]  /*0a00*/  IMAD.SHL.U32 R3, R16, 0x40, RZ ;  /* 0x0000004010037824 */ /* 0x000fca00078e00ff */
[----:B------:R-:W-:-:S04]  /*0a10*/  LOP3.LUT R3, R3, 0x1c0, RZ, 0xc0, !PT ;  /* 0x000001c003037812 */ /* 0x000fc800078ec0ff */
[----:B------:R-:W-:Y:S02]  /*0a20*/  LOP3.LUT R2, R3, 0x8, R2, 0xf8, !PT ;  /* 0x0000000803027812 */ /* 0x000fe400078ef802 */
[----:B------:R-:W-:-:S04]  /*0a30*/  SHF.R.U32.HI R4, RZ, 0x3, R3 ;  /* 0x00000003ff047819 */ /* 0x000fc80000011603 */
[----:B------:R-:W-:Y:S02]  /*0a40*/  LOP3.LUT R216, R2, R4, RZ, 0x3c, !PT ;  /* 0x0000000402d87212 */ /* 0x000fe400078e3cff */
[C-C-:B------:R-:W-:Y:S02]  /*0a50*/  LOP3.LUT R2, R4.reuse, R7, R3.reuse, 0x1e, !PT ;  /* 0x0000000704027212 */ /* 0x140fe400078e1e03 */
[----:B------:R-:W-:Y:S01]  /*0a60*/  LOP3.LUT R204, R4, R204, R3, 0x1e, !PT ;  /* 0x000000cc04cc7212 */ /* 0x000fe200078e1e03 */
[----:B------:R-:W-:Y:S01]  /*0a70*/  IMAD.MOV.U32 R4, RZ, RZ, 0x20 ;  /* 0x00000020ff047424 */ /* 0x000fe200078e00ff */
[-C--:B------:R-:W-:Y:S01]  /*0a80*/  LOP3.LUT R214, R2, R0.reuse, RZ, 0xfc, !PT ;  /* 0x0000000002d67212 */ /* 0x080fe200078efcff */
[----:B------:R-:W-:Y:S01]  /*0a90*/  IMAD.MOV.U32 R2, RZ, RZ, 0x40 ;  /* 0x00000040ff027424 */ /* 0x000fe200078e00ff */
[----:B------:R-:W-:Y:S01]  /*0aa0*/  LOP3.LUT R204, R204, R0, RZ, 0xfc, !PT ;  /* 0x00000000cccc7212 */ /* 0x000fe200078efcff */
[----:B------:R-:W-:Y:S01]  /*0ab0*/  IMAD.IADD R216, R5, 0x1, R216 ;  /* 0x0000000105d87824 */ /* 0x000fe200078e02d8 */
[----:B------:R-:W-:-:S02]  /*0ac0*/  IADD3 R0, R11, -0x40, RZ ;  /* 0xffffffc00b007810 */ /* 0x000fc40007ffe0ff */
[----:B------:R-:W-:Y:S02]  /*0ad0*/  SEL R211, R4, 0xffffffe0, !P4 ;  /* 0xffffffe004d37807 */ /* 0x000fe40006000000 */
[----:B------:R-:W-:Y:S02]  /*0ae0*/  SHF.R.S32.HI R3, RZ, 0x1f, R0 ;  /* 0x0000001fff037819 */ /* 0x000fe40000011400 */
[----:B------:R-:W-:Y:S01]  /*0af0*/  SEL R212, R2, 0xffffffc0, !P3 ;  /* 0xffffffc002d47807 */ /* 0x000fe20005800000 */
[----:B------:R-:W-:Y:S01]  /*0b00*/  IMAD.IADD R211, R210, 0x1, R211 ;  /* 0x00000001d2d37824 */ /* 0x000fe200078e02d3 */
[C---:B------:R-:W-:Y:S01]  /*0b10*/  SHF.L.U64.HI R3, R0.reuse, 0x2, R3 ;  /* 0x0000000200037819 */ /* 0x040fe20000010203 */
[----:B------:R-:W-:Y:S01]  /*0b20*/  IMAD.SHL.U32 R0, R0, 0x4, RZ ;  /* 0x0000000400007824 */ /* 0x000fe200078e00ff */
[----:B------:R-:W-:Y:S01]  /*0b30*/  SEL R4, R4, 0xffffffe0, !P1 ;  /* 0xffffffe004047807 */ /* 0x000fe20004800000 */
[----:B------:R-:W-:Y:S01]  /*0b40*/  IMAD.IADD R213, R210, 0x1, R212 ;  /* 0x00000001d2d57824 */ /* 0x000fe200078e02d4 */
[----:B------:R-:W-:Y:S01]  /*0b50*/  LEA R7, R8, 0xc000, 0x1 ;  /* 0x0000c00008077811 */ /* 0x000fe200078e08ff */
[----:B------:R1:W-:Y:S01]  /*0b60*/  STL [R1+0x18], R3 ;  /* 0x0000180301007387 */ /* 0x0003e20000100800 */
[----:B------:R-:W-:Y:S01]  /*0b70*/  SEL R2, R2, 0xffffffc0, !P2 ;  /* 0xffffffc002027807 */ /* 0x000fe20005000000 */
[----:B------:R-:W-:Y:S01]  /*0b80*/  IMAD.IADD R225, R224, 0x1, R4 ;  /* 0x00000001e0e17824 */ /* 0x000fe200078e0204 */
[----:B------:R-:W-:Y:S01]  /*0b90*/  LEA R204, R204, 0xc000, 0x1 ;  /* 0x0000c000cccc7811 */ /* 0x000fe200078e08ff */
[----:B------:R2:W-:Y:S01]  /*0ba0*/  STL [R1+0x14], R0 ;  /* 0x0000140001007387 */ /* 0x0005e20000100800 */
[----:B------:R-:W-:-:S02]  /*0bb0*/  IMAD.IADD R5, R4, 0x1, R7 ;  /* 0x0000000104057824 */ /* 0x000fc400078e0207 */
[----:B------:R-:W-:Y:S01]  /*0bc0*/  IMAD.IADD R212, R212, 0x1, R211 ;  /* 0x00000001d4d47824 */ /* 0x000fe200078e02d3 */
[----:B------:R-:W-:Y:S01]  /*0bd0*/  STL [R1+0xc], R7 ;  /* 0x00000c0701007387 */ /* 0x000fe20000100800 */
[--C-:B------:R-:W-:Y:S02]  /*0be0*/  IMAD.IADD R4, R5, 0x1, R2.reuse ;  /* 0x0000000105047824 */ /* 0x100fe400078e0202 */
[----:B------:R-:W-:Y:S01]  /*0bf0*/  IMAD.IADD R226, R226, 0x1, R225 ;  /* 0x00000001e2e27824 */ /* 0x000fe200078e02e1 */
[----:B------:R-:W-:Y:S01]  /*0c00*/  STL [R1+0x20], R5 ;  /* 0x0000200501007387 */ /* 0x000fe20000100800 */
[C---:B-1----:R-:W-:Y:S02]  /*0c10*/  IADD3 R3, R7.reuse, 0x420, RZ ;  /* 0x0000042007037810 */ /* 0x042fe40007ffe0ff */
[C---:B------:R-:W-:Y:S01]  /*0c20*/  @P1 IADD3 R3, R7.reuse, 0x3e0, RZ ;  /* 0x000003e007031810 */ /* 0x040fe20007ffe0ff */
[----:B--2---:R-:W-:-:S05]  /*0c30*/  IMAD.IADD R0, R7, 0x1, R2 ;  /* 0x0000000107007824 */ /* 0x004fca00078e0202 */
[----:B------:R1:W-:Y:S04]  /*0c40*/  STL [R1+0x10], R0 ;  /* 0x0000100001007387 */ /* 0x0003e80000100800 */
[----:B------:R2:W-:Y:S04]  /*0c50*/  STL [R1+0x30], R3 ;  /* 0x0000300301007387 */ /* 0x0005e80000100800 */
[----:B------:R2:W-:Y:S01]  /*0c60*/  STL [R1+0x24], R4 ;  /* 0x0000240401007387 */ /* 0x0005e20000100800 */
[----:B-1----:R-:W-:-:S05]  /*0c70*/  IMAD.IADD R0, R2, 0x1, R3 ;  /* 0x0000000102007824 */ /* 0x002fca00078e0203 */
[----:B------:R2:W-:Y:S02]  /*0c80*/  STL [R1+0x2c], R0 ;  /* 0x00002c0001007387 */ /* 0x0005e40000100800 */
.L_x_312:
[----:B------:R-:W-:Y:S02]  /*0c90*/  ULDC.64 UR6, c[0x0][0x240] ;  /* 0x0000900000067ab9 */ /* 0x000fe40000000a00 */
[----:B------:R-:W-:Y:S02]  /*0ca0*/  UISETP.NE.U32.AND UP4, UPT, URZ, UR6, UPT ;  /* 0x000000063f00728c */ /* 0x000fe4000bf85070 */
[----:B------:R-:W-:Y:S02]  /*0cb0*/  USHF.L.U32 UR13, UR31, 0x2, URZ ;  /* 0x000000021f0d7899 */ /* 0x000fe4000800063f */
[----:B------:R-:W-:Y:S02]  /*0cc0*/  USHF.R.S32.HI UR23, URZ, 0x1f, UR31 ;  /* 0x0000001f3f177899 */ /* 0x000fe4000801141f */
[----:B------:R-:W-:Y:S02]  /*0cd0*/  UISETP.NE.AND.EX UP4, UPT, URZ, UR7, UPT, UP4 ;  /* 0x000000073f00728c */ /* 0x000fe4000bf85340 */
[----:B------:R-:W-:-:S02]  /*0ce0*/  ULDC.64 UR10, c[0x0][0x250] ;  /* 0x00009400000a7ab9 */ /* 0x000fc40000000a00 */
[----:B------:R-:W-:Y:S02]  /*0cf0*/  UISETP.NE.U32.AND UP2, UPT, URZ, UR10, UPT ;  /* 0x0000000a3f00728c */ /* 0x000fe4000bf45070 */
[----:B------:R-:W-:Y:S01]  /*0d00*/  USHF.L.U64.HI UR12, UR31, 0x2, UR23 ;  /* 0x000000021f0c7899 */ /* 0x000fe20008010217 */
[----:B------:R-:W-:Y:S01]  /*0d10*/  PLOP3.LUT P2, PT, PT, PT, UP4, 0x80, 0x0 ;  /* 0x000000000000781c */ /* 0x000fe20003f4f048 */
[----:B------:R-:W-:Y:S02]  /*0d20*/  UIADD3 UR6, UP0, UR13, UR6, URZ ;  /* 0x000000060d067290 */ /* 0x000fe4000ff1e03f */
[----:B------:R-:W-:Y:S02]  /*0d30*/  UISETP.NE.AND.EX UP2, UPT, URZ, UR11, UPT, UP2 ;  /* 0x0000000b3f00728c */ /* 0x000fe4000bf45320 */
[----:B------:R-:W-:Y:S02]  /*0d40*/  UIADD3.X UR7, UR12, UR7, URZ, UP0, !UPT ;  /* 0x000000070c077290 */ /* 0x000fe400087fe43f */
[----:B-1----:R-:W-:Y:S01]  /*0d50*/  IMAD.U32 R2, RZ, RZ, UR6 ;  /* 0x00000006ff027e24 */ /* 0x002fe2000f8e00ff */
[----:B------:R-:W-:Y:S01]  /*0d60*/  ULDC.U8 UR14, c[0x0][0x312] ;  /* 0x0000c480000e7ab9 */ /* 0x000fe20000000000 */
[----:B------:R-:W-:Y:S01]  /*0d70*/  PLOP3.LUT P0, PT, PT, PT, UP2, 0x80, 0x0 ;  /* 0x000000000000781c */ /* 0x000fe20003f0f028 */
[----:B------:R-:W-:Y:S01]  /*0d80*/  ULDC.64 UR8, c[0x0][0x248] ;  /* 0x0000920000087ab9 */ /* 0x000fe20000000a00 */
[----:B--2---:R-:W-:Y:S01]  /*0d90*/  IMAD.U32 R3, RZ, RZ, UR7 ;  /* 0x00000007ff037e24 */ /* 0x004fe2000f8e00ff */
[----:B------:R-:W-:-:S02]  /*0da0*/  UISETP.NE.AND UP3, UPT, UR14, URZ, UPT ;  /* 0x0000003f0e00728c */ /* 0x000fc4000bf65270 */
[----:B------:R-:W-:Y:S02]  /*0db0*/  @UP2 UIADD3 UR6, UP0, UR13, UR10, URZ ;  /* 0x0000000a0d062290 */ /* 0x000fe4000ff1e03f */
[----:B------:R1:W2:Y:S01]  /*0dc0*/  @P2 LDG.E R7, [R2.64] ;  /* 0x0000000402072981 */ /* 0x0002a2000c1e1900 */
[----:B------:R-:W-:Y:S02]  /*0dd0*/  UISETP.EQ.U32.AND UP1, UPT, URZ, UR8, UPT ;  /* 0x000000083f00728c */ /* 0x000fe4000bf22070 */
[----:B------:R-:W-:Y:S01]  /*0de0*/  @UP2 UIADD3.X UR7, UR12, UR11, URZ, UP0, !UPT ;  /* 0x0000000b0c072290 */ /* 0x000fe200087fe43f */
[----:B------:R1:W3:Y:S01]  /*0df0*/  @P2 LDG.E R6, [R2.64+0x4] ;  /* 0x0000040402062981 */ /* 0x0002e2000c1e1900 */
[----:B------:R-:W-:Y:S01]  /*0e00*/  MOV R4, UR6 ;  /* 0x0000000600047c02 */ /* 0x000fe20008000f00 */
[----:B------:R-:W-:-:S03]  /*0e10*/  UISETP.EQ.OR.EX UP1, UPT, URZ, UR9, !UP3, UP1 ;  /* 0x000000093f00728c */ /* 0x000fc6000df22710 */
[----:B------:R-:W-:Y:S01]  /*0e20*/  IMAD.U32 R5, RZ, RZ, UR7 ;  /* 0x00000007ff057e24 */ /* 0x000fe2000f8e00ff */
[----:B------:R-:W-:-:S04]  /*0e30*/  UIADD3 UR8, UP0, UR13, UR8, URZ ;  /* 0x000000080d087290 */ /* 0x000fc8000ff1e03f */
[----:B------:R-:W4:Y:S01]  /*0e40*/  @P0 LDG.E R4, [R4.64] ;  /* 0x0000000404040981 */ /* 0x000f22000c1e1900 */
[----:B------:R-:W-:Y:S01]  /*0e50*/  PLOP3.LUT P1, PT, PT, PT, UP1, 0x80, 0x0 ;  /* 0x000000000000781c */ /* 0x000fe20003f2f018 */
[----:B------:R-:W-:Y:S01]  /*0e60*/  UIADD3.X UR9, UR12, UR9, URZ, UP0, !UPT ;  /* 0x000000090c097290 */ /* 0x000fe200087fe43f */
[----:B-1----:R-:W-:-:S05]  /*0e70*/  IMAD.U32 R2, RZ, RZ, UR8 ;  /* 0x00000008ff027e24 */ /* 0x002fca000f8e00ff */
[----:B------:R-:W-:-:S06]  /*0e80*/  MOV R3, UR9 ;  /* 0x0000000900037c02 */ /* 0x000fcc0008000f00 */
[----:B------:R-:W5:Y:S01]  /*0e90*/  @!P1 LDG.E R0, [R2.64] ;  /* 0x0000000402009981 */ /* 0x000f62000c1e1900 */
[----:B------:R-:W-:Y:S02]  /*0ea0*/  UMOV UR17, 0xffffffff ;  /* 0xffffffff00117882 */ /* 0x000fe40000000000 */
[----:B------:R-:W-:Y:S02]  /*0eb0*/  UMOV UR16, URZ ;  /* 0x0000003f00107c82 */ /* 0x000fe40008000000 */
[----:B------:R-:W-:Y:S02]  /*0ec0*/  UMOV UR19, 0xffffffff ;  /* 0xffffffff00137882 */ /* 0x000fe40000000000 */
[----:B------:R-:W-:Y:S01]  /*0ed0*/  ULDC UR8, c[0x0][0x218] ;  /* 0x0000860000087ab9 */ /* 0x000fe20000000800 */
[----:B--2---:R-:W1:Y:S08]  /*0ee0*/  @P2 R2UR UR17, R7 ;  /* 0x00000000071123c2 */ /* 0x004e7000000e0000 */
[----:B---3--:R-:W1:Y:S08]  /*0ef0*/  @P2 R2UR UR6, R6 ;  /* 0x00000000060623c2 */ /* 0x008e7000000e0000 */
[----:B----4-:R2:W3:Y:S01]  /*0f00*/  @P0 R2UR UR16, R4 ;  /* 0x00000000041003c2 */ /* 0x0104e200000e0000 */
[----:B------:R-:W-:-:S04]  /*0f10*/  ISETP.NE.U32.AND P0, PT, RZ, c[0x0][0x248], PT ;  /* 0x00009200ff007a0c */ /* 0x000fc80003f05070 */
[----:B------:R-:W-:Y:S01]  /*0f20*/  ISETP.NE.AND.EX P0, PT, RZ, c[0x0][0x24c], PT, P0 ;  /* 0x00009300ff007a0c */ /* 0x000fe20003f05300 */
[----:B-1----:R-:W-:Y:S02]  /*0f30*/  @UP4 UIADD3 UR27, UR6, -UR17, URZ ;  /* 0x80000011061b4290 */ /* 0x002fe4000fffe03f */
[----:B-----5:R2:W1:Y:S05]  /*0f40*/  @!P1 R2UR UR19, R0 ;  /* 0x00000000001393c2 */ /* 0x02046a00000e0000 */
[----:B------:R-:W-:-:S05]  /*0f50*/  @!UP4 ULDC UR27, c[0x0][0x214] ;  /* 0x00008500001bcab9 */ /* 0x000fca0000000800 */
[----:B------:R-:W-:Y:S05]  /*0f60*/  @!P0 BRA `(.L_x_268) ;  /* 0x0000007000008947 */ /* 0x000fea0003800000 */
[----:B---3--:R-:W-:-:S13]  /*0f70*/  PLOP3.LUT P0, PT, PT, PT, UP3, 0x80, 0x0 ;  /* 0x000000000000781c */ /* 0x008fda0003f0f038 */
[----:B--2---:R-:W2:Y:S04]  /*0f80*/  @P0 LDG.E R0, [R2.64+0x4] ;  /* 0x0000040402000981 */ /* 0x004ea8000c1e1900 */
[----:B------:R-:W3:Y:S01]  /*0f90*/  @!P0 LDG.E R2, [R2.64] ;  /* 0x0000000402028981 */ /* 0x000ee2000c1e1900 */
[----:B--2---:R-:W2:Y:S02]  /*0fa0*/  @P0 R2UR UR6, R0 ;  /* 0x00000000000603c2 */ /* 0x004ea400000e0000 */
[----:B-12---:R-:W-:-:S11]  /*0fb0*/  @UP3 UIADD3 UR8, UR6, -UR19, URZ ;  /* 0x8000001306083290 */ /* 0x006fd6000fffe03f */
[----:B---3--:R1:W2:Y:S01]  /*0fc0*/  @!P0 R2UR UR8, R2 ;  /* 0x00000000020883c2 */ /* 0x0082a200000e0000 */
[----:B------:R-:W-:-:S07]  /*0fd0*/  DEPBAR.LE SB1, 0x0, {2} ;  /* 0x000090040000791a */ /* 0x000fce0000000000 */
.L_x_268:
[----:B---3--:R-:W-:Y:S02]  /*0fe0*/  ULDC.64 UR6, c[0x0][0x258] ;  /* 0x0000960000067ab9 */ /* 0x008fe40000000a00 */
[----:B------:R-:W-:-:S04]  /*0ff0*/  UISETP.NE.U32.AND UP1, UPT, URZ, UR6, UPT ;  /* 0x000000063f00728c */ /* 0x000fc8000bf25070 */
[----:B------:R-:W-:-:S06]  /*1000*/  UISETP.NE.AND.EX UP1, UPT, URZ, UR7, UPT, UP1 ;  /* 0x000000073f00728c */ /* 0x000fcc000bf25310 */
[----:B------:R-:W-:-:S05]  /*1010*/  PLOP3.LUT P0, PT, PT, PT, UP1, 0x80, 0x0 ;  /* 0x000000000000781c */ /* 0x000fca0003f0f018 */
[----:B------:R-:W-:-:S04]  /*1020*/  @UP1 UIADD3 UR6, UP0, UR13, UR6, URZ ;  /* 0x000000060d061290 */ /* 0x000fc8000ff1e03f */
[----:B------:R-:W-:Y:S02]  /*1030*/  @UP1 UIADD3.X UR7, UR12, UR7, URZ, UP0, !UPT ;  /* 0x000000070c071290 */ /* 0x000fe400087fe43f */
[----:B------:R-:W-:-:S04]  /*1040*/  IMAD.U32 R2, RZ, RZ, UR6 ;  /* 0x00000006ff027e24 */ /* 0x000fc8000f8e00ff */
[----:B------:R-:W-:Y:S01]  /*1050*/  IMAD.U32 R3, RZ, RZ, UR7 ;  /* 0x00000007ff037e24 */ /* 0x000fe2000f8e00ff */
[----:B------:R-:W-:-:S04]  /*1060*/  ULDC.64 UR6, c[0x0][0x268] ;  /* 0x00009a0000067ab9 */ /* 0x000fc80000000a00 */
[----:B--2---:R-:W2:Y:S01]  /*1070*/  @P0 LDG.E R0, [R2.64] ;  /* 0x0000000402000981 */ /* 0x004ea2000c1e1900 */
[----:B------:R-:W-:Y:S02]  /*1080*/  @!UP1 UISETP.NE.U32.AND UP0, UPT, URZ, UR6, UPT ;  /* 0x000000063f00928c */ /* 0x000fe4000bf05070 */
[----:B------:R-:W-:Y:S02]  /*1090*/  ULDC UR10, c[0x0][0x21c] ;  /* 0x00008700000a7ab9 */ /* 0x000fe40000000800 */
[----:B------:R-:W-:Y:S02]  /*10a0*/  @!UP1 UISETP.NE.AND.EX UP0, UPT, URZ, UR7, UPT, UP0 ;  /* 0x000000073f00928c */ /* 0x000fe4000bf05300 */
[----:B------:R-:W-:Y:S02]  /*10b0*/  USHF.L.U32 UR22, UR18, 0x7, URZ ;  /* 0x0000000712167899 */ /* 0x000fe4000800063f */
[----:B------:R-:W-:Y:S01]  /*10c0*/  @!UP1 USEL UR7, URZ, UR10, !UP0 ;  /* 0x0000000a3f079287 */ /* 0x000fe2000c000000 */
[----:B--2---:R-:W2:Y:S02]  /*10d0*/  @P0 R2UR UR9, R0 ;  /* 0x00000000000903c2 */ /* 0x004ea400000e0000 */
[----:B--2---:R-:W-:-:S02]  /*10e0*/  @UP1 UIADD3 UR6, UR9, -UR16, URZ ;  /* 0x8000001009061290 */ /* 0x004fc4000fffe03f */
[----:B------:R-:W-:-:S04]  /*10f0*/  @!UP1 UIADD3 UR6, UR7, UR8, -UR16 ;  /* 0x0000000807069290 */ /* 0x000fc8000fffe810 */
[----:B------:R-:W-:-:S06]  /*1100*/  UISETP.GT.AND UP0, UPT, UR6, UR22, UPT ;  /* 0x000000160600728c */ /* 0x000fcc000bf04270 */
[----:B------:R-:W-:-:S13]  /*1110*/  PLOP3.LUT P0, PT, PT, PT, UP0, 0x80, 0x0 ;  /* 0x000000000000781c */ /* 0x000fda0003f0f008 */
[----:B------:R-:W-:Y:S05]  /*1120*/  @!P0 BRA `(.L_x_269) ;  /* 0x0000870000008947 */ /* 0x000fea0003800000 */
[----:B------:R-:W-:Y:S02]  /*1130*/  ULDC.64 UR10, c[0x0][0x178] ;  /* 0x00005e00000a7ab9 */ /* 0x000fe40000000a00 */
[----:B------:R-:W-:Y:S02]  /*1140*/  UIMAD UR7, UR23, UR10, URZ ;  /* 0x0000000a170772a4 */ /* 0x000fe4000f8e023f */
[----:B-1----:R-:W-:Y:S02]  /*1150*/  UISETP.NE.AND UP0, UPT, UR19, -0x1, UPT ;  /* 0xffffffff1300788c */ /* 0x002fe4000bf05270 */
[----:B------:R-:W-:Y:S02]  /*1160*/  UIMAD UR13, UR31, UR11, UR7 ;  /* 0x0000000b1f0d72a4 */ /* 0x000fe4000f8e0207 */
[----:B------:R-:W-:Y:S02]  /*1170*/  UIADD3 UR7, UR27, 0x3f, URZ ;  /* 0x0000003f1b077890 */ /* 0x000fe4000fffe03f */
[----:B------:R-:W-:Y:S01]  /*1180*/  ULDC.64 UR14, c[0x0][0x190] ;  /* 0x00006400000e7ab9 */ /* 0x000fe20000000a00 */
[----:B------:R-:W-:Y:S01]  /*1190*/  PLOP3.LUT P0, PT, PT, PT, UP0, 0x80, 0x0 ;  /* 0x000000000000781c */ /* 0x000fe20003f0f008 */
[----:B------:R-:W-:-:S02]  /*11a0*/  USHF.R.S32.HI UR12, URZ, 0x1f, UR7 ;  /* 0x0000001f3f0c7899 */ /* 0x000fc40008011407 */
[----:B------:R-:W-:Y:S02]  /*11b0*/  UIMAD.WIDE.U32 UR8, UR31, UR10, URZ ;  /* 0x0000000a1f0872a5 */ /* 0x000fe4000f8e003f */
[----:B------:R-:W-:Y:S02]  /*11c0*/  UISETP.NE.AND UP1, UPT, UR17, -0x1, UPT ;  /* 0xffffffff1100788c */ /* 0x000fe4000bf25270 */
[----:B------:R-:W-:Y:S02]  /*11d0*/  UIMAD.WIDE.U32 UR10, UR17, UR14, URZ ;  /* 0x0000000e110a72a5 */ /* 0x000fe4000f8e003f */
[----:B------:R-:W-:Y:S02]  /*11e0*/  ULEA.HI UR33, UR12, UR7, URZ, 0x6 ;  /* 0x000000070c217291 */ /* 0x000fe4000f8f303f */
[----:B------:R-:W-:Y:S02]  /*11f0*/  @UP0 UIADD3 UR7, UR16, UR19, URZ ;  /* 0x0000001310070290 */ /* 0x000fe4000fffe03f */
[----:B------:R-:W-:-:S02]  /*1200*/  ULDC.64 UR20, c[0x0][0x198] ;  /* 0x0000660000147ab9 */ /* 0x000fc40000000a00 */
[----:B------:R-:W-:Y:S02]  /*1210*/  USEL UR39, UR8, UR10, !UP1 ;  /* 0x0000000a08277287 */ /* 0x000fe4000c800000 */
[----:B------:R-:W-:Y:S02]  /*1220*/  UIADD3 UR34, UR9, UR13, URZ ;  /* 0x0000000d09227290 */ /* 0x000fe4000fffe03f */
[----:B------:R-:W-:Y:S02]  /*1230*/  ULOP3.LUT UR12, UR33, 0xffffffc0, URZ, 0xc0, !UPT ;  /* 0xffffffc0210c7892 */ /* 0x000fe4000f8ec03f */
[----:B------:R-:W-:Y:S02]  /*1240*/  @UP0 UIMAD.WIDE.U32 UR8, UR7, UR20, URZ ;  /* 0x00000014070802a5 */ /* 0x000fe4000f8e003f */
[----:B------:R-:W-:Y:S02]  /*1250*/  UIMAD UR10, UR17, UR15, URZ ;  /* 0x0000000f110a72a4 */ /* 0x000fe4000f8e023f */
[----:B------:R-:W-:-:S02]  /*1260*/  UIADD3 UR14, UR12, -0x40, URZ ;  /* 0xffffffc00c0e7890 */ /* 0x000fc4000fffe03f */
[----:B------:R-:W-:Y:S02]  /*1270*/  @UP0 UIMAD UR35, UR7, UR21, UR9 ;  /* 0x00000015072302a4 */ /* 0x000fe4000f8e0209 */
[----:B------:R-:W-:Y:S02]  /*1280*/  @UP1 UIADD3 UR34, UR11, UR10, URZ ;  /* 0x0000000a0b221290 */ /* 0x000fe4000fffe03f */
[----:B------:R-:W-:Y:S02]  /*1290*/  USHF.R.S32.HI UR28, URZ, 0x1f, UR14 ;  /* 0x0000001f3f1c7899 */ /* 0x000fe4000801140e */
[----:B------:R-:W-:Y:S01]  /*12a0*/  @UP0 UMOV UR32, UR8 ;  /* 0x0000000800200c82 */ /* 0x000fe20008000000 */
[----:B------:R-:W-:Y:S05]  /*12b0*/  @P0 BRA `(.L_x_270) ;  /* 0x000000c000000947 */ /* 0x000fea0003800000 */
[----:B------:R-:W-:Y:S02]  /*12c0*/  USHF.R.S32.HI UR7, URZ, 0x1f, UR16 ;  /* 0x0000001f3f077899 */ /* 0x000fe40008011410 */
[----:B------:R-:W-:Y:S02]  /*12d0*/  ULDC.64 UR10, c[0x0][0x198] ;  /* 0x00006600000a7ab9 */ /* 0x000fe40000000a00 */
[----:B------:R-:W-:-:S02]  /*12e0*/  UIMAD UR7, UR7, UR10, URZ ;  /* 0x0000000a070772a4 */ /* 0x000fc4000f8e023f */
[----:B------:R-:W-:Y:S02]  /*12f0*/  UIMAD.WIDE.U32 UR8, UR16, UR10, URZ ;  /* 0x0000000a100872a5 */ /* 0x000fe4000f8e003f */
[----:B------:R-:W-:Y:S02]  /*1300*/  UIMAD UR11, UR16, UR11, UR7 ;  /* 0x0000000b100b72a4 */ /* 0x000fe4000f8e0207 */
[----:B------:R-:W-:Y:S02]  /*1310*/  ULDC.64 UR12, c[0x0][0x180] ;  /* 0x00006000000c7ab9 */ /* 0x000fe40000000a00 */
[----:B------:R-:W-:Y:S02]  /*1320*/  UIADD3 UR9, UR9, UR11, URZ ;  /* 0x0000000b09097290 */ /* 0x000fe4000fffe03f */
[----:B------:R-:W-:Y:S02]  /*1330*/  UIMAD UR7, UR23, UR12, URZ ;  /* 0x0000000c170772a4 */ /* 0x000fe4000f8e023f */
[----:B------:R-:W-:-:S02]  /*1340*/  UIMAD.WIDE.U32 UR8, UR31, UR12, UR8 ;  /* 0x0000000c1f0872a5 */ /* 0x000fc4000f8e0008 */
[----:B------:R-:W-:-:S04]  /*1350*/  UIMAD UR7, UR31, UR13, UR7 ;  /* 0x0000000d1f0772a4 */ /* 0x000fc8000f8e0207 */
[----:B------:R-:W-:Y:S02]  /*1360*/  UIADD3 UR35, UR9, UR7, URZ ;  /* 0x0000000709237290 */ /* 0x000fe4000fffe03f */
[----:B------:R-:W-:Y:S02]  /*1370*/  UMOV UR32, UR8 ;  /* 0x0000000800207c82 */ /* 0x000fe40008000000 */
.L_x_270:
[----:B------:R-:W-:Y:S02]  /*1380*/  @UP0 UIADD3 UR7, UR16, UR19, URZ ;  /* 0x0000001310070290 */ /* 0x000fe4000fffe03f */
[----:B------:R-:W-:Y:S02]  /*1390*/  ULDC.64 UR10, c[0x0][0x1a0] ;  /* 0x00006800000a7ab9 */ /* 0x000fe40000000a00 */
[----:B------:R-:W-:-:S04]  /*13a0*/  @UP0 UIMAD.WIDE.U32 UR8, UR7, UR10, URZ ;  /* 0x0000000a070802a5 */ /* 0x000fc8000f8e003f */
[----:B------:R-:W-:-:S03]  /*13b0*/  @UP0 UIMAD UR30, UR7, UR11, UR9 ;  /* 0x0000000b071e02a4 */ /* 0x000fc6000f8e0209 */
[----:B------:R-:W-:Y:S01]  /*13c0*/  @UP0 UMOV UR29, UR8 ;  /* 0x00000008001d0c82 */ /* 0x000fe20008000000 */
[----:B------:R-:W-:Y:S05]  /*13d0*/  @P0 BRA `(.L_x_271) ;  /* 0x000000c000000947 */ /* 0x000fea0003800000 */
[----:B------:R-:W-:Y:S02]  /*13e0*/  USHF.R.S32.HI UR7, URZ, 0x1f, UR16 ;  /* 0x0000001f3f077899 */ /* 0x000fe40008011410 */
[----:B------:R-:W-:Y:S02]  /*13f0*/  ULDC.64 UR10, c[0x0][0x1a0] ;  /* 0x00006800000a7ab9 */ /* 0x000fe40000000a00 */
[----:B------:R-:W-:Y:S02]  /*1400*/  UIMAD UR7, UR7, UR10, URZ ;  /* 0x0000000a070772a4 */ /* 0x000fe4000f8e023f */
[----:B------:R-:W-:Y:S02]  /*1410*/  UIMAD.WIDE.U32 UR8, UR16, UR10, URZ ;  /* 0x0000000a100872a5 */ /* 0x000fe4000f8e003f */
[----:B------:R-:W-:-:S04]  /*1420*/  UIMAD UR11, UR16, UR11, UR7 ;  /* 0x0000000b100b72a4 */ /* 0x000fc8000f8e0207 */
[----:B------:R-:W-:-:S03]  /*1430*/  UIADD3 UR9, UR9, UR11, URZ ;  /* 0x0000000b09097290 */ /* 0x000fc6000fffe03f */
[----:B------:R-:W-:Y:S02]  /*1440*/  ULDC.64 UR10, c[0x0][0x188] ;  /* 0x00006200000a7ab9 */ /* 0x000fe40000000a00 */
[----:B------:R-:W-:Y:S02]  /*1450*/  UIMAD UR7, UR23, UR10, URZ ;  /* 0x0000000a170772a4 */ /* 0x000fe4000f8e023f */
[----:B------:R-:W-:Y:S02]  /*1460*/  UIMAD.WIDE.U32 UR8, UR31, UR10, UR8 ;  /* 0x0000000a1f0872a5 */ /* 0x000fe4000f8e0008 */
[----:B------:R-:W-:-:S04]  /*1470*/  UIMAD UR7, UR31, UR11, UR7 ;  /* 0x0000000b1f0772a4 */ /* 0x000fc8000f8e0207 */
[----:B------:R-:W-:Y:S02]  /*1480*/  UIADD3 UR30, UR9, UR7, URZ ;  /* 0x00000007091e7290 */ /* 0x000fe4000fffe03f */
[----:B------:R-:W-:Y:S02]  /*1490*/  UMOV UR29, UR8 ;  /* 0x00000008001d7c82 */ /* 0x000fe40008000000 */
.L_x_271:
[----:B------:R-:W-:Y:S01]  /*14a0*/  IABS R5, c[0x0][0x1c8] ;  /* 0x0000720000057a13 */ /* 0x000fe20000000000 */
[----:B------:R-:W-:Y:S01]  /*14b0*/  ULDC.64 UR10, c[0x0][0x370] ;  /* 0x0000dc00000a7ab9 */ /* 0x000fe20000000a00 */
[----:B------:R-:W-:Y:S01]  /*14c0*/  IABS R4, UR38 ;  /* 0x0000002600047c13 */ /* 0x000fe20008000000 */
[----:B------:R-:W-:Y:S01]  /*14d0*/  @UP1 UIMAD.WIDE.U32 UR8, UR17, UR10, URZ ;  /* 0x0000000a110812a5 */ /* 0x000fe2000f8e003f */
[----:B------:R-:W1:Y:S01]  /*14e0*/  I2F.RP R2, R5 ;  /* 0x0000000500027306 */ /* 0x000e620000209400 */
[----:B------:R-:W-:Y:S01]  /*14f0*/  ULDC UR12, c[0x0][0x224] ;  /* 0x00008900000c7ab9 */ /* 0x000fe20000000800 */
[----:B------:R-:W-:Y:S01]  /*1500*/  ISETP.NE.AND P1, PT, RZ, c[0x0][0x1c8], PT ;  /* 0x00007200ff007a0c */ /* 0x000fe20003f25270 */
[----:B------:R-:W-:Y:S02]  /*1510*/  @UP1 UIMAD UR25, UR17, UR11, UR9 ;  /* 0x0000000b111912a4 */ /* 0x000fe4000f8e0209 */
[----:B------:R-:W-:-:S02]  /*1520*/  USHF.L.U32 UR13, UR31, 0x7, URZ ;  /* 0x000000071f0d7899 */ /* 0x000fc4000800063f */
[----:B------:R-:W-:Y:S02]  /*1530*/  @UP1 UMOV UR24, UR8 ;  /* 0x0000000800181c82 */ /* 0x000fe40008000000 */
[----:B------:R-:W-:Y:S02]  /*1540*/  ULDC.64 UR8, c[0x0][0x368] ;  /* 0x0000da0000087ab9 */ /* 0x000fe40000000a00 */
[----:B------:R-:W-:Y:S02]  /*1550*/  @!UP1 UIMAD UR7, UR23, UR8, URZ ;  /* 0x00000008170792a4 */ /* 0x000fe4000f8e023f */
[----:B------:R-:W-:Y:S02]  /*1560*/  ULDC.64 UR10, c[0x0][0x3d8] ;  /* 0x0000f600000a7ab9 */ /* 0x000fe40000000a00 */
[----:B------:R-:W-:Y:S01]  /*1570*/  @!UP1 UIMAD UR7, UR31, UR9, UR7 ;  /* 0x000000091f0792a4 */ /* 0x000fe2000f8e0207 */
[----:B-1----:R-:W1:Y:S01]  /*1580*/  MUFU.RCP R2, R2 ;  /* 0x0000000200027308 */ /* 0x002e620000001000 */
[----:B------:R-:W-:-:S02]  /*1590*/  @!UP1 UIMAD.WIDE.U32 UR8, UR31, UR8, URZ ;  /* 0x000000081f0892a5 */ /* 0x000fc4000f8e003f */
[----:B------:R-:W-:Y:S02]  /*15a0*/  USHF.R.S32.HI UR20, URZ, 0x1f, UR22 ;  /* 0x0000001f3f147899 */ /* 0x000fe40008011416 */
[----:B------:R-:W-:Y:S02]  /*15b0*/  @!UP1 UIADD3 UR25, UR9, UR7, URZ ;  /* 0x0000000709199290 */ /* 0x000fe4000fffe03f */
[----:B------:R-:W-:Y:S01]  /*15c0*/  UIMAD UR7, UR23, UR12, UR52 ;  /* 0x0000000c170772a4 */ /* 0x000fe2000f8e0234 */
[----:B------:R-:W2:Y:S01]  /*15d0*/  S2UR UR12, SR_CTAID.X ;  /* 0x00000000000c79c3 */ /* 0x000ea20000002500 */
[----:B------:R-:W-:Y:S02]  /*15e0*/  @!UP1 UMOV UR24, UR8 ;  /* 0x0000000800189c82 */ /* 0x000fe40008000000 */
[----:B------:R-:W-:Y:S02]  /*15f0*/  UIADD3 UR7, UR45, UR7, URZ ;  /* 0x000000072d077290 */ /* 0x000fe4000fffe03f */
[----:B------:R-:W-:-:S02]  /*1600*/  UIMAD.WIDE.U32 UR8, UR36, UR17, URZ ;  /* 0x00000011240872a5 */ /* 0x000fc4000f8e003f */
[----:B------:R-:W-:Y:S01]  /*1610*/  UIMAD UR7, UR36, UR7, UR51 ;  /* 0x00000007240772a4 */ /* 0x000fe2000f8e0233 */
[----:B-1----:R-:W-:Y:S01]  /*1620*/  IADD3 R2, R2, 0xffffffe, RZ ;  /* 0x0ffffffe02027810 */ /* 0x002fe20007ffe0ff */
[----:B------:R-:W-:Y:S02]  /*1630*/  USEL UR15, UR42, UR8, !UP1 ;  /* 0x000000082a0f7287 */ /* 0x000fe4000c800000 */
[----:B------:R-:W-:Y:S01]  /*1640*/  UIADD3 UR21, UR43, UR7, URZ ;  /* 0x000000072b157290 */ /* 0x000fe2000fffe03f */
[----:B------:R-:W1:Y:S01]  /*1650*/  F2I.FTZ.U32.TRUNC.NTZ R3, R2 ;  /* 0x0000000200037305 */ /* 0x000e62000021f000 */
[----:B------:R-:W-:-:S04]  /*1660*/  UIMAD UR7, UR37, UR17, URZ ;  /* 0x00000011250772a4 */ /* 0x000fc8000f8e023f */
[----:B------:R-:W-:Y:S02]  /*1670*/  @UP1 UIADD3 UR21, UR9, UR7, URZ ;  /* 0x0000000709151290 */ /* 0x000fe4000fffe03f */
[----:B------:R-:W-:-:S04]  /*1680*/  USHF.L.U64.HI UR7, UR31, 0x7, UR23 ;  /* 0x000000071f077899 */ /* 0x000fc80008010217 */
[----:B------:R-:W-:Y:S02]  /*1690*/  USEL UR7, UR7, URZ, UP4 ;  /* 0x0000003f07077287 */ /* 0x000fe4000a000000 */
[----:B--2---:R-:W-:Y:S01]  /*16a0*/  UIMAD.WIDE.U32 UR8, UR12, UR10, URZ ;  /* 0x0000000a0c0872a5 */ /* 0x004fe2000f8e003f */
[----:B-1----:R-:W-:-:S03]  /*16b0*/  IMAD.MOV R0, RZ, RZ, -R3 ;  /* 0x000000ffff007224 */ /* 0x002fc600078e0a03 */
[----:B------:R-:W-:Y:S01]  /*16c0*/  UIMAD UR11, UR12, UR11, UR9 ;  /* 0x0000000b0c0b72a4 */ /* 0x000fe2000f8e0209 */
[----:B------:R-:W-:Y:S01]  /*16d0*/  IMAD.MOV.U32 R2, RZ, RZ, RZ ;  /* 0x000000ffff027224 */ /* 0x000fe200078e00ff */
[----:B------:R-:W-:Y:S01]  /*16e0*/  USEL UR12, UR8, URZ, UP6 ;  /* 0x0000003f080c7287 */ /* 0x000fe2000b000000 */
[----:B------:R-:W-:Y:S01]  /*16f0*/  IMAD R0, R0, R5, RZ ;  /* 0x0000000500007224 */ /* 0x000fe200078e02ff */
[----:B------:R-:W-:Y:S02]  /*1700*/  USEL UR8, UR13, URZ, UP4 ;  /* 0x0000003f0d087287 */ /* 0x000fe4000a000000 */
[----:B------:R-:W-:Y:S01]  /*1710*/  USEL UR26, UR11, URZ, UP6 ;  /* 0x0000003f0b1a7287 */ /* 0x000fe2000b000000 */
[----:B------:R-:W-:Y:S01]  /*1720*/  IMAD.HI.U32 R0, R3, R0, R2 ;  /* 0x0000000003007227 */ /* 0x000fe200078e0002 */
[----:B------:R-:W-:Y:S02]  /*1730*/  UIADD3 UR8, UP0, UR14, UR8, URZ ;  /* 0x000000080e087290 */ /* 0x000fe4000ff1e03f */
[----:B------:R-:W-:Y:S01]  /*1740*/  ULDC UR13, c[0x0][0x234] ;  /* 0x00008d00000d7ab9 */ /* 0x000fe20000000800 */
[----:B------:R-:W-:Y:S01]  /*1750*/  IMAD.MOV.U32 R2, RZ, RZ, R4 ;  /* 0x000000ffff027224 */ /* 0x000fe200078e0004 */
[----:B------:R-:W-:-:S02]  /*1760*/  UIADD3.X UR9, UR28, UR7, URZ, UP0, !UPT ;  /* 0x000000071c097290 */ /* 0x000fc400087fe43f */
[----:B------:R-:W-:Y:S01]  /*1770*/  UIMAD UR7, UR37, UR8, URZ ;  /* 0x00000008250772a4 */ /* 0x000fe2000f8e023f */
[----:B------:R-:W-:-:S03]  /*1780*/  IMAD.HI.U32 R0, R0, R2, RZ ;  /* 0x0000000200007227 */ /* 0x000fc600078e00ff */
[----:B------:R-:W-:Y:S01]  /*1790*/  UIMAD UR10, UR36, UR9, UR7 ;  /* 0x00000009240a72a4 */ /* 0x000fe2000f8e0207 */
[----:B------:R-:W-:Y:S01]  /*17a0*/  IMAD.MOV R3, RZ, RZ, -R0 ;  /* 0x000000ffff037224 */ /* 0x000fe200078e0a00 */
[----:B------:R-:W-:Y:S02]  /*17b0*/  @UP5 USEL UR7, UR54, UR17, !UP1 ;  /* 0x0000001136075287 */ /* 0x000fe4000c800000 */
[----:B------:R-:W-:Y:S01]  /*17c0*/  UIMAD.WIDE.U32 UR8, UR36, UR8, URZ ;  /* 0x00000008240872a5 */ /* 0x000fe2000f8e003f */
[C---:B------:R-:W-:Y:S01]  /*17d0*/  IMAD R2, R5.reuse, R3, R2 ;  /* 0x0000000305027224 */ /* 0x040fe200078e0202 */
[----:B------:R-:W-:Y:S02]  /*17e0*/  @UP5 UIMAD UR13, UR38, UR13, UR7 ;  /* 0x0000000d260d52a4 */ /* 0x000fe4000f8e0207 */
[----:B------:R-:W-:Y:S02]  /*17f0*/  UIADD3 UR23, UR9, UR10, URZ ;  /* 0x0000000a09177290 */ /* 0x000fe4000fffe03f */
[----:B------:R-:W-:-:S03]  /*1800*/  ISETP.GT.U32.AND P0, PT, R5, R2, PT ;  /* 0x000000020500720c */ /* 0x000fc60003f04070 */
[----:B------:R-:W-:-:S10]  /*1810*/  @!UP5 UMOV UR13, UR49 ;  /* 0x00000031000ddc82 */ /* 0x000fd40008000000 */
[----:B------:R-:W-:Y:S01]  /*1820*/  @!P0 IMAD.IADD R2, R2, 0x1, -R5 ;  /* 0x0000000102028824 */ /* 0x000fe200078e0a05 */
[----:B------:R-:W-:Y:S02]  /*1830*/  @!P0 IADD3 R0, R0, 0x1, RZ ;  /* 0x0000000100008810 */ /* 0x000fe40007ffe0ff */
[----:B------:R-:W-:Y:S02]  /*1840*/  ISETP.LE.AND P0, PT, RZ, UR56, PT ;  /* 0x00000038ff007c0c */ /* 0x000fe4000bf03270 */
[----:B------:R-:W-:-:S13]  /*1850*/  ISETP.GE.U32.AND P2, PT, R2, R5, PT ;  /* 0x000000050200720c */ /* 0x000fda0003f46070 */
[----:B------:R-:W-:-:S05]  /*1860*/  @P2 IADD3 R0, R0, 0x1, RZ ;  /* 0x0000000100002810 */ /* 0x000fca0007ffe0ff */
[----:B------:R-:W-:-:S04]  /*1870*/  IMAD.MOV.U32 R10, RZ, RZ, R0 ;  /* 0x000000ffff0a7224 */ /* 0x000fc800078e0000 */
[----:B------:R-:W-:Y:S01]  /*1880*/  @!P0 IMAD.MOV R10, RZ, RZ, -R10 ;  /* 0x000000ffff0a8224 */ /* 0x000fe200078e0a0a */
[----:B------:R-:W-:Y:S02]  /*1890*/  PLOP3.LUT P0, PT, PT, PT, UP5, 0x80, 0x0 ;  /* 0x000000000000781c */ /* 0x000fe40003f0f058 */
[----:B------:R-:W-:-:S04]  /*18a0*/  @!P1 LOP3.LUT R10, RZ, c[0x0][0x1c8], RZ, 0x33, !PT ;  /* 0x00007200ff0a9a12 */ /* 0x000fc800078e33ff */
[----:B------:R-:W-:-:S07]  /*18b0*/  SHF.R.S32.HI R14, RZ, 0x1f, R10 ;  /* 0x0000001fff0e7819 */ /* 0x000fce000001140a */
[----:B------:R-:W-:Y:S05]  /*18c0*/  @!P0 BRA `(.L_x_272) ;  /* 0x0000005000008947 */ /* 0x000fea0003800000 */
[----:B------:R-:W-:Y:S02]  /*18d0*/  ULDC UR7, c[0x0][0x224] ;  /* 0x0000890000077ab9 */ /* 0x000fe40000000800 */
[----:B------:R-:W-:-:S04]  /*18e0*/  @!UP1 UIMAD UR17, UR31, UR7, URZ ;  /* 0x000000071f1192a4 */ /* 0x000fc8000f8e023f */
[----:B------:R-:W-:-:S04]  /*18f0*/  ULEA UR7, UR31, UR17, 0x7 ;  /* 0x000000111f077291 */ /* 0x000fc8000f8e383f */
[----:B------:R-:W-:Y:S01]  /*1900*/  UIMAD UR11, UR55, UR38, UR7 ;  /* 0x00000026370b72a4 */ /* 0x000fe2000f8e0207 */
[----:B------:R-:W-:Y:S05]  /*1910*/  BRA `(.L_x_273) ;  /* 0x0000001000007947 */ /* 0x000fea0003800000 */
.L_x_272:
[----:B------:R-:W-:Y:S02]  /*1920*/  UMOV UR11, UR50 ;  /* 0x00000032000b7c82 */ /* 0x000fe40008000000 */
.L_x_273:
[----:B------:R-:W1:Y:S01]  /*1930*/  S2R R26, SR_TID.X ;  /* 0x00000000001a7919 */ /* 0x000e620000002100 */
[----:B------:R-:W-:Y:S01]  /*1940*/  UIADD3 UR8, UP3, UP2, UR8, UR41, UR47 ;  /* 0x0000002908087290 */ /* 0x000fe2000fa7e02f */
[----:B------:R-:W-:Y:S01]  /*1950*/  SHF.R.S32.HI R21, RZ, 0x1f, R245 ;  /* 0x0000001fff157819 */ /* 0x000fe200000114f5 */
[----:B------:R-:W-:Y:S01]  /*1960*/  IMAD.U32 R8, RZ, RZ, UR38 ;  /* 0x00000026ff087e24 */ /* 0x000fe2000f8e00ff */
[----:B------:R-:W-:Y:S01]  /*1970*/  IADD3 R0, P0, R245, UR14, RZ ;  /* 0x0000000ef5007c10 */ /* 0x000fe2000ff1e0ff */
[----:B------:R-:W-:Y:S01]  /*1980*/  UIADD3 UR15, UP1, UP0, UR12, UR8, UR15 ;  /* 0x000000080c0f7290 */ /* 0x000fe2000f83e00f */
[----:B------:R-:W-:Y:S01]  /*1990*/  BSSY B1, `(.L_x_269) ;  /* 0x00007e9000017945 */ /* 0x000fe20003800000 */
[----:B------:R-:W-:Y:S01]  /*19a0*/  UISETP.GE.AND UP4, UPT, UR27, 0x1, UPT ;  /* 0x000000011b00788c */ /* 0x000fe2000bf86270 */
[----:B------:R-:W-:Y:S01]  /*19b0*/  IADD3.X R3, R21, UR28, RZ, P0, !PT ;  /* 0x0000001c15037c10 */ /* 0x000fe200087fe4ff */
[----:B------:R-:W-:-:S02]  /*19c0*/  ULDC.64 UR8, c[0x0][0x1a8] ;  /* 0x00006a0000087ab9 */ /* 0x000fc40000000a00 */
[----:B------:R-:W-:Y:S02]  /*19d0*/  UIMAD UR7, UR61, UR8, URZ ;  /* 0x000000083d0772a4 */ /* 0x000fe4000f8e023f */
[----:B------:R-:W-:Y:S01]  /*19e0*/  IMAD R3, R3, c[0x0][0x190], RZ ;  /* 0x0000640003037a24 */ /* 0x000fe200078e02ff */
[----:B------:R-:W-:Y:S02]  /*19f0*/  UMOV UR17, 0x4 ;  /* 0x0000000400117882 */ /* 0x000fe40000000000 */
[----:B------:R-:W-:Y:S02]  /*1a00*/  UIMAD UR12, UR38, UR9, UR7 ;  /* 0x00000009260c72a4 */ /* 0x000fe4000f8e0207 */
[----:B------:R-:W-:Y:S02]  /*1a10*/  UIADD3 UR11, UR14, UR11, URZ ;  /* 0x0000000b0e0b7290 */ /* 0x000fe4000fffe03f */
[----:B------:R-:W-:Y:S02]  /*1a20*/  ULDC.64 UR8, c[0x0][0x378] ;  /* 0x0000de0000087ab9 */ /* 0x000fe40000000a00 */
[----:B------:R-:W-:Y:S01]  /*1a30*/  UIMAD UR7, UR61, UR8, URZ ;  /* 0x000000083d0772a4 */ /* 0x000fe2000f8e023f */
[----:B-1----:R-:W-:-:S03]  /*1a40*/  SHF.R.S32.HI R27, RZ, 0x1f, R26 ;  /* 0x0000001fff1b7819 */ /* 0x002fc6000001141a */
[----:B------:R-:W-:Y:S01]  /*1a50*/  UIMAD UR10, UR38, UR9, UR7 ;  /* 0x00000009260a72a4 */ /* 0x000fe2000f8e0207 */
[CC--:B------:R-:W-:Y:S02]  /*1a60*/  LEA.HI R4, R27.reuse, R26.reuse, RZ, 0x3 ;  /* 0x0000001a1b047211 */ /* 0x0c0fe400078f18ff */
[----:B------:R-:W-:Y:S01]  /*1a70*/  ULDC.64 UR8, c[0x0][0x370] ;  /* 0x0000dc0000087ab9 */ /* 0x000fe20000000a00 */
[----:B------:R-:W-:Y:S01]  /*1a80*/  LEA.HI R11, R27, R26, RZ, 0x5 ;  /* 0x0000001a1b0b7211 */ /* 0x000fe200078f28ff */
[----:B------:R-:W-:Y:S01]  /*1a90*/  UIMAD UR7, UR28, UR8, URZ ;  /* 0x000000081c0772a4 */ /* 0x000fe2000f8e023f */
[----:B------:R-:W-:Y:S01]  /*1aa0*/  LOP3.LUT R4, R4, 0xfffffff8, RZ, 0xc0, !PT ;  /* 0xfffffff804047812 */ /* 0x000fe200078ec0ff */
[----:B------:R-:W-:Y:S02]  /*1ab0*/  UIADD3 UR8, UR14, UR13, URZ ;  /* 0x0000000d0e087290 */ /* 0x000fe4000fffe03f */
[----:B------:R-:W-:Y:S02]  /*1ac0*/  UIMAD UR7, UR14, UR9, UR7 ;  /* 0x000000090e0772a4 */ /* 0x000fe4000f8e0207 */
[----:B------:R-:W-:Y:S01]  /*1ad0*/  IMAD.IADD R4, R26, 0x1, -R4 ;  /* 0x000000011a047824 */ /* 0x000fe200078e0a04 */
[----:B------:R-:W-:-:S03]  /*1ae0*/  ULEA.HI.SX32 UR9, UR33, 0xffffffff, 0x1a ;  /* 0xffffffff21097891 */ /* 0x000fc6000f8fd23f */
[----:B------:R-:W-:-:S05]  /*1af0*/  IMAD.SHL.U32 R4, R4, 0x8, RZ ;  /* 0x0000000804047824 */ /* 0x000fca00078e00ff */
[----:B------:R-:W-:Y:S02]  /*1b00*/  SHF.R.S32.HI R5, RZ, 0x1f, R4 ;  /* 0x0000001fff057819 */ /* 0x000fe40000011404 */
[----:B------:R-:W-:-:S03]  /*1b10*/  IADD3 R2, P0, R4, UR24, RZ ;  /* 0x0000001804027c10 */ /* 0x000fc6000ff1e0ff */
[----:B------:R-:W-:-:S04]  /*1b20*/  IMAD.WIDE.U32 R6, R0, c[0x0][0x190], R4 ;  /* 0x0000640000067a25 */ /* 0x000fc800078e0004 */
[----:B------:R-:W-:Y:S01]  /*1b30*/  IMAD R0, R0, c[0x0][0x194], R3 ;  /* 0x0000650000007a24 */ /* 0x000fe200078e0203 */
[----:B------:R-:W-:Y:S02]  /*1b40*/  IADD3 R6, P1, R6, UR39, RZ ;  /* 0x0000002706067c10 */ /* 0x000fe4000ff3e0ff */
[----:B------:R-:W-:Y:S01]  /*1b50*/  IADD3.X R3, R5, UR25, RZ, P0, !PT ;  /* 0x0000001905037c10 */ /* 0x000fe200087fe4ff */
[----:B------:R-:W-:Y:S01]  /*1b60*/  ULDC.64 UR24, c[0x0][0x200] ;  /* 0x0000800000187ab9 */ /* 0x000fe20000000a00 */
[----:B------:R-:W-:Y:S01]  /*1b70*/  IADD3.X R7, R7, UR34, R0, P1, !PT ;  /* 0x0000002207077c10 */ /* 0x000fe20008ffe400 */
[----:B------:R-:W-:-:S04]  /*1b80*/  IMAD.U32 R0, RZ, RZ, UR14 ;  /* 0x0000000eff007e24 */ /* 0x000fc8000f8e00ff */
[----:B------:R-:W-:-:S04]  /*1b90*/  IMAD.WIDE.U32 R2, R0, c[0x0][0x370], R2 ;  /* 0x0000dc0000027a25 */ /* 0x000fc800078e0002 */
[----:B------:R-:W-:Y:S01]  /*1ba0*/  IMAD.U32 R0, RZ, RZ, UR38 ;  /* 0x00000026ff007e24 */ /* 0x000fe2000f8e00ff */
[----:B------:R-:W-:Y:S01]  /*1bb0*/  IADD3 R3, R3, UR7, RZ ;  /* 0x0000000703037c10 */ /* 0x000fe2000fffe0ff */
[----:B------:R-:W-:Y:S01]  /*1bc0*/  IMAD.WIDE.U32 R6, R8, c[0x0][0x1a8], R6 ;  /* 0x00006a0008067a25 */ /* 0x000fe200078e0006 */
[----:B------:R-:W-:-:S03]  /*1bd0*/  UIADD3.X UR7, UR23, UR48, UR53, UP3, UP2 ;  /* 0x0000003017077290 */ /* 0x000fc60009fe4435 */
[----:B------:R-:W-:Y:S01]  /*1be0*/  IMAD.WIDE.U32 R2, R0, c[0x0][0x378], R2 ;  /* 0x0000de0000027a25 */ /* 0x000fe200078e0002 */
[----:B------:R-:W-:Y:S01]  /*1bf0*/  LOP3.LUT R0, R11, 0xffffffe0, RZ, 0xc0, !PT ;  /* 0xffffffe00b007812 */ /* 0x000fe200078ec0ff */
[----:B------:R-:W-:Y:S01]  /*1c00*/  UIADD3.X UR7, UR26, UR7, UR21, UP1, UP0 ;  /* 0x000000071a077290 */ /* 0x000fe20008fe0415 */
[----:B------:R-:W-:Y:S01]  /*1c10*/  IADD3 R9, R7, UR12, RZ ;  /* 0x0000000c07097c10 */ /* 0x000fe2000fffe0ff */
[----:B------:R-:W-:Y:S01]  /*1c20*/  UIMAD.WIDE UR12, UR8, UR17, UR24 ;  /* 0x00000011080c72a5 */ /* 0x000fe2000f8e0218 */
[----:B------:R-:W-:Y:S01]  /*1c30*/  LEA R8, P0, R6, c[0x0][0x160], 0x1 ;  /* 0x0000580006087a11 */ /* 0x000fe200078008ff */
[----:B------:R-:W-:Y:S01]  /*1c40*/  IMAD.IADD R0, R26, 0x1, -R0 ;  /* 0x000000011a007824 */ /* 0x000fe200078e0a00 */
[----:B------:R-:W-:Y:S01]  /*1c50*/  SHF.R.S32.HI R11, RZ, 0x5, R11 ;  /* 0x00000005ff0b7819 */ /* 0x000fe2000001140b */
[----:B------:R-:W-:Y:S01]  /*1c60*/  ULDC.64 UR24, c[0x0][0x3c8] ;  /* 0x0000f20000187ab9 */ /* 0x000fe20000000a00 */
[----:B------:R-:W-:Y:S02]  /*1c70*/  LEA.HI.X R9, R6, c[0x0][0x164], R9, 0x1, P0 ;  /* 0x0000590006097a11 */ /* 0x000fe400000f0c09 */
[----:B------:R-:W-:Y:S01]  /*1c80*/  PLOP3.LUT P0, PT, PT, PT, UP4, 0x80, 0x0 ;  /* 0x000000000000781c */ /* 0x000fe20003f0f048 */
[----:B------:R-:W-:Y:S01]  /*1c90*/  IMAD R11, R11, UR46, R0 ;  /* 0x0000002e0b0b7c24 */ /* 0x000fe2000f8e0200 */
[----:B------:R-:W-:Y:S01]  /*1ca0*/  IADD3 R3, R3, UR10, RZ ;  /* 0x0000000a03037c10 */ /* 0x000fe2000fffe0ff */
[----:B------:R-:W-:-:S04]  /*1cb0*/  IMAD R0, R21, c[0x0][0x370], RZ ;  /* 0x0000dc0015007a24 */ /* 0x000fc800078e02ff */
[----:B------:R-:W-:Y:S01]  /*1cc0*/  IMAD R7, R245, c[0x0][0x374], R0 ;  /* 0x0000dd00f5077a24 */ /* 0x000fe200078e0200 */
[----:B------:R-:W-:Y:S01]  /*1cd0*/  IADD3 R0, P2, R11, UR15, RZ ;  /* 0x0000000f0b007c10 */ /* 0x000fe2000ff5e0ff */
[----:B------:R-:W-:Y:S01]  /*1ce0*/  IMAD.WIDE.U32 R2, R245, c[0x0][0x370], R2 ;  /* 0x0000dc00f5027a25 */ /* 0x000fe200078e0002 */
[----:B------:R-:W-:Y:S02]  /*1cf0*/  UIMAD.WIDE UR14, UR11, UR17, UR24 ;  /* 0x000000110b0e72a5 */ /* 0x000fe4000f8e0218 */
[----:B------:R-:W-:Y:S01]  /*1d00*/  LEA R222, P1, R0, c[0x0][0x350], 0x2 ;  /* 0x0000d40000de7a11 */ /* 0x000fe200078210ff */
[----:B------:R-:W-:Y:S01]  /*1d10*/  IMAD.IADD R3, R3, 0x1, R7 ;  /* 0x0000000103037824 */ /* 0x000fe200078e0207 */
[C---:B------:R-:W-:Y:S02]  /*1d20*/  LEA R6, P3, R2.reuse, c[0x0][0x330], 0x1 ;  /* 0x0000cc0002067a11 */ /* 0x040fe400078608ff */
[----:B------:R-:W-:Y:S02]  /*1d30*/  LEA.HI.X.SX32 R11, R11, UR7, 0x1, P2 ;  /* 0x000000070b0b7c11 */ /* 0x000fe400090f0eff */
[----:B------:R-:W-:-:S02]  /*1d40*/  LEA.HI.X R7, R2, c[0x0][0x334], R3, 0x1, P3 ;  /* 0x0000cd0002077a11 */ /* 0x000fc400018f0c03 */
[----:B------:R-:W-:Y:S01]  /*1d50*/  LEA.HI.X R217, R0, c[0x0][0x354], R11, 0x2, P1 ;  /* 0x0000d50000d97a11 */ /* 0x000fe200008f140b */
[----:B------:R-:W-:Y:S05]  /*1d60*/  @!P0 BRA `(.L_x_274) ;  /* 0x00006ef000008947 */ /* 0x000fea0003800000 */
[----:B------:R-:W2:Y:S01]  /*1d70*/  LDL R15, [R1+0x8] ;  /* 0x00000800010f7983 */ /* 0x000ea20000100800 */
[----:B------:R-:W-:Y:S01]  /*1d80*/  UMOV UR7, UR9 ;  /* 0x0000000900077c82 */ /* 0x000fe20008000000 */
[----:B------:R-:W-:Y:S01]  /*1d90*/  PLOP3.LUT P1, PT, PT, PT, UP6, 0x80, 0x0 ;  /* 0x000000000000781c */ /* 0x000fe20003f2f068 */
[----:B------:R-:W-:Y:S01]  /*1da0*/  UIMAD UR8, UR7, -0x40, UR27 ;  /* 0xffffffc0070878a4 */ /* 0x000fe2000f8e021b */
[----:B------:R-:W3:Y:S01]  /*1db0*/  LDL R28, [R1+0x28] ;  /* 0x00002800011c7983 */ /* 0x000ee20000100800 */
[C---:B------:R-:W-:Y:S01]  /*1dc0*/  IADD3 R2, R245.reuse, 0x20, RZ ;  /* 0x00000020f5027810 */ /* 0x040fe20007ffe0ff */
[----:B------:R-:W-:Y:S01]  /*1dd0*/  ULDC.64 UR10, c[0x0][0x198] ;  /* 0x00006600000a7ab9 */ /* 0x000fe20000000a00 */
[----:B------:R-:W-:Y:S01]  /*1de0*/  IMAD.MOV.U32 R196, RZ, RZ, 0x40 ;  /* 0x00000040ffc47424 */ /* 0x000fe200078e00ff */
[----:B------:R-:W-:Y:S01]  /*1df0*/  UIMAD UR9, UR18, -0x80, UR6 ;  /* 0xffffff80120978a4 */ /* 0x000fe2000f8e0206 */
[C---:B------:R-:W-:Y:S01]  /*1e00*/  ISETP.GE.AND P6, PT, R2.reuse, UR8, PT ;  /* 0x0000000802007c0c */ /* 0x040fe2000bfc6270 */
[----:B------:R-:W-:Y:S01]  /*1e10*/  UIMAD UR10, UR20, UR10, URZ ;  /* 0x0000000a140a72a4 */ /* 0x000fe2000f8e023f */
[----:B------:R-:W-:Y:S01]  /*1e20*/  MOV R218, R6 ;  /* 0x0000000600da7202 */ /* 0x000fe20000000f00 */
[----:B------:R-:W-:Y:S01]  /*1e30*/  IMAD.MOV.U32 R219, RZ, RZ, R7 ;  /* 0x000000ffffdb7224 */ /* 0x000fe200078e0007 */
[----:B------:R-:W-:Y:S01]  /*1e40*/  IADD3 R11, R245, 0x40, RZ ;  /* 0x00000040f50b7810 */ /* 0x000fe20007ffe0ff */
[----:B------:R-:W-:Y:S01]  /*1e50*/  UIMAD UR10, UR22, UR11, UR10 ;  /* 0x0000000b160a72a4 */ /* 0x000fe2000f8e020a */
[----:B------:R-:W-:Y:S01]  /*1e60*/  IMAD.U32 R0, RZ, RZ, UR22 ;  /* 0x00000016ff007e24 */ /* 0x000fe2000f8e00ff */
[----:B------:R-:W-:Y:S01]  /*1e70*/  ISETP.GE.AND P4, PT, R2, UR9, PT ;  /* 0x0000000902007c0c */ /* 0x000fe2000bf86270 */
[----:B------:R-:W-:Y:S01]  /*1e80*/  IMAD.MOV.U32 R220, RZ, RZ, R8 ;  /* 0x000000ffffdc7224 */ /* 0x000fe200078e0008 */
[----:B------:R-:W-:Y:S01]  /*1e90*/  ISETP.GE.AND P3, PT, R11, UR9, PT ;  /* 0x000000090b007c0c */ /* 0x000fe2000bf66270 */
[----:B------:R-:W-:-:S04]  /*1ea0*/  IMAD.WIDE.U32 R6, R196, c[0x0][0x190], RZ ;  /* 0x00006400c4067a25 */ /* 0x000fc800078e00ff */
[--C-:B------:R-:W-:Y:S01]  /*1eb0*/  IMAD.WIDE.U32 R2, R0, c[0x0][0x198], R4.reuse ;  /* 0x0000660000027a25 */ /* 0x100fe200078e0004 */
[----:B------:R-:W-:Y:S01]  /*1ec0*/  @!P6 IADD3 R22, P0, R220, R6, RZ ;  /* 0x00000006dc16e210 */ /* 0x000fe20007f1e0ff */
[----:B------:R-:W-:Y:S02]  /*1ed0*/  @P1 BAR.SYNC.DEFER_BLOCKING 0x0 ;  /* 0x0000000000001b1d */ /* 0x000fe40000010000 */
[----:B------:R-:W-:Y:S01]  /*1ee0*/  IMAD.WIDE.U32 R12, R0, c[0x0][0x1a0], R4 ;  /* 0x00006800000c7a25 */ /* 0x000fe200078e0004 */
[----:B------:R-:W-:Y:S02]  /*1ef0*/  IADD3 R2, P2, R2, UR32, RZ ;  /* 0x0000002002027c10 */ /* 0x000fe4000ff5e0ff */
[----:B------:R-:W-:Y:S01]  /*1f00*/  @!P4 IADD3 R6, P1, R245, 0x20, RZ ;  /* 0x00000020f506c810 */ /* 0x000fe20007f3e0ff */
[----:B------:R-:W-:Y:S02]  /*1f10*/  IMAD.MOV.U32 R221, RZ, RZ, R9 ;  /* 0x000000ffffdd7224 */ /* 0x000fe400078e0009 */
[----:B------:R-:W-:-:S02]  /*1f20*/  IMAD R8, R196, c[0x0][0x194], RZ ;  /* 0x00006500c4087a24 */ /* 0x000fc400078e02ff */
[----:B------:R-:W-:Y:S01]  /*1f30*/  IMAD.U32 R0, RZ, RZ, UR10 ;  /* 0x0000000aff007e24 */ /* 0x000fe2000f8e00ff */
[----:B------:R-:W-:Y:S01]  /*1f40*/  ULEA.HI UR10, UR7, UR7, URZ, 0x1 ;  /* 0x00000007070a7291 */ /* 0x000fe2000f8f083f */
[C---:B------:R-:W-:Y:S01]  /*1f50*/  IMAD.WIDE.U32 R4, R196.reuse, c[0x0][0x370], RZ ;  /* 0x0000dc00c4047a25 */ /* 0x040fe200078e00ff */
[----:B------:R-:W-:Y:S02]  /*1f60*/  @!P6 IADD3.X R23, R221, R7, R8, P0, !PT ;  /* 0x00000007dd17e210 */ /* 0x000fe400007fe408 */
[----:B------:R-:W-:Y:S01]  /*1f70*/  ISETP.GE.AND P0, PT, R245, UR8, PT ;  /* 0x00000008f5007c0c */ /* 0x000fe2000bf06270 */
[----:B------:R-:W-:Y:S01]  /*1f80*/  ULOP3.LUT UR10, UR10, 0xfffffffe, URZ, 0xc0, !UPT ;  /* 0xfffffffe0a0a7892 */ /* 0x000fe2000f8ec03f */
[----:B------:R-:W-:Y:S01]  /*1f90*/  IMAD R9, R196, c[0x0][0x374], RZ ;  /* 0x0000dd00c4097a24 */ /* 0x000fe200078e02ff */
[----:B------:R-:W-:Y:S01]  /*1fa0*/  @!P6 IADD3 R4, P5, R218, R4, RZ ;  /* 0x00000004da04e210 */ /* 0x000fe20007fbe0ff */
[----:B------:R-:W-:Y:S01]  /*1fb0*/  IMAD R7, R14, c[0x0][0x1b0], RZ ;  /* 0x00006c000e077a24 */ /* 0x000fe200078e02ff */
[----:B------:R-:W-:Y:S01]  /*1fc0*/  UIADD3 UR10, UR7, -UR10, URZ ;  /* 0x8000000a070a7290 */ /* 0x000fe2000fffe03f */
[----:B------:R-:W-:-:S02]  /*1fd0*/  IADD3.X R3, R3, UR35, R0, P2, !PT ;  /* 0x0000002303037c10 */ /* 0x000fc400097fe400 */
[----:B------:R-:W-:Y:S01]  /*1fe0*/  @!P6 IADD3.X R5, R219, R5, R9, P5, !PT ;  /* 0x00000005db05e210 */ /* 0x000fe20002ffe409 */
[C---:B------:R-:W-:Y:S01]  /*1ff0*/  IMAD R8, R10.reuse, c[0x0][0x1b4], R7 ;  /* 0x00006d000a087a24 */ /* 0x040fe200078e0207 */
[----:B------:R-:W-:Y:S01]  /*2000*/  ISETP.GE.AND P5, PT, R245, UR9, PT ;  /* 0x00000009f5007c0c */ /* 0x000fe2000bfa6270 */
[----:B------:R-:W-:Y:S01]  /*2010*/  UISETP.NE.AND UP0, UPT, UR10, 0x1, UPT ;  /* 0x000000010a00788c */ /* 0x000fe2000bf05270 */
[----:B------:R-:W-:Y:S01]  /*2020*/  @!P4 IADD3.X R7, RZ, R21, RZ, P1, !PT ;  /* 0x00000015ff07c210 */ /* 0x000fe20000ffe4ff */
[----:B------:R-:W-:Y:S01]  /*2030*/  IMAD.WIDE.U32 R2, R10, c[0x0][0x1b0], R2 ;  /* 0x00006c000a027a25 */ /* 0x000fe200078e0002 */
[----:B------:R-:W-:-:S03]  /*2040*/  ULDC.64 UR10, c[0x0][0x1a0] ;  /* 0x00006800000a7ab9 */ /* 0x000fc60000000a00 */
[----:B------:R-:W-:Y:S01]  /*2050*/  @!P4 IMAD R7, R7, c[0x0][0x198], RZ ;  /* 0x000066000707ca24 */ /* 0x000fe200078e02ff */
[----:B------:R-:W-:Y:S01]  /*2060*/  PLOP3.LUT P2, PT, PT, PT, UP0, 0x80, 0x0 ;  /* 0x000000000000781c */ /* 0x000fe20003f4f008 */
[----:B------:R-:W-:Y:S02]  /*2070*/  IMAD.IADD R3, R3, 0x1, R8 ;  /* 0x0000000103037824 */ /* 0x000fe400078e0208 */
[----:B------:R-:W-:Y:S01]  /*2080*/  @!P4 IMAD R11, R6, c[0x0][0x19c], R7 ;  /* 0x00006700060bca24 */ /* 0x000fe200078e0207 */
[----:B------:R-:W-:Y:S01]  /*2090*/  UIMAD UR10, UR20, UR10, URZ ;  /* 0x0000000a140a72a4 */ /* 0x000fe2000f8e023f */
[----:B------:R-:W-:Y:S01]  /*20a0*/  IMAD.MOV.U32 R243, RZ, RZ, 0x7f800000 ;  /* 0x7f800000fff37424 */ /* 0x000fe200078e00ff */
[----:B------:R-:W-:Y:S01]  /*20b0*/  MOV R241, 0x7f800000 ;  /* 0x7f80000000f17802 */ /* 0x000fe20000000f00 */
[----:B------:R-:W-:Y:S02]  /*20c0*/  IMAD.MOV.U32 R244, RZ, RZ, 0x7f800000 ;  /* 0x7f800000fff47424 */ /* 0x000fe400078e00ff */
[----:B------:R-:W-:Y:S01]  /*20d0*/  IMAD.MOV.U32 R242, RZ, RZ, 0x7f800000 ;  /* 0x7f800000fff27424 */ /* 0x000fe200078e00ff */
[----:B------:R-:W-:-:S02]  /*20e0*/  MOV R215, 0x20 ;  /* 0x0000002000d77802 */ /* 0x000fc40000000f00 */
[----:B------:R-:W-:Y:S01]  /*20f0*/  SHF.L.U32 R207, R216, 0x1, RZ ;  /* 0x00000001d8cf7819 */ /* 0x000fe200000006ff */
        /* <DEDUP_REMOVED lines=20> */
[C---:B--2---:R-:W-:Y:S01]  /*2240*/  IMAD.SHL.U32 R0, R15.reuse, 0x2, RZ ;  /* 0x000000020f007824 */ /* 0x044fe200078e00ff */
[----:B------:R-:W-:-:S04]  /*2250*/  IADD3 R9, R15, 0x2000, RZ ;  /* 0x000020000f097810 */ /* 0x000fc80007ffe0ff */
[----:B------:R-:W-:Y:S01]  /*2260*/  @P0 STS.128 [R0+0x8000], RZ ;  /* 0x008000ff00000388 */ /* 0x000fe20000000c00 */
[----:B------:R-:W-:-:S03]  /*2270*/  SEL R7, R9, R15, !P2 ;  /* 0x0000000f09077207 */ /* 0x000fc60005000000 */
[----:B------:R-:W-:Y:S04]  /*2280*/  @P0 STS.128 [R0+0xa000], RZ ;  /* 0x00a000ff00000388 */ /* 0x000fe80000000c00 */
[----:B------:R-:W-:Y:S01]  /*2290*/  @!PT LDS RZ, [RZ] ;  /* 0x00000000fffff984 */ /* 0x000fe20000000800 */
[----:B------:R-:W-:Y:S01]  /*22a0*/  @!PT LDS RZ, [RZ] ;  /* 0x00000000fffff984 */ /* 0x000fe20000000800 */
[----:B------:R-:W-:Y:S01]  /*22b0*/  @!PT LDS RZ, [RZ] ;  /* 0x00000000fffff984 */ /* 0x000fe20000000800 */
[----:B------:R1:W-:Y:S04]  /*22c0*/  @!P0 LDGSTS.E.BYPASS.LTC128B.128 [R0+0x8000], [R218.64] ;  /* 0x08000000da008fae */ /* 0x0003e8000b901d44 */
[----:B------:R1:W-:Y:S04]  /*22d0*/  @!P0 LDGSTS.E.BYPASS.LTC128B.128 [R0+0xa000], [R218.64+0x80] ;  /* 0x0a000080da008fae */ /* 0x0003e8000b901d44 */
[----:B------:R-:W-:Y:S04]  /*22e0*/  @P6 STS.128 [R0+0x9000], RZ ;  /* 0x009000ff00006388 */ /* 0x000fe80000000c00 */
[----:B------:R-:W-:Y:S04]  /*22f0*/  @P6 STS.128 [R0+0xb000], RZ ;  /* 0x00b000ff00006388 */ /* 0x000fe80000000c00 */
[----:B------:R-:W-:Y:S01]  /*2300*/  @!PT LDS RZ, [RZ] ;  /* 0x00000000fffff984 */ /* 0x000fe20000000800 */
[----:B------:R-:W-:Y:S01]  /*2310*/  @!PT LDS RZ, [RZ] ;  /* 0x00000000fffff984 */ /* 0x000fe20000000800 */
[----:B------:R-:W-:Y:S01]  /*2320*/  @!PT LDS RZ, [RZ] ;  /* 0x00000000fffff984 */ /* 0x000fe20000000800 */
[----:B------:R2:W-:Y:S04]  /*2330*/  @!P6 LDGSTS.E.BYPASS.LTC128B.128 [R0+0x9000], [R4.64] ;  /* 0x090000000400efae */ /* 0x0005e8000b901d44 */
[----:B------:R2:W-:Y:S01]  /*2340*/  @!P6 LDGSTS.E.BYPASS.LTC128B.128 [R0+0xb000], [R4.64+0x80] ;  /* 0x0b0000800400efae */ /* 0x0005e2000b901d44 */
[----:B------:R-:W-:Y:S01]  /*2350*/  IMAD.SHL.U32 R223, R7, 0x2, RZ ;  /* 0x0000000207df7824 */ /* 0x000fe200078e00ff */
[----:B------:R-:W-:-:S02]  /*2360*/  @!P5 MOV R7, R3 ;  /* 0x000000030007d202 */ /* 0x000fc40000000f00 */
[----:B------:R-:W-:Y:S02]  /*2370*/  IADD3 R9, R245, 0x60, RZ ;  /* 0x00000060f5097810 */ /* 0x000fe40007ffe0ff */
[----:B------:R-:W-:Y:S04]  /*2380*/  @P0 STS [R223], RZ ;  /* 0x000000ffdf000388 */ /* 0x000fe80000000800 */
[----:B------:R-:W-:Y:S01]  /*2390*/  @P0 STS [R223+0x4], RZ ;  /* 0x000004ffdf000388 */ /* 0x000fe20000000800 */
[----:B--2---:R-:W-:-:S04]  /*23a0*/  @!P4 IMAD.WIDE.U32 R4, R6, c[0x0][0x198], R2 ;  /* 0x000066000604ca25 */ /* 0x004fc800078e0002 */
[----:B------:R-:W-:-:S04]  /*23b0*/  @!P5 IMAD R6, R21, c[0x0][0x198], RZ ;  /* 0x000066001506da24 */ /* 0x000fc800078e02ff */
[----:B------:R-:W-:Y:S02]  /*23c0*/  @!P5 IMAD R8, R245, c[0x0][0x19c], R6 ;  /* 0x00006700f508da24 */ /* 0x000fe400078e0206 */
[----:B------:R-:W-:-:S04]  /*23d0*/  @!P5 IMAD.MOV.U32 R6, RZ, RZ, R2 ;  /* 0x000000ffff06d224 */ /* 0x000fc800078e0002 */
[----:B------:R-:W-:Y:S01]  /*23e0*/  @!P5 IMAD.WIDE.U32 R6, R245, c[0x0][0x198], R6 ;  /* 0x00006600f506da25 */ /* 0x000fe200078e0006 */
[----:B------:R-:W-:Y:S03]  /*23f0*/  @P0 STS [R223+0x8], RZ ;  /* 0x000008ffdf000388 */ /* 0x000fe60000000800 */
[----:B------:R-:W-:Y:S01]  /*2400*/  @!P5 IMAD.IADD R8, R7, 0x1, R8 ;  /* 0x000000010708d824 */ /* 0x000fe200078e0208 */
[----:B------:R-:W-:Y:S01]  /*2410*/  @P0 STS [R223+0xc], RZ ;  /* 0x00000cffdf000388 */ /* 0x000fe20000000800 */
[C---:B------:R-:W-:Y:S01]  /*2420*/  @!P5 LEA R18, P1, R6.reuse, c[0x0][0x168], 0x1 ;  /* 0x00005a000612da11 */ /* 0x040fe200078208ff */
[----:B------:R-:W-:Y:S02]  /*2430*/  @!P4 IMAD.IADD R5, R5, 0x1, R11 ;  /* 0x000000010505c824 */ /* 0x000fe400078e020b */
[----:B------:R-:W-:Y:S04]  /*2440*/  @P0 STS [R223+0x2000], RZ ;  /* 0x002000ffdf000388 */ /* 0x000fe80000000800 */
[----:B------:R-:W-:Y:S04]  /*2450*/  @P0 STS [R223+0x2004], RZ ;  /* 0x002004ffdf000388 */ /* 0x000fe80000000800 */
[----:B------:R-:W-:Y:S04]  /*2460*/  @P0 STS [R223+0x2008], RZ ;  /* 0x002008ffdf000388 */ /* 0x000fe80000000800 */
[----:B------:R-:W-:Y:S04]  /*2470*/  @P0 STS [R223+0x200c], RZ ;  /* 0x00200cffdf000388 */ /* 0x000fe80000000800 */
[----:B------:R-:W-:Y:S01]  /*2480*/  @!PT LDS RZ, [RZ] ;  /* 0x00000000fffff984 */ /* 0x000fe20000000800 */
[----:B------:R-:W-:Y:S01]  /*2490*/  @!PT LDS RZ, [RZ] ;  /* 0x00000000fffff984 */ /* 0x000fe20000000800 */
[----:B------:R-:W-:Y:S01]  /*24a0*/  @!PT LDS RZ, [RZ] ;  /* 0x00000000fffff984 */ /* 0x000fe20000000800 */
[----:B------:R2:W-:Y:S01]  /*24b0*/  @!P0 LDGSTS.E.BYPASS.LTC128B.128 [R223], [R220.64] ;  /* 0x00000000dcdf8fae */ /* 0x0005e2000b901d44 */
[----:B------:R-:W-:-:S03]  /*24c0*/  @!P5 LEA.HI.X R19, R6, c[0x0][0x16c], R8, 0x1, P1 ;  /* 0x00005b000613da11 */ /* 0x000fc600008f0c08 */
[----:B------:R2:W-:Y:S01]  /*24d0*/  @!P0 LDGSTS.E.BYPASS.LTC128B.128 [R223+0x2000], [R220.64+0x80] ;  /* 0x02000080dcdf8fae */ /* 0x0005e2000b901d44 */
[C---:B------:R-:W-:Y:S02]  /*24e0*/  @!P4 LEA R16, P0, R4.reuse, c[0x0][0x168], 0x1 ;  /* 0x00005a000410ca11 */ /* 0x040fe400078008ff */
[----:B------:R-:W-:Y:S01]  /*24f0*/  ISETP.GE.AND P1, PT, R9, UR9, PT ;  /* 0x0000000909007c0c */ /* 0x000fe2000bf26270 */
[----:B------:R-:W-:Y:S01]  /*2500*/  UIMAD UR9, UR22, UR11, UR10 ;  /* 0x0000000b160972a4 */ /* 0x000fe2000f8e020a */
[----:B------:R-:W-:Y:S02]  /*2510*/  @!P4 LEA.HI.X R17, R4, c[0x0][0x16c], R5, 0x1, P0 ;  /* 0x00005b000411ca11 */ /* 0x000fe400000f0c05 */
[----:B------:R-:W-:-:S03]  /*2520*/  @!P3 IADD3 R8, P0, R245, 0x40, RZ ;  /* 0x00000040f508b810 */ /* 0x000fc60007f1e0ff */
[----:B------:R-:W-:Y:S02]  /*2530*/  MOV R7, UR9 ;  /* 0x0000000900077c02 */ /* 0x000fe40008000f00 */
[----:B------:R-:W-:Y:S01]  /*2540*/  @!P3 IMAD.X R5, RZ, RZ, R21, P0 ;  /* 0x000000ffff05b224 */ /* 0x000fe200000e0615 */
[----:B------:R-:W-:-:S03]  /*2550*/  IADD3 R4, P0, R12, UR29, RZ ;  /* 0x0000001d0c047c10 */ /* 0x000fc6000ff1e0ff */
[----:B------:R-:W-:Y:S01]  /*2560*/  @!P3 IMAD R6, R5, c[0x0][0x198], RZ ;  /* 0x000066000506ba24 */ /* 0x000fe200078e02ff */
[----:B------:R-:W-:Y:S01]  /*2570*/  IADD3.X R5, R13, UR30, R7, P0, !PT ;  /* 0x0000001e0d057c10 */ /* 0x000fe200087fe407 */
[----:B------:R-:W-:Y:S01]  /*2580*/  IMAD R9, R14, c[0x0][0x1b8], RZ ;  /* 0x00006e000e097a24 */ /* 0x000fe200078e02ff */
[----:B------:R-:W-:Y:S01]  /*2590*/  @!P1 IADD3 R11, P0, R245, 0x60, RZ ;  /* 0x00000060f50b9810 */ /* 0x000fe20007f1e0ff */
[----:B------:R-:W-:Y:S02]  /*25a0*/  @!P3 IMAD R14, R8, c[0x0][0x19c], R6 ;  /* 0x00006700080eba24 */ /* 0x000fe400078e0206 */
[----:B------:R-:W-:Y:S02]  /*25b0*/  @!P3 IMAD.MOV.U32 R6, RZ, RZ, R2 ;  /* 0x000000ffff06b224 */ /* 0x000fe400078e0002 */
[----:B------:R-:W-:Y:S02]  /*25c0*/  @!P3 IMAD.MOV.U32 R7, RZ, RZ, R3 ;  /* 0x000000ffff07b224 */ /* 0x000fe400078e0003 */
[----:B------:R-:W-:-:S02]  /*25d0*/  @!P1 IMAD.X R12, RZ, RZ, R21, P0 ;  /* 0x000000ffff0c9224 */ /* 0x000fc400000e0615 */
[----:B------:R-:W-:Y:S01]  /*25e0*/  @!P3 IMAD.WIDE.U32 R6, R8, c[0x0][0x198], R6 ;  /* 0x000066000806ba25 */ /* 0x000fe200078e0006 */
[----:B------:R-:W-:-:S03]  /*25f0*/  @!P1 MOV R8, R2 ;  /* 0x0000000200089202 */ /* 0x000fc60000000f00 */
[----:B------:R-:W-:-:S04]  /*2600*/  IMAD.WIDE.U32 R4, R10, c[0x0][0x1b8], R4 ;  /* 0x00006e000a047a25 */ /* 0x000fc800078e0004 */
[----:B------:R-:W-:Y:S02]  /*2610*/  @!P1 IMAD R2, R12, c[0x0][0x198], RZ ;  /* 0x000066000c029a24 */ /* 0x000fe400078e02ff */
[----:B------:R-:W-:Y:S02]  /*2620*/  IMAD R13, R10, c[0x0][0x1bc], R9 ;  /* 0x00006f000a0d7a24 */ /* 0x000fe400078e0209 */
[----:B------:R-:W-:Y:S02]  /*2630*/  @!P1 IMAD.MOV.U32 R9, RZ, RZ, R3 ;  /* 0x000000ffff099224 */ /* 0x000fe400078e0003 */
[----:B------:R-:W-:Y:S01]  /*2640*/  @!P3 IMAD.IADD R7, R7, 0x1, R14 ;  /* 0x000000010707b824 */ /* 0x000fe200078e020e */
[----:B------:R-:W-:Y:S01]  /*2650*/  @!P3 LEA R14, P0, R6, c[0x0][0x168], 0x1 ;  /* 0x00005a00060eba11 */ /* 0x000fe200078008ff */
[----:B------:R-:W-:Y:S01]  /*2660*/  @!P1 IMAD R12, R11, c[0x0][0x19c], R2 ;  /* 0x000067000b0c9a24 */ /* 0x000fe200078e0202 */
[----:B------:R-:W-:Y:S01]  /*2670*/  @!P5 MOV R2, R4 ;  /* 0x000000040002d202 */ /* 0x000fe20000000f00 */
[----:B------:R-:W-:-:S02]  /*2680*/  IMAD.IADD R3, R5, 0x1, R13 ;  /* 0x0000000105037824 */ /* 0x000fc400078e020d */
[----:B------:R-:W-:Y:S01]  /*2690*/  @!P1 IMAD.WIDE.U32 R8, R11, c[0x0][0x198], R8 ;  /* 0x000066000b089a25 */ /* 0x000fe200078e0008 */
[----:B------:R-:W-:-:S03]  /*26a0*/  @!P3 LEA.HI.X R15, R6, c[0x0][0x16c], R7, 0x1, P0 ;  /* 0x00005b00060fba11 */ /* 0x000fc600000f0c07 */
[----:B------:R-:W-:Y:S02]  /*26b0*/  @!P5 IMAD R10, R21, c[0x0][0x1a0], RZ ;  /* 0x00006800150ada24 */ /* 0x000fe400078e02ff */
[----:B------:R-:W-:-:S04]  /*26c0*/  @!P5 IMAD.WIDE.U32 R6, R245, c[0x0][0x1a0], R2 ;  /* 0x00006800f506da25 */ /* 0x000fc800078e0002 */
[----:B------:R-:W-:Y:S01]  /*26d0*/  @!P1 IMAD.IADD R2, R9, 0x1, R12 ;  /* 0x0000000109029824 */ /* 0x000fe200078e020c */
[----:B------:R-:W-:Y:S01]  /*26e0*/  @!P1 LEA R12, P0, R8, c[0x0][0x168], 0x1 ;  /* 0x00005a00080c9a11 */ /* 0x000fe200078008ff */
[----:B------:R-:W-:-:S03]  /*26f0*/  @!P5 IMAD R5, R245, c[0x0][0x1a4], R10 ;  /* 0x00006900f505da24 */ /* 0x000fc600078e020a */
[----:B------:R-:W-:Y:S01]  /*2700*/  @!P1 LEA.HI.X R13, R8, c[0x0][0x16c], R2, 0x1, P0 ;  /* 0x00005b00080d9a11 */ /* 0x000fe200000f0c02 */
[----:B------:R-:W-:Y:S01]  /*2710*/  @!P5 IMAD.IADD R5, R7, 0x1, R5 ;  /* 0x000000010705d824 */ /* 0x000fe200078e0205 */
[----:B------:R-:W-:-:S04]  /*2720*/  @!P5 LEA R8, P0, R6, c[0x0][0x170], 0x1 ;  /* 0x00005c000608da11 */ /* 0x000fc800078008ff */
[----:B------:R-:W-:Y:S02]  /*2730*/  @!P5 LEA.HI.X R9, R6, c[0x0][0x174], R5, 0x1, P0 ;  /* 0x00005d000609da11 */ /* 0x000fe400000f0c05 */
[C---:B------:R-:W-:Y:S01]  /*2740*/  @!P4 IADD3 R2, P0, R245.reuse, 0x20, RZ ;  /* 0x00000020f502c810 */ /* 0x040fe20007f1e0ff */
[----:B------:R-:W-:Y:S04]  /*2750*/  @P6 STS [R223+0x1000], RZ ;  /* 0x001000ffdf006388 */ /* 0x000fe80000000800 */
[----:B------:R-:W-:Y:S01]  /*2760*/  @!P4 IMAD.X R5, RZ, RZ, R21, P0 ;  /* 0x000000ffff05c224 */ /* 0x000fe200000e0615 */
[----:B------:R-:W-:Y:S01]  /*2770*/  @!P3 IADD3 R11, P0, R245, 0x40, RZ ;  /* 0x00000040f50bb810 */ /* 0x000fe20007f1e0ff */
[----:B------:R-:W-:Y:S04]  /*2780*/  @P6 STS [R223+0x1004], RZ ;  /* 0x001004ffdf006388 */ /* 0x000fe80000000800 */
[----:B------:R-:W-:Y:S01]  /*2790*/  @P6 STS [R223+0x1008], RZ ;  /* 0x001008ffdf006388 */ /* 0x000fe20000000800 */
[----:B------:R-:W-:-:S03]  /*27a0*/  @!P3 IADD3.X R10, RZ, R21, RZ, P0, !PT ;  /* 0x00000015ff0ab210 */ /* 0x000fc600007fe4ff */
[----:B------:R-:W-:Y:S01]  /*27b0*/  @P6 STS [R223+0x100c], RZ ;  /* 0x00100cffdf006388 */ /* 0x000fe20000000800 */
[----:B------:R-:W-:-:S03]  /*27c0*/  @!P1 IADD3 R20, P0, R245, 0x60, RZ ;  /* 0x00000060f5149810 */ /* 0x000fc60007f1e0ff */
[----:B------:R-:W-:Y:S04]  /*27d0*/  @P6 STS [R223+0x3000], RZ ;  /* 0x003000ffdf006388 */ /* 0x000fe80000000800 */
[----:B------:R-:W-:Y:S04]  /*27e0*/  @P6 STS [R223+0x3004], RZ ;  /* 0x003004ffdf006388 */ /* 0x000fe80000000800 */
[----:B------:R-:W-:Y:S04]  /*27f0*/  @P6 STS [R223+0x3008], RZ ;  /* 0x003008ffdf006388 */ /* 0x000fe80000000800 */
[----:B------:R-:W-:Y:S01]  /*2800*/  @P6 STS [R223+0x300c], RZ ;  /* 0x00300cffdf006388 */ /* 0x000fe20000000800 */
[----:B------:R-:W-:-:S03]  /*2810*/  @!P4 IMAD R5, R5, c[0x0][0x1a0], RZ ;  /* 0x000068000505ca24 */ /* 0x000fc600078e02ff */
[----:B------:R-:W-:Y:S01]  /*2820*/  @!PT LDS RZ, [RZ] ;  /* 0x00000000fffff984 */ /* 0x000fe20000000800 */
[----:B------:R-:W-:Y:S01]  /*2830*/  @!PT LDS RZ, [RZ] ;  /* 0x00000000fffff984 */ /* 0x000fe20000000800 */
[----:B------:R-:W-:Y:S01]  /*2840*/  @!PT LDS RZ, [RZ] ;  /* 0x00000000fffff984 */ /* 0x000fe20000000800 */
[----:B------:R2:W-:Y:S04]  /*2850*/  @!P6 LDGSTS.E.BYPASS.LTC128B.128 [R223+0x1000], [R22.64] ;  /* 0x0100000016dfefae */ /* 0x0005e8000b901d44 */
[----:B------:R2:W-:Y:S01]  /*2860*/  @!P6 LDGSTS.E.BYPASS.LTC128B.128 [R223+0x3000], [R22.64+0x80] ;  /* 0x0300008016dfefae */ /* 0x0005e2000b901d44 */
[----:B------:R-:W-:-:S03]  /*2870*/  @!P4 IMAD.MOV.U32 R6, RZ, RZ, R4 ;  /* 0x000000ffff06c224 */ /* 0x000fc600078e0004 */
[----:B------:R-:W-:Y:S01]  /*2880*/  @P5 STS.128 [R0+0xc000], RZ ;  /* 0x00c000ff00005388 */ /* 0x000fe20000000c00 */
[----:B------:R-:W-:-:S03]  /*2890*/  @!P4 IMAD.MOV.U32 R7, RZ, RZ, R3 ;  /* 0x000000ffff07c224 */ /* 0x000fc600078e0003 */
[----:B------:R-:W-:Y:S04]  /*28a0*/  @P5 STS.128 [R0+0x10000], RZ ;  /* 0x010000ff00005388 */ /* 0x000fe80000000c00 */
[----:B------:R-:W-:Y:S01]  /*28b0*/  @!PT LDS RZ, [RZ] ;  /* 0x00000000fffff984 */ /* 0x000fe20000000800 */
[----:B------:R-:W-:Y:S01]  /*28c0*/  @!PT LDS RZ, [RZ] ;  /* 0x00000000fffff984 */ /* 0x000fe20000000800 */
[----:B------:R-:W-:Y:S01]  /*28d0*/  @!PT LDS RZ, [RZ] ;  /* 0x00000000fffff984 */ /* 0x000fe20000000800 */
[----:B------:R1:W-:Y:S01]  /*28e0*/  @!P5 LDGSTS.E.BYPASS.LTC128B.128 [R0+0xc000], [R18.64] ;  /* 0x0c0000001200dfae */ /* 0x0003e2000b901d44 */
[----:B------:R-:W-:-:S03]  /*28f0*/  @!P1 IMAD.X R21, RZ, RZ, R21, P0 ;  /* 0x000000ffff159224 */ /* 0x000fc600000e0615 */
[----:B------:R1:W-:Y:S01]  /*2900*/  @!P5 LDGSTS.E.BYPASS.LTC128B.128 [R0+0x10000], [R18.64+0x80] ;  /* 0x100000801200dfae */ /* 0x0003e2000b901d44 */
[----:B------:R-:W-:-:S03]  /*2910*/  @!P4 IMAD R25, R2, c[0x0][0x1a4], R5 ;  /* 0x000069000219ca24 */ /* 0x000fc600078e0205 */
[----:B------:R-:W-:Y:S01]  /*2920*/  @P4 STS.128 [R0+0xd000], RZ ;  /* 0x00d000ff00004388 */ /* 0x000fe20000000c00 */
[----:B------:R-:W-:-:S03]  /*2930*/  @!P3 MOV R5, R3 ;  /* 0x000000030005b202 */ /* 0x000fc60000000f00 */
[----:B------:R-:W-:Y:S01]  /*2940*/  @P4 STS.128 [R0+0x11000], RZ ;  /* 0x011000ff00004388 */ /* 0x000fe20000000c00 */
[----:B------:R-:W-:-:S03]  /*2950*/  @!P4 IMAD.WIDE.U32 R6, R2, c[0x0][0x1a0], R6 ;  /* 0x000068000206ca25 */ /* 0x000fc600078e0006 */
[----:B------:R-:W-:Y:S01]  /*2960*/  @!PT LDS RZ, [RZ] ;  /* 0x00000000fffff984 */ /* 0x000fe20000000800 */
[----:B------:R-:W-:Y:S01]  /*2970*/  @!PT LDS RZ, [RZ] ;  /* 0x00000000fffff984 */ /* 0x000fe20000000800 */
[----:B------:R-:W-:Y:S01]  /*2980*/  @!PT LDS RZ, [RZ] ;  /* 0x00000000fffff984 */ /* 0x000fe20000000800 */
[----:B------:R1:W-:Y:S01]  /*2990*/  @!P4 LDGSTS.E.BYPASS.LTC128B.128 [R0+0xd000], [R16.64] ;  /* 0x0d0000001000cfae */ /* 0x0003e2000b901d44 */
[----:B------:R-:W-:-:S03]  /*29a0*/  @!P3 IMAD R10, R10, c[0x0][0x1a0], RZ ;  /* 0x000068000a0aba24 */ /* 0x000fc600078e02ff */
[----:B------:R1:W-:Y:S01]  /*29b0*/  @!P4 LDGSTS.E.BYPASS.LTC128B.128 [R0+0x11000], [R16.64+0x80] ;  /* 0x110000801000cfae */ /* 0x0003e2000b901d44 */
[----:B------:R-:W-:-:S03]  /*29c0*/  @!P1 IMAD.MOV.U32 R2, RZ, RZ, R4 ;  /* 0x000000ffff029224 */ /* 0x000fc600078e0004 */
[----:B------:R-:W-:Y:S01]  /*29d0*/  @P3 STS.128 [R0+0xe000], RZ ;  /* 0x00e000ff00003388 */ /* 0x000fe20000000c00 */
[----:B------:R-:W-:-:S03]  /*29e0*/  @!P1 IMAD R21, R21, c[0x0][0x1a0], RZ ;  /* 0x0000680015159a24 */ /* 0x000fc600078e02ff */
[----:B------:R-:W-:Y:S04]  /*29f0*/  @P3 STS.128 [R0+0x12000], RZ ;  /* 0x012000ff00003388 */ /* 0x000fe80000000c00 */
[----:B------:R-:W-:Y:S01]  /*2a00*/  @!PT LDS RZ, [RZ] ;  /* 0x00000000fffff984 */ /* 0x000fe20000000800 */
[----:B------:R-:W-:Y:S01]  /*2a10*/  @!PT LDS RZ, [RZ] ;  /* 0x00000000fffff984 */ /* 0x000fe20000000800 */
[----:B------:R-:W-:Y:S01]  /*2a20*/  @!PT LDS RZ, [RZ] ;  /* 0x00000000fffff984 */ /* 0x000fe20000000800 */
[----:B------:R1:W-:Y:S01]  /*2a30*/  @!P3 LDGSTS.E.BYPASS.LTC128B.128 [R0+0xe000], [R14.64] ;  /* 0x0e0000000e00bfae */ /* 0x0003e2000b901d44 */
[----:B------:R-:W-:-:S03]  /*2a40*/  @!P3 IMAD R24, R11, c[0x0][0x1a4], R10 ;  /* 0x000069000b18ba24 */ /* 0x000fc600078e020a */
[----:B------:R1:W-:Y:S01]  /*2a50*/  @!P3 LDGSTS.E.BYPASS.LTC128B.128 [R0+0x12000], [R14.64+0x80] ;  /* 0x120000800e00bfae */ /* 0x0003e2000b901d44 */
[----:B------:R-:W-:-:S03]  /*2a60*/  @!P4 IMAD.IADD R7, R7, 0x1, R25 ;  /* 0x000000010707c824 */ /* 0x000fc600078e0219 */
[----:B------:R-:W-:Y:S01]  /*2a70*/  @P1 STS.128 [R0+0xf000], RZ ;  /* 0x00f000ff00001388 */ /* 0x000fe20000000c00 */
[----:B------:R-:W-:-:S03]  /*2a80*/  @!P3 IMAD.WIDE.U32 R4, R11, c[0x0][0x1a0], R4 ;  /* 0x000068000b04ba25 */ /* 0x000fc600078e0004 */
[----:B------:R-:W-:Y:S01]  /*2a90*/  @P1 STS.128 [R0+0x13000], RZ ;  /* 0x013000ff00001388 */ /* 0x000fe20000000c00 */
[----:B------:R-:W-:-:S03]  /*2aa0*/  @!P4 LEA R10, P0, R6, c[0x0][0x170], 0x1 ;  /* 0x00005c00060aca11 */ /* 0x000fc600078008ff */
[----:B------:R-:W-:Y:S01]  /*2ab0*/  @!PT LDS RZ, [RZ] ;  /* 0x00000000fffff984 */ /* 0x000fe20000000800 */
[----:B------:R-:W-:Y:S01]  /*2ac0*/  @!PT LDS RZ, [RZ] ;  /* 0x00000000fffff984 */ /* 0x000fe20000000800 */
[----:B------:R-:W-:Y:S01]  /*2ad0*/  @!PT LDS RZ, [RZ] ;  /* 0x00000000fffff984 */ /* 0x000fe20000000800 */
[----:B------:R1:W-:Y:S01]  /*2ae0*/  @!P1 LDGSTS.E.BYPASS.LTC128B.128 [R0+0xf000], [R12.64] ;  /* 0x0f0000000c009fae */ /* 0x0003e2000b901d44 */
[----:B------:R-:W-:-:S03]  /*2af0*/  @!P1 IMAD R21, R20, c[0x0][0x1a4], R21 ;  /* 0x0000690014159a24 */ /* 0x000fc600078e0215 */
[----:B------:R1:W-:Y:S01]  /*2b00*/  @!P1 LDGSTS.E.BYPASS.LTC128B.128 [R0+0x13000], [R12.64+0x80] ;  /* 0x130000800c009fae */ /* 0x0003e2000b901d44 */
[----:B------:R-:W-:-:S03]  /*2b10*/  @!P1 IMAD.WIDE.U32 R2, R20, c[0x0][0x1a0], R2 ;  /* 0x0000680014029a25 */ /* 0x000fc600078e0002 */
[----:B------:R-:W-:Y:S01]  /*2b20*/  @P5 STS.128 [R0+0x14000], RZ ;  /* 0x014000ff00005388 */ /* 0x000fe20000000c00 */
[----:B------:R-:W-:-:S03]  /*2b30*/  @!P3 IMAD.IADD R5, R5, 0x1, R24 ;  /* 0x000000010505b824 */ /* 0x000fc600078e0218 */
[----:B------:R-:W-:Y:S01]  /*2b40*/  @P5 STS.128 [R0+0x18000], RZ ;  /* 0x018000ff00005388 */ /* 0x000fe20000000c00 */
[----:B------:R-:W-:-:S03]  /*2b50*/  @!P4 LEA.HI.X R11, R6, c[0x0][0x174], R7, 0x1, P0 ;  /* 0x00005d00060bca11 */ /* 0x000fc600000f0c07 */
[----:B------:R-:W-:Y:S01]  /*2b60*/  @!PT LDS RZ, [RZ] ;  /* 0x00000000fffff984 */ /* 0x000fe20000000800 */
[----:B------:R-:W-:Y:S01]  /*2b70*/  @!PT LDS RZ, [RZ] ;  /* 0x00000000fffff984 */ /* 0x000fe20000000800 */
[----:B------:R-:W-:Y:S01]  /*2b80*/  @!PT LDS RZ, [RZ] ;  /* 0x00000000fffff984 */ /* 0x000fe20000000800 */
[----:B------:R4:W-:Y:S01]  /*2b90*/  @!P5 LDGSTS.E.BYPASS.LTC128B.128 [R0+0x14000], [R8.64] ;  /* 0x140000000800dfae */ /* 0x0009e2000b901d44 */
[----:B---3--:R-:W-:-:S03]  /*2ba0*/  IADD3 R7, R28, 0x20, RZ ;  /* 0x000000201c077810 */ /* 0x008fc60007ffe0ff */
[----:B------:R4:W-:Y:S01]  /*2bb0*/  @!P5 LDGSTS.E.BYPASS.LTC128B.128 [R0+0x18000], [R8.64+0x80] ;  /* 0x180000800800dfae */ /* 0x0009e2000b901d44 */
[----:B------:R-:W-:Y:S02]  /*2bc0*/  @!P1 IADD3 R3, R3, R21, RZ ;  /* 0x0000001503039210 */ /* 0x000fe40007ffe0ff */
[----:B------:R-:W-:Y:S01]  /*2bd0*/  @!P1 LEA R6, P0, R2, c[0x0][0x170], 0x1 ;  /* 0x00005c0002069a11 */ /* 0x000fe200078008ff */
[----:B------:R-:W-:Y:S04]  /*2be0*/  @P4 STS.128 [R0+0x15000], RZ ;  /* 0x015000ff00004388 */ /* 0x000fe80000000c00 */
[----:B------:R-:W-:Y:S04]  /*2bf0*/  @P4 STS.128 [R0+0x19000], RZ ;  /* 0x019000ff00004388 */ /* 0x000fe80000000c00 */
[----:B------:R-:W-:Y:S01]  /*2c00*/  @!PT LDS RZ, [RZ] ;  /* 0x00000000fffff984 */ /* 0x000fe20000000800 */
[----:B------:R-:W-:Y:S01]  /*2c10*/  @!PT LDS RZ, [RZ] ;  /* 0x00000000fffff984 */ /* 0x000fe20000000800 */
[----:B------:R-:W-:Y:S01]  /*2c20*/  @!PT LDS RZ, [RZ] ;  /* 0x00000000fffff984 */ /* 0x000fe20000000800 */
[----:B------:R1:W-:Y:S04]  /*2c30*/  @!P4 LDGSTS.E.BYPASS.LTC128B.128 [R0+0x15000], [R10.64] ;  /* 0x150000000a00cfae */ /* 0x0003e8000b901d44 */
[----:B------:R1:W-:Y:S01]  /*2c40*/  @!P4 LDGSTS.E.BYPASS.LTC128B.128 [R0+0x19000], [R10.64+0x80] ;  /* 0x190000800a00cfae */ /* 0x0003e2000b901d44 */
[----:B----4-:R-:W-:-:S02]  /*2c50*/  IADD3 R9, R28, 0x8, RZ ;  /* 0x000000081c097810 */ /* 0x010fc40007ffe0ff */
[C---:B------:R-:W-:Y:S02]  /*2c60*/  @!P3 LEA R8, P5, R4.reuse, c[0x0][0x170], 0x1 ;  /* 0x00005c000408ba11 */ /* 0x040fe400078a08ff */
[----:B------:R-:W-:Y:S02]  /*2c70*/  ISETP.GE.AND P6, PT, R9, UR8, PT ;  /* 0x0000000809007c0c */ /* 0x000fe4000bfc6270 */
[----:B------:R-:W-:Y:S02]  /*2c80*/  @!P3 LEA.HI.X R9, R4, c[0x0][0x174], R5, 0x1, P5 ;  /* 0x00005d000409ba11 */ /* 0x000fe400028f0c05 */
[----:B------:R-:W-:Y:S02]  /*2c90*/  ISETP.GE.AND P5, PT, R7, UR8, PT ;  /* 0x0000000807007c0c */ /* 0x000fe4000bfa6270 */
[----:B------:R-:W-:Y:S02]  /*2ca0*/  @!P1 LEA.HI.X R7, R2, c[0x0][0x174], R3, 0x1, P0 ;  /* 0x00005d0002079a11 */ /* 0x000fe400000f0c03 */
[----:B------:R-:W-:-:S04]  /*2cb0*/  IADD3 R3, R28, 0x28, RZ ;  /* 0x000000281c037810 */ /* 0x000fc80007ffe0ff */
[----:B------:R-:W-:Y:S01]  /*2cc0*/  ISETP.GE.AND P0, PT, R3, UR8, PT ;  /* 0x0000000803007c0c */ /* 0x000fe2000bf06270 */
[----:B------:R-:W-:Y:S04]  /*2cd0*/  @P3 STS.128 [R0+0x16000], RZ ;  /* 0x016000ff00003388 */ /* 0x000fe80000000c00 */
[----:B------:R-:W-:Y:S01]  /*2ce0*/  @P3 STS.128 [R0+0x1a000], RZ ;  /* 0x01a000ff00003388 */ /* 0x000fe20000000c00 */
[----:B------:R-:W-:-:S03]  /*2cf0*/  UMOV UR9, UR12 ;  /* 0x0000000c00097c82 */ /* 0x000fc60008000000 */
[----:B------:R-:W-:Y:S01]  /*2d00*/  @!PT LDS RZ, [RZ] ;  /* 0x00000000fffff984 */ /* 0x000fe20000000800 */
[----:B------:R-:W-:Y:S01]  /*2d10*/  @!PT LDS RZ, [RZ] ;  /* 0x00000000fffff984 */ /* 0x000fe20000000800 */
[----:B------:R-:W-:Y:S01]  /*2d20*/  @!PT LDS RZ, [RZ] ;  /* 0x00000000fffff984 */ /* 0x000fe20000000800 */
[----:B------:R1:W-:Y:S04]  /*2d30*/  @!P3 LDGSTS.E.BYPASS.LTC128B.128 [R0+0x16000], [R8.64] ;  /* 0x160000000800bfae */ /* 0x0003e8000b901d44 */
[----:B------:R1:W-:Y:S04]  /*2d40*/  @!P3 LDGSTS.E.BYPASS.LTC128B.128 [R0+0x1a000], [R8.64+0x80] ;  /* 0x1a0000800800bfae */ /* 0x0003e8000b901d44 */
[----:B------:R-:W-:Y:S04]  /*2d50*/  @P1 STS.128 [R0+0x17000], RZ ;  /* 0x017000ff00001388 */ /* 0x000fe80000000c00 */
[----:B------:R1:W-:Y:S01]  /*2d60*/  @P1 STS.128 [R0+0x1b000], RZ ;  /* 0x01b000ff00001388 */ /* 0x0003e20000000c00 */
[----:B------:R-:W-:-:S03]  /*2d70*/  ISETP.GE.AND P4, PT, R28, UR8, PT ;  /* 0x000000081c007c0c */ /* 0x000fc6000bf86270 */
[----:B------:R-:W-:Y:S01]  /*2d80*/  @!PT LDS RZ, [RZ] ;  /* 0x00000000fffff984 */ /* 0x000fe20000000800 */
[----:B------:R-:W-:Y:S01]  /*2d90*/  @!PT LDS RZ, [RZ] ;  /* 0x00000000fffff984 */ /* 0x000fe20000000800 */
[----:B------:R-:W-:Y:S01]  /*2da0*/  @!PT LDS RZ, [RZ] ;  /* 0x00000000fffff984 */ /* 0x000fe20000000800 */
[----:B------:R1:W-:Y:S01]  /*2db0*/  @!P1 LDGSTS.E.BYPASS.LTC128B.128 [R0+0x17000], [R6.64] ;  /* 0x1700000006009fae */ /* 0x0003e2000b901d44 */
[----:B------:R-:W-:-:S03]  /*2dc0*/  UMOV UR8, UR13 ;  /* 0x0000000d00087c82 */ /* 0x000fc60008000000 */
[----:B------:R1:W-:Y:S01]  /*2dd0*/  @!P1 LDGSTS.E.BYPASS.LTC128B.128 [R0+0x1b000], [R6.64+0x80] ;  /* 0x1b00008006009fae */ /* 0x0003e2000b901d44 */
[----:B------:R-:W-:Y:S01]  /*2de0*/  @!P0 LEA R4, P1, R3, UR9, 0x2 ;  /* 0x0000000903048c11 */ /* 0x000fe2000f8210ff */
[----:B------:R-:W-:Y:S02]  /*2df0*/  IMAD.SHL.U32 R2, R28, 0x4, RZ ;  /* 0x000000041c027824 */ /* 0x000fe400078e00ff */
[----:B------:R-:W0:Y:S03]  /*2e00*/  LDGDEPBAR ;  /* 0x00000000000079af */ /* 0x000e260000000000 */
[----:B------:R-:W-:Y:S02]  /*2e10*/  IADD3 R2, P3, R2, UR9, RZ ;  /* 0x0000000902027c10 */ /* 0x000fe4000ff7e0ff */
[----:B-1----:R-:W-:Y:S02]  /*2e20*/  SHF.R.S32.HI R0, RZ, 0x1f, R3 ;  /* 0x0000001fff007819 */ /* 0x002fe40000011403 */
[----:B------:R-:W-:-:S02]  /*2e30*/  SHF.R.S32.HI R7, RZ, 0x1f, R28 ;  /* 0x0000001fff077819 */ /* 0x000fc4000001141c */
[----:B------:R-:W-:Y:S02]  /*2e40*/  @!P0 LEA.HI.X R5, R3, UR8, R0, 0x2, P1 ;  /* 0x0000000803058c11 */ /* 0x000fe400088f1400 */
[----:B------:R-:W-:Y:S02]  /*2e50*/  LEA.HI R0, R27, R26, RZ, 0x4 ;  /* 0x0000001a1b007211 */ /* 0x000fe400078f20ff */
[----:B------:R-:W-:Y:S01]  /*2e60*/  SHF.L.U64.HI R6, R28, 0x2, R7 ;  /* 0x000000021c067819 */ /* 0x000fe20000010207 */
[----:B------:R1:W5:Y:S01]  /*2e70*/  @!P0 LDG.E R242, [R4.64] ;  /* 0x0000000404f28981 */ /* 0x000362000c1e1900 */
[----:B------:R-:W-:Y:S02]  /*2e80*/  LOP3.LUT R0, R0, 0xfffffff0, RZ, 0xc0, !PT ;  /* 0xfffffff000007812 */ /* 0x000fe400078ec0ff */
[----:B------:R-:W-:-:S03]  /*2e90*/  IADD3.X R3, R6, UR8, RZ, P3, !PT ;  /* 0x0000000806037c10 */ /* 0x000fc60009ffe4ff */
[----:B------:R-:W-:Y:S02]  /*2ea0*/  IMAD.IADD R0, R26, 0x1, -R0 ;  /* 0x000000011a007824 */ /* 0x000fe400078e0a00 */
[----:B------:R3:W5:Y:S04]  /*2eb0*/  @!P4 LDG.E R243, [R2.64] ;  /* 0x0000000402f3c981 */ /* 0x000768000c1e1900 */
[----:B------:R3:W5:Y:S04]  /*2ec0*/  @!P6 LDG.E R244, [R2.64+0x20] ;  /* 0x0000200402f4e981 */ /* 0x000768000c1e1900 */
[----:B------:R3:W5:Y:S02]  /*2ed0*/  @!P5 LDG.E R241, [R2.64+0x80] ;  /* 0x0000800402f1d981 */ /* 0x000764000c1e1900 */
[----:B---3--:R-:W-:-:S04]  /*2ee0*/  SHF.R.S32.HI R2, RZ, 0x1f, R0 ;  /* 0x0000001fff027819 */ /* 0x008fc80000011400 */
[----:B------:R-:W-:-:S04]  /*2ef0*/  LEA.HI R2, R2, R0, RZ, 0x3 ;  /* 0x0000000002027211 */ /* 0x000fc800078f18ff */
[----:B------:R-:W-:-:S05]  /*2f00*/  LOP3.LUT R2, R2, 0xfffffff8, RZ, 0xc0, !PT ;  /* 0xfffffff802027812 */ /* 0x000fca00078ec0ff */
[----:B------:R-:W-:Y:S01]  /*2f10*/  IMAD.IADD R0, R0, 0x1, -R2 ;  /* 0x0000000100007824 */ /* 0x000fe200078e0a02 */
[----:B------:R-:W-:-:S04]  /*2f20*/  IADD3 R2, R216, 0x2000, RZ ;  /* 0x00002000d8027810 */ /* 0x000fc80007ffe0ff */
[C---:B------:R-:W-:Y:S02]  /*2f30*/  LOP3.LUT P0, RZ, R0.reuse, 0x2, RZ, 0xc0, !PT ;  /* 0x0000000200ff7812 */ /* 0x040fe4000780c0ff */
[----:B------:R-:W-:Y:S02]  /*2f40*/  LOP3.LUT P1, RZ, R0, 0x4, RZ, 0xc0, !PT ;  /* 0x0000000400ff7812 */ /* 0x000fe4000782c0ff */
[----:B------:R-:W-:Y:S02]  /*2f50*/  IADD3 R0, R214, 0x2000, RZ ;  /* 0x00002000d6007810 */ /* 0x000fe40007ffe0ff */
[----:B------:R-:W-:Y:S02]  /*2f60*/  SEL R2, R2, R216, !P2 ;  /* 0x000000d802027207 */ /* 0x000fe40005000000 */
[----:B------:R-:W-:-:S03]  /*2f70*/  SEL R0, R0, R214, !P2 ;  /* 0x000000d600007207 */ /* 0x000fc60005000000 */
[----:B------:R-:W-:Y:S02]  /*2f80*/  IMAD.SHL.U32 R209, R2, 0x2, RZ ;  /* 0x0000000202d17824 */ /* 0x000fe400078e00ff */
[----:B------:R-:W-:Y:S02]  /*2f90*/  IMAD.SHL.U32 R206, R0, 0x2, RZ ;  /* 0x0000000200ce7824 */ /* 0x000fe400078e00ff */
[----:B------:R-:W-:Y:S01]  /*2fa0*/  IMAD.MOV.U32 R0, RZ, RZ, c[0x0][0x22c] ;  /* 0x00008b00ff007624 */ /* 0x000fe200078e00ff */
[----:B------:R-:W-:-:S03]  /*2fb0*/  SHF.L.U64.HI R2, R28, 0x2, R7 ;  /* 0x000000021c027819 */ /* 0x000fc60000010207 */
[----:B------:R-:W-:Y:S02]  /*2fc0*/  IMAD R0, R0, c[0x0][0x1c0], RZ ;  /* 0x0000700000007a24 */ /* 0x000fe400078e02ff */
[----:B------:R3:W-:Y:S01]  /*2fd0*/  STL [R1+0x4], R2 ;  /* 0x0000040201007387 */ /* 0x0007e20000100800 */
[----:B------:R-:W-:Y:S02]  /*2fe0*/  IMAD.SHL.U32 R3, R28, 0x4, RZ ;  /* 0x000000041c037824 */ /* 0x000fe400078e00ff */
[----:B------:R-:W-:-:S03]  /*2ff0*/  SHF.L.U32 R228, R0, 0x3, RZ ;  /* 0x0000000300e47819 */ /* 0x000fc600000006ff */
[----:B------:R4:W-:Y:S01]  /*3000*/  STL [R1], R3 ;  /* 0x0000000301007387 */ /* 0x0009e20000100800 */
[----:B---3--:R-:W-:-:S05]  /*3010*/  IMAD.SHL.U32 R2, R0, 0x10, RZ ;  /* 0x0000001000027824 */ /* 0x008fca00078e00ff */
[C---:B-1----:R-:W-:Y:S02]  /*3020*/  IADD3 R4, R2.reuse, 0x20, RZ ;  /* 0x0000002002047810 */ /* 0x042fe40007ffe0ff */
[C---:B----4-:R-:W-:Y:S02]  /*3030*/  IADD3 R3, R2.reuse, 0x40, RZ ;  /* 0x0000004002037810 */ /* 0x050fe40007ffe0ff */
[----:B------:R-:W-:Y:S01]  /*3040*/  IADD3 R2, R2, 0x60, RZ ;  /* 0x0000006002027810 */ /* 0x000fe20007ffe0ff */
[C---:B------:R-:W-:Y:S02]  /*3050*/  IMAD.IADD R4, R228.reuse, 0x1, R4 ;  /* 0x00000001e4047824 */ /* 0x040fe400078e0204 */
[C---:B------:R-:W-:Y:S02]  /*3060*/  IMAD.IADD R3, R228.reuse, 0x1, R3 ;  /* 0x00000001e4037824 */ /* 0x040fe400078e0203 */
[C---:B------:R-:W-:Y:S01]  /*3070*/  IMAD.IADD R2, R228.reuse, 0x1, R2 ;  /* 0x00000001e4027824 */ /* 0x040fe200078e0202 */
[C---:B------:R-:W-:Y:S01]  /*3080*/  IADD3 R4, R228.reuse, R4, RZ ;  /* 0x00000004e4047210 */ /* 0x040fe20007ffe0ff */
[----:B------:R-:W-:-:S02]  /*3090*/  IMAD.IADD R3, R228, 0x1, R3 ;  /* 0x00000001e4037824 */ /* 0x000fc400078e0203 */
[C---:B------:R-:W-:Y:S02]  /*30a0*/  IMAD.IADD R2, R228.reuse, 0x1, R2 ;  /* 0x00000001e4027824 */ /* 0x040fe400078e0202 */
[C---:B------:R-:W-:Y:S01]  /*30b0*/  IMAD.IADD R251, R228.reuse, 0x1, R4 ;  /* 0x00000001e4fb7824 */ /* 0x040fe200078e0204 */
[C---:B------:R-:W-:Y:S01]  /*30c0*/  IADD3 R249, R228.reuse, R3, RZ ;  /* 0x00000003e4f97210 */ /* 0x040fe20007ffe0ff */
[C---:B------:R-:W-:Y:S01]  /*30d0*/  IMAD.IADD R247, R228.reuse, 0x1, R2 ;  /* 0x00000001e4f77824 */ /* 0x040fe200078e0202 */
[----:B------:R-:W-:Y:S01]  /*30e0*/  SEL R215, R215, 0xffffffe0, !P0 ;  /* 0xffffffe0d7d77807 */ /* 0x000fe20004000000 */
[----:B------:R-:W-:Y:S01]  /*30f0*/  UIADD3 UR10, UR22, 0x80, URZ ;  /* 0x00000080160a7890 */ /* 0x000fe2000fffe03f */
[C---:B------:R-:W-:Y:S01]  /*3100*/  IMAD.IADD R250, R228.reuse, 0x1, R251 ;  /* 0x00000001e4fa7824 */ /* 0x040fe200078e02fb */
[C---:B------:R-:W-:Y:S01]  /*3110*/  IADD3 R248, R228.reuse, R249, RZ ;  /* 0x000000f9e4f87210 */ /* 0x040fe20007ffe0ff */
[----:B------:R-:W-:Y:S01]  /*3120*/  IMAD.IADD R246, R228, 0x1, R247 ;  /* 0x00000001e4f67824 */ /* 0x000fe200078e02f7 */
        /* <DEDUP_REMOVED lines=44> */
[----:B------:R-:W-:Y:S01]  /*33f0*/  SEL R196, R196, 0xffffffc0, !P1 ;  /* 0xffffffc0c4c47807 */ /* 0x000fe20004800000 */
[----:B------:R-:W-:Y:S01]  /*3400*/  IMAD.IADD R208, R215, 0x1, R207 ;  /* 0x00000001d7d07824 */ /* 0x000fe200078e02cf */
[C---:B------:R-:W-:Y:S01]  /*3410*/  IADD3 R0, R228.reuse, R248, RZ ;  /* 0x000000f8e4007210 */ /* 0x040fe20007ffe0ff */
[----:B------:R-:W-:-:S02]  /*3420*/  IMAD.IADD R2, R228, 0x1, R250 ;  /* 0x00000001e4027824 */ /* 0x000fc400078e02fa */
[----:B------:R-:W-:Y:S01]  /*3430*/  IMAD.IADD R252, R228, 0x1, R246 ;  /* 0x00000001e4fc7824 */ /* 0x000fe200078e02f6 */
[----:B------:R-:W-:Y:S02]  /*3440*/  UISETP.GE.AND UP0, UPT, UR10, UR6, UPT ;  /* 0x000000060a00728c */ /* 0x000fe4000bf06270 */
[----:B------:R-:W-:Y:S02]  /*3450*/  UMOV UR11, UR14 ;  /* 0x0000000e000b7c82 */ /* 0x000fe40008000000 */
[----:B--2---:R-:W-:Y:S02]  /*3460*/  UMOV UR10, UR15 ;  /* 0x0000000f000a7c82 */ /* 0x004fe40008000000 */
.L_x_277:
[----:B------:R-:W0:Y:S01]  /*3470*/  LDGDEPBAR ;  /* 0x00000000000079af */ /* 0x000e220000000000 */
[C---:B------:R-:W-:Y:S01]  /*3480*/  IMAD.IADD R0, R209.reuse, 0x1, R215 ;  /* 0x00000001d1007824 */ /* 0x040fe200078e02d7 */
[----:B------:R-:W-:Y:S01]  /*3490*/  PLOP3.LUT P0, PT, PT, PT, UP0, 0x80, 0x0 ;  /* 0x000000000000781c */ /* 0x000fe20003f0f008 */
[--C-:B------:R-:W-:Y:S01]  /*34a0*/  IMAD.IADD R3, R209, 0x1, R196.reuse ;  /* 0x00000001d1037824 */ /* 0x100fe200078e02c4 */
[----:B------:R-:W-:Y:S01]  /*34b0*/  PLOP3.LUT P2, PT, PT, PT, UP0, 0x80, 0x0 ;  /* 0x000000000000781c */ /* 0x000fe20003f4f008 */
[----:B------:R-:W-:Y:S01]  /*34c0*/  IMAD.IADD R2, R0, 0x1, R196 ;  /* 0x0000000100027824 */ /* 0x000fe200078e02c4 */
[----:B------:R-:W-:Y:S01]  /*34d0*/  PLOP3.LUT P3, PT, PT, PT, UP0, 0x80, 0x0 ;  /* 0x000000000000781c */ /* 0x000fe20003f6f008 */
[----:B------:R-:W-:Y:S01]  /*34e0*/  UISETP.GE.AND UP3, UPT, UR7, 0x1, UPT ;  /* 0x000000010700788c */ /* 0x000fe2000bf66270 */
[----:B------:R-:W2:Y:S01]  /*34f0*/  LDL R229, [R1+0x1c] ;  /* 0x00001c0001e57983 */ /* 0x000ea20000100800 */
[----:B------:R-:W-:Y:S02]  /*3500*/  PLOP3.LUT P5, PT, PT, PT, UP0, 0x80, 0x0 ;  /* 0x000000000000781c */ /* 0x000fe40003faf008 */
[C---:B-----5:R-:W-:Y:S02]  /*3510*/  FSETP.NEU.FTZ.AND P4, PT, R243.reuse, -INF , PT ;  /* 0xff800000f300780b */ /* 0x060fe40003f9d000 */
[----:B------:R-:W-:Y:S01]  /*3520*/  PLOP3.LUT P6, PT, PT, PT, UP0, 0x80, 0x0 ;  /* 0x000000000000781c */ /* 0x000fe20003fcf008 */
[----:B------:R-:W-:Y:S04]  /*3530*/  DEPBAR.LE SB0, 0x0 ;  /* 0x000080000000791a */ /* 0x000fe80000000000 */
[----:B------:R-:W-:Y:S08]  /*3540*/  BAR.SYNC.DEFER_BLOCKING 0x0 ;  /* 0x0000000000007b1d */ /* 0x000ff00000010000 */
[----:B------:R-:W-:Y:S08]  /*3550*/  LDSM.16.M88.4 R32, [R209] ;  /* 0x00000000d120783b */ /* 0x000ff00000000200 */
[----:B------:R-:W1:Y:S08]  /*3560*/  LDSM.16.M88.4 R16, [R210+0xc000] ;  /* 0x00c00000d210783b */ /* 0x000e700000000200 */
[----:B------:R-:W3:Y:S08]  /*3570*/  LDSM.16.M88.4 R28, [R209+0x1000] ;  /* 0x00100000d11c783b */ /* 0x000ef00000000200 */
[----:B------:R-:W4:Y:S08]  /*3580*/  LDSM.16.M88.4 R164, [R210+0xc800] ;  /* 0x00c80000d2a4783b */ /* 0x000f300000000200 */
[----:B------:R-:W-:Y:S08]  /*3590*/  LDSM.16.M88.4 R168, [R0] ;  /* 0x0000000000a8783b */ /* 0x000ff00000000200 */
[----:B------:R-:W4:Y:S01]  /*35a0*/  LDSM.16.M88.4 R172, [R211+0xc000] ;  /* 0x00c00000d3ac783b */ /* 0x000f220000000200 */
[-C--:B-1----:R-:W-:Y:S07]  /*35b0*/  HMMA.16816.F32.BF16 R4, R32, R16.reuse, RZ ;  /* 0x000000102004723c */ /* 0x082fee00000418ff */
[----:B------:R-:W1:Y:S01]  /*35c0*/  LDSM.16.M88.4 R176, [R0+0x1000] ;  /* 0x0010000000b0783b */ /* 0x000e620000000200 */
[C---:B---3--:R-:W-:Y:S07]  /*35d0*/  HMMA.16816.F32.BF16 R8, R28.reuse, R16, RZ ;  /* 0x000000101c08723c */ /* 0x048fee00000418ff */
[----:B------:R-:W3:Y:S01]  /*35e0*/  LDSM.16.M88.4 R180, [R211+0xc800] ;  /* 0x00c80000d3b4783b */ /* 0x000ee20000000200 */
[-C--:B------:R-:W-:Y:S07]  /*35f0*/  HMMA.16816.F32.BF16 R12, R28, R18.reuse, RZ ;  /* 0x000000121c0c723c */ /* 0x080fee00000418ff */
[----:B------:R-:W-:Y:S01]  /*3600*/  LDSM.16.M88.4 R184, [R213+0xc000] ;  /* 0x00c00000d5b8783b */ /* 0x000fe20000000200 */
[C---:B------:R-:W-:Y:S07]  /*3610*/  HMMA.16816.F32.BF16 R16, R32.reuse, R18, RZ ;  /* 0x000000122010723c */ /* 0x040fee00000418ff */
[----:B------:R-:W-:Y:S01]  /*3620*/  LDSM.16.M88.4 R188, [R3+0x1000] ;  /* 0x0010000003bc783b */ /* 0x000fe20000000200 */
[-C--:B----4-:R-:W-:Y:S07]  /*3630*/  HMMA.16816.F32.BF16 R20, R32, R164.reuse, RZ ;  /* 0x000000a42014723c */ /* 0x090fee00000418ff */
[----:B------:R-:W-:Y:S01]  /*3640*/  LDSM.16.M88.4 R192, [R213+0xc800] ;  /* 0x00c80000d5c0783b */ /* 0x000fe20000000200 */
[C---:B------:R-:W-:Y:S07]  /*3650*/  HMMA.16816.F32.BF16 R24, R28.reuse, R164, RZ ;  /* 0x000000a41c18723c */ /* 0x040fee00000418ff */
[----:B------:R-:W-:Y:S01]  /*3660*/  LDSM.16.M88.4 R196, [R2+0x1000] ;  /* 0x0010000002c4783b */ /* 0x000fe20000000200 */
[-C--:B------:R-:W-:Y:S07]  /*3670*/  HMMA.16816.F32.BF16 R28, R28, R166.reuse, RZ ;  /* 0x000000a61c1c723c */ /* 0x080fee00000418ff */
[----:B------:R-:W-:Y:S01]  /*3680*/  LDSM.16.M88.4 R200, [R209+0x3000] ;  /* 0x00300000d1c8783b */ /* 0x000fe20000000200 */
[----:B------:R-:W-:Y:S07]  /*3690*/  HMMA.16816.F32.BF16 R32, R32, R166, RZ ;  /* 0x000000a62020723c */ /* 0x000fee00000418ff */
[----:B------:R-:W4:Y:S01]  /*36a0*/  LDSM.16.M88.4 R164, [R3] ;  /* 0x0000000003a4783b */ /* 0x000f220000000200 */
[-C--:B------:R-:W-:Y:S08]  /*36b0*/  HMMA.16816.F32.BF16 R4, R168, R172.reuse, R4 ;  /* 0x000000aca804723c */ /* 0x080ff00000041804 */
[C---:B-1----:R-:W-:Y:S08]  /*36c0*/  HMMA.16816.F32.BF16 R8, R176.reuse, R172, R8 ;  /* 0x000000acb008723c */ /* 0x042ff00000041808 */
[-C--:B------:R-:W-:Y:S08]  /*36d0*/  HMMA.16816.F32.BF16 R12, R176, R174.reuse, R12 ;  /* 0x000000aeb00c723c */ /* 0x080ff0000004180c */
[C---:B------:R-:W-:Y:S01]  /*36e0*/  HMMA.16816.F32.BF16 R16, R168.reuse, R174, R16 ;  /* 0x000000aea810723c */ /* 0x040fe20000041810 */
[----:B------:R-:W-:Y:S07]  /*36f0*/  LDSM.16.M88.4 R172, [R2] ;  /* 0x0000000002ac783b */ /* 0x000fee0000000200 */
[-C--:B---3--:R-:W-:Y:S08]  /*3700*/  HMMA.16816.F32.BF16 R20, R168, R180.reuse, R20 ;  /* 0x000000b4a814723c */ /* 0x088ff00000041814 */
[C---:B------:R-:W-:Y:S08]  /*3710*/  HMMA.16816.F32.BF16 R24, R176.reuse, R180, R24 ;  /* 0x000000b4b018723c */ /* 0x040ff00000041818 */
[-C--:B------:R-:W-:Y:S01]  /*3720*/  HMMA.16816.F32.BF16 R28, R176, R182.reuse, R28 ;  /* 0x000000b6b01c723c */ /* 0x080fe2000004181c */
[----:B------:R-:W1:Y:S07]  /*3730*/  LDSM.16.M88.4 R176, [R212+0xc000] ;  /* 0x00c00000d4b0783b */ /* 0x000e6e0000000200 */
[----:B------:R-:W-:Y:S01]  /*3740*/  HMMA.16816.F32.BF16 R32, R168, R182, R32 ;  /* 0x000000b6a820723c */ /* 0x000fe20000041820 */
[----:B------:R-:W3:Y:S07]  /*3750*/  LDSM.16.M88.4 R168, [R212+0xc800] ;  /* 0x00c80000d4a8783b */ /* 0x000eee0000000200 */
[-C--:B----4-:R-:W-:Y:S01]  /*3760*/  HMMA.16816.F32.BF16 R4, R164, R184.reuse, R4 ;  /* 0x000000b8a404723c */ /* 0x090fe20000041804 */
[----:B------:R-:W-:Y:S07]  /*3770*/  LDSM.16.M88.4 R180, [R209+0x2000] ;  /* 0x00200000d1b4783b */ /* 0x000fee0000000200 */
[C---:B------:R-:W-:Y:S08]  /*3780*/  HMMA.16816.F32.BF16 R8, R188.reuse, R184, R8 ;  /* 0x000000b8bc08723c */ /* 0x040ff00000041808 */
[-C--:B------:R-:W-:Y:S08]  /*3790*/  HMMA.16816.F32.BF16 R12, R188, R186.reuse, R12 ;  /* 0x000000babc0c723c */ /* 0x080ff0000004180c */
[C---:B------:R-:W-:Y:S01]  /*37a0*/  HMMA.16816.F32.BF16 R16, R164.reuse, R186, R16 ;  /* 0x000000baa410723c */ /* 0x040fe20000041810 */
[----:B------:R-:W4:Y:S07]  /*37b0*/  LDSM.16.M88.4 R184, [R210+0x10000] ;  /* 0x01000000d2b8783b */ /* 0x000f2e0000000200 */
[-C--:B------:R-:W-:Y:S08]  /*37c0*/  HMMA.16816.F32.BF16 R20, R164, R192.reuse, R20 ;  /* 0x000000c0a414723c */ /* 0x080ff00000041814 */
[C---:B------:R-:W-:Y:S08]  /*37d0*/  HMMA.16816.F32.BF16 R24, R188.reuse, R192, R24 ;  /* 0x000000c0bc18723c */ /* 0x040ff00000041818 */
[-C--:B------:R-:W-:Y:S01]  /*37e0*/  HMMA.16816.F32.BF16 R28, R188, R194.reuse, R28 ;  /* 0x000000c2bc1c723c */ /* 0x080fe2000004181c */
[----:B------:R-:W-:Y:S07]  /*37f0*/  LDSM.16.M88.4 R188, [R211+0x10000] ;  /* 0x01000000d3bc783b */ /* 0x000fee0000000200 */
[----:B------:R-:W-:Y:S01]  /*3800*/  HMMA.16816.F32.BF16 R32, R164, R194, R32 ;  /* 0x000000c2a420723c */ /* 0x000fe20000041820 */
[----:B------:R-:W2:Y:S07]  /*3810*/  LDSM.16.M88.4 R164, [R210+0x10800] ;  /* 0x01080000d2a4783b */ /* 0x000eae0000000200 */
[-C--:B-1----:R-:W-:Y:S01]  /*3820*/  HMMA.16816.F32.BF16 R4, R172, R176.reuse, R4 ;  /* 0x000000b0ac04723c */ /* 0x082fe20000041804 */
[----:B------:R-:W-:Y:S07]  /*3830*/  LDSM.16.M88.4 R192, [R0+0x3000] ;  /* 0x0030000000c0783b */ /* 0x000fee0000000200 */
[C---:B------:R-:W-:Y:S08]  /*3840*/  HMMA.16816.F32.BF16 R8, R196.reuse, R176, R8 ;  /* 0x000000b0c408723c */ /* 0x040ff00000041808 */
[-C--:B------:R-:W-:Y:S08]  /*3850*/  HMMA.16816.F32.BF16 R12, R196, R178.reuse, R12 ;  /* 0x000000b2c40c723c */ /* 0x080ff0000004180c */
[C---:B------:R-:W-:Y:S01]  /*3860*/  HMMA.16816.F32.BF16 R16, R172.reuse, R178, R16 ;  /* 0x000000b2ac10723c */ /* 0x040fe20000041810 */
[----:B------:R-:W1:Y:S07]  /*3870*/  LDSM.16.M88.4 R176, [R0+0x2000] ;  /* 0x0020000000b0783b */ /* 0x000e6e0000000200 */
[-C--:B---3--:R-:W-:Y:S08]  /*3880*/  HMMA.16816.F32.BF16 R20, R172, R168.reuse, R20 ;  /* 0x000000a8ac14723c */ /* 0x088ff00000041814 */
[C---:B------:R-:W-:Y:S08]  /*3890*/  HMMA.16816.F32.BF16 R24, R196.reuse, R168, R24 ;  /* 0x000000a8c418723c */ /* 0x040ff00000041818 */
[-C--:B------:R-:W-:Y:S01]  /*38a0*/  HMMA.16816.F32.BF16 R28, R196, R170.reuse, R28 ;  /* 0x000000aac41c723c */ /* 0x080fe2000004181c */
[----:B------:R-:W-:Y:S07]  /*38b0*/  LDSM.16.M88.4 R196, [R212+0x10000] ;  /* 0x01000000d4c4783b */ /* 0x000fee0000000200 */
[----:B------:R-:W-:Y:S01]  /*38c0*/  HMMA.16816.F32.BF16 R32, R172, R170, R32 ;  /* 0x000000aaac20723c */ /* 0x000fe20000041820 */
[----:B------:R-:W3:Y:S07]  /*38d0*/  LDSM.16.M88.4 R168, [R211+0x10800] ;  /* 0x01080000d3a8783b */ /* 0x000eee0000000200 */
[-C--:B----4-:R-:W-:Y:S01]  /*38e0*/  HMMA.16816.F32.BF16 R4, R180, R184.reuse, R4 ;  /* 0x000000b8b404723c */ /* 0x090fe20000041804 */
[----:B------:R-:W-:Y:S07]  /*38f0*/  LDSM.16.M88.4 R172, [R213+0x10000] ;  /* 0x01000000d5ac783b */ /* 0x000fee0000000200 */
[C---:B------:R-:W-:Y:S08]  /*3900*/  HMMA.16816.F32.BF16 R8, R200.reuse, R184, R8 ;  /* 0x000000b8c808723c */ /* 0x040ff00000041808 */
[-C--:B------:R-:W-:Y:S08]  /*3910*/  HMMA.16816.F32.BF16 R12, R200, R186.reuse, R12 ;  /* 0x000000bac80c723c */ /* 0x080ff0000004180c */
[C---:B------:R-:W-:Y:S01]  /*3920*/  HMMA.16816.F32.BF16 R16, R180.reuse, R186, R16 ;  /* 0x000000bab410723c */ /* 0x040fe20000041810 */
[----:B------:R-:W-:Y:S07]  /*3930*/  LDSM.16.M88.4 R184, [R213+0x10800] ;  /* 0x01080000d5b8783b */ /* 0x000fee0000000200 */
[-C--:B--2---:R-:W-:Y:S08]  /*3940*/  HMMA.16816.F32.BF16 R20, R180, R164.reuse, R20 ;  /* 0x000000a4b414723c */ /* 0x084ff00000041814 */
[C---:B------:R-:W-:Y:S08]  /*3950*/  HMMA.16816.F32.BF16 R24, R200.reuse, R164, R24 ;  /* 0x000000a4c818723c */ /* 0x040ff00000041818 */
[-C--:B------:R-:W-:Y:S08]  /*3960*/  HMMA.16816.F32.BF16 R28, R200, R166.reuse, R28 ;  /* 0x000000a6c81c723c */ /* 0x080ff0000004181c */
[----:B------:R-:W-:Y:S01]  /*3970*/  HMMA.16816.F32.BF16 R32, R180, R166, R32 ;  /* 0x000000a6b420723c */ /* 0x000fe20000041820 */
[----:B------:R-:W2:Y:S07]  /*3980*/  LDSM.16.M88.4 R164, [R3+0x2000] ;  /* 0x0020000003a4783b */ /* 0x000eae0000000200 */
[-C--:B-1----:R-:W-:Y:S01]  /*3990*/  HMMA.16816.F32.BF16 R4, R176, R188.reuse, R4 ;  /* 0x000000bcb004723c */ /* 0x082fe20000041804 */
[----:B------:R1:W4:Y:S07]  /*39a0*/  LDSM.16.M88.4 R180, [R3+0x3000] ;  /* 0x0030000003b4783b */ /* 0x00032e0000000200 */
[C---:B------:R-:W-:Y:S08]  /*39b0*/  HMMA.16816.F32.BF16 R8, R192.reuse, R188, R8 ;  /* 0x000000bcc008723c */ /* 0x040ff00000041808 */
[-C--:B------:R-:W-:Y:S08]  /*39c0*/  HMMA.16816.F32.BF16 R12, R192, R190.reuse, R12 ;  /* 0x000000bec00c723c */ /* 0x080ff0000004180c */
[C---:B------:R-:W-:Y:S01]  /*39d0*/  HMMA.16816.F32.BF16 R16, R176.reuse, R190, R16 ;  /* 0x000000beb010723c */ /* 0x040fe20000041810 */
[----:B------:R-:W4:Y:S03]  /*39e0*/  LDSM.16.M88.4 R188, [R2+0x2000] ;  /* 0x0020000002bc783b */ /* 0x000f260000000200 */
[----:B-1----:R-:W-:Y:S04]  /*39f0*/  FMUL.FTZ R3, R244, 1.4426950216293334961 ;  /* 0x3fb8aa3bf4037820 */ /* 0x002fe80000410000 */
[-C--:B---3--:R-:W-:Y:S08]  /*3a00*/  HMMA.16816.F32.BF16 R20, R176, R168.reuse, R20 ;  /* 0x000000a8b014723c */ /* 0x088ff00000041814 */
[C---:B------:R-:W-:Y:S07]  /*3a10*/  HMMA.16816.F32.BF16 R24, R192.reuse, R168, R24 ;  /* 0x000000a8c018723c */ /* 0x040fee0000041818 */
[----:B------:R-:W-:Y:S01]  /*3a20*/  IMAD.U32 R168, RZ, RZ, UR18 ;  /* 0x00000012ffa87e24 */ /* 0x000fe2000f8e00ff */
[-C--:B------:R-:W-:Y:S04]  /*3a30*/  HMMA.16816.F32.BF16 R28, R192, R170.reuse, R28 ;  /* 0x000000aac01c723c */ /* 0x080fe8000004181c */
[----:B------:R-:W-:Y:S01]  /*3a40*/  @P0 IMAD R168, R168, 0x80, R229 ;  /* 0x00000080a8a80824 */ /* 0x000fe200078e02e5 */
[----:B------:R-:W-:Y:S01]  /*3a50*/  PLOP3.LUT P0, PT, PT, PT, UP0, 0x80, 0x0 ;  /* 0x000000000000781c */ /* 0x000fe20003f0f008 */
[----:B------:R-:W-:Y:S02]  /*3a60*/  FMUL.FTZ R169, R243, 1.4426950216293334961 ;  /* 0x3fb8aa3bf3a97820 */ /* 0x000fe40000410000 */
[----:B------:R-:W-:Y:S04]  /*3a70*/  HMMA.16816.F32.BF16 R32, R176, R170, R32 ;  /* 0x000000aab020723c */ /* 0x000fe80000041820 */
[C---:B------:R-:W-:Y:S02]  /*3a80*/  @P2 IADD3 R0, R168.reuse, 0x1, RZ ;  /* 0x00000001a8002810 */ /* 0x040fe40007ffe0ff */
[----:B------:R-:W-:Y:S02]  /*3a90*/  @P3 ISETP.GE.AND P3, PT, R168, UR6, PT ;  /* 0x00000006a8003c0c */ /* 0x000fe4000bf66270 */
[-C--:B--2---:R-:W-:Y:S01]  /*3aa0*/  HMMA.16816.F32.BF16 R4, R164, R172.reuse, R4 ;  /* 0x000000aca404723c */ /* 0x084fe20000041804 */
[----:B------:R-:W-:Y:S04]  /*3ab0*/  PLOP3.LUT P2, PT, PT, PT, UP0, 0x80, 0x0 ;  /* 0x000000000000781c */ /* 0x000fe80003f4f008 */
[----:B------:R-:W-:Y:S02]  /*3ac0*/  FSEL R169, R169, RZ, P4 ;  /* 0x000000ffa9a97208 */ /* 0x000fe40002000000 */
[----:B------:R-:W-:Y:S01]  /*3ad0*/  @P5 ISETP.GE.AND P5, PT, R0, UR6, PT ;  /* 0x0000000600005c0c */ /* 0x000fe2000bfa6270 */
[C---:B----4-:R-:W-:Y:S04]  /*3ae0*/  HMMA.16816.F32.BF16 R8, R180.reuse, R172, R8 ;  /* 0x000000acb408723c */ /* 0x050fe80000041808 */
[----:B------:R-:W-:Y:S01]  /*3af0*/  FSETP.NEU.FTZ.AND P4, PT, R244, -INF , PT ;  /* 0xff800000f400780b */ /* 0x000fe20003f9d000 */
[----:B------:R-:W-:Y:S03]  /*3b00*/  FMUL.FTZ R0, R242, 1.4426950216293334961 ;  /* 0x3fb8aa3bf2007820 */ /* 0x000fe60000410000 */
[-C--:B------:R-:W-:Y:S04]  /*3b10*/  HMMA.16816.F32.BF16 R12, R180, R174.reuse, R12 ;  /* 0x000000aeb40c723c */ /* 0x080fe8000004180c */
[----:B------:R-:W-:Y:S02]  /*3b20*/  FSEL R3, R3, RZ, P4 ;  /* 0x000000ff03037208 */ /* 0x000fe40002000000 */
[----:B------:R-:W-:Y:S02]  /*3b30*/  PLOP3.LUT P4, PT, PT, PT, UP0, 0x80, 0x0 ;  /* 0x000000000000781c */ /* 0x000fe40003f8f008 */
[C---:B------:R-:W-:Y:S08]  /*3b40*/  HMMA.16816.F32.BF16 R16, R164.reuse, R174, R16 ;  /* 0x000000aea410723c */ /* 0x040ff00000041810 */
[-C--:B------:R-:W-:Y:S08]  /*3b50*/  HMMA.16816.F32.BF16 R20, R164, R184.reuse, R20 ;  /* 0x000000b8a414723c */ /* 0x080ff00000041814 */
[C---:B------:R-:W-:Y:S07]  /*3b60*/  HMMA.16816.F32.BF16 R24, R180.reuse, R184, R24 ;  /* 0x000000b8b418723c */ /* 0x040fee0000041818 */
[----:B------:R-:W-:Y:S01]  /*3b70*/  IMAD.MOV.U32 R184, RZ, RZ, 0x40 ;  /* 0x00000040ffb87424 */ /* 0x000fe200078e00ff */
[-C--:B------:R-:W-:Y:S08]  /*3b80*/  HMMA.16816.F32.BF16 R28, R180, R186.reuse, R28 ;  /* 0x000000bab41c723c */ /* 0x080ff0000004181c */
[----:B------:R-:W-:Y:S01]  /*3b90*/  HMMA.16816.F32.BF16 R32, R164, R186, R32 ;  /* 0x000000baa420723c */ /* 0x000fe20000041820 */
[----:B------:R1:W2:Y:S07]  /*3ba0*/  LDSM.16.M88.4 R164, [R2+0x3000] ;  /* 0x0030000002a4783b */ /* 0x0002ae0000000200 */
[-C--:B------:R-:W-:Y:S05]  /*3bb0*/  HMMA.16816.F32.BF16 R4, R188, R196.reuse, R4 ;  /* 0x000000c4bc04723c */ /* 0x080fea0000041804 */
[----:B-1----:R-:W-:Y:S11]  /*3bc0*/  FMUL.FTZ R2, R241, 1.4426950216293334961 ;  /* 0x3fb8aa3bf1027820 */ /* 0x002ff60000410000 */
[----:B------:R-:W-:Y:S08]  /*3bd0*/  @!UPT UIADD3 URZ, URZ, URZ, URZ ;  /* 0x0000003f3f3ff290 */ /* 0x000ff0000fffe03f */
[----:B------:R-:W-:Y:S02]  /*3be0*/  @P0 FSEL R4, R4, -INF , !P3 ;  /* 0xff80000004040808 */ /* 0x000fe40005800000 */
[----:B------:R-:W-:Y:S02]  /*3bf0*/  PLOP3.LUT P0, PT, PT, PT, UP0, 0x80, 0x0 ;  /* 0x000000000000781c */ /* 0x000fe40003f0f008 */
[----:B------:R-:W-:Y:S01]  /*3c00*/  @P2 FSEL R5, R5, -INF , !P5 ;  /* 0xff80000005052808 */ /* 0x000fe20006800000 */
[--C-:B------:R-:W-:Y:S01]  /*3c10*/  FFMA.FTZ R4, R4, c[0x0][0x23c], -R169.reuse ;  /* 0x00008f0004047a23 */ /* 0x100fe200000108a9 */
[----:B------:R-:W-:Y:S01]  /*3c20*/  PLOP3.LUT P2, PT, PT, PT, UP0, 0x80, 0x0 ;  /* 0x000000000000781c */ /* 0x000fe20003f4f008 */
[C---:B--2---:R-:W-:Y:S02]  /*3c30*/  HMMA.16816.F32.BF16 R8, R164.reuse, R196, R8 ;  /* 0x000000c4a408723c */ /* 0x044fe40000041808 */
[----:B------:R1:W-:Y:S02]  /*3c40*/  MUFU.EX2 R202, R4 ;  /* 0x0000000400ca7308 */ /* 0x0003e40000000800 */
[----:B------:R-:W-:Y:S04]  /*3c50*/  FFMA.FTZ R5, R5, c[0x0][0x23c], -R169 ;  /* 0x00008f0005057a23 */ /* 0x000fe800000108a9 */
[----:B------:R-:W-:Y:S01]  /*3c60*/  @P0 FSEL R6, R6, -INF , !P3 ;  /* 0xff80000006060808 */ /* 0x000fe20005800000 */
[-C--:B------:R-:W-:Y:S01]  /*3c70*/  HMMA.16816.F32.BF16 R12, R164, R198.reuse, R12 ;  /* 0x000000c6a40c723c */ /* 0x080fe2000004180c */
[----:B------:R-:W-:Y:S02]  /*3c80*/  PLOP3.LUT P0, PT, PT, PT, UP0, 0x80, 0x0 ;  /* 0x000000000000781c */ /* 0x000fe40003f0f008 */
[----:B------:R-:W-:Y:S01]  /*3c90*/  MUFU.EX2 R197, R5 ;  /* 0x0000000500c57308 */ /* 0x000fe20000000800 */
[----:B------:R-:W-:Y:S01]  /*3ca0*/  @P2 FSEL R7, R7, -INF , !P5 ;  /* 0xff80000007072808 */ /* 0x000fe20006800000 */
[--C-:B------:R-:W-:Y:S01]  /*3cb0*/  FFMA.FTZ R6, R6, c[0x0][0x23c], -R3.reuse ;  /* 0x00008f0006067a23 */ /* 0x100fe20000010803 */
[----:B------:R-:W-:Y:S02]  /*3cc0*/  FSETP.NEU.FTZ.AND P2, PT, R241, -INF , PT ;  /* 0xff800000f100780b */ /* 0x000fe40003f5d000 */
[C---:B------:R-:W-:Y:S04]  /*3cd0*/  HMMA.16816.F32.BF16 R16, R188.reuse, R198, R16 ;  /* 0x000000c6bc10723c */ /* 0x040fe80000041810 */
[----:B------:R-:W-:Y:S01]  /*3ce0*/  FSEL R2, R2, RZ, P2 ;  /* 0x000000ff02027208 */ /* 0x000fe20001000000 */
[----:B------:R-:W-:Y:S01]  /*3cf0*/  FFMA.FTZ R7, R7, c[0x0][0x23c], -R3 ;  /* 0x00008f0007077a23 */ /* 0x000fe20000010803 */
[----:B------:R-:W-:Y:S01]  /*3d00*/  PLOP3.LUT P2, PT, PT, PT, UP0, 0x80, 0x0 ;  /* 0x000000000000781c */ /* 0x000fe20003f4f008 */
[----:B------:R-:W-:Y:S01]  /*3d10*/  MUFU.EX2 R180, R6 ;  /* 0x0000000600b47308 */ /* 0x000fe20000000800 */
[----:B------:R-:W-:Y:S02]  /*3d20*/  @P0 FSEL R8, R8, -INF , !P3 ;  /* 0xff80000008080808 */ /* 0x000fe40005800000 */
[----:B------:R-:W-:Y:S02]  /*3d30*/  PLOP3.LUT P0, PT, PT, PT, UP0, 0x80, 0x0 ;  /* 0x000000000000781c */ /* 0x000fe40003f0f008 */
[----:B------:R-:W-:Y:S01]  /*3d40*/  @P4 FSEL R9, R9, -INF , !P5 ;  /* 0xff80000009094808 */ /* 0x000fe20006800000 */
[--C-:B------:R-:W-:Y:S01]  /*3d50*/  FFMA.FTZ R8, R8, c[0x0][0x23c], -R2.reuse ;  /* 0x00008f0008087a23 */ /* 0x100fe20000010802 */
[----:B------:R-:W-:Y:S02]  /*3d60*/  FSETP.NEU.FTZ.AND P4, PT, R242, -INF , PT ;  /* 0xff800000f200780b */ /* 0x000fe40003f9d000 */
[----:B------:R-:W-:Y:S01]  /*3d70*/  SEL R196, R184, 0xffffffc0, !P1 ;  /* 0xffffffc0b8c47807 */ /* 0x000fe20004800000 */
[----:B------:R2:W3:Y:S01]  /*3d80*/  MUFU.EX2 R234, R7 ;  /* 0x0000000700ea7308 */ /* 0x0004e20000000800 */
[----:B------:R-:W-:Y:S01]  /*3d90*/  FSEL R0, R0, RZ, P4 ;  /* 0x000000ff00007208 */ /* 0x000fe20002000000 */
[----:B------:R-:W-:Y:S01]  /*3da0*/  FFMA.FTZ R9, R9, c[0x0][0x23c], -R2 ;  /* 0x00008f0009097a23 */ /* 0x000fe20000010802 */
[----:B------:R-:W-:Y:S01]  /*3db0*/  @P2 FSEL R10, R10, -INF , !P3 ;  /* 0xff8000000a0a2808 */ /* 0x000fe20005800000 */
[----:B------:R-:W-:Y:S01]  /*3dc0*/  IMAD.IADD R184, R196, 0x1, R207 ;  /* 0x00000001c4b87824 */ /* 0x000fe200078e02cf */
[----:B------:R-:W-:Y:S02]  /*3dd0*/  PLOP3.LUT P3, PT, PT, PT, UP0, 0x80, 0x0 ;  /* 0x000000000000781c */ /* 0x000fe40003f6f008 */
[----:B------:R-:W-:Y:S01]  /*3de0*/  PLOP3.LUT P4, PT, PT, PT, UP0, 0x80, 0x0 ;  /* 0x000000000000781c */ /* 0x000fe20003f8f008 */
[--C-:B------:R-:W-:Y:S01]  /*3df0*/  FFMA.FTZ R10, R10, c[0x0][0x23c], -R0.reuse ;  /* 0x00008f000a0a7a23 */ /* 0x100fe20000010800 */
[----:B------:R-:W-:Y:S01]  /*3e00*/  PLOP3.LUT P2, PT, PT, PT, UP0, 0x80, 0x0 ;  /* 0x000000000000781c */ /* 0x000fe20003f4f008 */
[----:B------:R4:W-:Y:S01]  /*3e10*/  MUFU.EX2 R238, R8 ;  /* 0x0000000800ee7308 */ /* 0x0009e20000000800 */
[----:B-1----:R-:W-:Y:S02]  /*3e20*/  @P0 IADD3 R4, R168, 0x8, RZ ;  /* 0x00000008a8040810 */ /* 0x002fe40007ffe0ff */
[----:B------:R-:W-:Y:S02]  /*3e30*/  PLOP3.LUT P0, PT, PT, PT, UP0, 0x80, 0x0 ;  /* 0x000000000000781c */ /* 0x000fe40003f0f008 */
[----:B------:R-:W-:Y:S03]  /*3e40*/  @P6 ISETP.GE.AND P6, PT, R4, UR6, PT ;  /* 0x0000000604006c0c */ /* 0x000fe6000bfc6270 */
[----:B------:R-:W-:Y:S02]  /*3e50*/  @P3 IADD3 R4, R168, 0x9, RZ ;  /* 0x00000009a8043810 */ /* 0x000fe40007ffe0ff */
[----:B------:R-:W-:Y:S01]  /*3e60*/  PLOP3.LUT P3, PT, PT, PT, UP0, 0x80, 0x0 ;  /* 0x000000000000781c */ /* 0x000fe20003f6f008 */
[----:B------:R-:W-:Y:S01]  /*3e70*/  MUFU.EX2 R237, R9 ;  /* 0x0000000900ed7308 */ /* 0x000fe20000000800 */
[----:B------:R-:W-:Y:S02]  /*3e80*/  @P4 ISETP.GE.AND P4, PT, R4, UR6, PT ;  /* 0x0000000604004c0c */ /* 0x000fe4000bf86270 */
[----:B------:R-:W-:Y:S01]  /*3e90*/  @P2 FSEL R11, R11, -INF , !P5 ;  /* 0xff8000000b0b2808 */ /* 0x000fe20006800000 */
[----:B--2---:R-:W1:Y:S01]  /*3ea0*/  LDSM.16.M88.4 R4, [R212+0x10800] ;  /* 0x01080000d404783b */ /* 0x004e620000000200 */
[----:B------:R-:W-:Y:S02]  /*3eb0*/  PLOP3.LUT P2, PT, PT, PT, UP0, 0x80, 0x0 ;  /* 0x000000000000781c */ /* 0x000fe40003f4f008 */
[----:B------:R-:W-:Y:S01]  /*3ec0*/  @P0 FSEL R12, R12, -INF , !P6 ;  /* 0xff8000000c0c0808 */ /* 0x000fe20007000000 */
[----:B------:R-:W-:Y:S01]  /*3ed0*/  FFMA.FTZ R11, R11, c[0x0][0x23c], -R0 ;  /* 0x00008f000b0b7a23 */ /* 0x000fe20000010800 */
[----:B------:R-:W-:Y:S01]  /*3ee0*/  PLOP3.LUT P0, PT, PT, PT, UP0, 0x80, 0x0 ;  /* 0x000000000000781c */ /* 0x000fe20003f0f008 */
[----:B------:R-:W-:Y:S01]  /*3ef0*/  MUFU.EX2 R240, R10 ;  /* 0x0000000a00f07308 */ /* 0x000fe20000000800 */
[----:B------:R-:W-:Y:S01]  /*3f00*/  PLOP3.LUT P5, PT, PT, PT, UP0, 0x80, 0x0 ;  /* 0x000000000000781c */ /* 0x000fe20003faf008 */
[--C-:B------:R-:W-:Y:S01]  /*3f10*/  FFMA.FTZ R12, R12, c[0x0][0x23c], -R2.reuse ;  /* 0x00008f000c0c7a23 */ /* 0x100fe20000010802 */
[----:B------:R-:W-:Y:S02]  /*3f20*/  @P3 FSEL R18, R18, -INF , !P6 ;  /* 0xff80000012123808 */ /* 0x000fe40007000000 */
[----:B------:R-:W-:Y:S03]  /*3f30*/  PLOP3.LUT P3, PT, PT, PT, UP0, 0x80, 0x0 ;  /* 0x000000000000781c */ /* 0x000fe60003f6f008 */
[----:B------:R-:W-:Y:S01]  /*3f40*/  @P2 FSEL R13, R13, -INF , !P4 ;  /* 0xff8000000d0d2808 */ /* 0x000fe20006000000 */
[----:B------:R-:W-:Y:S01]  /*3f50*/  FFMA.FTZ R18, R18, c[0x0][0x23c], -R3 ;  /* 0x00008f0012127a23 */ /* 0x000fe20000010803 */
[----:B------:R-:W-:Y:S01]  /*3f60*/  PLOP3.LUT P2, PT, PT, PT, UP0, 0x80, 0x0 ;  /* 0x000000000000781c */ /* 0x000fe20003f4f008 */
[----:B------:R-:W-:Y:S01]  /*3f70*/  MUFU.EX2 R239, R11 ;  /* 0x0000000b00ef7308 */ /* 0x000fe20000000800 */
[----:B------:R-:W-:Y:S01]  /*3f80*/  @P0 FSEL R14, R14, -INF , !P6 ;  /* 0xff8000000e0e0808 */ /* 0x000fe20007000000 */
[----:B------:R-:W-:Y:S01]  /*3f90*/  FFMA.FTZ R13, R13, c[0x0][0x23c], -R2 ;  /* 0x00008f000d0d7a23 */ /* 0x000fe20000010802 */
[----:B------:R-:W-:Y:S03]  /*3fa0*/  PLOP3.LUT P0, PT, PT, PT, UP0, 0x80, 0x0 ;  /* 0x000000000000781c */ /* 0x000fe60003f0f008 */
[--C-:B------:R-:W-:Y:S04]  /*3fb0*/  FFMA.FTZ R14, R14, c[0x0][0x23c], -R0.reuse ;  /* 0x00008f000e0e7a23 */ /* 0x100fe80000010800 */
[----:B------:R-:W-:Y:S02]  /*3fc0*/  MUFU.EX2 R203, R18 ;  /* 0x0000001200cb7308 */ /* 0x000fe40000000800 */
[----:B------:R-:W-:Y:S02]  /*3fd0*/  @P2 FSEL R15, R15, -INF , !P4 ;  /* 0xff8000000f0f2808 */ /* 0x000fe40006000000 */
[----:B------:R-:W-:Y:S02]  /*3fe0*/  PLOP3.LUT P2, PT, PT, PT, UP0, 0x80, 0x0 ;  /* 0x000000000000781c */ /* 0x000fe40003f4f008 */
[----:B------:R-:W-:Y:S01]  /*3ff0*/  @P0 FSEL R16, R16, -INF , !P6 ;  /* 0xff80000010100808 */ /* 0x000fe20007000000 */
[----:B------:R-:W-:Y:S01]  /*4000*/  FFMA.FTZ R15, R15, c[0x0][0x23c], -R0 ;  /* 0x00008f000f0f7a23 */ /* 0x000fe20000010800 */
[----:B------:R-:W-:Y:S02]  /*4010*/  PLOP3.LUT P0, PT, PT, PT, UP0, 0x80, 0x0 ;  /* 0x000000000000781c */ /* 0x000fe40003f0f008 */
[----:B------:R-:W-:Y:S01]  /*4020*/  PLOP3.LUT P6, PT, PT, PT, UP0, 0x80, 0x0 ;  /* 0x000000000000781c */ /* 0x000fe20003fcf008 */
[--C-:B------:R-:W-:Y:S01]  /*4030*/  FFMA.FTZ R16, R16, c[0x0][0x23c], -R169.reuse ;  /* 0x00008f0010107a23 */ /* 0x100fe200000108a9 */
[----:B------:R-:W-:Y:S01]  /*4040*/  MUFU.EX2 R233, R12 ;  /* 0x0000000c00e97308 */ /* 0x000fe20000000800 */
[-C--:B-1----:R-:W-:Y:S04]  /*4050*/  HMMA.16816.F32.BF16 R20, R188, R4.reuse, R20 ;  /* 0x00000004bc14723c */ /* 0x082fe80000041814 */
[----:B------:R-:W-:Y:S02]  /*4060*/  @P2 FSEL R17, R17, -INF , !P4 ;  /* 0xff80000011112808 */ /* 0x000fe40006000000 */
[----:B------:R-:W-:Y:S02]  /*4070*/  PLOP3.LUT P2, PT, PT, PT, UP0, 0x80, 0x0 ;  /* 0x000000000000781c */ /* 0x000fe40003f4f008 */
[C---:B------:R-:W-:Y:S01]  /*4080*/  HMMA.16816.F32.BF16 R24, R164.reuse, R4, R24 ;  /* 0x00000004a418723c */ /* 0x040fe20000041818 */
[----:B------:R-:W-:Y:S03]  /*4090*/  MUFU.EX2 R200, R16 ;  /* 0x0000001000c87308 */ /* 0x000fe60000000800 */
[----:B----4-:R-:W-:Y:S01]  /*40a0*/  @P0 IADD3 R8, R168, 0x10, RZ ;  /* 0x00000010a8080810 */ /* 0x010fe20007ffe0ff */
[----:B------:R-:W-:Y:S01]  /*40b0*/  FFMA.FTZ R17, R17, c[0x0][0x23c], -R169 ;  /* 0x00008f0011117a23 */ /* 0x000fe200000108a9 */
[----:B------:R-:W-:Y:S02]  /*40c0*/  PLOP3.LUT P0, PT, PT, PT, UP0, 0x80, 0x0 ;  /* 0x000000000000781c */ /* 0x000fe40003f0f008 */
[-C--:B------:R-:W-:Y:S03]  /*40d0*/  HMMA.16816.F32.BF16 R28, R164, R6.reuse, R28 ;  /* 0x00000006a41c723c */ /* 0x080fe6000004181c */
[----:B------:R-:W-:Y:S01]  /*40e0*/  @P5 ISETP.GE.AND P5, PT, R8, UR6, PT ;  /* 0x0000000608005c0c */ /* 0x000fe2000bfa6270 */
[----:B------:R-:W-:Y:S01]  /*40f0*/  MUFU.EX2 R198, R17 ;  /* 0x0000001100c67308 */ /* 0x000fe20000000800 */
[----:B------:R-:W-:Y:S02]  /*4100*/  @P3 IADD3 R8, R168, 0x11, RZ ;  /* 0x00000011a8083810 */ /* 0x000fe40007ffe0ff */
[----:B------:R-:W-:Y:S01]  /*4110*/  @P2 FSEL R19, R19, -INF , !P4 ;  /* 0xff80000013132808 */ /* 0x000fe20006000000 */
[----:B------:R-:W-:Y:S01]  /*4120*/  HMMA.16816.F32.BF16 R32, R188, R6, R32 ;  /* 0x00000006bc20723c */ /* 0x000fe20000041820 */
[----:B------:R-:W-:Y:S02]  /*4130*/  PLOP3.LUT P2, PT, PT, PT, UP0, 0x80, 0x0 ;  /* 0x000000000000781c */ /* 0x000fe40003f4f008 */
[----:B------:R-:W-:Y:S01]  /*4140*/  PLOP3.LUT P4, PT, PT, PT, UP0, 0x80, 0x0 ;  /* 0x000000000000781c */ /* 0x000fe20003f8f008 */
[----:B------:R-:W-:Y:S01]  /*4150*/  FFMA.FTZ R19, R19, c[0x0][0x23c], -R3 ;  /* 0x00008f0013137a23 */ /* 0x000fe20000010803 */
[----:B------:R-:W-:Y:S01]  /*4160*/  @P6 ISETP.GE.AND P6, PT, R8, UR6, PT ;  /* 0x0000000608006c0c */ /* 0x000fe2000bfc6270 */
[----:B------:R-:W1:Y:S01]  /*4170*/  MUFU.EX2 R232, R13 ;  /* 0x0000000d00e87308 */ /* 0x000e620000000800 */
[----:B------:R-:W-:Y:S02]  /*4180*/  PLOP3.LUT P3, PT, PT, PT, UP0, 0x80, 0x0 ;  /* 0x000000000000781c */ /* 0x000fe40003f6f008 */
[----:B------:R-:W-:Y:S02]  /*4190*/  @P0 FSEL R20, R20, -INF , !P5 ;  /* 0xff80000014140808 */ /* 0x000fe40006800000 */
[----:B------:R-:W-:Y:S02]  /*41a0*/  PLOP3.LUT P0, PT, PT, PT, UP0, 0x80, 0x0 ;  /* 0x000000000000781c */ /* 0x000fe40003f0f008 */
[----:B---3--:R-:W-:Y:S01]  /*41b0*/  F2FP.BF16.PACK_AB R5, R234, R180 ;  /* 0x000000b4ea05723e */ /* 0x008fe200000010ff */
[--C-:B------:R-:W-:Y:S02]  /*41c0*/  FFMA.FTZ R20, R20, c[0x0][0x23c], -R169.reuse ;  /* 0x00008f0014147a23 */ /* 0x100fe400000108a9 */
[----:B------:R-:W-:Y:S01]  /*41d0*/  @P4 IADD3 R4, R168, 0x18, RZ ;  /* 0x00000018a8044810 */ /* 0x000fe20007ffe0ff */
[----:B------:R-:W2:Y:S01]  /*41e0*/  MUFU.EX2 R201, R19 ;  /* 0x0000001300c97308 */ /* 0x000ea20000000800 */
[----:B------:R-:W-:Y:S01]  /*41f0*/  @P2 FSEL R21, R21, -INF , !P6 ;  /* 0xff80000015152808 */ /* 0x000fe20007000000 */
[----:B------:R1:W-:Y:S01]  /*4200*/  STS [R224+0x20400], R5 ;  /* 0x02040005e0007388 */ /* 0x0003e20000000800 */
[----:B------:R-:W-:Y:S02]  /*4210*/  PLOP3.LUT P2, PT, PT, PT, UP0, 0x80, 0x0 ;  /* 0x000000000000781c */ /* 0x000fe40003f4f008 */
[----:B------:R-:W-:Y:S01]  /*4220*/  PLOP3.LUT P4, PT, PT, PT, UP0, 0x80, 0x0 ;  /* 0x000000000000781c */ /* 0x000fe20003f8f008 */
[----:B------:R-:W-:Y:S01]  /*4230*/  FFMA.FTZ R21, R21, c[0x0][0x23c], -R169 ;  /* 0x00008f0015157a23 */ /* 0x000fe200000108a9 */
[----:B------:R-:W-:Y:S02]  /*4240*/  @P0 FSEL R22, R22, -INF , !P5 ;  /* 0xff80000016160808 */ /* 0x000fe40006800000 */
[----:B------:R-:W-:Y:S01]  /*4250*/  PLOP3.LUT P0, PT, PT, PT, UP0, 0x80, 0x0 ;  /* 0x000000000000781c */ /* 0x000fe20003f0f008 */
[----:B------:R-:W-:Y:S01]  /*4260*/  MUFU.EX2 R236, R14 ;  /* 0x0000000e00ec7308 */ /* 0x000fe20000000800 */
[----:B------:R-:W-:Y:S01]  /*4270*/  @P3 FSEL R24, R24, -INF , !P5 ;  /* 0xff80000018183808 */ /* 0x000fe20006800000 */
[--C-:B------:R-:W-:Y:S01]  /*4280*/  FFMA.FTZ R22, R22, c[0x0][0x23c], -R3.reuse ;  /* 0x00008f0016167a23 */ /* 0x100fe20000010803 */
[----:B------:R-:W-:Y:S03]  /*4290*/  PLOP3.LUT P3, PT, PT, PT, UP0, 0x80, 0x0 ;  /* 0x000000000000781c */ /* 0x000fe60003f6f008 */
[----:B------:R-:W-:Y:S01]  /*42a0*/  @P2 FSEL R23, R23, -INF , !P6 ;  /* 0xff80000017172808 */ /* 0x000fe20007000000 */
[--C-:B------:R-:W-:Y:S01]  /*42b0*/  FFMA.FTZ R24, R24, c[0x0][0x23c], -R2.reuse ;  /* 0x00008f0018187a23 */ /* 0x100fe20000010802 */
[----:B------:R-:W-:Y:S02]  /*42c0*/  PLOP3.LUT P2, PT, PT, PT, UP0, 0x80, 0x0 ;  /* 0x000000000000781c */ /* 0x000fe40003f4f008 */
[----:B------:R-:W-:Y:S01]  /*42d0*/  MUFU.EX2 R235, R15 ;  /* 0x0000000f00eb7308 */ /* 0x000fe20000000800 */
[----:B------:R-:W-:Y:S01]  /*42e0*/  FFMA.FTZ R23, R23, c[0x0][0x23c], -R3 ;  /* 0x00008f0017177a23 */ /* 0x000fe20000010803 */
[----:B------:R-:W-:Y:S02]  /*42f0*/  @P0 FSEL R25, R25, -INF , !P6 ;  /* 0xff80000019190808 */ /* 0x000fe40007000000 */
[----:B------:R-:W-:Y:S03]  /*4300*/  PLOP3.LUT P0, PT, PT, PT, UP0, 0x80, 0x0 ;  /* 0x000000000000781c */ /* 0x000fe60003f0f008 */
[----:B------:R-:W-:Y:S01]  /*4310*/  FFMA.FTZ R25, R25, c[0x0][0x23c], -R2 ;  /* 0x00008f0019197a23 */ /* 0x000fe20000010802 */
[----:B-1----:R-:W-:Y:S02]  /*4320*/  F2FP.BF16.PACK_AB R5, R232, R233 ;  /* 0x000000e9e805723e */ /* 0x002fe400000010ff */
[----:B------:R-:W-:Y:S01]  /*4330*/  MUFU.EX2 R193, R20 ;  /* 0x0000001400c17308 */ /* 0x000fe20000000800 */
[----:B------:R-:W-:Y:S02]  /*4340*/  @P2 FSEL R26, R26, -INF , !P5 ;  /* 0xff8000001a1a2808 */ /* 0x000fe40006800000 */
[----:B------:R-:W-:Y:S02]  /*4350*/  PLOP3.LUT P2, PT, PT, PT, UP0, 0x80, 0x0 ;  /* 0x000000000000781c */ /* 0x000fe40003f4f008 */
[----:B------:R-:W-:Y:S01]  /*4360*/  @P3 ISETP.GE.AND P5, PT, R4, UR6, PT ;  /* 0x0000000604003c0c */ /* 0x000fe2000bfa6270 */
[--C-:B------:R-:W-:Y:S01]  /*4370*/  FFMA.FTZ R26, R26, c[0x0][0x23c], -R0.reuse ;  /* 0x00008f001a1a7a23 */ /* 0x100fe20000010800 */
[----:B------:R-:W-:Y:S02]  /*4380*/  @P0 FSEL R27, R27, -INF , !P6 ;  /* 0xff8000001b1b0808 */ /* 0x000fe40007000000 */
[----:B------:R-:W-:Y:S01]  /*4390*/  PLOP3.LUT P0, PT, PT, PT, UP0, 0x80, 0x0 ;  /* 0x000000000000781c */ /* 0x000fe20003f0f008 */
[----:B------:R-:W-:Y:S01]  /*43a0*/  MUFU.EX2 R192, R21 ;  /* 0x0000001500c07308 */ /* 0x000fe20000000800 */
[----:B------:R-:W-:Y:S01]  /*43b0*/  PLOP3.LUT P3, PT, PT, PT, UP0, 0x80, 0x0 ;  /* 0x000000000000781c */ /* 0x000fe20003f6f008 */
[----:B------:R-:W-:Y:S01]  /*43c0*/  FFMA.FTZ R27, R27, c[0x0][0x23c], -R0 ;  /* 0x00008f001b1b7a23 */ /* 0x000fe20000010800 */
[----:B------:R-:W-:Y:S03]  /*43d0*/  F2FP.BF16.PACK_AB R4, R237, R238 ;  /* 0x000000eeed04723e */ /* 0x000fe600000010ff */
[----:B------:R-:W-:Y:S02]  /*43e0*/  @P2 IADD3 R168, R168, 0x19, RZ ;  /* 0x00000019a8a82810 */ /* 0x000fe40007ffe0ff */
[----:B------:R-:W-:Y:S02]  /*43f0*/  PLOP3.LUT P2, PT, PT, PT, UP0, 0x80, 0x0 ;  /* 0x000000000000781c */ /* 0x000fe40003f4f008 */
[----:B------:R-:W-:Y:S01]  /*4400*/  @P4 ISETP.GE.AND P4, PT, R168, UR6, PT ;  /* 0x00000006a8004c0c */ /* 0x000fe2000bf86270 */
[----:B------:R-:W-:Y:S03]  /*4410*/  MUFU.EX2 R195, R22 ;  /* 0x0000001600c37308 */ /* 0x000fe60000000800 */
[----:B------:R-:W-:Y:S05]  /*4420*/  @P3 FSEL R28, R28, -INF , !P5 ;  /* 0xff8000001c1c3808 */ /* 0x000fea0006800000 */
[----:B------:R-:W-:Y:S02]  /*4430*/  FFMA.FTZ R28, R28, c[0x0][0x23c], -R2 ;  /* 0x00008f001c1c7a23 */ /* 0x000fe40000010802 */
[----:B------:R-:W-:Y:S01]  /*4440*/  @P2 FSEL R30, R30, -INF , !P5 ;  /* 0xff8000001e1e2808 */ /* 0x000fe20006800000 */
[----:B------:R-:W1:Y:S01]  /*4450*/  MUFU.EX2 R194, R23 ;  /* 0x0000001700c27308 */ /* 0x000e620000000800 */
[----:B------:R-:W-:Y:S02]  /*4460*/  @P0 FSEL R29, R29, -INF , !P4 ;  /* 0xff8000001d1d0808 */ /* 0x000fe40006000000 */
[----:B------:R-:W-:Y:S01]  /*4470*/  PLOP3.LUT P0, PT, PT, PT, UP0, 0x80, 0x0 ;  /* 0x000000000000781c */ /* 0x000fe20003f0f008 */
[----:B------:R-:W-:Y:S01]  /*4480*/  FFMA.FTZ R30, R30, c[0x0][0x23c], -R0 ;  /* 0x00008f001e1e7a23 */ /* 0x000fe20000010800 */
[----:B------:R-:W-:Y:S01]  /*4490*/  PLOP3.LUT P2, PT, PT, PT, UP0, 0x80, 0x0 ;  /* 0x000000000000781c */ /* 0x000fe20003f4f008 */
[----:B------:R-:W-:Y:S04]  /*44a0*/  FFMA.FTZ R2, R29, c[0x0][0x23c], -R2 ;  /* 0x00008f001d027a23 */ /* 0x000fe80000010802 */
[----:B------:R3:W-:Y:S06]  /*44b0*/  MUFU.EX2 R187, R2 ;  /* 0x0000000200bb7308 */ /* 0x0007ec0000000800 */
[----:B------:R-:W-:Y:S02]  /*44c0*/  @P0 FSEL R32, R32, -INF , !P5 ;  /* 0xff80000020200808 */ /* 0x000fe40006800000 */
[----:B------:R-:W-:Y:S02]  /*44d0*/  PLOP3.LUT P0, PT, PT, PT, UP0, 0x80, 0x0 ;  /* 0x000000000000781c */ /* 0x000fe40003f0f008 */
[----:B------:R-:W-:Y:S01]  /*44e0*/  @P2 FSEL R33, R33, -INF , !P4 ;  /* 0xff80000021212808 */ /* 0x000fe20006000000 */
[--C-:B------:R-:W-:Y:S01]  /*44f0*/  FFMA.FTZ R32, R32, c[0x0][0x23c], -R169.reuse ;  /* 0x00008f0020207a23 */ /* 0x100fe200000108a9 */
[----:B------:R-:W-:Y:S01]  /*4500*/  PLOP3.LUT P2, PT, PT, PT, UP0, 0x80, 0x0 ;  /* 0x000000000000781c */ /* 0x000fe20003f4f008 */
[----:B------:R-:W-:Y:S02]  /*4510*/  MUFU.EX2 R230, R24 ;  /* 0x0000001800e67308 */ /* 0x000fe40000000800 */
[----:B------:R-:W-:Y:S06]  /*4520*/  FFMA.FTZ R169, R33, c[0x0][0x23c], -R169 ;  /* 0x00008f0021a97a23 */ /* 0x000fec00000108a9 */
[----:B------:R-:W-:Y:S02]  /*4530*/  @P0 FSEL R34, R34, -INF , !P5 ;  /* 0xff80000022220808 */ /* 0x000fe40006800000 */
[----:B------:R-:W-:Y:S01]  /*4540*/  PLOP3.LUT P0, PT, PT, PT, UP0, 0x80, 0x0 ;  /* 0x000000000000781c */ /* 0x000fe20003f0f008 */
[----:B------:R-:W-:Y:S01]  /*4550*/  MUFU.EX2 R181, R32 ;  /* 0x0000002000b57308 */ /* 0x000fe20000000800 */
[----:B---3--:R-:W-:Y:S01]  /*4560*/  F2FP.BF16.PACK_AB R2, R197, R202 ;  /* 0x000000cac502723e */ /* 0x008fe200000010ff */
[--C-:B------:R-:W-:Y:S01]  /*4570*/  FFMA.FTZ R34, R34, c[0x0][0x23c], -R3.reuse ;  /* 0x00008f0022227a23 */ /* 0x100fe20000010803 */
[----:B------:R-:W-:Y:S03]  /*4580*/  @P2 FSEL R35, R35, -INF , !P4 ;  /* 0xff80000023232808 */ /* 0x000fe60006000000 */
[----:B------:R3:W-:Y:S02]  /*4590*/  STS [R224+0x20000], R2 ;  /* 0x02000002e0007388 */ /* 0x0007e40000000800 */
[----:B------:R-:W-:Y:S02]  /*45a0*/  FFMA.FTZ R3, R35, c[0x0][0x23c], -R3 ;  /* 0x00008f0023037a23 */ /* 0x000fe40000010803 */
[----:B------:R-:W4:Y:S02]  /*45b0*/  MUFU.EX2 R182, R169 ;  /* 0x000000a900b67308 */ /* 0x000f240000000800 */
[----:B------:R-:W-:Y:S05]  /*45c0*/  @P0 FSEL R31, R31, -INF , !P4 ;  /* 0xff8000001f1f0808 */ /* 0x000fea0006000000 */
[----:B------:R-:W-:Y:S03]  /*45d0*/  FFMA.FTZ R0, R31, c[0x0][0x23c], -R0 ;  /* 0x00008f001f007a23 */ /* 0x000fe60000010800 */
[----:B------:R1:W-:Y:S10]  /*45e0*/  MUFU.EX2 R183, R3 ;  /* 0x0000000300b77308 */ /* 0x0003f40000000800 */
[----:B------:R2:W-:Y:S01]  /*45f0*/  MUFU.EX2 R186, R0 ;  /* 0x0000000000ba7308 */ /* 0x0005e20000000800 */
[----:B---3--:R-:W-:Y:S05]  /*4600*/  F2FP.BF16.PACK_AB R2, R198, R200 ;  /* 0x000000c8c602723e */ /* 0x008fea00000010ff */
[----:B------:R3:W-:Y:S04]  /*4610*/  STS [R227+0x20000], R2 ;  /* 0x02000002e3007388 */ /* 0x0007e80000000800 */
[----:B------:R-:W-:Y:S01]  /*4620*/  MUFU.EX2 R185, R34 ;  /* 0x0000002200b97308 */ /* 0x000fe20000000800 */
[----:B-1----:R-:W-:Y:S09]  /*4630*/  F2FP.BF16.PACK_AB R3, R239, R240 ;  /* 0x000000f0ef03723e */ /* 0x002ff200000010ff */
[----:B------:R-:W1:Y:S01]  /*4640*/  MUFU.EX2 R199, R25 ;  /* 0x0000001900c77308 */ /* 0x000e620000000800 */
[----:B--2---:R-:W-:Y:S05]  /*4650*/  F2FP.BF16.PACK_AB R0, R201, R203 ;  /* 0x000000cbc900723e */ /* 0x004fea00000010ff */
[----:B------:R4:W-:Y:S04]  /*4660*/  STS [R227+0x20400], R0 ;  /* 0x02040000e3007388 */ /* 0x0009e80000000800 */
[----:B------:R-:W-:Y:S01]  /*4670*/  MUFU.EX2 R231, R26 ;  /* 0x0000001a00e77308 */ /* 0x000fe20000000800 */
[----:B---3--:R-:W-:Y:S01]  /*4680*/  F2FP.BF16.PACK_AB R2, R194, R195 ;  /* 0x000000c3c202723e */ /* 0x008fe200000010ff */
[----:B------:R2:W-:Y:S04]  /*4690*/  STS [R224+0x21000], R4 ;  /* 0x02100004e0007388 */ /* 0x0005e80000000800 */
[----:B------:R3:W-:Y:S04]  /*46a0*/  STS [R224+0x21400], R3 ;  /* 0x02140003e0007388 */ /* 0x0007e80000000800 */
[----:B------:R-:W1:Y:S01]  /*46b0*/  MUFU.EX2 R229, R27 ;  /* 0x0000001b00e57308 */ /* 0x000e620000000800 */
[----:B------:R1:W-:Y:S09]  /*46c0*/  STS [R227+0x21000], R5 ;  /* 0x02100005e3007388 */ /* 0x0003f20000000800 */
[----:B------:R-:W1:Y:S01]  /*46d0*/  MUFU.EX2 R188, R28 ;  /* 0x0000001c00bc7308 */ /* 0x000e620000000800 */
[----:B----4-:R-:W-:Y:S02]  /*46e0*/  F2FP.BF16.PACK_AB R0, R182, R181 ;  /* 0x000000b5b600723e */ /* 0x010fe400000010ff */
[----:B--2---:R-:W-:Y:S07]  /*46f0*/  F2FP.BF16.PACK_AB R4, R235, R236 ;  /* 0x000000eceb04723e */ /* 0x004fee00000010ff */
[----:B------:R-:W2:Y:S01]  /*4700*/  MUFU.EX2 R189, R30 ;  /* 0x0000001e00bd7308 */ /* 0x000ea20000000800 */
[----:B---3--:R-:W-:Y:S01]  /*4710*/  F2FP.BF16.PACK_AB R3, R192, R193 ;  /* 0x000000c1c003723e */ /* 0x008fe200000010ff */
[----:B------:R3:W-:Y:S01]  /*4720*/  STS [R227+0x21400], R4 ;  /* 0x02140004e3007388 */ /* 0x0007e20000000800 */
[----:B-1----:R-:W-:Y:S03]  /*4730*/  F2FP.BF16.PACK_AB R5, R199, R230 ;  /* 0x000000e6c705723e */ /* 0x002fe600000010ff */
[----:B------:R1:W-:Y:S04]  /*4740*/  STS [R225+0x20000], R3 ;  /* 0x02000003e1007388 */ /* 0x0003e80000000800 */
[----:B------:R4:W-:Y:S04]  /*4750*/  STS [R225+0x20400], R2 ;  /* 0x02040002e1007388 */ /* 0x0009e80000000800 */
[----:B------:R2:W-:Y:S01]  /*4760*/  STS [R226+0x20000], R0 ;  /* 0x02000000e2007388 */ /* 0x0005e20000000800 */
[----:B---3--:R-:W-:Y:S02]  /*4770*/  F2FP.BF16.PACK_AB R4, R229, R231 ;  /* 0x000000e7e504723e */ /* 0x008fe400000010ff */
[----:B-1----:R-:W-:Y:S02]  /*4780*/  F2FP.BF16.PACK_AB R3, R183, R185 ;  /* 0x000000b9b703723e */ /* 0x002fe400000010ff */
[----:B----4-:R-:W-:Y:S03]  /*4790*/  F2FP.BF16.PACK_AB R2, R187, R188 ;  /* 0x000000bcbb02723e */ /* 0x010fe600000010ff */
[----:B------:R1:W-:Y:S01]  /*47a0*/  STS [R226+0x20400], R3 ;  /* 0x02040003e2007388 */ /* 0x0003e20000000800 */
[----:B--2---:R-:W-:Y:S03]  /*47b0*/  F2FP.BF16.PACK_AB R0, R186, R189 ;  /* 0x000000bdba00723e */ /* 0x004fe600000010ff */
[----:B------:R-:W-:Y:S04]  /*47c0*/  STS [R225+0x21000], R5 ;  /* 0x02100005e1007388 */ /* 0x000fe80000000800 */
[----:B------:R-:W-:Y:S04]  /*47d0*/  STS [R225+0x21400], R4 ;  /* 0x02140004e1007388 */ /* 0x000fe80000000800 */
[----:B------:R2:W-:Y:S04]  /*47e0*/  STS [R226+0x21000], R2 ;  /* 0x02100002e2007388 */ /* 0x0005e80000000800 */
[----:B------:R3:W-:Y:S04]  /*47f0*/  STS [R226+0x21400], R0 ;  /* 0x02140000e2007388 */ /* 0x0007e80000000800 */
[----:B------:R-:W-:Y:S01]  /*4800*/  LDSM.16.M88.4 R32, [R207+0x8000] ;  /* 0x00800000cf20783b */ /* 0x000fe20000000200 */
[----:B-1----:R-:W-:Y:S07]  /*4810*/  IMAD.IADD R3, R196, 0x1, R208 ;  /* 0x00000001c4037824 */ /* 0x002fee00078e02d0 */
[----:B------:R-:W1:Y:S08]  /*4820*/  LDSM.16.M88.4 R16, [R210+0x14000] ;  /* 0x01400000d210783b */ /* 0x000e700000000200 */
[----:B------:R-:W4:Y:S08]  /*4830*/  LDSM.16.M88.4 R28, [R207+0x9000] ;  /* 0x00900000cf1c783b */ /* 0x000f300000000200 */
[----:B------:R-:W4:Y:S08]  /*4840*/  LDSM.16.M88.4 R164, [R210+0x14800] ;  /* 0x01480000d2a4783b */ /* 0x000f300000000200 */
[----:B--2---:R-:W2:Y:S04]  /*4850*/  LDL R2, [R1] ;  /* 0x0000000001027983 */ /* 0x004ea80000100800 */
[----:B------:R-:W-:Y:S08]  /*4860*/  LDSM.16.M88.4 R168, [R208+0x8000] ;  /* 0x00800000d0a8783b */ /* 0x000ff00000000200 */
[----:B---3--:R-:W3:Y:S01]  /*4870*/  LDL R0, [R1+0x4] ;  /* 0x0000040001007983 */ /* 0x008ee20000100800 */
[-C--:B-1----:R-:W-:Y:S03]  /*4880*/  HMMA.16816.F32.BF16 R4, R32, R16.reuse, RZ ;  /* 0x000000102004723c */ /* 0x082fe600000418ff */
[----:B------:R-:W1:Y:S05]  /*4890*/  LDSM.16.M88.4 R172, [R211+0x14000] ;  /* 0x01400000d3ac783b */ /* 0x000e6a0000000200 */
[C---:B----4-:R-:W-:Y:S03]  /*48a0*/  HMMA.16816.F32.BF16 R8, R28.reuse, R16, RZ ;  /* 0x000000101c08723c */ /* 0x050fe600000418ff */
[----:B------:R-:W4:Y:S05]  /*48b0*/  LDSM.16.M88.4 R176, [R208+0x9000] ;  /* 0x00900000d0b0783b */ /* 0x000f2a0000000200 */
[-C--:B------:R-:W-:Y:S08]  /*48c0*/  HMMA.16816.F32.BF16 R12, R28, R18.reuse, RZ ;  /* 0x000000121c0c723c */ /* 0x080ff000000418ff */
[C---:B------:R-:W-:Y:S08]  /*48d0*/  HMMA.16816.F32.BF16 R16, R32.reuse, R18, RZ ;  /* 0x000000122010723c */ /* 0x040ff000000418ff */
[-C--:B------:R-:W-:Y:S08]  /*48e0*/  HMMA.16816.F32.BF16 R20, R32, R164.reuse, RZ ;  /* 0x000000a42014723c */ /* 0x080ff000000418ff */
[C---:B------:R-:W-:Y:S08]  /*48f0*/  HMMA.16816.F32.BF16 R24, R28.reuse, R164, RZ ;  /* 0x000000a41c18723c */ /* 0x040ff000000418ff */
[-C--:B------:R-:W-:Y:S08]  /*4900*/  HMMA.16816.F32.BF16 R28, R28, R166.reuse, RZ ;  /* 0x000000a61c1c723c */ /* 0x080ff000000418ff */
[----:B------:R-:W-:Y:S01]  /*4910*/  HMMA.16816.F32.BF16 R32, R32, R166, RZ ;  /* 0x000000a62020723c */ /* 0x000fe200000418ff */
[----:B------:R-:W4:Y:S07]  /*4920*/  LDSM.16.M88.4 R164, [R211+0x14800] ;  /* 0x01480000d3a4783b */ /* 0x000f2e0000000200 */
[-C--:B-1----:R-:W-:Y:S08]  /*4930*/  HMMA.16816.F32.BF16 R4, R168, R172.reuse, R4 ;  /* 0x000000aca804723c */ /* 0x082ff00000041804 */
[C---:B----4-:R-:W-:Y:S08]  /*4940*/  HMMA.16816.F32.BF16 R8, R176.reuse, R172, R8 ;  /* 0x000000acb008723c */ /* 0x050ff00000041808 */
[-C--:B------:R-:W-:Y:S08]  /*4950*/  HMMA.16816.F32.BF16 R12, R176, R174.reuse, R12 ;  /* 0x000000aeb00c723c */ /* 0x080ff0000004180c */
[C---:B------:R-:W-:Y:S01]  /*4960*/  HMMA.16816.F32.BF16 R16, R168.reuse, R174, R16 ;  /* 0x000000aea810723c */ /* 0x040fe20000041810 */
[----:B------:R-:W-:Y:S07]  /*4970*/  LDSM.16.M88.4 R172, [R184+0x8000] ;  /* 0x00800000b8ac783b */ /* 0x000fee0000000200 */
[-C--:B------:R-:W-:Y:S08]  /*4980*/  HMMA.16816.F32.BF16 R20, R168, R164.reuse, R20 ;  /* 0x000000a4a814723c */ /* 0x080ff00000041814 */
[C---:B------:R-:W-:Y:S08]  /*4990*/  HMMA.16816.F32.BF16 R24, R176.reuse, R164, R24 ;  /* 0x000000a4b018723c */ /* 0x040ff00000041818 */
[-C--:B------:R-:W-:Y:S01]  /*49a0*/  HMMA.16816.F32.BF16 R28, R176, R166.reuse, R28 ;  /* 0x000000a6b01c723c */ /* 0x080fe2000004181c */
[----:B------:R-:W1:Y:S07]  /*49b0*/  LDSM.16.M88.4 R176, [R213+0x14000] ;  /* 0x01400000d5b0783b */ /* 0x000e6e0000000200 */
[----:B------:R-:W-:Y:S01]  /*49c0*/  HMMA.16816.F32.BF16 R32, R168, R166, R32 ;  /* 0x000000a6a820723c */ /* 0x000fe20000041820 */
[----:B------:R-:W4:Y:S08]  /*49d0*/  LDSM.16.M88.4 R164, [R184+0x9000] ;  /* 0x00900000b8a4783b */ /* 0x000f300000000200 */
[----:B------:R-:W4:Y:S01]  /*49e0*/  LDSM.16.M88.4 R168, [R213+0x14800] ;  /* 0x01480000d5a8783b */ /* 0x000f220000000200 */
[-C--:B-1----:R-:W-:Y:S08]  /*49f0*/  HMMA.16816.F32.BF16 R4, R172, R176.reuse, R4 ;  /* 0x000000b0ac04723c */ /* 0x082ff00000041804 */
[C---:B----4-:R-:W-:Y:S08]  /*4a00*/  HMMA.16816.F32.BF16 R8, R164.reuse, R176, R8 ;  /* 0x000000b0a408723c */ /* 0x050ff00000041808 */
[-C--:B------:R-:W-:Y:S08]  /*4a10*/  HMMA.16816.F32.BF16 R12, R164, R178.reuse, R12 ;  /* 0x000000b2a40c723c */ /* 0x080ff0000004180c */
[C---:B------:R-:W-:Y:S08]  /*4a20*/  HMMA.16816.F32.BF16 R16, R172.reuse, R178, R16 ;  /* 0x000000b2ac10723c */ /* 0x040ff00000041810 */
[-C--:B------:R-:W-:Y:S08]  /*4a30*/  HMMA.16816.F32.BF16 R20, R172, R168.reuse, R20 ;  /* 0x000000a8ac14723c */ /* 0x080ff00000041814 */
[C---:B------:R-:W-:Y:S08]  /*4a40*/  HMMA.16816.F32.BF16 R24, R164.reuse, R168, R24 ;  /* 0x000000a8a418723c */ /* 0x040ff00000041818 */
[-C--:B------:R-:W-:Y:S01]  /*4a50*/  HMMA.16816.F32.BF16 R28, R164, R170.reuse, R28 ;  /* 0x000000aaa41c723c */ /* 0x080fe2000004181c */
[----:B------:R-:W-:Y:S07]  /*4a60*/  LDSM.16.M88.4 R164, [R3+0x8000] ;  /* 0x0080000003a4783b */ /* 0x000fee0000000200 */
[----:B------:R-:W-:Y:S01]  /*4a70*/  HMMA.16816.F32.BF16 R32, R172, R170, R32 ;  /* 0x000000aaac20723c */ /* 0x000fe20000041820 */
[----:B------:R-:W1:Y:S08]  /*4a80*/  LDSM.16.M88.4 R168, [R212+0x14000] ;  /* 0x01400000d4a8783b */ /* 0x000e700000000200 */
[----:B------:R-:W4:Y:S01]  /*4a90*/  LDSM.16.M88.4 R172, [R3+0x9000] ;  /* 0x0090000003ac783b */ /* 0x000f220000000200 */
[-C--:B-1----:R-:W-:Y:S08]  /*4aa0*/  HMMA.16816.F32.BF16 R4, R164, R168.reuse, R4 ;  /* 0x000000a8a404723c */ /* 0x082ff00000041804 */
[C---:B----4-:R-:W-:Y:S08]  /*4ab0*/  HMMA.16816.F32.BF16 R8, R172.reuse, R168, R8 ;  /* 0x000000a8ac08723c */ /* 0x050ff00000041808 */
[-C--:B------:R-:W-:Y:S08]  /*4ac0*/  HMMA.16816.F32.BF16 R12, R172, R170.reuse, R12 ;  /* 0x000000aaac0c723c */ /* 0x080ff0000004180c */
[C---:B------:R-:W-:Y:S01]  /*4ad0*/  HMMA.16816.F32.BF16 R16, R164.reuse, R170, R16 ;  /* 0x000000aaa410723c */ /* 0x040fe20000041810 */
[----:B------:R-:W1:Y:S03]  /*4ae0*/  LDSM.16.M88.4 R168, [R212+0x14800] ;  /* 0x01480000d4a8783b */ /* 0x000e660000000200 */
[----:B--2---:R-:W-:Y:S04]  /*4af0*/  IADD3 R178, P0, R2, UR11, RZ ;  /* 0x0000000b02b27c10 */ /* 0x004fe8000ff1e0ff */
[----:B---3--:R-:W-:Y:S02]  /*4b00*/  IADD3.X R179, R0, UR10, RZ, P0, !PT ;  /* 0x0000000a00b37c10 */ /* 0x008fe400087fe4ff */
[----:B------:R-:W-:Y:S03]  /*4b10*/  PLOP3.LUT P0, PT, PT, PT, UP3, 0x80, 0x0 ;  /* 0x000000000000781c */ /* 0x000fe60003f0f038 */
[----:B------:R-:W2:Y:S04]  /*4b20*/  LDG.E R177, [R178.64] ;  /* 0x00000004b2b17981 */ /* 0x000ea8000c1e1900 */
[----:B------:R-:W3:Y:S04]  /*4b30*/  LDG.E R176, [R178.64+0x20] ;  /* 0x00002004b2b07981 */ /* 0x000ee8000c1e1900 */
[----:B------:R-:W4:Y:S04]  /*4b40*/  LDG.E R2, [R178.64+0x80] ;  /* 0x00008004b2027981 */ /* 0x000f28000c1e1900 */
[----:B------:R2:W2:Y:S01]  /*4b50*/  LDG.E R0, [R178.64+0xa0] ;  /* 0x0000a004b2007981 */ /* 0x0004a2000c1e1900 */
[-C--:B-1----:R-:W-:Y:S08]  /*4b60*/  HMMA.16816.F32.BF16 R20, R164, R168.reuse, R20 ;  /* 0x000000a8a414723c */ /* 0x082ff00000041814 */
[C---:B------:R-:W-:Y:S08]  /*4b70*/  HMMA.16816.F32.BF16 R24, R172.reuse, R168, R24 ;  /* 0x000000a8ac18723c */ /* 0x040ff00000041818 */
[-C--:B------:R-:W-:Y:S01]  /*4b80*/  HMMA.16816.F32.BF16 R28, R172, R170.reuse, R28 ;  /* 0x000000aaac1c723c */ /* 0x080fe2000004181c */
[----:B------:R-:W-:Y:S07]  /*4b90*/  LDSM.16.M88.4 R172, [R207+0xa000] ;  /* 0x00a00000cfac783b */ /* 0x000fee0000000200 */
[----:B------:R-:W-:Y:S01]  /*4ba0*/  HMMA.16816.F32.BF16 R32, R164, R170, R32 ;  /* 0x000000aaa420723c */ /* 0x000fe20000041820 */
[----:B------:R-:W1:Y:S08]  /*4bb0*/  LDSM.16.M88.4 R164, [R210+0x18000] ;  /* 0x01800000d2a4783b */ /* 0x000e700000000200 */
[----:B------:R-:W1:Y:S02]  /*4bc0*/  LDSM.16.M88.4 R168, [R207+0xb000] ;  /* 0x00b00000cfa8783b */ /* 0x000e640000000200 */
[-C--:B-1----:R-:W-:Y:S08]  /*4bd0*/  HMMA.16816.F32.BF16 R4, R172, R164.reuse, R4 ;  /* 0x000000a4ac04723c */ /* 0x082ff00000041804 */
[C---:B------:R-:W-:Y:S08]  /*4be0*/  HMMA.16816.F32.BF16 R8, R168.reuse, R164, R8 ;  /* 0x000000a4a808723c */ /* 0x040ff00000041808 */
[-C--:B------:R-:W-:Y:S08]  /*4bf0*/  HMMA.16816.F32.BF16 R12, R168, R166.reuse, R12 ;  /* 0x000000a6a80c723c */ /* 0x080ff0000004180c */
[C---:B------:R-:W-:Y:S01]  /*4c00*/  HMMA.16816.F32.BF16 R16, R172.reuse, R166, R16 ;  /* 0x000000a6ac10723c */ /* 0x040fe20000041810 */
[----:B------:R-:W1:Y:S07]  /*4c10*/  LDSM.16.M88.4 R164, [R210+0x18800] ;  /* 0x01880000d2a4783b */ /* 0x000e6e0000000200 */
        /* <DEDUP_REMOVED lines=18> */
[----:B------:R-:W2:Y:S01]  /*4d40*/  LDSM.16.M88.4 R168, [R184+0xb000] ;  /* 0x00b00000b8a8783b */ /* 0x000ea20000000200 */
[-C--:B-1----:R-:W-:Y:S08]  /*4d50*/  HMMA.16816.F32.BF16 R4, R172, R164.reuse, R4 ;  /* 0x000000a4ac04723c */ /* 0x082ff00000041804 */
[C---:B--2---:R-:W-:Y:S08]  /*4d60*/  HMMA.16816.F32.BF16 R8, R168.reuse, R164, R8 ;  /* 0x000000a4a808723c */ /* 0x044ff00000041808 */
        /* <DEDUP_REMOVED lines=13> */
[C---:B------:R-:W-:Y:S01]  /*4e40*/  FADD.FTZ R4, -R177.reuse, R4 ;  /* 0x00000004b1047221 */ /* 0x040fe20000010100 */
[C---:B------:R-:W-:Y:S01]  /*4e50*/  HMMA.16816.F32.BF16 R16, R164.reuse, R170, R16 ;  /* 0x000000aaa410723c */ /* 0x040fe20000041810 */
[----:B------:R-:W1:Y:S03]  /*4e60*/  LDSM.16.M88.4 R168, [R212+0x18800] ;  /* 0x01880000d4a8783b */ /* 0x000e660000000200 */
[----:B------:R-:W-:Y:S02]  /*4e70*/  FADD.FTZ R5, -R177, R5 ;  /* 0x00000005b1057221 */ /* 0x000fe40000010100 */
[----:B---3--:R-:W-:Y:S02]  /*4e80*/  FADD.FTZ R6, -R176, R6 ;  /* 0x00000006b0067221 */ /* 0x008fe40000010100 */
[----:B----4-:R-:W-:Y:S04]  /*4e90*/  FADD.FTZ R9, -R2, R9 ;  /* 0x0000000902097221 */ /* 0x010fe80000010100 */
[----:B------:R-:W-:Y:S02]  /*4ea0*/  FMUL.FTZ R179, R202, R4 ;  /* 0x00000004cab37220 */ /* 0x000fe40000410000 */
[----:B------:R-:W-:Y:S02]  /*4eb0*/  FMUL.FTZ R178, R197, R5 ;  /* 0x00000005c5b27220 */ /* 0x000fe40000410000 */
[----:B------:R-:W-:Y:S02]  /*4ec0*/  FADD.FTZ R13, -R2, R13 ;  /* 0x0000000d020d7221 */ /* 0x000fe40000010100 */
[----:B------:R-:W-:Y:S02]  /*4ed0*/  FMUL.FTZ R180, R180, R6 ;  /* 0x00000006b4b47220 */ /* 0x000fe40000410000 */
[----:B------:R-:W-:Y:S02]  /*4ee0*/  FADD.FTZ R7, -R176, R7 ;  /* 0x00000007b0077221 */ /* 0x000fe40000010100 */
[----:B------:R-:W-:Y:S02]  /*4ef0*/  FADD.FTZ R8, -R2, R8 ;  /* 0x0000000802087221 */ /* 0x000fe40000010100 */
[C---:B------:R-:W-:Y:S02]  /*4f00*/  FADD.FTZ R16, -R177.reuse, R16 ;  /* 0x00000010b1107221 */ /* 0x040fe40000010100 */
[C---:B------:R-:W-:Y:S02]  /*4f10*/  FADD.FTZ R17, -R177.reuse, R17 ;  /* 0x00000011b1117221 */ /* 0x040fe40000010100 */
[C---:B------:R-:W-:Y:S02]  /*4f20*/  FADD.FTZ R18, -R176.reuse, R18 ;  /* 0x00000012b0127221 */ /* 0x040fe40000010100 */
[----:B------:R-:W-:Y:S02]  /*4f30*/  FADD.FTZ R19, -R176, R19 ;  /* 0x00000013b0137221 */ /* 0x000fe40000010100 */
[----:B------:R-:W-:Y:S02]  /*4f40*/  FADD.FTZ R12, -R2, R12 ;  /* 0x0000000c020c7221 */ /* 0x000fe40000010100 */
[C---:B------:R-:W-:Y:S02]  /*4f50*/  FADD.FTZ R6, -R0.reuse, R10 ;  /* 0x0000000a00067221 */ /* 0x040fe40000010100 */
[----:B------:R-:W-:Y:S02]  /*4f60*/  FADD.FTZ R14, -R0, R14 ;  /* 0x0000000e000e7221 */ /* 0x000fe40000010100 */
[----:B------:R-:W-:Y:S02]  /*4f70*/  FMUL.FTZ R7, R234, R7 ;  /* 0x00000007ea077220 */ /* 0x000fe40000410000 */
[----:B------:R-:W-:Y:S01]  /*4f80*/  FMUL.FTZ R6, R240, R6 ;  /* 0x00000006f0067220 */ /* 0x000fe20000410000 */
[-C--:B-1----:R-:W-:Y:S03]  /*4f90*/  HMMA.16816.F32.BF16 R20, R164, R168.reuse, R20 ;  /* 0x000000a8a414723c */ /* 0x082fe60000041814 */
[----:B------:R-:W-:Y:S05]  /*4fa0*/  FMUL.FTZ R14, R236, R14 ;  /* 0x0000000eec0e7220 */ /* 0x000fea0000410000 */
[C---:B------:R-:W-:Y:S07]  /*4fb0*/  HMMA.16816.F32.BF16 R24, R172.reuse, R168, R24 ;  /* 0x000000a8ac18723c */ /* 0x040fee0000041818 */
[----:B------:R-:W-:Y:S01]  /*4fc0*/  FMUL.FTZ R168, R200, R16 ;  /* 0x00000010c8a87220 */ /* 0x000fe20000410000 */
[-C--:B------:R-:W-:Y:S08]  /*4fd0*/  HMMA.16816.F32.BF16 R28, R172, R170.reuse, R28 ;  /* 0x000000aaac1c723c */ /* 0x080ff0000004181c */
[C---:B------:R-:W-:Y:S01]  /*4fe0*/  FADD.FTZ R20, -R177.reuse, R20 ;  /* 0x00000014b1147221 */ /* 0x040fe20000010100 */
[----:B------:R-:W-:Y:S04]  /*4ff0*/  HMMA.16816.F32.BF16 R32, R164, R170, R32 ;  /* 0x000000aaa420723c */ /* 0x000fe80000041820 */
[----:B------:R-:W-:Y:S02]  /*5000*/  FADD.FTZ R22, -R176, R22 ;  /* 0x00000016b0167221 */ /* 0x000fe40000010100 */
[----:B------:R-:W-:Y:S02]  /*5010*/  FADD.FTZ R21, -R177, R21 ;  /* 0x00000015b1157221 */ /* 0x000fe40000010100 */
[----:B------:R-:W-:Y:S04]  /*5020*/  FMUL.FTZ R166, R198, R17 ;  /* 0x00000011c6a67220 */ /* 0x000fe80000410000 */
[----:B------:R-:W-:Y:S02]  /*5030*/  FMUL.FTZ R171, R193, R20 ;  /* 0x00000014c1ab7220 */ /* 0x000fe40000410000 */
[----:B------:R-:W-:Y:S02]  /*5040*/  FADD.FTZ R23, -R176, R23 ;  /* 0x00000017b0177221 */ /* 0x000fe40000010100 */
[----:B------:R-:W-:Y:S02]  /*5050*/  FMUL.FTZ R17, R237, R9 ;  /* 0x00000009ed117220 */ /* 0x000fe40000410000 */
        /* <DEDUP_REMOVED lines=10> */
[----:B------:R-:W-:Y:S02]  /*5100*/  FADD.FTZ R164, -R176, R35 ;  /* 0x00000023b0a47221 */ /* 0x000fe40000010100 */
[----:B------:R-:W-:Y:S02]  /*5110*/  FMUL.FTZ R35, R195, R22 ;  /* 0x00000016c3237220 */ /* 0x000fe40000410000 */
[----:B------:R-:W-:Y:S02]  /*5120*/  FMUL.FTZ R22, R232, R13 ;  /* 0x0000000de8167220 */ /* 0x000fe40000410000 */
[----:B------:R-:W-:Y:S02]  /*5130*/  FADD.FTZ R28, -R2, R29 ;  /* 0x0000001d021c7221 */ /* 0x000fe40000010100 */
        /* <DEDUP_REMOVED lines=22> */
[----:B------:R-:W-:Y:S02]  /*52a0*/  IMAD.MOV.U32 R186, RZ, RZ, R222 ;  /* 0x000000ffffba7224 */ /* 0x000fe400078e00de */
[----:B------:R-:W-:Y:S01]  /*52b0*/  IMAD.MOV.U32 R187, RZ, RZ, R217 ;  /* 0x000000ffffbb7224 */ /* 0x000fe200078e00d9 */
[----:B------:R-:W-:-:S05]  /*52c0*/  @!P0 BRA `(.L_x_275) ;  /* 0x0000016000008947 */ /* 0x000fca0003800000 */
[----:B------:R-:W-:Y:S01]  /*52d0*/  IMAD.MOV.U32 R5, RZ, RZ, c[0x0][0x190] ;  /* 0x00006400ff057624 */ /* 0x000fe200078e00ff */
[----:B------:R-:W-:Y:S01]  /*52e0*/  ULOP3.LUT UR12, UR7, 0x1, URZ, 0xc0, !UPT ;  /* 0x00000001070c7892 */ /* 0x000fe2000f8ec03f */
[----:B------:R-:W-:Y:S02]  /*52f0*/  IMAD.MOV.U32 R8, RZ, RZ, c[0x0][0x194] ;  /* 0x00006500ff087624 */ /* 0x000fe400078e00ff */
[----:B------:R-:W-:Y:S01]  /*5300*/  IMAD.U32 R0, R5, -0x40, RZ ;  /* 0xffffffc005007824 */ /* 0x000fe200078e00ff */
[----:B------:R-:W-:Y:S04]  /*5310*/  UISETP.NE.U32.AND UP1, UPT, UR12, 0x1, UPT ;  /* 0x000000010c00788c */ /* 0x000fe8000bf25070 */
[C---:B------:R-:W-:Y:S01]  /*5320*/  LEA R2, P2, R0.reuse, R220, 0x1 ;  /* 0x000000dc00027211 */ /* 0x040fe200078408ff */
[----:B------:R-:W-:Y:S03]  /*5330*/  USEL UR12, UR40, 0x4000, !UP1 ;  /* 0x00004000280c7887 */ /* 0x000fe6000c800000 */
[----:B------:R-:W-:Y:S01]  /*5340*/  LEA.HI.X.SX32 R0, R0, R221, 0x1, P2 ;  /* 0x000000dd00007211 */ /* 0x000fe200010f0eff */
[----:B------:R-:W-:Y:S02]  /*5350*/  IMAD.MOV.U32 R220, RZ, RZ, R2 ;  /* 0x000000ffffdc7224 */ /* 0x000fe400078e0002 */
[----:B------:R-:W-:Y:S02]  /*5360*/  IADD3 R223, R223, UR12, RZ ;  /* 0x0000000cdfdf7c10 */ /* 0x000fe4000fffe0ff */
[----:B------:R-:W-:Y:S01]  /*5370*/  IMAD.MOV.U32 R221, RZ, RZ, R0 ;  /* 0x000000ffffdd7224 */ /* 0x000fe200078e0000 */
[----:B------:R-:W-:Y:S02]  /*5380*/  LEA R4, P2, R5, R220, 0x6 ;  /* 0x000000dc05047211 */ /* 0x000fe400078430ff */
[----:B------:R-:W-:Y:S02]  /*5390*/  IADD3 R209, R209, UR12, RZ ;  /* 0x0000000cd1d17c10 */ /* 0x000fe4000fffe0ff */
        /* <DEDUP_REMOVED lines=9> */
.L_x_275:
[----:B------:R-:W-:Y:S01]  /*5430*/  F2FP.BF16.PACK_AB R12, R178, R179 ;  /* 0x000000b3b20c723e */ /* 0x000fe200000010ff */
[----:B------:R2:W5:Y:S01]  /*5440*/  LDL R185, [R1+0x8] ;  /* 0x0000080001b97983 */ /* 0x0005620000100800 */
[----:B------:R-:W-:Y:S02]  /*5450*/  F2FP.BF16.PACK_AB R11, R7, R180 ;  /* 0x000000b4070b723e */ /* 0x000fe400000010ff */
[----:B------:R-:W-:Y:S02]  /*5460*/  F2FP.BF16.PACK_AB R8, R166, R168 ;  /* 0x000000a8a608723e */ /* 0x000fe400000010ff */
[----:B------:R-:W-:Y:S01]  /*5470*/  STS [R224+0x1c000], R12 ;  /* 0x01c0000ce0007388 */ /* 0x000fe20000000800 */
[----:B------:R-:W-:Y:S02]  /*5480*/  F2FP.BF16.PACK_AB R7, R32, R33 ;  /* 0x000000212007723e */ /* 0x000fe400000010ff */
[----:B------:R-:W-:Y:S02]  /*5490*/  F2FP.BF16.PACK_AB R10, R17, R21 ;  /* 0x00000015110a723e */ /* 0x000fe400000010ff */
[----:B------:R-:W-:Y:S01]  /*54a0*/  STS [R224+0x1c400], R11 ;  /* 0x01c4000be0007388 */ /* 0x000fe20000000800 */
[----:B------:R-:W-:Y:S02]  /*54b0*/  F2FP.BF16.PACK_AB R9, R9, R6 ;  /* 0x000000060909723e */ /* 0x000fe400000010ff */
[----:B------:R-:W-:Y:S02]  /*54c0*/  F2FP.BF16.PACK_AB R6, R22, R23 ;  /* 0x000000171606723e */ /* 0x000fe400000010ff */
[----:B------:R-:W-:Y:S01]  /*54d0*/  STS [R227+0x1c000], R8 ;  /* 0x01c00008e3007388 */ /* 0x000fe20000000800 */
[----:B-1----:R-:W-:Y:S02]  /*54e0*/  F2FP.BF16.PACK_AB R5, R13, R14 ;  /* 0x0000000e0d05723e */ /* 0x002fe400000010ff */
        /* <DEDUP_REMOVED lines=11> */
[----:B------:R-:W-:Y:S04]  /*55a0*/  F2FP.BF16.PACK_AB R13, R19, R20 ;  /* 0x00000014130d723e */ /* 0x000fe800000010ff */
[----:B------:R-:W-:Y:S05]  /*55b0*/  STS [R227+0x1d400], R5 ;  /* 0x01d40005e3007388 */ /* 0x000fea0000000800 */
[----:B------:R-:W-:Y:S05]  /*55c0*/  STS [R225+0x1c000], R4 ;  /* 0x01c00004e1007388 */ /* 0x000fea0000000800 */
[----:B------:R-:W-:Y:S05]  /*55d0*/  STS [R225+0x1c400], R2 ;  /* 0x01c40002e1007388 */ /* 0x000fea0000000800 */
[----:B------:R1:W-:Y:S05]  /*55e0*/  STS [R226+0x1c000], R0 ;  /* 0x01c00000e2007388 */ /* 0x0003ea0000000800 */
[----:B------:R-:W-:Y:S05]  /*55f0*/  STS [R226+0x1c400], R15 ;  /* 0x01c4000fe2007388 */ /* 0x000fea0000000800 */
[----:B------:R-:W-:Y:S05]  /*5600*/  STS [R225+0x1d000], R17 ;  /* 0x01d00011e1007388 */ /* 0x000fea0000000800 */
[----:B------:R3:W-:Y:S05]  /*5610*/  STS [R225+0x1d400], R16 ;  /* 0x01d40010e1007388 */ /* 0x0007ea0000000800 */
[----:B------:R-:W-:Y:S05]  /*5620*/  STS [R226+0x1d000], R14 ;  /* 0x01d0000ee2007388 */ /* 0x000fea0000000800 */
[----:B------:R-:W-:Y:S01]  /*5630*/  STS [R226+0x1d400], R13 ;  /* 0x01d4000de2007388 */ /* 0x000fe20000000800 */
[----:B-1----:R-:W-:Y:S04]  /*5640*/  IMAD.SHL.U32 R0, R214, 0x2, RZ ;  /* 0x00000002d6007824 */ /* 0x002fe800078e00ff */
[----:B------:R-:W-:Y:S01]  /*5650*/  BAR.SYNC.DEFER_BLOCKING 0x0 ;  /* 0x0000000000007b1d */ /* 0x000fe20000010000 */
[C---:B------:R-:W-:Y:S02]  /*5660*/  IADD3 R2, R0.reuse, 0x8040, RZ ;  /* 0x0000804000027810 */ /* 0x040fe40007ffe0ff */
[----:B---3--:R-:W-:Y:S04]  /*5670*/  IADD3 R16, R0, 0x8000, RZ ;  /* 0x0000800000107810 */ /* 0x008fe80007ffe0ff */
[----:B------:R-:W-:Y:S01]  /*5680*/  @P1 IADD3 R2, R16, -0x40, RZ ;  /* 0xffffffc010021810 */ /* 0x000fe20007ffe0ff */
[----:B------:R-:W-:Y:S05]  /*5690*/  LDSM.16.MT88.4 R4, [R205+0x20000] ;  /* 0x02000000cd04783b */ /* 0x000fea0000004200 */
[----:B------:R-:W1:Y:S05]  /*56a0*/  LDSM.16.MT88.4 R8, [R0+0x8000] ;  /* 0x008000000008783b */ /* 0x000e6a0000004200 */
[----:B------:R-:W3:Y:S05]  /*56b0*/  LDSM.16.MT88.4 R12, [R205+0x22000] ;  /* 0x02200000cd0c783b */ /* 0x000eea0000004200 */
[----:B------:R-:W4:Y:S05]  /*56c0*/  LDSM.16.MT88.4 R16, [R2] ;  /* 0x000000000210783b */ /* 0x000f2a0000004200 */
[----:B------:R-:W2:Y:S05]  /*56d0*/  LDSM.16.MT88.4 R20, [R0+0xa000] ;  /* 0x00a000000014783b */ /* 0x000eaa0000004200 */
[----:B------:R-:W2:Y:S05]  /*56e0*/  LDSM.16.MT88.4 R24, [R2+0x2000] ;  /* 0x002000000218783b */ /* 0x000eaa0000004200 */
[----:B------:R-:W-:Y:S05]  /*56f0*/  LDSM.16.MT88.4 R28, [R0+0x8800] ;  /* 0x00880000001c783b */ /* 0x000fea0000004200 */
[----:B------:R-:W-:Y:S05]  /*5700*/  LDSM.16.MT88.4 R32, [R205+0x22800] ;  /* 0x02280000cd20783b */ /* 0x000fea0000004200 */
[----:B------:R-:W-:Y:S01]  /*5710*/  LDSM.16.MT88.4 R164, [R2+0x800] ;  /* 0x0008000002a4783b */ /* 0x000fe20000004200 */
[-C--:B-1----:R-:W-:Y:S04]  /*5720*/  HMMA.16816.F32.BF16 R36, R4, R8.reuse, R36 ;  /* 0x000000080424723c */ /* 0x082fe80000041824 */
[----:B------:R-:W-:Y:S05]  /*5730*/  LDSM.16.MT88.4 R168, [R0+0xa800] ;  /* 0x00a8000000a8783b */ /* 0x000fea0000004200 */
[----:B------:R-:W-:Y:S01]  /*5740*/  LDSM.16.MT88.4 R172, [R2+0x2800] ;  /* 0x0028000002ac783b */ /* 0x000fe20000004200 */
[C---:B---3--:R-:W-:Y:S08]  /*5750*/  HMMA.16816.F32.BF16 R40, R12.reuse, R8, R40 ;  /* 0x000000080c28723c */ /* 0x048ff00000041828 */
[-C--:B------:R-:W-:Y:S08]  /*5760*/  HMMA.16816.F32.BF16 R44, R12, R10.reuse, R44 ;  /* 0x0000000a0c2c723c */ /* 0x080ff0000004182c */
[C---:B------:R-:W-:Y:S01]  /*5770*/  HMMA.16816.F32.BF16 R48, R4.reuse, R10, R48 ;  /* 0x0000000a0430723c */ /* 0x040fe20000041830 */
[----:B------:R-:W1:Y:S07]  /*5780*/  LDSM.16.MT88.4 R8, [R205+0x20800] ;  /* 0x02080000cd08783b */ /* 0x000e6e0000004200 */
[-C--:B----4-:R-:W-:Y:S08]  /*5790*/  HMMA.16816.F32.BF16 R52, R4, R16.reuse, R52 ;  /* 0x000000100434723c */ /* 0x090ff00000041834 */
[C---:B------:R-:W-:Y:S08]  /*57a0*/  HMMA.16816.F32.BF16 R56, R12.reuse, R16, R56 ;  /* 0x000000100c38723c */ /* 0x040ff00000041838 */
[-C--:B------:R-:W-:Y:S08]  /*57b0*/  HMMA.16816.F32.BF16 R60, R12, R18.reuse, R60 ;  /* 0x000000120c3c723c */ /* 0x080ff0000004183c */
[C---:B------:R-:W-:Y:S01]  /*57c0*/  HMMA.16816.F32.BF16 R64, R4.reuse, R18, R64 ;  /* 0x000000120440723c */ /* 0x040fe20000041840 */
[----:B------:R-:W-:Y:S07]  /*57d0*/  LDSM.16.MT88.4 R16, [R205+0x23000] ;  /* 0x02300000cd10783b */ /* 0x000fee0000004200 */
[-C--:B--2---:R-:W-:Y:S08]  /*57e0*/  HMMA.16816.F32.BF16 R68, R4, R20.reuse, R68 ;  /* 0x000000140444723c */ /* 0x084ff00000041844 */
[C---:B------:R-:W-:Y:S08]  /*57f0*/  HMMA.16816.F32.BF16 R72, R12.reuse, R20, R72 ;  /* 0x000000140c48723c */ /* 0x040ff00000041848 */
        /* <DEDUP_REMOVED lines=8> */
[----:B------:R-:W2:Y:S05]  /*5880*/  LDSM.16.MT88.4 R4, [R205+0x21000] ;  /* 0x02100000cd04783b */ /* 0x000eaa0000004200 */
[----:B------:R-:W3:Y:S02]  /*5890*/  LDSM.16.MT88.4 R24, [R0+0xb000] ;  /* 0x00b000000018783b */ /* 0x000ee40000004200 */
[-C--:B-1----:R-:W-:Y:S08]  /*58a0*/  HMMA.16816.F32.BF16 R36, R8, R28.reuse, R36 ;  /* 0x0000001c0824723c */ /* 0x082ff00000041824 */
[C---:B------:R-:W-:Y:S08]  /*58b0*/  HMMA.16816.F32.BF16 R40, R32.reuse, R28, R40 ;  /* 0x0000001c2028723c */ /* 0x040ff00000041828 */
[-C--:B------:R-:W-:Y:S08]  /*58c0*/  HMMA.16816.F32.BF16 R44, R32, R30.reuse, R44 ;  /* 0x0000001e202c723c */ /* 0x080ff0000004182c */
[C---:B------:R-:W-:Y:S01]  /*58d0*/  HMMA.16816.F32.BF16 R48, R8.reuse, R30, R48 ;  /* 0x0000001e0830723c */ /* 0x040fe20000041830 */
        /* <DEDUP_REMOVED lines=16> */
[----:B------:R-:W4:Y:S05]  /*59e0*/  LDSM.16.MT88.4 R8, [R205+0x21800] ;  /* 0x02180000cd08783b */ /* 0x000f2a0000004200 */
[----:B------:R-:W1:Y:S02]  /*59f0*/  LDSM.16.MT88.4 R172, [R0+0xb800] ;  /* 0x00b8000000ac783b */ /* 0x000e640000004200 */
[-C--:B--2---:R-:W-:Y:S08]  /*5a00*/  HMMA.16816.F32.BF16 R36, R4, R12.reuse, R36 ;  /* 0x0000000c0424723c */ /* 0x084ff00000041824 */
[C---:B------:R-:W-:Y:S08]  /*5a10*/  HMMA.16816.F32.BF16 R40, R16.reuse, R12, R40 ;  /* 0x0000000c1028723c */ /* 0x040ff00000041828 */
[-C--:B------:R-:W-:Y:S08]  /*5a20*/  HMMA.16816.F32.BF16 R44, R16, R14.reuse, R44 ;  /* 0x0000000e102c723c */ /* 0x080ff0000004182c */
[C---:B------:R-:W-:Y:S01]  /*5a30*/  HMMA.16816.F32.BF16 R48, R4.reuse, R14, R48 ;  /* 0x0000000e0430723c */ /* 0x040fe20000041830 */
[----:B------:R-:W2:Y:S05]  /*5a40*/  LDSM.16.MT88.4 R12, [R2+0x3800] ;  /* 0x00380000020c783b */ /* 0x000eaa0000004200 */
[----:B------:R-:W-:Y:S02]  /*5a50*/  BAR.SYNC.DEFER_BLOCKING 0x0 ;  /* 0x0000000000007b1d */ /* 0x000fe40000010000 */
[-C--:B------:R-:W-:Y:S08]  /*5a60*/  HMMA.16816.F32.BF16 R52, R4, R20.reuse, R52 ;  /* 0x000000140434723c */ /* 0x080ff00000041834 */
[C---:B------:R-:W-:Y:S08]  /*5a70*/  HMMA.16816.F32.BF16 R56, R16.reuse, R20, R56 ;  /* 0x000000141038723c */ /* 0x040ff00000041838 */
[-C--:B------:R-:W-:Y:S08]  /*5a80*/  HMMA.16816.F32.BF16 R60, R16, R22.reuse, R60 ;  /* 0x00000016103c723c */ /* 0x080ff0000004183c */
[C---:B------:R-:W-:Y:S08]  /*5a90*/  HMMA.16816.F32.BF16 R64, R4.reuse, R22, R64 ;  /* 0x000000160440723c */ /* 0x040ff00000041840 */
[-C--:B---3--:R-:W-:Y:S08]  /*5aa0*/  HMMA.16816.F32.BF16 R68, R4, R24.reuse, R68 ;  /* 0x000000180444723c */ /* 0x088ff00000041844 */
[C---:B------:R-:W-:Y:S08]  /*5ab0*/  HMMA.16816.F32.BF16 R72, R16.reuse, R24, R72 ;  /* 0x000000181048723c */ /* 0x040ff00000041848 */
[-C--:B------:R-:W-:Y:S08]  /*5ac0*/  HMMA.16816.F32.BF16 R76, R16, R26.reuse, R76 ;  /* 0x0000001a104c723c */ /* 0x080ff0000004184c */
[C---:B------:R-:W-:Y:S08]  /*5ad0*/  HMMA.16816.F32.BF16 R80, R4.reuse, R26, R80 ;  /* 0x0000001a0450723c */ /* 0x040ff00000041850 */
[-C--:B-1----:R-:W-:Y:S08]  /*5ae0*/  HMMA.16816.F32.BF16 R84, R4, R28.reuse, R84 ;  /* 0x0000001c0454723c */ /* 0x082ff00000041854 */
[C---:B------:R-:W-:Y:S08]  /*5af0*/  HMMA.16816.F32.BF16 R88, R16.reuse, R28, R88 ;  /* 0x0000001c1058723c */ /* 0x040ff00000041858 */
[-C--:B------:R-:W-:Y:S08]  /*5b00*/  HMMA.16816.F32.BF16 R92, R16, R30.reuse, R92 ;  /* 0x0000001e105c723c */ /* 0x080ff0000004185c */
[----:B------:R-:W-:Y:S08]  /*5b10*/  HMMA.16816.F32.BF16 R96, R4, R30, R96 ;  /* 0x0000001e0460723c */ /* 0x000ff00000041860 */
[-C--:B----4-:R-:W-:Y:S08]  /*5b20*/  HMMA.16816.F32.BF16 R36, R8, R32.reuse, R36 ;  /* 0x000000200824723c */ /* 0x090ff00000041824 */
[C---:B------:R-:W-:Y:S08]  /*5b30*/  HMMA.16816.F32.BF16 R40, R164.reuse, R32, R40 ;  /* 0x00000020a428723c */ /* 0x040ff00000041828 */
[-C--:B------:R-:W-:Y:S08]  /*5b40*/  HMMA.16816.F32.BF16 R44, R164, R34.reuse, R44 ;  /* 0x00000022a42c723c */ /* 0x080ff0000004182c */
        /* <DEDUP_REMOVED lines=9> */
[-C--:B--2---:R-:W-:Y:S08]  /*5be0*/  HMMA.16816.F32.BF16 R84, R8, R12.reuse, R84 ;  /* 0x0000000c0854723c */ /* 0x084ff00000041854 */
[C---:B------:R-:W-:Y:S08]  /*5bf0*/  HMMA.16816.F32.BF16 R88, R164.reuse, R12, R88 ;  /* 0x0000000ca458723c */ /* 0x040ff00000041858 */
[-C--:B------:R-:W-:Y:S08]  /*5c00*/  HMMA.16816.F32.BF16 R92, R164, R14.reuse, R92 ;  /* 0x0000000ea45c723c */ /* 0x080ff0000004185c */
[----:B------:R-:W-:Y:S01]  /*5c10*/  HMMA.16816.F32.BF16 R96, R8, R14, R96 ;  /* 0x0000000e0860723c */ /* 0x000fe20000041860 */
[----:B------:R-:W-:-:S07]  /*5c20*/  @!P0 BRA `(.L_x_276) ;  /* 0x0000012000008947 */ /* 0x000fce0003800000 */
[----:B------:R-:W-:Y:S02]  /*5c30*/  IMAD.MOV.U32 R5, RZ, RZ, c[0x0][0x370] ;  /* 0x0000dc00ff057624 */ /* 0x000fe400078e00ff */
[----:B------:R-:W-:Y:S02]  /*5c40*/  IMAD.MOV.U32 R6, RZ, RZ, c[0x0][0x374] ;  /* 0x0000dd00ff067624 */ /* 0x000fe400078e00ff */
[----:B------:R-:W-:Y:S05]  /*5c50*/  IMAD.U32 R0, R5, -0x40, RZ ;  /* 0xffffffc005007824 */ /* 0x000fea00078e00ff */
[C---:B------:R-:W-:Y:S04]  /*5c60*/  LEA R2, P2, R0.reuse, R218, 0x1 ;  /* 0x000000da00027211 */ /* 0x040fe800078408ff */
[----:B------:R-:W-:Y:S02]  /*5c70*/  LEA.HI.X.SX32 R0, R0, R219, 0x1, P2 ;  /* 0x000000db00007211 */ /* 0x000fe400010f0eff */
[----:B------:R-:W-:Y:S03]  /*5c80*/  MOV R218, R2 ;  /* 0x0000000200da7202 */ /* 0x000fe60000000f00 */
[----:B------:R-:W-:Y:S01]  /*5c90*/  IMAD.MOV.U32 R219, RZ, RZ, R0 ;  /* 0x000000ffffdb7224 */ /* 0x000fe200078e0000 */
[----:B-----5:R-:W-:Y:S02]  /*5ca0*/  SHF.L.U32 R0, R185, 0x1, RZ ;  /* 0x00000001b9007819 */ /* 0x020fe400000006ff */
        /* <DEDUP_REMOVED lines=10> */
.L_x_276:
[----:B------:R-:W-:Y:S01]  /*5d50*/  LDSM.16.M88.4 R32, [R207+0x1c000] ;  /* 0x01c00000cf20783b */ /* 0x000fe20000000200 */
[----:B------:R-:W-:Y:S01]  /*5d60*/  IMAD.MOV.U32 R191, RZ, RZ, c[0x0][0x22c] ;  /* 0x00008b00ffbf7624 */ /* 0x000fe200078e00ff */
[----:B------:R-:W-:Y:S01]  /*5d70*/  ULOP3.LUT UR12, UR7, 0x1, URZ, 0xc0, !UPT ;  /* 0x00000001070c7892 */ /* 0x000fe2000f8ec03f */
[----:B------:R-:W-:Y:S02]  /*5d80*/  IMAD.MOV.U32 R190, RZ, RZ, c[0x0][0x22c] ;  /* 0x00008b00ffbe7624 */ /* 0x000fe400078e00ff */
[----:B------:R-:W2:Y:S01]  /*5d90*/  LDSM.16.MT88.4 R16, [R204] ;  /* 0x00000000cc10783b */ /* 0x000ea20000004200 */
[----:B------:R-:W-:Y:S01]  /*5da0*/  IMAD R191, R191, c[0x0][0x1c0], RZ ;  /* 0x00007000bfbf7a24 */ /* 0x000fe200078e02ff */
[----:B------:R-:W-:Y:S01]  /*5db0*/  UISETP.NE.U32.AND UP1, UPT, UR12, 0x1, UPT ;  /* 0x000000010c00788c */ /* 0x000fe2000bf25070 */
[----:B------:R-:W-:Y:S01]  /*5dc0*/  IMAD R190, R190, c[0x0][0x1c0], RZ ;  /* 0x00007000bebe7a24 */ /* 0x000fe200078e02ff */
[----:B------:R-:W-:Y:S01]  /*5dd0*/  UIADD3 UR12, UR7, -0x1, URZ ;  /* 0xffffffff070c7890 */ /* 0x000fe2000fffe03f */
[----:B------:R-:W3:Y:S01]  /*5de0*/  LDSM.16.M88.4 R28, [R207+0x1d000] ;  /* 0x01d00000cf1c783b */ /* 0x000ee20000000200 */
[----:B------:R-:W-:Y:S02]  /*5df0*/  IMAD.SHL.U32 R191, R191, 0x20, RZ ;  /* 0x00000020bfbf7824 */ /* 0x000fe400078e00ff */
[----:B------:R-:W-:Y:S02]  /*5e00*/  IMAD R190, R190, 0x28, RZ ;  /* 0x00000028bebe7824 */ /* 0x000fe400078e02ff */
[----:B------:R-:W3:Y:S01]  /*5e10*/  LDSM.16.MT88.4 R164, [R204+0x4000] ;  /* 0x00400000cca4783b */ /* 0x000ee20000004200 */
[----:B------:R-:W-:Y:S02]  /*5e20*/  IMAD.MOV.U32 R189, RZ, RZ, c[0x0][0x22c] ;  /* 0x00008b00ffbd7624 */ /* 0x000fe400078e00ff */
[----:B-1----:R-:W-:Y:S02]  /*5e30*/  IMAD.MOV.U32 R0, RZ, RZ, c[0x0][0x22c] ;  /* 0x00008b00ff007624 */ /* 0x002fe400078e00ff */
[----:B------:R-:W4:Y:S01]  /*5e40*/  LDL R188, [R1+0x14] ;  /* 0x0000140001bc7983 */ /* 0x000f220000100800 */
[----:B------:R-:W-:Y:S02]  /*5e50*/  IMAD R189, R189, c[0x0][0x1c0], RZ ;  /* 0x00007000bdbd7a24 */ /* 0x000fe400078e02ff */
[----:B------:R-:W-:Y:S02]  /*5e60*/  IMAD R0, R0, c[0x0][0x1c0], RZ ;  /* 0x0000700000007a24 */ /* 0x000fe400078e02ff */
[----:B------:R-:W-:Y:S01]  /*5e70*/  LDSM.16.M88.4 R168, [R208+0x1c000] ;  /* 0x01c00000d0a8783b */ /* 0x000fe20000000200 */
[----:B------:R-:W-:Y:S02]  /*5e80*/  IMAD R189, R189, 0x30, RZ ;  /* 0x00000030bdbd7824 */ /* 0x000fe400078e02ff */
[----:B------:R-:W-:Y:S02]  /*5e90*/  IMAD.U32 R0, R0, -0x40, RZ ;  /* 0xffffffc000007824 */ /* 0x000fe400078e00ff */
[----:B------:R-:W4:Y:S03]  /*5ea0*/  LDL R2, [R1+0x18] ;  /* 0x0000180001027983 */ /* 0x000f260000100800 */
[C---:B------:R-:W-:Y:S02]  /*5eb0*/  LEA R222, P2, R0.reuse, R186, 0x2 ;  /* 0x000000ba00de7211 */ /* 0x040fe400078410ff */
[----:B------:R-:W1:Y:S02]  /*5ec0*/  LDSM.16.MT88.4 R172, [R204+0x800] ;  /* 0x00080000ccac783b */ /* 0x000e640000004200 */
[----:B------:R-:W-:Y:S01]  /*5ed0*/  LEA.HI.X.SX32 R217, R0, R187, 0x2, P2 ;  /* 0x000000bb00d97211 */ /* 0x000fe200010f16ff */
[----:B------:R-:W-:Y:S02]  /*5ee0*/  IMAD.MOV.U32 R0, RZ, RZ, c[0x0][0x22c] ;  /* 0x00008b00ff007624 */ /* 0x000fe400078e00ff */
[----:B------:R-:W1:Y:S02]  /*5ef0*/  LDSM.16.M88.4 R176, [R208+0x1d000] ;  /* 0x01d00000d0b0783b */ /* 0x000e640000000200 */
[----:B------:R-:W-:Y:S01]  /*5f00*/  IMAD R0, R0, c[0x0][0x1c0], RZ ;  /* 0x0000700000007a24 */ /* 0x000fe200078e02ff */
[-C--:B--2---:R-:W-:Y:S02]  /*5f10*/  HMMA.16816.F32.BF16 R4, R32, R16.reuse, RZ ;  /* 0x000000102004723c */ /* 0x084fe400000418ff */
[----:B------:R-:W2:Y:S01]  /*5f20*/  LDSM.16.MT88.4 R180, [R204+0x4800] ;  /* 0x00480000ccb4783b */ /* 0x000ea20000004200 */
[----:B------:R-:W-:Y:S05]  /*5f30*/  IMAD R0, R0, 0x18, RZ ;  /* 0x0000001800007824 */ /* 0x000fea00078e02ff */
[C---:B---3--:R-:W-:Y:S08]  /*5f40*/  HMMA.16816.F32.BF16 R8, R28.reuse, R16, RZ ;  /* 0x000000101c08723c */ /* 0x048ff000000418ff */
[-C--:B------:R-:W-:Y:S08]  /*5f50*/  HMMA.16816.F32.BF16 R12, R28, R18.reuse, RZ ;  /* 0x000000121c0c723c */ /* 0x080ff000000418ff */
[C---:B------:R-:W-:Y:S08]  /*5f60*/  HMMA.16816.F32.BF16 R16, R32.reuse, R18, RZ ;  /* 0x000000122010723c */ /* 0x040ff000000418ff */
[-C--:B------:R-:W-:Y:S08]  /*5f70*/  HMMA.16816.F32.BF16 R20, R32, R164.reuse, RZ ;  /* 0x000000a42014723c */ /* 0x080ff000000418ff */
[C---:B------:R-:W-:Y:S08]  /*5f80*/  HMMA.16816.F32.BF16 R24, R28.reuse, R164, RZ ;  /* 0x000000a41c18723c */ /* 0x040ff000000418ff */
[-C--:B------:R-:W-:Y:S08]  /*5f90*/  HMMA.16816.F32.BF16 R28, R28, R166.reuse, RZ ;  /* 0x000000a61c1c723c */ /* 0x080ff000000418ff */
[----:B------:R-:W-:Y:S01]  /*5fa0*/  HMMA.16816.F32.BF16 R32, R32, R166, RZ ;  /* 0x000000a62020723c */ /* 0x000fe200000418ff */
[----:B------:R-:W-:Y:S07]  /*5fb0*/  LDSM.16.M88.4 R164, [R184+0x1c000] ;  /* 0x01c00000b8a4783b */ /* 0x000fee0000000200 */
[-C--:B-1----:R-:W-:Y:S08]  /*5fc0*/  HMMA.16816.F32.BF16 R4, R168, R172.reuse, R4 ;  /* 0x000000aca804723c */ /* 0x082ff00000041804 */
[C---:B------:R-:W-:Y:S08]  /*5fd0*/  HMMA.16816.F32.BF16 R8, R176.reuse, R172, R8 ;  /* 0x000000acb008723c */ /* 0x040ff00000041808 */
[-C--:B------:R-:W-:Y:S08]  /*5fe0*/  HMMA.16816.F32.BF16 R12, R176, R174.reuse, R12 ;  /* 0x000000aeb00c723c */ /* 0x080ff0000004180c */
[C---:B------:R-:W-:Y:S01]  /*5ff0*/  HMMA.16816.F32.BF16 R16, R168.reuse, R174, R16 ;  /* 0x000000aea810723c */ /* 0x040fe20000041810 */
[----:B------:R-:W1:Y:S07]  /*6000*/  LDSM.16.MT88.4 R172, [R204+0x1000] ;  /* 0x00100000ccac783b */ /* 0x000e6e0000004200 */
[-C--:B--2---:R-:W-:Y:S08]  /*6010*/  HMMA.16816.F32.BF16 R20, R168, R180.reuse, R20 ;  /* 0x000000b4a814723c */ /* 0x084ff00000041814 */
[C---:B------:R-:W-:Y:S08]  /*6020*/  HMMA.16816.F32.BF16 R24, R176.reuse, R180, R24 ;  /* 0x000000b4b018723c */ /* 0x040ff00000041818 */
[-C--:B------:R-:W-:Y:S01]  /*6030*/  HMMA.16816.F32.BF16 R28, R176, R182.reuse, R28 ;  /* 0x000000b6b01c723c */ /* 0x080fe2000004181c */
[----:B------:R-:W2:Y:S07]  /*6040*/  LDSM.16.M88.4 R176, [R184+0x1d000] ;  /* 0x01d00000b8b0783b */ /* 0x000eae0000000200 */
[----:B------:R-:W-:Y:S01]  /*6050*/  HMMA.16816.F32.BF16 R32, R168, R182, R32 ;  /* 0x000000b6a820723c */ /* 0x000fe20000041820 */
[----:B------:R-:W3:Y:S05]  /*6060*/  LDSM.16.MT88.4 R168, [R204+0x5000] ;  /* 0x00500000cca8783b */ /* 0x000eea0000004200 */
[----:B------:R-:W-:Y:S02]  /*6070*/  LDSM.16.M88.4 R180, [R3+0x1d000] ;  /* 0x01d0000003b4783b */ /* 0x000fe40000000200 */
[-C--:B-1----:R-:W-:Y:S08]  /*6080*/  HMMA.16816.F32.BF16 R4, R164, R172.reuse, R4 ;  /* 0x000000aca404723c */ /* 0x082ff00000041804 */
[C---:B--2---:R-:W-:Y:S08]  /*6090*/  HMMA.16816.F32.BF16 R8, R176.reuse, R172, R8 ;  /* 0x000000acb008723c */ /* 0x044ff00000041808 */
[-C--:B------:R-:W-:Y:S08]  /*60a0*/  HMMA.16816.F32.BF16 R12, R176, R174.reuse, R12 ;  /* 0x000000aeb00c723c */ /* 0x080ff0000004180c */
[C---:B------:R-:W-:Y:S01]  /*60b0*/  HMMA.16816.F32.BF16 R16, R164.reuse, R174, R16 ;  /* 0x000000aea410723c */ /* 0x040fe20000041810 */
[----:B------:R-:W-:Y:S07]  /*60c0*/  LDSM.16.M88.4 R172, [R3+0x1c000] ;  /* 0x01c0000003ac783b */ /* 0x000fee0000000200 */
[-C--:B---3--:R-:W-:Y:S08]  /*60d0*/  HMMA.16816.F32.BF16 R20, R164, R168.reuse, R20 ;  /* 0x000000a8a414723c */ /* 0x088ff00000041814 */
[C---:B------:R-:W-:Y:S08]  /*60e0*/  HMMA.16816.F32.BF16 R24, R176.reuse, R168, R24 ;  /* 0x000000a8b018723c */ /* 0x040ff00000041818 */
[-C--:B------:R-:W-:Y:S01]  /*60f0*/  HMMA.16816.F32.BF16 R28, R176, R170.reuse, R28 ;  /* 0x000000aab01c723c */ /* 0x080fe2000004181c */
[----:B------:R-:W1:Y:S07]  /*6100*/  LDSM.16.MT88.4 R176, [R204+0x1800] ;  /* 0x00180000ccb0783b */ /* 0x000e6e0000004200 */
[----:B------:R-:W-:Y:S01]  /*6110*/  HMMA.16816.F32.BF16 R32, R164, R170, R32 ;  /* 0x000000aaa420723c */ /* 0x000fe20000041820 */
[----:B------:R-:W2:Y:S05]  /*6120*/  LDSM.16.MT88.4 R164, [R204+0x5800] ;  /* 0x00580000cca4783b */ /* 0x000eaa0000004200 */
[----:B------:R-:W-:Y:S02]  /*6130*/  LDSM.16.M88.4 R168, [R207+0x1e000] ;  /* 0x01e00000cfa8783b */ /* 0x000fe40000000200 */
        /* <DEDUP_REMOVED lines=44> */
[----:B------:R2:W3:Y:S07]  /*6400*/  LDSM.16.M88.4 R180, [R3+0x1f000] ;  /* 0x01f0000003b4783b */ /* 0x0004ee0000000200 */
[----:B------:R-:W-:Y:S01]  /*6410*/  HMMA.16816.F32.BF16 R32, R168, R166, R32 ;  /* 0x000000a6a820723c */ /* 0x000fe20000041820 */
[----:B------:R-:W3:Y:S06]  /*6420*/  LDSM.16.MT88.4 R164, [R204+0x7800] ;  /* 0x00780000cca4783b */ /* 0x000eec0000004200 */
[----:B----4-:R-:W-:Y:S01]  /*6430*/  @P0 IADD3 R168, P3, R188, UR9, RZ ;  /* 0x00000009bca80c10 */ /* 0x010fe2000ff7e0ff */
[----:B------:R-:W-:Y:S01]  /*6440*/  IMAD.MOV.U32 R188, RZ, RZ, c[0x0][0x22c] ;  /* 0x00008b00ffbc7624 */ /* 0x000fe200078e00ff */
[-C--:B-1----:R-:W-:Y:S01]  /*6450*/  HMMA.16816.F32.BF16 R4, R172, R176.reuse, R4 ;  /* 0x000000b0ac04723c */ /* 0x082fe20000041804 */
[----:B------:R-:W-:Y:S04]  /*6460*/  @UP3 UIADD3 UR9, UP2, UR9, -0x100, URZ ;  /* 0xffffff0009093890 */ /* 0x000fe8000ff5e03f */
[----:B------:R-:W-:Y:S01]  /*6470*/  @P0 IADD3.X R169, R2, UR8, RZ, P3, !PT ;  /* 0x0000000802a90c10 */ /* 0x000fe20009ffe4ff */
[----:B------:R-:W-:Y:S01]  /*6480*/  IMAD.MOV.U32 R2, RZ, RZ, R222 ;  /* 0x000000ffff027224 */ /* 0x000fe200078e00de */
[----:B------:R-:W-:Y:S01]  /*6490*/  @UP3 UIADD3.X UR8, UR8, -0x1, URZ, UP2, !UPT ;  /* 0xffffffff08083890 */ /* 0x000fe200097fe43f */
[----:B--2---:R-:W-:Y:S02]  /*64a0*/  IMAD.MOV.U32 R3, RZ, RZ, R217 ;  /* 0x000000ffff037224 */ /* 0x004fe400078e00d9 */
[----:B------:R1:W5:Y:S02]  /*64b0*/  @P0 LDG.E R243, [R168.64] ;  /* 0x00000004a8f30981 */ /* 0x000364000c1e1900 */
[----:B------:R-:W-:Y:S03]  /*64c0*/  IMAD R188, R188, c[0x0][0x1c0], RZ ;  /* 0x00007000bcbc7a24 */ /* 0x000fe600078e02ff */
[----:B------:R1:W5:Y:S01]  /*64d0*/  @P0 LDG.E R244, [R168.64+0x20] ;  /* 0x00002004a8f40981 */ /* 0x000362000c1e1900 */
[----:B------:R-:W-:Y:S04]  /*64e0*/  IMAD.SHL.U32 R188, R188, 0x10, RZ ;  /* 0x00000010bcbc7824 */ /* 0x000fe800078e00ff */
[----:B------:R1:W5:Y:S01]  /*64f0*/  @P0 LDG.E R241, [R168.64+0x80] ;  /* 0x00008004a8f10981 */ /* 0x000362000c1e1900 */
[C---:B---3--:R-:W-:Y:S04]  /*6500*/  HMMA.16816.F32.BF16 R8, R180.reuse, R176, R8 ;  /* 0x000000b0b408723c */ /* 0x048fe80000041808 */
[----:B------:R1:W5:Y:S05]  /*6510*/  @P0 LDG.E R242, [R168.64+0xa0] ;  /* 0x0000a004a8f20981 */ /* 0x00036a000c1e1900 */
[----:B------:R2:W-:Y:S03]  /*6520*/  RED.E.ADD.F32.FTZ.RN.STRONG.GPU [R2.64], R4 ;  /* 0x000000040200798e */ /* 0x0005e6000c10e784 */
[CC--:B------:R-:W-:Y:S01]  /*6530*/  LEA R176, P0, R188.reuse, R2.reuse, 0x2 ;  /* 0x00000002bcb07211 */ /* 0x0c0fe200078010ff */
[-C--:B------:R-:W-:Y:S03]  /*6540*/  HMMA.16816.F32.BF16 R12, R180, R178.reuse, R12 ;  /* 0x000000b2b40c723c */ /* 0x080fe6000004180c */
[-C--:B------:R-:W-:Y:S05]  /*6550*/  LEA.HI.X.SX32 R177, R188, R3.reuse, 0x2, P0 ;  /* 0x00000003bcb17211 */ /* 0x080fea00000f16ff */
[C---:B------:R-:W-:Y:S08]  /*6560*/  HMMA.16816.F32.BF16 R16, R172.reuse, R178, R16 ;  /* 0x000000b2ac10723c */ /* 0x040ff00000041810 */
[-C--:B------:R-:W-:Y:S04]  /*6570*/  HMMA.16816.F32.BF16 R20, R172, R164.reuse, R20 ;  /* 0x000000a4ac14723c */ /* 0x080fe80000041814 */
[CC--:B-1----:R-:W-:Y:S04]  /*6580*/  LEA R168, P0, R191.reuse, R2.reuse, 0x2 ;  /* 0x00000002bfa87211 */ /* 0x0c2fe800078010ff */
[C---:B------:R-:W-:Y:S04]  /*6590*/  HMMA.16816.F32.BF16 R24, R180.reuse, R164, R24 ;  /* 0x000000a4b418723c */ /* 0x040fe80000041818 */
[-C--:B------:R-:W-:Y:S03]  /*65a0*/  LEA.HI.X.SX32 R169, R191, R3.reuse, 0x2, P0 ;  /* 0x00000003bfa97211 */ /* 0x080fe600000f16ff */
[CC--:B------:R-:W-:Y:S01]  /*65b0*/  LEA R164, P2, R228.reuse, R2.reuse, 0x2 ;  /* 0x00000002e4a47211 */ /* 0x0c0fe200078410ff */
[-C--:B------:R-:W-:Y:S04]  /*65c0*/  HMMA.16816.F32.BF16 R28, R180, R166.reuse, R28 ;  /* 0x000000a6b41c723c */ /* 0x080fe8000004181c */
[-C--:B------:R-:W-:Y:S02]  /*65d0*/  LEA.HI.X.SX32 R165, R228, R3.reuse, 0x2, P2 ;  /* 0x00000003e4a57211 */ /* 0x080fe400010f16ff */
[CC--:B------:R-:W-:Y:S02]  /*65e0*/  LEA R170, P2, R0.reuse, R2.reuse, 0x2 ;  /* 0x0000000200aa7211 */ /* 0x0c0fe400078410ff */
[----:B------:R-:W-:Y:S01]  /*65f0*/  HMMA.16816.F32.BF16 R32, R172, R166, R32 ;  /* 0x000000a6ac20723c */ /* 0x000fe20000041820 */
[----:B------:R1:W-:Y:S03]  /*6600*/  RED.E.ADD.F32.FTZ.RN.STRONG.GPU [R164.64], R5 ;  /* 0x00000005a400798e */ /* 0x0003e6000c10e784 */
[-C--:B------:R-:W-:Y:S01]  /*6610*/  LEA.HI.X.SX32 R171, R0, R3.reuse, 0x2, P2 ;  /* 0x0000000300ab7211 */ /* 0x080fe200010f16ff */
[----:B------:R-:W-:Y:S01]  /*6620*/  IMAD.MOV.U32 R0, RZ, RZ, c[0x0][0x22c] ;  /* 0x00008b00ff007624 */ /* 0x000fe200078e00ff */
[----:B------:R3:W-:Y:S01]  /*6630*/  RED.E.ADD.F32.FTZ.RN.STRONG.GPU [R176.64], R6 ;  /* 0x00000006b000798e */ /* 0x0007e2000c10e784 */
[CC--:B------:R-:W-:Y:S02]  /*6640*/  LEA R166, P3, R190.reuse, R2.reuse, 0x2 ;  /* 0x00000002bea67211 */ /* 0x0c0fe400078610ff */
[CC--:B--2---:R-:W-:Y:S02]  /*6650*/  LEA R4, P2, R189.reuse, R2.reuse, 0x2 ;  /* 0x00000002bd047211 */ /* 0x0c4fe400078410ff */
[----:B------:R2:W-:Y:S01]  /*6660*/  RED.E.ADD.F32.FTZ.RN.STRONG.GPU [R170.64], R7 ;  /* 0x00000007aa00798e */ /* 0x0005e2000c10e784 */
[-C--:B------:R-:W-:Y:S01]  /*6670*/  LEA.HI.X.SX32 R167, R190, R3.reuse, 0x2, P3 ;  /* 0x00000003bea77211 */ /* 0x080fe200018f16ff */
[----:B------:R-:W-:Y:S03]  /*6680*/  IMAD R0, R0, c[0x0][0x1c0], RZ ;  /* 0x0000700000007a24 */ /* 0x000fe600078e02ff */
[----:B------:R4:W-:Y:S01]  /*6690*/  RED.E.ADD.F32.FTZ.RN.STRONG.GPU [R168.64], R8 ;  /* 0x00000008a800798e */ /* 0x0009e2000c10e784 */
[----:B------:R-:W-:Y:S04]  /*66a0*/  IMAD R0, R0, 0x38, RZ ;  /* 0x0000003800007824 */ /* 0x000fe800078e02ff */
[----:B------:R4:W-:Y:S01]  /*66b0*/  RED.E.ADD.F32.FTZ.RN.STRONG.GPU [R166.64], R9 ;  /* 0x00000009a600798e */ /* 0x0009e2000c10e784 */
[-C--:B-1----:R-:W-:Y:S01]  /*66c0*/  LEA.HI.X.SX32 R5, R189, R3.reuse, 0x2, P2 ;  /* 0x00000003bd057211 */ /* 0x082fe200010f16ff */
[----:B------:R-:W-:Y:S04]  /*66d0*/  IMAD.MOV.U32 R189, RZ, RZ, c[0x0][0x22c] ;  /* 0x00008b00ffbd7624 */ /* 0x000fe800078e00ff */
[----:B------:R1:W-:Y:S01]  /*66e0*/  RED.E.ADD.F32.FTZ.RN.STRONG.GPU [R4.64], R10 ;  /* 0x0000000a0400798e */ /* 0x0003e2000c10e784 */
[CC--:B---3--:R-:W-:Y:S01]  /*66f0*/  LEA R6, P0, R0.reuse, R2.reuse, 0x2 ;  /* 0x0000000200067211 */ /* 0x0c8fe200078010ff */
[----:B------:R-:W-:Y:S03]  /*6700*/  IMAD R189, R189, c[0x0][0x1c0], RZ ;  /* 0x00007000bdbd7a24 */ /* 0x000fe600078e02ff */
[-C--:B--2---:R-:W-:Y:S01]  /*6710*/  LEA.HI.X.SX32 R7, R0, R3.reuse, 0x2, P0 ;  /* 0x0000000300077211 */ /* 0x084fe200000f16ff */
[----:B------:R-:W-:Y:S04]  /*6720*/  IMAD.SHL.U32 R189, R189, 0x10, RZ ;  /* 0x00000010bdbd7824 */ /* 0x000fe800078e00ff */
[----:B------:R2:W-:Y:S01]  /*6730*/  RED.E.ADD.F32.FTZ.RN.STRONG.GPU [R6.64], R11 ;  /* 0x0000000b0600798e */ /* 0x0005e2000c10e784 */
[C---:B------:R-:W-:Y:S02]  /*6740*/  IADD3 R179, R189.reuse, 0x20, RZ ;  /* 0x00000020bdb37810 */ /* 0x040fe40007ffe0ff */
[C---:B------:R-:W-:Y:S02]  /*6750*/  IADD3 R0, R189.reuse, 0x20, RZ ;  /* 0x00000020bd007810 */ /* 0x040fe40007ffe0ff */
[----:B------:R3:W-:Y:S01]  /*6760*/  RED.E.ADD.F32.FTZ.RN.STRONG.GPU [R2.64+0x80], R16 ;  /* 0x000080100200798e */ /* 0x0007e2000c10e784 */
[----:B------:R-:W-:Y:S01]  /*6770*/  IADD3 R178, R189, 0x20, RZ ;  /* 0x00000020bdb27810 */ /* 0x000fe20007ffe0ff */
[----:B------:R-:W-:Y:S01]  /*6780*/  IMAD.MOV.U32 R189, RZ, RZ, c[0x0][0x22c] ;  /* 0x00008b00ffbd7624 */ /* 0x000fe200078e00ff */
[CC--:B----4-:R-:W-:Y:S01]  /*6790*/  LEA R8, P3, R251.reuse, R2.reuse, 0x2 ;  /* 0x00000002fb087211 */ /* 0x0d0fe200078610ff */
[C---:B------:R-:W-:Y:S01]  /*67a0*/  IMAD.IADD R0, R228.reuse, 0x1, R0 ;  /* 0x00000001e4007824 */ /* 0x040fe200078e0200 */
[----:B------:R4:W-:Y:S01]  /*67b0*/  RED.E.ADD.F32.FTZ.RN.STRONG.GPU [R164.64+0x80], R17 ;  /* 0x00008011a400798e */ /* 0x0009e2000c10e784 */
[C---:B------:R-:W-:Y:S01]  /*67c0*/  IMAD.IADD R178, R228.reuse, 0x1, R178 ;  /* 0x00000001e4b27824 */ /* 0x040fe200078e02b2 */
[-C--:B------:R-:W-:Y:S01]  /*67d0*/  LEA.HI.X.SX32 R9, R251, R3.reuse, 0x2, P3 ;  /* 0x00000003fb097211 */ /* 0x080fe200018f16ff */
[----:B------:R-:W-:Y:S02]  /*67e0*/  IMAD R189, R189, c[0x0][0x1c0], RZ ;  /* 0x00007000bdbd7a24 */ /* 0x000fe400078e02ff */
[----:B------:R-:W-:Y:S01]  /*67f0*/  IMAD.IADD R178, R228, 0x1, R178 ;  /* 0x00000001e4b27824 */ /* 0x000fe200078e02b2 */
[-C--:B-1----:R-:W-:Y:S01]  /*6800*/  LEA R4, P0, R179, R2.reuse, 0x2 ;  /* 0x00000002b3047211 */ /* 0x082fe200078010ff */
[----:B------:R-:W-:Y:S03]  /*6810*/  IMAD.SHL.U32 R189, R189, 0x10, RZ ;  /* 0x00000010bdbd7824 */ /* 0x000fe600078e00ff */
[-C--:B------:R-:W-:Y:S02]  /*6820*/  LEA.HI.X.SX32 R5, R179, R3.reuse, 0x2, P0 ;  /* 0x00000003b3057211 */ /* 0x080fe400000f16ff */
[-C--:B------:R-:W-:Y:S02]  /*6830*/  LEA R10, P0, R178, R2.reuse, 0x2 ;  /* 0x00000002b20a7211 */ /* 0x080fe400078010ff */
[C---:B------:R-:W-:Y:S01]  /*6840*/  IADD3 R172, R189.reuse, 0x40, RZ ;  /* 0x00000040bdac7810 */ /* 0x040fe20007ffe0ff */
[----:B------:R1:W-:Y:S01]  /*6850*/  RED.E.ADD.F32.FTZ.RN.STRONG.GPU [R4.64], R18 ;  /* 0x000000120400798e */ /* 0x0003e2000c10e784 */
[-C--:B--2---:R-:W-:Y:S02]  /*6860*/  LEA R6, P2, R0, R2.reuse, 0x2 ;  /* 0x0000000200067211 */ /* 0x084fe400078410ff */
[-C--:B------:R-:W-:Y:S02]  /*6870*/  LEA.HI.X.SX32 R11, R178, R3.reuse, 0x2, P0 ;  /* 0x00000003b20b7211 */ /* 0x080fe400000f16ff */
[-C--:B------:R-:W-:Y:S01]  /*6880*/  LEA.HI.X.SX32 R7, R0, R3.reuse, 0x2, P2 ;  /* 0x0000000300077211 */ /* 0x080fe200010f16ff */
[----:B------:R-:W-:Y:S01]  /*6890*/  IMAD.IADD R0, R228, 0x1, R250 ;  /* 0x00000001e4007824 */ /* 0x000fe200078e02fa */
[C---:B------:R-:W-:Y:S02]  /*68a0*/  IADD3 R170, R189.reuse, 0x40, RZ ;  /* 0x00000040bdaa7810 */ /* 0x040fe40007ffe0ff */
[C---:B---3--:R-:W-:Y:S01]  /*68b0*/  IADD3 R16, R188.reuse, 0x60, RZ ;  /* 0x00000060bc107810 */ /* 0x048fe20007ffe0ff */
[----:B------:R2:W-:Y:S01]  /*68c0*/  RED.E.ADD.F32.FTZ.RN.STRONG.GPU [R6.64], R19 ;  /* 0x000000130600798e */ /* 0x0005e2000c10e784 */
[----:B----4-:R-:W-:Y:S01]  /*68d0*/  IADD3 R17, R188, 0x60, RZ ;  /* 0x00000060bc117810 */ /* 0x010fe20007ffe0ff */
[C---:B------:R-:W-:Y:S02]  /*68e0*/  IMAD.IADD R170, R228.reuse, 0x1, R170 ;  /* 0x00000001e4aa7824 */ /* 0x040fe400078e02aa */
[C---:B------:R-:W-:Y:S01]  /*68f0*/  IMAD.IADD R16, R228.reuse, 0x1, R16 ;  /* 0x00000001e4107824 */ /* 0x040fe200078e0210 */
[----:B------:R-:W-:Y:S01]  /*6900*/  RED.E.ADD.F32.FTZ.RN.STRONG.GPU [R10.64], R12 ;  /* 0x0000000c0a00798e */ /* 0x000fe2000c10e784 */
[----:B------:R-:W-:Y:S04]  /*6910*/  IMAD.IADD R170, R228, 0x1, R170 ;  /* 0x00000001e4aa7824 */ /* 0x000fe800078e02aa */
[----:B------:R3:W-:Y:S01]  /*6920*/  RED.E.ADD.F32.FTZ.RN.STRONG.GPU [R8.64], R13 ;  /* 0x0000000d0800798e */ /* 0x0007e2000c10e784 */
[CC--:B-1----:R-:W-:Y:S04]  /*6930*/  LEA R4, P2, R250.reuse, R2.reuse, 0x2 ;  /* 0x00000002fa047211 */ /* 0x0c2fe800078410ff */
[-C--:B------:R-:W-:Y:S05]  /*6940*/  LEA.HI.X.SX32 R5, R250, R3.reuse, 0x2, P2 ;  /* 0x00000003fa057211 */ /* 0x080fea00010f16ff */
[----:B------:R1:W-:Y:S01]  /*6950*/  RED.E.ADD.F32.FTZ.RN.STRONG.GPU [R4.64], R14 ;  /* 0x0000000e0400798e */ /* 0x0003e2000c10e784 */
[CC--:B--2---:R-:W-:Y:S04]  /*6960*/  LEA R6, P0, R0.reuse, R2.reuse, 0x2 ;  /* 0x0000000200067211 */ /* 0x0c4fe800078010ff */
[-C--:B------:R-:W-:Y:S02]  /*6970*/  LEA.HI.X.SX32 R7, R0, R3.reuse, 0x2, P0 ;  /* 0x0000000300077211 */ /* 0x080fe400000f16ff */
[----:B------:R-:W-:Y:S03]  /*6980*/  IADD3 R0, R189, 0x40, RZ ;  /* 0x00000040bd007810 */ /* 0x000fe60007ffe0ff */
[----:B------:R2:W-:Y:S01]  /*6990*/  RED.E.ADD.F32.FTZ.RN.STRONG.GPU [R6.64], R15 ;  /* 0x0000000f0600798e */ /* 0x0005e2000c10e784 */
[CC--:B---3--:R-:W-:Y:S01]  /*69a0*/  LEA R8, P3, R249.reuse, R2.reuse, 0x2 ;  /* 0x00000002f9087211 */ /* 0x0c8fe200078610ff */
[----:B------:R-:W-:Y:S03]  /*69b0*/  IMAD.IADD R0, R228, 0x1, R0 ;  /* 0x00000001e4007824 */ /* 0x000fe600078e0200 */
[----:B------:R-:W-:Y:S01]  /*69c0*/  RED.E.ADD.F32.FTZ.RN.STRONG.GPU [R2.64+0x100], R20 ;  /* 0x000100140200798e */ /* 0x000fe2000c10e784 */
[-C--:B------:R-:W-:Y:S02]  /*69d0*/  LEA.HI.X.SX32 R9, R249, R3.reuse, 0x2, P3 ;  /* 0x00000003f9097211 */ /* 0x080fe400018f16ff */
[CC--:B------:R-:W-:Y:S02]  /*69e0*/  LEA R12, P2, R0.reuse, R2.reuse, 0x2 ;  /* 0x00000002000c7211 */ /* 0x0c0fe400078410ff */
[----:B------:R-:W-:Y:S02]  /*69f0*/  RED.E.ADD.F32.FTZ.RN.STRONG.GPU [R164.64+0x100], R21 ;  /* 0x00010015a400798e */ /* 0x000fe4000c10e784 */
[-C--:B------:R-:W-:Y:S01]  /*6a00*/  LEA.HI.X.SX32 R13, R0, R3.reuse, 0x2, P2 ;  /* 0x00000003000d7211 */ /* 0x080fe200010f16ff */
[----:B------:R-:W-:Y:S01]  /*6a10*/  IMAD.IADD R0, R228, 0x1, R248 ;  /* 0x00000001e4007824 */ /* 0x000fe200078e02f8 */
[CC--:B-1----:R-:W-:Y:S02]  /*6a20*/  LEA R4, P0, R172.reuse, R2.reuse, 0x2 ;  /* 0x00000002ac047211 */ /* 0x0c2fe400078010ff */
[CC--:B------:R-:W-:Y:S02]  /*6a30*/  LEA R14, P6, R17.reuse, R2.reuse, 0x2 ;  /* 0x00000002110e7211 */ /* 0x0c0fe400078c10ff */
[-C--:B------:R-:W-:Y:S02]  /*6a40*/  LEA.HI.X.SX32 R5, R172, R3.reuse, 0x2, P0 ;  /* 0x00000003ac057211 */ /* 0x080fe400000f16ff */
[CC--:B------:R-:W-:Y:S03]  /*6a50*/  LEA R10, P0, R170.reuse, R2.reuse, 0x2 ;  /* 0x00000002aa0a7211 */ /* 0x0c0fe600078010ff */
[----:B------:R1:W-:Y:S01]  /*6a60*/  RED.E.ADD.F32.FTZ.RN.STRONG.GPU [R4.64], R22 ;  /* 0x000000160400798e */ /* 0x0003e2000c10e784 */
[-C--:B------:R-:W-:Y:S02]  /*6a70*/  LEA.HI.X.SX32 R11, R170, R3.reuse, 0x2, P0 ;  /* 0x00000003aa0b7211 */ /* 0x080fe400000f16ff */
[CC--:B--2---:R-:W-:Y:S02]  /*6a80*/  LEA R6, P2, R248.reuse, R2.reuse, 0x2 ;  /* 0x00000002f8067211 */ /* 0x0c4fe400078410ff */
[----:B------:R2:W-:Y:S01]  /*6a90*/  RED.E.ADD.F32.FTZ.RN.STRONG.GPU [R12.64], R23 ;  /* 0x000000170c00798e */ /* 0x0005e2000c10e784 */
[-C--:B------:R-:W-:Y:S02]  /*6aa0*/  LEA.HI.X.SX32 R15, R17, R3.reuse, 0x2, P6 ;  /* 0x00000003110f7211 */ /* 0x080fe400030f16ff */
[-C--:B------:R-:W-:Y:S02]  /*6ab0*/  LEA.HI.X.SX32 R7, R248, R3.reuse, 0x2, P2 ;  /* 0x00000003f8077211 */ /* 0x080fe400010f16ff */
[----:B------:R-:W-:Y:S05]  /*6ac0*/  RED.E.ADD.F32.FTZ.RN.STRONG.GPU [R10.64], R24 ;  /* 0x000000180a00798e */ /* 0x000fea000c10e784 */
[----:B------:R3:W-:Y:S05]  /*6ad0*/  RED.E.ADD.F32.FTZ.RN.STRONG.GPU [R8.64], R25 ;  /* 0x000000190800798e */ /* 0x0007ea000c10e784 */
[----:B------:R4:W-:Y:S05]  /*6ae0*/  RED.E.ADD.F32.FTZ.RN.STRONG.GPU [R6.64], R26 ;  /* 0x0000001a0600798e */ /* 0x0009ea000c10e784 */
[----:B------:R-:W-:Y:S01]  /*6af0*/  LDSM.16.MT88.4 R20, [R206+0x2000] ;  /* 0x00200000ce14783b */ /* 0x000fe20000004200 */
[CC--:B-1----:R-:W-:Y:S04]  /*6b00*/  LEA R4, P0, R0.reuse, R2.reuse, 0x2 ;  /* 0x0000000200047211 */ /* 0x0c2fe800078010ff */
[----:B------:R-:W-:Y:S01]  /*6b10*/  LDSM.16.MT88.4 R168, [R206+0x2800] ;  /* 0x00280000cea8783b */ /* 0x000fe20000004200 */
[-C--:B------:R-:W-:Y:S02]  /*6b20*/  LEA.HI.X.SX32 R5, R0, R3.reuse, 0x2, P0 ;  /* 0x0000000300057211 */ /* 0x080fe400000f16ff */
[----:B------:R-:W-:Y:S02]  /*6b30*/  IADD3 R0, R188, 0x60, RZ ;  /* 0x00000060bc007810 */ /* 0x000fe40007ffe0ff */
[-C--:B--2---:R-:W-:Y:S01]  /*6b40*/  LEA R12, P5, R16, R2.reuse, 0x2 ;  /* 0x00000002100c7211 */ /* 0x084fe200078a10ff */
[----:B------:R1:W-:Y:S02]  /*6b50*/  RED.E.ADD.F32.FTZ.RN.STRONG.GPU [R4.64], R27 ;  /* 0x0000001b0400798e */ /* 0x0003e4000c10e784 */
[----:B------:R-:W-:Y:S01]  /*6b60*/  IMAD.IADD R0, R228, 0x1, R0 ;  /* 0x00000001e4007824 */ /* 0x000fe200078e0200 */
[-C--:B------:R-:W-:Y:S02]  /*6b70*/  LEA.HI.X.SX32 R13, R16, R3.reuse, 0x2, P5 ;  /* 0x00000003100d7211 */ /* 0x080fe400028f16ff */
[----:B------:R-:W-:Y:S01]  /*6b80*/  RED.E.ADD.F32.FTZ.RN.STRONG.GPU [R2.64+0x180], R32 ;  /* 0x000180200200798e */ /* 0x000fe2000c10e784 */
[----:B------:R-:W-:Y:S01]  /*6b90*/  IMAD.IADD R0, R228, 0x1, R0 ;  /* 0x00000001e4007824 */ /* 0x000fe200078e0200 */
[CC--:B---3--:R-:W-:Y:S03]  /*6ba0*/  LEA R8, P3, R247.reuse, R2.reuse, 0x2 ;  /* 0x00000002f7087211 */ /* 0x0c8fe600078610ff */
[----:B------:R-:W-:Y:S01]  /*6bb0*/  RED.E.ADD.F32.FTZ.RN.STRONG.GPU [R164.64+0x180], R33 ;  /* 0x00018021a400798e */ /* 0x000fe2000c10e784 */
[CC--:B------:R-:W-:Y:S02]  /*6bc0*/  LEA R10, P4, R0.reuse, R2.reuse, 0x2 ;  /* 0x00000002000a7211 */ /* 0x0c0fe400078810ff */
[-C--:B------:R-:W-:Y:S02]  /*6bd0*/  LEA.HI.X.SX32 R9, R247, R3.reuse, 0x2, P3 ;  /* 0x00000003f7097211 */ /* 0x080fe400018f16ff */
[----:B------:R-:W-:Y:S01]  /*6be0*/  RED.E.ADD.F32.FTZ.RN.STRONG.GPU [R14.64], R34 ;  /* 0x000000220e00798e */ /* 0x000fe2000c10e784 */
[-C--:B------:R-:W-:Y:S01]  /*6bf0*/  LEA.HI.X.SX32 R11, R0, R3.reuse, 0x2, P4 ;  /* 0x00000003000b7211 */ /* 0x080fe200020f16ff */
[----:B------:R-:W-:Y:S01]  /*6c00*/  IMAD.IADD R0, R196, 0x1, R206 ;  /* 0x00000001c4007824 */ /* 0x000fe200078e02ce */
[CC--:B----4-:R-:W-:Y:S02]  /*6c10*/  LEA R6, P2, R246.reuse, R2.reuse, 0x2 ;  /* 0x00000002f6067211 */ /* 0x0d0fe400078410ff */
[----:B------:R-:W-:Y:S02]  /*6c20*/  RED.E.ADD.F32.FTZ.RN.STRONG.GPU [R12.64], R35 ;  /* 0x000000230c00798e */ /* 0x000fe4000c10e784 */
[-C--:B------:R-:W-:Y:S02]  /*6c30*/  LEA.HI.X.SX32 R7, R246, R3.reuse, 0x2, P2 ;  /* 0x00000003f6077211 */ /* 0x080fe400010f16ff */
[----:B------:R-:W-:Y:S01]  /*6c40*/  ISETP.LT.AND P2, PT, RZ, UR7, PT ;  /* 0x00000007ff007c0c */ /* 0x000fe2000bf41270 */
[----:B------:R-:W-:Y:S01]  /*6c50*/  RED.E.ADD.F32.FTZ.RN.STRONG.GPU [R10.64], R28 ;  /* 0x0000001c0a00798e */ /* 0x000fe2000c10e784 */
[----:B------:R-:W-:Y:S01]  /*6c60*/  UMOV UR7, UR12 ;  /* 0x0000000c00077c82 */ /* 0x000fe20008000000 */
[C---:B-1----:R-:W-:Y:S03]  /*6c70*/  LEA R4, P0, R252.reuse, R2, 0x2 ;  /* 0x00000002fc047211 */ /* 0x042fe600078010ff */
[----:B------:R-:W-:Y:S01]  /*6c80*/  RED.E.ADD.F32.FTZ.RN.STRONG.GPU [R8.64], R29 ;  /* 0x0000001d0800798e */ /* 0x000fe2000c10e784 */
[----:B------:R-:W-:Y:S02]  /*6c90*/  LEA.HI.X.SX32 R5, R252, R3, 0x2, P0 ;  /* 0x00000003fc057211 */ /* 0x000fe400000f16ff */
[----:B------:R-:W-:Y:S01]  /*6ca0*/  PLOP3.LUT P0, PT, PT, PT, UP1, 0x80, 0x0 ;  /* 0x000000000000781c */ /* 0x000fe20003f0f018 */
[----:B------:R-:W-:Y:S01]  /*6cb0*/  @UP3 UIADD3 UR11, UP1, UR11, -0x100, URZ ;  /* 0xffffff000b0b3890 */ /* 0x000fe2000ff3e03f */
[----:B------:R-:W-:Y:S03]  /*6cc0*/  RED.E.ADD.F32.FTZ.RN.STRONG.GPU [R6.64], R30 ;  /* 0x0000001e0600798e */ /* 0x000fe6000c10e784 */
[----:B------:R-:W-:Y:S02]  /*6cd0*/  @UP3 UIADD3.X UR10, UR10, -0x1, URZ, UP1, !UPT ;  /* 0xffffffff0a0a3890 */ /* 0x000fe40008ffe43f */
[----:B------:R-:W-:Y:S05]  /*6ce0*/  LDSM.16.MT88.4 R8, [R206] ;  /* 0x00000000ce08783b */ /* 0x000fea0000004200 */
[----:B------:R-:W-:Y:S05]  /*6cf0*/  RED.E.ADD.F32.FTZ.RN.STRONG.GPU [R4.64], R31 ;  /* 0x0000001f0400798e */ /* 0x000fea000c10e784 */
[----:B------:R-:W1:Y:S05]  /*6d00*/  LDSM.16.MT88.4 R4, [R205+0x1c000] ;  /* 0x01c00000cd04783b */ /* 0x000e6a0000004200 */
[----:B------:R-:W2:Y:S05]  /*6d10*/  LDSM.16.MT88.4 R12, [R205+0x1e000] ;  /* 0x01e00000cd0c783b */ /* 0x000eaa0000004200 */
[----:B------:R-:W3:Y:S05]  /*6d20*/  LDSM.16.MT88.4 R16, [R0] ;  /* 0x000000000010783b */ /* 0x000eea0000004200 */
[----:B------:R-:W4:Y:S05]  /*6d30*/  LDSM.16.MT88.4 R24, [R0+0x2000] ;  /* 0x002000000018783b */ /* 0x000f2a0000004200 */
[----:B------:R-:W-:Y:S05]  /*6d40*/  LDSM.16.MT88.4 R28, [R206+0x800] ;  /* 0x00080000ce1c783b */ /* 0x000fea0000004200 */
[----:B------:R-:W-:Y:S05]  /*6d50*/  LDSM.16.MT88.4 R32, [R205+0x1e800] ;  /* 0x01e80000cd20783b */ /* 0x000fea0000004200 */
[----:B------:R-:W-:Y:S05]  /*6d60*/  LDSM.16.MT88.4 R164, [R0+0x800] ;  /* 0x0008000000a4783b */ /* 0x000fea0000004200 */
        /* <DEDUP_REMOVED lines=49> */
[----:B------:R2:W1:Y:S07]  /*7080*/  LDSM.16.MT88.4 R12, [R0+0x3800] ;  /* 0x00380000000c783b */ /* 0x00046e0000004200 */
[-C--:B------:R-:W-:Y:S08]  /*7090*/  HMMA.16816.F32.BF16 R116, R4, R20.reuse, R116 ;  /* 0x000000140474723c */ /* 0x080ff00000041874 */
[C---:B------:R-:W-:Y:S08]  /*70a0*/  HMMA.16816.F32.BF16 R120, R16.reuse, R20, R120 ;  /* 0x000000141078723c */ /* 0x040ff00000041878 */
[-C--:B------:R-:W-:Y:S04]  /*70b0*/  HMMA.16816.F32.BF16 R124, R16, R22.reuse, R124 ;  /* 0x00000016107c723c */ /* 0x080fe8000004187c */
[C---:B--2---:R-:W-:Y:S02]  /*70c0*/  IADD3 R0, R206.reuse, -0x4000, RZ ;  /* 0xffffc000ce007810 */ /* 0x044fe40007ffe0ff */
[----:B------:R-:W-:Y:S02]  /*70d0*/  @P0 IADD3 R0, R206, 0x4000, RZ ;  /* 0x00004000ce000810 */ /* 0x000fe40007ffe0ff */
[C---:B------:R-:W-:Y:S04]  /*70e0*/  HMMA.16816.F32.BF16 R128, R4.reuse, R22, R128 ;  /* 0x000000160480723c */ /* 0x040fe80000041880 */
[----:B------:R-:W-:Y:S04]  /*70f0*/  IMAD.MOV.U32 R206, RZ, RZ, R0 ;  /* 0x000000ffffce7224 */ /* 0x000fe800078e0000 */
        /* <DEDUP_REMOVED lines=27> */
[----:B------:R-:W4:Y:S04]  /*72b0*/  LDL R181, [R1+0x30] ;  /* 0x0000300001b57983 */ /* 0x000f280000100800 */
[----:B------:R-:W4:Y:S04]  /*72c0*/  LDL R177, [R1+0x10] ;  /* 0x0000100001b17983 */ /* 0x000f280000100800 */
[----:B------:R-:W4:Y:S04]  /*72d0*/  LDL R176, [R1+0x24] ;  /* 0x0000240001b07983 */ /* 0x000f280000100800 */
[----:B------:R-:W4:Y:S01]  /*72e0*/  LDL R180, [R1+0x2c] ;  /* 0x00002c0001b47983 */ /* 0x000f220000100800 */
[----:B------:R-:W-:-:S02]  /*72f0*/  FMUL.FTZ R100, R100, c[0x0][0x2e0] ;  /* 0x0000b80064647a20 */ /* 0x000fc40000410000 */
[----:B------:R-:W-:Y:S02]  /*7300*/  FMUL.FTZ R32, R101, c[0x0][0x2e0] ;  /* 0x0000b80065207a20 */ /* 0x000fe40000410000 */
[----:B------:R-:W-:Y:S02]  /*7310*/  FMUL.FTZ R102, R102, c[0x0][0x2e0] ;  /* 0x0000b80066667a20 */ /* 0x000fe40000410000 */
[----:B------:R-:W-:Y:S02]  /*7320*/  FMUL.FTZ R31, R103, c[0x0][0x2e0] ;  /* 0x0000b800671f7a20 */ /* 0x000fe40000410000 */
[----:B------:R-:W-:Y:S02]  /*7330*/  FMUL.FTZ R112, R112, c[0x0][0x2e0] ;  /* 0x0000b80070707a20 */ /* 0x000fe40000410000 */
[----:B------:R-:W-:Y:S02]  /*7340*/  FMUL.FTZ R28, R113, c[0x0][0x2e0] ;  /* 0x0000b800711c7a20 */ /* 0x000fe40000410000 */
[----:B------:R-:W-:-:S02]  /*7350*/  FMUL.FTZ R114, R114, c[0x0][0x2e0] ;  /* 0x0000b80072727a20 */ /* 0x000fc40000410000 */
[----:B------:R-:W-:Y:S01]  /*7360*/  FMUL.FTZ R27, R115, c[0x0][0x2e0] ;  /* 0x0000b800731b7a20 */ /* 0x000fe20000410000 */
[----:B------:R-:W-:Y:S01]  /*7370*/  F2FP.BF16.PACK_AB R32, R32, R100 ;  /* 0x000000642020723e */ /* 0x000fe200000010ff */
[----:B------:R-:W-:Y:S01]  /*7380*/  BAR.SYNC.DEFER_BLOCKING 0x0 ;  /* 0x0000000000007b1d */ /* 0x000fe20000010000 */
[----:B------:R-:W-:Y:S02]  /*7390*/  FMUL.FTZ R104, R104, c[0x0][0x2e0] ;  /* 0x0000b80068687a20 */ /* 0x000fe40000410000 */
[----:B------:R-:W-:Y:S01]  /*73a0*/  FMUL.FTZ R30, R105, c[0x0][0x2e0] ;  /* 0x0000b800691e7a20 */ /* 0x000fe20000410000 */
[----:B------:R-:W-:Y:S01]  /*73b0*/  F2FP.BF16.PACK_AB R31, R31, R102 ;  /* 0x000000661f1f723e */ /* 0x000fe200000010ff */
[----:B------:R-:W-:Y:S02]  /*73c0*/  FMUL.FTZ R106, R106, c[0x0][0x2e0] ;  /* 0x0000b8006a6a7a20 */ /* 0x000fe40000410000 */
[----:B------:R-:W-:Y:S01]  /*73d0*/  FMUL.FTZ R29, R107, c[0x0][0x2e0] ;  /* 0x0000b8006b1d7a20 */ /* 0x000fe20000410000 */
[----:B------:R-:W-:Y:S01]  /*73e0*/  F2FP.BF16.PACK_AB R28, R28, R112 ;  /* 0x000000701c1c723e */ /* 0x000fe200000010ff */
[----:B------:R-:W-:-:S02]  /*73f0*/  FMUL.FTZ R108, R108, c[0x0][0x2e0] ;  /* 0x0000b8006c6c7a20 */ /* 0x000fc40000410000 */
[----:B------:R-:W-:Y:S01]  /*7400*/  FMUL.FTZ R26, R109, c[0x0][0x2e0] ;  /* 0x0000b8006d1a7a20 */ /* 0x000fe20000410000 */
[----:B------:R-:W-:Y:S01]  /*7410*/  F2FP.BF16.PACK_AB R27, R27, R114 ;  /* 0x000000721b1b723e */ /* 0x000fe200000010ff */
        /* <DEDUP_REMOVED lines=74> */
[----:B------:R-:W-:Y:S02]  /*78c0*/  F2FP.BF16.PACK_AB R6, R6, R152 ;  /* 0x000000980606723e */ /* 0x000fe400000010ff */
[----:B------:R-:W-:Y:S02]  /*78d0*/  F2FP.BF16.PACK_AB R36, R37, R36 ;  /* 0x000000242524723e */ /* 0x000fe400000010ff */
[----:B------:R-:W-:Y:S02]  /*78e0*/  F2FP.BF16.PACK_AB R38, R39, R38 ;  /* 0x000000262726723e */ /* 0x000fe400000010ff */
[----:B------:R-:W-:-:S02]  /*78f0*/  F2FP.BF16.PACK_AB R48, R49, R48 ;  /* 0x000000303130723e */ /* 0x000fc400000010ff */
[----:B------:R-:W-:Y:S02]  /*7900*/  F2FP.BF16.PACK_AB R50, R51, R50 ;  /* 0x000000323332723e */ /* 0x000fe400000010ff */
[----:B------:R-:W-:Y:S02]  /*7910*/  F2FP.BF16.PACK_AB R40, R41, R40 ;  /* 0x000000282928723e */ /* 0x000fe400000010ff */
        /* <DEDUP_REMOVED lines=24> */
[----:B------:R-:W-:Y:S01]  /*7aa0*/  F2FP.BF16.PACK_AB R90, R91, R90 ;  /* 0x0000005a5b5a723e */ /* 0x000fe200000010ff */
[----:B------:R-:W-:Y:S01]  /*7ab0*/  UISETP.NE.AND UP0, UPT, UR19, -0x1, UPT ;  /* 0xffffffff1300788c */ /* 0x000fe2000bf05270 */
[----:B------:R-:W-:Y:S01]  /*7ac0*/  F2FP.BF16.PACK_AB R5, R5, R154 ;  /* 0x0000009a0505723e */ /* 0x000fe200000010ff */
[----:B------:R-:W-:Y:S01]  /*7ad0*/  ULDC.64 UR10, c[0x0][0x3a0] ;  /* 0x0000e800000a7ab9 */ /* 0x000fe20000000a00 */
[----:B------:R-:W-:Y:S02]  /*7ae0*/  F2FP.BF16.PACK_AB R2, R2, R156 ;  /* 0x0000009c0202723e */ /* 0x000fe400000010ff */
[----:B------:R-:W-:-:S02]  /*7af0*/  F2FP.BF16.PACK_AB R0, R0, R158 ;  /* 0x0000009e0000723e */ /* 0x000fc400000010ff */
[----:B------:R-:W-:Y:S02]  /*7b00*/  F2FP.BF16.PACK_AB R92, R93, R92 ;  /* 0x0000005c5d5c723e */ /* 0x000fe400000010ff */
[----:B------:R-:W-:Y:S02]  /*7b10*/  F2FP.BF16.PACK_AB R94, R95, R94 ;  /* 0x0000005e5f5e723e */ /* 0x000fe400000010ff */
[----:B------:R-:W-:Y:S01]  /*7b20*/  PLOP3.LUT P0, PT, PT, PT, UP0, 0x80, 0x0 ;  /* 0x000000000000781c */ /* 0x000fe20003f0f008 */
[----:B------:R-:W-:-:S04]  /*7b30*/  @UP0 UIADD3 UR7, UR16, UR19, URZ ;  /* 0x0000001310070290 */ /* 0x000fc8000fffe03f */
[----:B------:R-:W-:Y:S01]  /*7b40*/  @UP0 UIMAD.WIDE.U32 UR8, UR7, UR10, URZ ;  /* 0x0000000a070802a5 */ /* 0x000fe2000f8e003f */
[----:B--2---:R1:W-:Y:S04]  /*7b50*/  STS [R179], R32 ;  /* 0x00000020b3007388 */ /* 0x0043e80000000800 */
[----:B------:R1:W-:Y:S04]  /*7b60*/  STS [R179+0x400], R31 ;  /* 0x0004001fb3007388 */ /* 0x0003e80000000800 */
[----:B---3--:R1:W-:Y:S04]  /*7b70*/  STS [R178], R28 ;  /* 0x0000001cb2007388 */ /* 0x0083e80000000800 */
[----:B----4-:R1:W-:Y:S04]  /*7b80*/  STS [R181], R27 ;  /* 0x0000001bb5007388 */ /* 0x0103e80000000800 */
[----:B------:R1:W-:Y:S04]  /*7b90*/  STS [R179+0x2000], R30 ;  /* 0x0020001eb3007388 */ /* 0x0003e80000000800 */
[----:B------:R1:W-:Y:S04]  /*7ba0*/  STS [R179+0x2400], R29 ;  /* 0x0024001db3007388 */ /* 0x0003e80000000800 */
[----:B------:R1:W-:Y:S04]  /*7bb0*/  STS [R178+0x2000], R26 ;  /* 0x0020001ab2007388 */ /* 0x0003e80000000800 */
[----:B------:R1:W-:Y:S04]  /*7bc0*/  STS [R178+0x2400], R25 ;  /* 0x00240019b2007388 */ /* 0x0003e80000000800 */
[----:B------:R1:W-:Y:S04]  /*7bd0*/  STS [R177], R24 ;  /* 0x00000018b1007388 */ /* 0x0003e80000000800 */
[----:B------:R1:W-:Y:S04]  /*7be0*/  STS [R177+0x400], R23 ;  /* 0x00040017b1007388 */ /* 0x0003e80000000800 */
[----:B------:R1:W-:Y:S04]  /*7bf0*/  STS [R176], R20 ;  /* 0x00000014b0007388 */ /* 0x0003e80000000800 */
[----:B------:R1:W-:Y:S04]  /*7c00*/  STS [R180], R19 ;  /* 0x00000013b4007388 */ /* 0x0003e80000000800 */
        /* <DEDUP_REMOVED lines=52> */
[----:B------:R-:W-:-:S02]  /*7f50*/  @UP0 UIMAD UR15, UR7, UR11, UR9 ;  /* 0x0000000b070f02a4 */ /* 0x000fc4000f8e0209 */
[----:B------:R-:W-:Y:S01]  /*7f60*/  @UP0 UMOV UR14, UR8 ;  /* 0x00000008000e0c82 */ /* 0x000fe20008000000 */
[----:B------:R-:W-:Y:S05]  /*7f70*/  @P0 BRA `(.L_x_278) ;  /* 0x000000c000000947 */ /* 0x000fea0003800000 */
[----:B------:R-:W-:Y:S02]  /*7f80*/  USHF.R.S32.HI UR7, URZ, 0x1f, UR16 ;  /* 0x0000001f3f077899 */ /* 0x000fe40008011410 */
[----:B------:R-:W-:Y:S02]  /*7f90*/  ULDC.64 UR10, c[0x0][0x3a0] ;  /* 0x0000e800000a7ab9 */ /* 0x000fe40000000a00 */
[----:B------:R-:W-:Y:S02]  /*7fa0*/  UIMAD UR7, UR7, UR10, URZ ;  /* 0x0000000a070772a4 */ /* 0x000fe4000f8e023f */
[----:B------:R-:W-:Y:S02]  /*7fb0*/  UIMAD.WIDE.U32 UR8, UR16, UR10, URZ ;  /* 0x0000000a100872a5 */ /* 0x000fe4000f8e003f */
[----:B------:R-:W-:Y:S02]  /*7fc0*/  UIMAD UR11, UR16, UR11, UR7 ;  /* 0x0000000b100b72a4 */ /* 0x000fe4000f8e0207 */
[----:B------:R-:W-:-:S02]  /*7fd0*/  ULDC.64 UR12, c[0x0][0x388] ;  /* 0x0000e200000c7ab9 */ /* 0x000fc40000000a00 */
[----:B------:R-:W-:Y:S02]  /*7fe0*/  UIADD3 UR9, UR9, UR11, URZ ;  /* 0x0000000b09097290 */ /* 0x000fe4000fffe03f */
[----:B------:R-:W-:Y:S02]  /*7ff0*/  UIMAD UR7, UR60, UR12, URZ ;  /* 0x0000000c3c0772a4 */ /* 0x000fe4000f8e023f */
[----:B------:R-:W-:Y:S02]  /*8000*/  UIMAD.WIDE.U32 UR8, UR31, UR12, UR8 ;  /* 0x0000000c1f0872a5 */ /* 0x000fe4000f8e0008 */
[----:B------:R-:W-:-:S04]  /*8010*/  UIMAD UR7, UR31, UR13, UR7 ;  /* 0x0000000d1f0772a4 */ /* 0x000fc8000f8e0207 */
[----:B------:R-:W-:Y:S02]  /*8020*/  UIADD3 UR15, UR9, UR7, URZ ;  /* 0x00000007090f7290 */ /* 0x000fe4000fffe03f */
[----:B------:R-:W-:Y:S02]  /*8030*/  UMOV UR14, UR8 ;  /* 0x00000008000e7c82 */ /* 0x000fe40008000000 */
.L_x_278:
        /* <DEDUP_REMOVED lines=18> */
.L_x_279:
[----:B-1----:R-:W1:Y:S01]  /*8160*/  S2R R3, SR_TID.X ;  /* 0x0000000000037919 */ /* 0x002e620000002100 */
[----:B-----5:R-:W-:Y:S01]  /*8170*/  IMAD.SHL.U32 R0, R185, 0x2, RZ ;  /* 0x00000002b9007824 */ /* 0x020fe200078e00ff */
[----:B------:R-:W-:Y:S01]  /*8180*/  USHF.L.U32 UR7, UR18, 0x7, URZ ;  /* 0x0000000712077899 */ /* 0x000fe2000800063f */
[----:B------:R-:W-:Y:S01]  /*8190*/  BSSY B0, `(.L_x_280) ;  /* 0x0000035000007945 */ /* 0x000fe20003800000 */
[----:B------:R-:W-:Y:S01]  /*81a0*/  BAR.SYNC.DEFER_BLOCKING 0x0 ;  /* 0x0000000000007b1d */ /* 0x000fe20000010000 */
[----:B------:R-:W-:Y:S01]  /*81b0*/  UIMAD UR6, UR18, -0x80, UR6 ;  /* 0xffffff80120678a4 */ /* 0x000fe2000f8e0206 */
[----:B------:R-:W-:Y:S01]  /*81c0*/  SHF.R.S32.HI R76, RZ, 0x1f, R245 ;  /* 0x0000001fff4c7819 */ /* 0x000fe200000114f5 */
[----:B------:R-:W-:Y:S01]  /*81d0*/  USHF.R.S32.HI UR10, URZ, 0x1f, UR7 ;  /* 0x0000001f3f0a7899 */ /* 0x000fe20008011407 */
[----:B------:R-:W-:-:S02]  /*81e0*/  IMAD.U32 R11, RZ, RZ, UR7 ;  /* 0x00000007ff0b7e24 */ /* 0x000fc4000f8e00ff */
[----:B------:R-:W-:Y:S01]  /*81f0*/  ULDC.64 UR8, c[0x0][0x3a0] ;  /* 0x0000e80000087ab9 */ /* 0x000fe20000000a00 */
[----:B------:R-:W-:Y:S01]  /*8200*/  ISETP.GE.AND P4, PT, R245, UR6, PT ;  /* 0x00000006f5007c0c */ /* 0x000fe2000bf86270 */
[----:B------:R-:W-:-:S04]  /*8210*/  UIMAD UR8, UR10, UR8, URZ ;  /* 0x000000080a0872a4 */ /* 0x000fc8000f8e023f */
[----:B------:R-:W-:-:S06]  /*8220*/  UIMAD UR8, UR7, UR9, UR8 ;  /* 0x00000009070872a4 */ /* 0x000fcc000f8e0208 */
[----:B------:R-:W-:Y:S01]  /*8230*/  IMAD.U32 R4, RZ, RZ, UR8 ;  /* 0x00000008ff047e24 */ /* 0x000fe2000f8e00ff */
[----:B------:R-:W-:Y:S01]  /*8240*/  ULDC.64 UR8, c[0x0][0x3b8] ;  /* 0x0000ee0000087ab9 */ /* 0x000fe20000000a00 */
[----:B-1----:R-:W-:Y:S01]  /*8250*/  SHF.R.S32.HI R2, RZ, 0x1f, R3 ;  /* 0x0000001fff027819 */ /* 0x002fe20000011403 */
[----:B------:R-:W-:-:S03]  /*8260*/  UIMAD UR8, UR59, UR8, URZ ;  /* 0x000000083b0872a4 */ /* 0x000fc6000f8e023f */
[----:B------:R-:W-:Y:S01]  /*8270*/  LEA.HI R2, R2, R3, RZ, 0x3 ;  /* 0x0000000302027211 */ /* 0x000fe200078f18ff */
[----:B------:R1:W2:Y:S01]  /*8280*/  LDS.128 R24, [R0+0xd000] ;  /* 0x00d0000000187984 */ /* 0x0002a20000000c00 */
[----:B------:R-:W-:Y:S02]  /*8290*/  UIMAD UR8, UR38, UR9, UR8 ;  /* 0x00000009260872a4 */ /* 0x000fe4000f8e0208 */
[----:B------:R-:W-:Y:S01]  /*82a0*/  LOP3.LUT R2, R2, 0xfffffff8, RZ, 0xc0, !PT ;  /* 0xfffffff802027812 */ /* 0x000fe200078ec0ff */
[----:B------:R1:W3:Y:S04]  /*82b0*/  LDS.128 R32, [R0+0xe000] ;  /* 0x00e0000000207984 */ /* 0x0002e80000000c00 */
[----:B------:R-:W-:Y:S01]  /*82c0*/  IMAD.IADD R2, R3, 0x1, -R2 ;  /* 0x0000000103027824 */ /* 0x000fe200078e0a02 */
[----:B------:R1:W4:Y:S03]  /*82d0*/  LDS.128 R40, [R0+0xf000] ;  /* 0x00f0000000287984 */ /* 0x0003260000000c00 */
[----:B------:R-:W-:Y:S01]  /*82e0*/  IMAD.SHL.U32 R8, R2, 0x8, RZ ;  /* 0x0000000802087824 */ /* 0x000fe200078e00ff */
[----:B------:R1:W1:Y:S04]  /*82f0*/  LDS.128 R20, [R0+0x11000] ;  /* 0x0110000000147984 */ /* 0x0002680000000c00 */
[----:B------:R1:W1:Y:S01]  /*8300*/  LDS.128 R28, [R0+0x12000] ;  /* 0x01200000001c7984 */ /* 0x0002620000000c00 */
[----:B------:R-:W-:-:S03]  /*8310*/  SHF.R.S32.HI R9, RZ, 0x1f, R8 ;  /* 0x0000001fff097819 */ /* 0x000fc60000011408 */
[----:B------:R1:W1:Y:S02]  /*8320*/  LDS.128 R36, [R0+0x13000] ;  /* 0x0130000000247984 */ /* 0x0002640000000c00 */
[----:B------:R-:W-:Y:S02]  /*8330*/  IMAD.WIDE.U32 R2, R11, c[0x0][0x3a0], R8 ;  /* 0x0000e8000b027a25 */ /* 0x000fe400078e0008 */
[----:B------:R1:W1:Y:S03]  /*8340*/  LDS.128 R48, [R0+0x14000] ;  /* 0x0140000000307984 */ /* 0x0002660000000c00 */
[----:B------:R-:W-:Y:S01]  /*8350*/  IADD3 R2, P0, R2, UR14, RZ ;  /* 0x0000000e02027c10 */ /* 0x000fe2000ff1e0ff */
[----:B------:R1:W1:Y:S03]  /*8360*/  LDS.128 R56, [R0+0x15000] ;  /* 0x0150000000387984 */ /* 0x0002660000000c00 */
[----:B------:R-:W-:Y:S01]  /*8370*/  IADD3.X R3, R3, UR15, R4, P0, !PT ;  /* 0x0000000f03037c10 */ /* 0x000fe200087fe404 */
[----:B------:R1:W1:Y:S01]  /*8380*/  LDS.128 R64, [R0+0x16000] ;  /* 0x0160000000407984 */ /* 0x0002620000000c00 */
[----:B------:R-:W-:-:S03]  /*8390*/  IMAD.U32 R4, RZ, RZ, UR38 ;  /* 0x00000026ff047e24 */ /* 0x000fc6000f8e00ff */
[----:B------:R1:W1:Y:S01]  /*83a0*/  LDS.128 R72, [R0+0x17000] ;  /* 0x0170000000487984 */ /* 0x0002620000000c00 */
[----:B------:R-:W-:-:S03]  /*83b0*/  IMAD.WIDE.U32 R2, R4, c[0x0][0x3b8], R2 ;  /* 0x0000ee0004027a25 */ /* 0x000fc600078e0002 */
[----:B------:R1:W1:Y:S02]  /*83c0*/  LDS.128 R44, [R0+0x18000] ;  /* 0x01800000002c7984 */ /* 0x0002640000000c00 */
[----:B------:R-:W-:Y:S02]  /*83d0*/  IADD3 R10, R3, UR8, RZ ;  /* 0x00000008030a7c10 */ /* 0x000fe4000fffe0ff */
[----:B------:R1:W1:Y:S04]  /*83e0*/  LDS.128 R52, [R0+0x19000] ;  /* 0x0190000000347984 */ /* 0x0002680000000c00 */
[----:B------:R1:W1:Y:S04]  /*83f0*/  LDS.128 R60, [R0+0x1a000] ;  /* 0x01a00000003c7984 */ /* 0x0002680000000c00 */
[----:B------:R1:W1:Y:S01]  /*8400*/  LDS.128 R68, [R0+0x1b000] ;  /* 0x01b0000000447984 */ /* 0x0002620000000c00 */
[----:B------:R-:W-:Y:S05]  /*8410*/  @P4 BRA `(.L_x_281) ;  /* 0x000000c000004947 */ /* 0x000fea0003800000 */
[----:B--234-:R-:W2:Y:S01]  /*8420*/  LDS.128 R16, [R0+0xc000] ;  /* 0x00c0000000107984 */ /* 0x01cea20000000c00 */
[----:B------:R-:W-:-:S02]  /*8430*/  MOV R4, R2 ;  /* 0x0000000200047202 */ /* 0x000fc40000000f00 */
[----:B------:R-:W-:Y:S01]  /*8440*/  MOV R5, R10 ;  /* 0x0000000a00057202 */ /* 0x000fe20000000f00 */
[----:B------:R3:W4:Y:S04]  /*8450*/  LDS.128 R12, [R0+0x10000] ;  /* 0x01000000000c7984 */ /* 0x0007280000000c00 */
[----:B------:R-:W-:-:S05]  /*8460*/  IMAD.WIDE.U32 R4, R245, c[0x0][0x3a0], R4 ;  /* 0x0000e800f5047a25 */ /* 0x000fca00078e0004 */
[----:B------:R-:W-:Y:S01]  /*8470*/  LEA R6, P0, R4, c[0x0][0x340], 0x1 ;  /* 0x0000d00004067a11 */ /* 0x000fe200078008ff */
[----:B-1-3--:R-:W-:-:S04]  /*8480*/  IMAD R0, R76, c[0x0][0x3a0], RZ ;  /* 0x0000e8004c007a24 */ /* 0x00afc800078e02ff */
[----:B------:R-:W-:-:S05]  /*8490*/  IMAD R0, R245, c[0x0][0x3a4], R0 ;  /* 0x0000e900f5007a24 */ /* 0x000fca00078e0200 */
[----:B------:R-:W-:-:S04]  /*84a0*/  IADD3 R0, R5, R0, RZ ;  /* 0x0000000005007210 */ /* 0x000fc80007ffe0ff */
[----:B------:R-:W-:-:S05]  /*84b0*/  LEA.HI.X R7, R4, c[0x0][0x344], R0, 0x1, P0 ;  /* 0x0000d10004077a11 */ /* 0x000fca00000f0c00 */
[----:B--2---:R1:W-:Y:S04]  /*84c0*/  STG.E.128 [R6.64], R16 ;  /* 0x0000001006007986 */ /* 0x0043e8000c101d04 */
[----:B----4-:R1:W-:Y:S02]  /*84d0*/  STG.E.128 [R6.64+0x80], R12 ;  /* 0x0000800c06007986 */ /* 0x0103e4000c101d04 */
.L_x_281:
[----:B--234-:R-:W-:Y:S05]  /*84e0*/  BSYNC B0 ;  /* 0x0000000000007941 */ /* 0x01cfea0003800000 */
.L_x_280:
[----:B-1----:R-:W-:Y:S01]  /*84f0*/  IADD3 R0, R245, 0x20, RZ ;  /* 0x00000020f5007810 */ /* 0x002fe20007ffe0ff */
[----:B------:R-:W-:Y:S03]  /*8500*/  BSSY B0, `(.L_x_282) ;  /* 0x000000f000007945 */ /* 0x000fe60003800000 */
[----:B------:R-:W-:-:S13]  /*8510*/  ISETP.GE.AND P3, PT, R0, UR6, PT ;  /* 0x0000000600007c0c */ /* 0x000fda000bf66270 */
        /* <DEDUP_REMOVED lines=13> */
.L_x_283:
[----:B------:R-:W-:Y:S05]  /*85f0*/  BSYNC B0 ;  /* 0x0000000000007941 */ /* 0x000fea0003800000 */
.L_x_282:
[----:B------:R-:W-:Y:S01]  /*8600*/  IADD3 R0, R245, 0x40, RZ ;  /* 0x00000040f5007810 */ /* 0x000fe20007ffe0ff */
[----:B------:R-:W-:Y:S03]  /*8610*/  BSSY B0, `(.L_x_284) ;  /* 0x000000f000007945 */ /* 0x000fe60003800000 */
[----:B------:R-:W-:-:S13]  /*8620*/  ISETP.GE.AND P2, PT, R0, UR6, PT ;  /* 0x0000000600007c0c */ /* 0x000fda000bf46270 */
[----:B------:R-:W-:Y:S05]  /*8630*/  @P2 BRA `(.L_x_285) ;  /* 0x000000c000002947 */ /* 0x000fea0003800000 */
[----:B------:R-:W-:Y:S02]  /*8640*/  IADD3 R0, P0, R245, 0x40, RZ ;  /* 0x00000040f5007810 */ /* 0x000fe40007f1e0ff */
[----:B------:R-:W-:-:S03]  /*8650*/  MOV R5, R10 ;  /* 0x0000000a00057202 */ /* 0x000fc60000000f00 */
[----:B------:R-:W-:-:S04]  /*8660*/  IMAD.X R4, RZ, RZ, R76, P0 ;  /* 0x000000ffff047224 */ /* 0x000fc800000e064c */
[----:B-1----:R-:W-:Y:S02]  /*8670*/  IMAD R6, R4, c[0x0][0x3a0], RZ ;  /* 0x0000e80004067a24 */ /* 0x002fe400078e02ff */
        /* <DEDUP_REMOVED lines=8> */
.L_x_285:
[----:B------:R-:W-:Y:S05]  /*8700*/  BSYNC B0 ;  /* 0x0000000000007941 */ /* 0x000fea0003800000 */
.L_x_284:
[----:B------:R-:W-:Y:S01]  /*8710*/  IADD3 R0, R245, 0x60, RZ ;  /* 0x00000060f5007810 */ /* 0x000fe20007ffe0ff */
[----:B------:R-:W-:Y:S03]  /*8720*/  BSSY B0, `(.L_x_286) ;  /* 0x000000e000007945 */ /* 0x000fe60003800000 */
[----:B------:R-:W-:-:S13]  /*8730*/  ISETP.GE.AND P1, PT, R0, UR6, PT ;  /* 0x0000000600007c0c */ /* 0x000fda000bf26270 */
        /* <DEDUP_REMOVED lines=11> */
[----:B------:R1:W-:Y:S02]  /*87f0*/  STG.E.128 [R2.64+0x80], R36 ;  /* 0x0000802402007986 */ /* 0x0003e4000c101d04 */
.L_x_287:
[----:B------:R-:W-:Y:S05]  /*8800*/  BSYNC B0 ;  /* 0x0000000000007941 */ /* 0x000fea0003800000 */
.L_x_286:
[----:B------:R-:W-:Y:S01]  /*8810*/  ULDC.64 UR8, c[0x0][0x3a8] ;  /* 0x0000ea0000087ab9 */ /* 0x000fe20000000a00 */
[----:B-1----:R-:W-:Y:S01]  /*8820*/  IMAD.WIDE.U32 R2, R11, c[0x0][0x3a8], R8 ;  /* 0x0000ea000b027a25 */ /* 0x002fe200078e0008 */
[----:B------:R-:W-:Y:S01]  /*8830*/  UIMAD UR6, UR10, UR8, URZ ;  /* 0x000000080a0672a4 */ /* 0x000fe2000f8e023f */
[----:B------:R-:W-:Y:S03]  /*8840*/  BSSY B0, `(.L_x_288) ;  /* 0x0000016000007945 */ /* 0x000fe60003800000 */
[----:B------:R-:W-:Y:S01]  /*8850*/  UIMAD UR7, UR7, UR9, UR6 ;  /* 0x00000009070772a4 */ /* 0x000fe2000f8e0206 */
[----:B------:R-:W-:-:S05]  /*8860*/  IADD3 R2, P0, R2, UR11, RZ ;  /* 0x0000000b02027c10 */ /* 0x000fca000ff1e0ff */
[----:B------:R-:W-:Y:S01]  /*8870*/  IMAD.U32 R0, RZ, RZ, UR7 ;  /* 0x00000007ff007e24 */ /* 0x000fe2000f8e00ff */
[----:B------:R-:W-:Y:S02]  /*8880*/  ULDC.64 UR6, c[0x0][0x3c0] ;  /* 0x0000f00000067ab9 */ /* 0x000fe40000000a00 */
[----:B------:R-:W-:Y:S02]  /*8890*/  UIMAD UR6, UR59, UR6, URZ ;  /* 0x000000063b0672a4 */ /* 0x000fe4000f8e023f */
[----:B------:R-:W-:Y:S02]  /*88a0*/  IADD3.X R3, R3, UR12, R0, P0, !PT ;  /* 0x0000000c03037c10 */ /* 0x000fe400087fe400 */
[----:B------:R-:W-:Y:S01]  /*88b0*/  MOV R0, UR38 ;  /* 0x0000002600007c02 */ /* 0x000fe20008000f00 */
[----:B------:R-:W-:-:S04]  /*88c0*/  UIMAD UR6, UR38, UR7, UR6 ;  /* 0x00000007260672a4 */ /* 0x000fc8000f8e0206 */
[----:B------:R-:W-:-:S05]  /*88d0*/  IMAD.WIDE.U32 R2, R0, c[0x0][0x3c0], R2 ;  /* 0x0000f00000027a25 */ /* 0x000fca00078e0002 */
[----:B------:R-:W-:Y:S01]  /*88e0*/  IADD3 R8, R3, UR6, RZ ;  /* 0x0000000603087c10 */ /* 0x000fe2000fffe0ff */
        /* <DEDUP_REMOVED lines=11> */
.L_x_289:
[----:B------:R-:W-:Y:S05]  /*89a0*/  BSYNC B0 ;  /* 0x0000000000007941 */ /* 0x000fea0003800000 */
.L_x_288:
[----:B------:R-:W-:Y:S01]  /*89b0*/  BSSY B0, `(.L_x_290) ;  /* 0x000000e000007945 */ /* 0x000fe20003800000 */
        /* <DEDUP_REMOVED lines=13> */
.L_x_291:
[----:B------:R-:W-:Y:S05]  /*8a90*/  BSYNC B0 ;  /* 0x0000000000007941 */ /* 0x000fea0003800000 */
.L_x_290:
        /* <DEDUP_REMOVED lines=14> */
.L_x_293:
[----:B------:R-:W-:Y:S05]  /*8b80*/  BSYNC B0 ;  /* 0x0000000000007941 */ /* 0x000fea0003800000 */
.L_x_292:
        /* <DEDUP_REMOVED lines=13> */
.L_x_274:
[----:B------:R-:W-:Y:S02]  /*8c60*/  UISETP.NE.AND UP0, UPT, UR19, -0x1, UPT ;  /* 0xffffffff1300788c */ /* 0x000fe4000bf05270 */
[----:B------:R-:W-:-:S04]  /*8c70*/  ULDC.64 UR10, c[0x0][0x3a0] ;  /* 0x0000e800000a7ab9 */ /* 0x000fc80000000a00 */
[----:B------:R-:W-:-:S05]  /*8c80*/  PLOP3.LUT P0, PT, PT, PT, UP0, 0x80, 0x0 ;  /* 0x000000000000781c */ /* 0x000fca0003f0f008 */
[----:B------:R-:W-:-:S04]  /*8c90*/  @UP0 UIADD3 UR7, UR16, UR19, URZ ;  /* 0x0000001310070290 */ /* 0x000fc8000fffe03f */
        /* <DEDUP_REMOVED lines=16> */
.L_x_295:
        /* <DEDUP_REMOVED lines=18> */
.L_x_296:
[----:B------:R-:W-:Y:S01]  /*8ec0*/  USHF.L.U32 UR7, UR18, 0x7, URZ ;  /* 0x0000000712077899 */ /* 0x000fe2000800063f */
[----:B------:R-:W-:Y:S01]  /*8ed0*/  BSSY B0, `(.L_x_297) ;  /* 0x000001e000007945 */ /* 0x000fe20003800000 */
[----:B------:R-:W-:Y:S01]  /*8ee0*/  ULDC.64 UR8, c[0x0][0x3a0] ;  /* 0x0000e80000087ab9 */ /* 0x000fe20000000a00 */
[----:B------:R-:W-:Y:S01]  /*8ef0*/  SHF.R.S32.HI R12, RZ, 0x1f, R245 ;  /* 0x0000001fff0c7819 */ /* 0x000fe200000114f5 */
[----:B------:R-:W-:Y:S02]  /*8f00*/  USHF.R.S32.HI UR10, URZ, 0x1f, UR7 ;  /* 0x0000001f3f0a7899 */ /* 0x000fe40008011407 */
[----:B------:R-:W-:Y:S01]  /*8f10*/  IMAD.U32 R11, RZ, RZ, UR7 ;  /* 0x00000007ff0b7e24 */ /* 0x000fe2000f8e00ff */
[----:B------:R-:W-:Y:S02]  /*8f20*/  UIMAD UR6, UR18, -0x80, UR6 ;  /* 0xffffff80120678a4 */ /* 0x000fe4000f8e0206 */
[----:B------:R-:W-:Y:S01]  /*8f30*/  UIMAD UR8, UR10, UR8, URZ ;  /* 0x000000080a0872a4 */ /* 0x000fe2000f8e023f */
[----:B------:R-:W-:-:S03]  /*8f40*/  IMAD.WIDE.U32 R2, R11, c[0x0][0x3a0], R4 ;  /* 0x0000e8000b027a25 */ /* 0x000fc600078e0004 */
[----:B------:R-:W-:Y:S01]  /*8f50*/  UIMAD UR8, UR7, UR9, UR8 ;  /* 0x00000009070872a4 */ /* 0x000fe2000f8e0208 */
[----:B------:R-:W-:Y:S02]  /*8f60*/  ISETP.GE.AND P4, PT, R245, UR6, PT ;  /* 0x00000006f5007c0c */ /* 0x000fe4000bf86270 */
[----:B------:R-:W-:-:S03]  /*8f70*/  IADD3 R2, P0, R2, UR14, RZ ;  /* 0x0000000e02027c10 */ /* 0x000fc6000ff1e0ff */
[----:B------:R-:W-:Y:S01]  /*8f80*/  IMAD.U32 R0, RZ, RZ, UR8 ;  /* 0x00000008ff007e24 */ /* 0x000fe2000f8e00ff */
[----:B------:R-:W-:Y:S02]  /*8f90*/  ULDC.64 UR8, c[0x0][0x3b8] ;  /* 0x0000ee0000087ab9 */ /* 0x000fe40000000a00 */
[----:B------:R-:W-:Y:S02]  /*8fa0*/  UIMAD UR8, UR57, UR8, URZ ;  /* 0x00000008390872a4 */ /* 0x000fe4000f8e023f */
[----:B------:R-:W-:Y:S01]  /*8fb0*/  IADD3.X R3, R3, UR15, R0, P0, !PT ;  /* 0x0000000f03037c10 */ /* 0x000fe200087fe400 */
[----:B------:R-:W-:Y:S01]  /*8fc0*/  IMAD.U32 R0, RZ, RZ, UR38 ;  /* 0x00000026ff007e24 */ /* 0x000fe2000f8e00ff */
[----:B------:R-:W-:-:S03]  /*8fd0*/  UIMAD UR8, UR38, UR9, UR8 ;  /* 0x00000009260872a4 */ /* 0x000fc6000f8e0208 */
        /* <DEDUP_REMOVED lines=13> */
.L_x_298:
[----:B------:R-:W-:Y:S05]  /*90b0*/  BSYNC B0 ;  /* 0x0000000000007941 */ /* 0x000fea0003800000 */
.L_x_297:
        /* <DEDUP_REMOVED lines=14> */
[----:B------:R1:W-:Y:S04]  /*91a0*/  STG.E.128 [R8.64], RZ ;  /* 0x000000ff08007986 */ /* 0x0003e8000c101d04 */
[----:B------:R1:W-:Y:S02]  /*91b0*/  STG.E.128 [R8.64+0x80], RZ ;  /* 0x000080ff08007986 */ /* 0x0003e4000c101d04 */
.L_x_300:
[----:B------:R-:W-:Y:S05]  /*91c0*/  BSYNC B0 ;  /* 0x0000000000007941 */ /* 0x000fea0003800000 */
.L_x_299:
        /* <DEDUP_REMOVED lines=16> */
.L_x_302:
[----:B------:R-:W-:Y:S05]  /*92d0*/  BSYNC B0 ;  /* 0x0000000000007941 */ /* 0x000fea0003800000 */
.L_x_301:
[----:B------:R-:W-:Y:S01]  /*92e0*/  IADD3 R0, R245, 0x60, RZ ;  /* 0x00000060f5007810 */ /* 0x000fe20007ffe0ff */
[----:B------:R-:W-:Y:S03]  /*92f0*/  BSSY B0, `(.L_x_303) ;  /* 0x000000e000007945 */ /* 0x000fe60003800000 */
[----:B------:R-:W-:-:S13]  /*9300*/  ISETP.GE.AND P1, PT, R0, UR6, PT ;  /* 0x0000000600007c0c */ /* 0x000fda000bf26270 */
[----:B------:R-:W-:Y:S05]  /*9310*/  @P1 BRA `(.L_x_304) ;  /* 0x000000b000001947 */ /* 0x000fea0003800000 */
[----:B------:R-:W-:-:S04]  /*9320*/  IADD3 R0, P0, R245, 0x60, RZ ;  /* 0x00000060f5007810 */ /* 0x000fc80007f1e0ff */
[----:B------:R-:W-:-:S05]  /*9330*/  IADD3.X R3, RZ, R12, RZ, P0, !PT ;  /* 0x0000000cff037210 */ /* 0x000fca00007fe4ff */
[----:B-1----:R-:W-:Y:S01]  /*9340*/  IMAD R8, R3, c[0x0][0x3a0], RZ ;  /* 0x0000e80003087a24 */ /* 0x002fe200078e02ff */
[----:B------:R-:W-:-:S05]  /*9350*/  MOV R3, R10 ;  /* 0x0000000a00037202 */ /* 0x000fca0000000f00 */
[----:B------:R-:W-:-:S04]  /*9360*/  IMAD.WIDE.U32 R6, R0, c[0x0][0x3a0], R2 ;  /* 0x0000e80000067a25 */ /* 0x000fc800078e0002 */
[----:B------:R-:W-:Y:S01]  /*9370*/  IMAD R0, R0, c[0x0][0x3a4], R8 ;  /* 0x0000e90000007a24 */ /* 0x000fe200078e0208 */
[----:B------:R-:W-:-:S04]  /*9380*/  LEA R2, P0, R6, c[0x0][0x340], 0x1 ;  /* 0x0000d00006027a11 */ /* 0x000fc800078008ff */
[----:B------:R-:W-:-:S04]  /*9390*/  IADD3 R0, R0, R7, RZ ;  /* 0x0000000700007210 */ /* 0x000fc80007ffe0ff */
[----:B------:R-:W-:-:S05]  /*93a0*/  LEA.HI.X R3, R6, c[0x0][0x344], R0, 0x1, P0 ;  /* 0x0000d10006037a11 */ /* 0x000fca00000f0c00 */
[----:B------:R1:W-:Y:S04]  /*93b0*/  STG.E.128 [R2.64], RZ ;  /* 0x000000ff02007986 */ /* 0x0003e8000c101d04 */
[----:B------:R1:W-:Y:S02]  /*93c0*/  STG.E.128 [R2.64+0x80], RZ ;  /* 0x000080ff02007986 */ /* 0x0003e4000c101d04 */
.L_x_304:
[----:B------:R-:W-:Y:S05]  /*93d0*/  BSYNC B0 ;  /* 0x0000000000007941 */ /* 0x000fea0003800000 */
.L_x_303:
[----:B------:R-:W-:Y:S01]  /*93e0*/  ULDC.64 UR8, c[0x0][0x3a8] ;  /* 0x0000ea0000087ab9 */ /* 0x000fe20000000a00 */
[----:B------:R-:W-:Y:S01]  /*93f0*/  IMAD.WIDE.U32 R4, R11, c[0x0][0x3a8], R4 ;  /* 0x0000ea000b047a25 */ /* 0x000fe200078e0004 */
[----:B------:R-:W-:Y:S01]  /*9400*/  UIMAD UR6, UR10, UR8, URZ ;  /* 0x000000080a0672a4 */ /* 0x000fe2000f8e023f */
[----:B------:R-:W-:Y:S03]  /*9410*/  BSSY B0, `(.L_x_305) ;  /* 0x0000016000007945 */ /* 0x000fe60003800000 */
[----:B------:R-:W-:Y:S01]  /*9420*/  UIMAD UR7, UR7, UR9, UR6 ;  /* 0x00000009070772a4 */ /* 0x000fe2000f8e0206 */
[----:B-1----:R-:W-:-:S05]  /*9430*/  IADD3 R2, P0, R4, UR11, RZ ;  /* 0x0000000b04027c10 */ /* 0x002fca000ff1e0ff */
        /* <DEDUP_REMOVED lines=19> */
.L_x_306:
[----:B------:R-:W-:Y:S05]  /*9570*/  BSYNC B0 ;  /* 0x0000000000007941 */ /* 0x000fea0003800000 */
.L_x_305:
        /* <DEDUP_REMOVED lines=14> */
.L_x_308:
[----:B------:R-:W-:Y:S05]  /*9660*/  BSYNC B0 ;  /* 0x0000000000007941 */ /* 0x000fea0003800000 */
.L_x_307:
        /* <DEDUP_REMOVED lines=14> */
.L_x_310:
[----:B------:R-:W-:Y:S05]  /*9750*/  BSYNC B0 ;  /* 0x0000000000007941 */ /* 0x000fea0003800000 */
.L_x_309:
        /* <DEDUP_REMOVED lines=12> */
.L_x_294:
[----:B------:R-:W-:Y:S05]  /*9820*/  BSYNC B1 ;  /* 0x0000000000017941 */ /* 0x000fea0003800000 */
.L_x_269:
[----:B------:R-:W-:Y:S02]  /*9830*/  ULDC UR7, c[0x0][0x218] ;  /* 0x0000860000077ab9 */ /* 0x000fe40000000800 */
[----:B------:R-:W-:-:S04]  /*9840*/  UIADD3 UR7, UR7, 0x7f, URZ ;  /* 0x0000007f07077890 */ /* 0x000fc8000fffe03f */
[----:B------:R-:W-:-:S04]  /*9850*/  USHF.R.S32.HI UR6, URZ, 0x1f, UR7 ;  /* 0x0000001f3f067899 */ /* 0x000fc80008011407 */
[----:B------:R-:W-:-:S03]  /*9860*/  ULEA.HI UR6, UR6, UR7, URZ, 0x7 ;  /* 0x0000000706067291 */ /* 0x000fc6000f8f383f */
[----:B------:R-:W-:Y:S02]  /*9870*/  ULDC UR7, c[0x0][0xc] ;  /* 0x0000030000077ab9 */ /* 0x000fe40000000800 */
[----:B------:R-:W-:Y:S02]  /*9880*/  UIADD3 UR18, UR18, UR7, URZ ;  /* 0x0000000712127290 */ /* 0x000fe4000fffe03f */
[----:B------:R-:W-:-:S04]  /*9890*/  USHF.R.S32.HI UR6, URZ, 0x7, UR6 ;  /* 0x000000073f067899 */ /* 0x000fc80008011406 */
[----:B------:R-:W-:-:S06]  /*98a0*/  UISETP.GE.AND UP0, UPT, UR18, UR6, UPT ;  /* 0x000000061200728c */ /* 0x000fcc000bf06270 */
[----:B------:R-:W-:-:S13]  /*98b0*/  PLOP3.LUT P0, PT, PT, PT, UP0, 0x80, 0x0 ;  /* 0x000000000000781c */ /* 0x000fda0003f0f008 */
[----:B------:R-:W-:Y:S01]  /*98c0*/  @P0 CALL.REL.NOINC `(.L_x_311) ;  /* 0x0000001000000944 */ /* 0x000fe20003c00000 */
[----:B------:R-:W-:Y:S05]  /*98d0*/  BRA `(.L_x_312) ;  /* 0xffff73b000007947 */ /* 0x000fea000383ffff */
.L_x_311:
[----:B------:R-:W-:Y:S05]  /*98e0*/  EXIT ;  /* 0x000000000000794d */ /* 0x000fea0003800000 */
.L_x_313:
        /* <DEDUP_REMOVED lines=9> */
.L_x_2053:


//--------------------- .text._ZN5flash44flash_bwd_dq_dk_dv_loop_seqk_parallel_kernelI23Flash_bwd_kernel_traitsILi128ELi64ELi128ELi8ELi2ELi4ELi2ELb0ELb0EN7cutlass10bfloat16_tE19Flash_kernel_traitsILi128ELi64ELi128ELi8ES3_EELb0ELb0ELb0ELb0ELb0ELb0ELb0EEEvNS_16Flash_bwd_paramsE --------------------------
	.section	.text._ZN5flash44flash_bwd_dq_dk_dv_loop_seqk_parallel_kernelI23Flash_bwd_kernel_traitsILi128ELi64ELi128ELi8ELi2ELi4ELi2ELb0ELb0EN7cutlass10bfloat16_tE19Flash_kernel_traitsILi128ELi64ELi128ELi8ES3_EELb0ELb0ELb0ELb0ELb0ELb0ELb0EEEvNS_16Flash_bwd_paramsE,"ax",@progbits
	.sectioninfo	@"SHI_REGISTERS=255"
	.align	128
        .global         _ZN5flash44flash_bwd_dq_dk_dv_loop_seqk_parallel_kernelI23Flash_bwd_kernel_traitsILi128ELi64ELi128ELi8ELi2ELi4ELi2ELb0ELb0EN7cutlass10bfloat16_tE19Flash_kernel_traitsILi128ELi64ELi128ELi8ES3_EELb0ELb0ELb0ELb0ELb0ELb0ELb0EEEvNS_16Flash_bwd_paramsE
        .type           _ZN5flash44flash_bwd_dq_dk_dv_loop_seqk_parallel_kernelI23Flash_bwd_kernel_traitsILi128ELi64ELi128ELi8ELi2ELi4ELi2ELb0ELb0EN7cutlass10bfloat16_tE19Flash_kernel_traitsILi128ELi64ELi128ELi8ES3_EELb0ELb0ELb0ELb0ELb0ELb0ELb0EEEvNS_16Flash_bwd_paramsE,@function
        .size           _ZN5flash44flash_bwd_dq_dk_dv_loop_seqk_parallel_kernelI23Flash_bwd_kernel_traitsILi128ELi64ELi128ELi8ELi2ELi4ELi2ELb0ELb0EN7cutlass10bfloat16_tE19Flash_kernel_traitsILi128ELi64ELi128ELi8ES3_EELb0ELb0ELb0ELb0ELb0ELb0ELb0EEEvNS_16Flash_bwd_paramsE,(.L_x_2054 - _ZN5flash44flash_bwd_dq_dk_dv_loop_seqk_parallel_kernelI23Flash_bwd_kernel_traitsILi128ELi64ELi128ELi8ELi2ELi4ELi2ELb0ELb0EN7cutlass10bfloat16_tE19Flash_kernel_traitsILi128ELi64ELi128ELi8ES3_EELb0ELb0ELb0ELb0ELb0ELb0ELb0EEEvNS_16Flash_bwd_paramsE)
        .other          _ZN5flash44flash_bwd_dq_dk_dv_loop_seqk_parallel_kernelI23Flash_bwd_kernel_traitsILi128ELi64ELi128ELi8ELi2ELi4ELi2ELb0ELb0EN7cutlass10bfloat16_tE19Flash_kernel_traitsILi128ELi64ELi128ELi8ES3_EELb0ELb0ELb0ELb0ELb0ELb0ELb0EEEvNS_16Flash_bwd_paramsE,@"STO_CUDA_ENTRY STV_DEFAULT"
_ZN5flash44flash_bwd_dq_dk_dv_loop_seqk_parallel_kernelI23Flash_bwd_kernel_traitsILi128ELi64ELi128ELi8ELi2ELi4ELi2ELb0ELb0EN7cutlass10bfloat16_tE19Flash_kernel_traitsILi128ELi64ELi128ELi8ES3_EELb0ELb0ELb0ELb0ELb0ELb0ELb0EEEvNS_16Flash_bwd_paramsE:
.text._ZN5flash44flash_bwd_dq_dk_dv_loop_seqk_parallel_kernelI23Flash_bwd_kernel_traitsILi128ELi64ELi128ELi8ELi2ELi4ELi2ELb0ELb0EN7cutlass10bfloat16_tE19Flash_kernel_traitsILi128ELi64ELi128ELi8ES3_EELb0ELb0ELb0ELb0ELb0ELb0ELb0EEEvNS_16Flash_bwd_paramsE:
        /* <DEDUP_REMOVED lines=13> */
[----:B------:R-:W-:Y:S01]  /*00d0*/  ULDC.U8 UR9, c[0x0][0x328] ;  /* 0x0000ca0000097ab9 */ /* 0x000fe20000000000 */
[----:B------:R-:W-:Y:S01]  /*00e0*/  IMAD.MOV.U32 R222, RZ, RZ, -0x10 ;  /* 0xfffffff0ffde7424 */ /* 0x000fe200078e00ff */
[----:B------:R-:W-:Y:S02]  /*00f0*/  UISETP.NE.AND UP2, UPT, UR9, URZ, UPT ;  /* 0x0000003f0900728c */ /* 0x000fe4000bf45270 */
[----:B------:R-:W-:Y:S02]  /*0100*/  ULDC UR14, c[0x0][0x224] ;  /* 0x00008900000e7ab9 */ /* 0x000fe40000000800 */
[----:B------:R-:W-:Y:S01]  /*0110*/  ULDC UR46, c[0x0][0x22c] ;  /* 0x00008b00002e7ab9 */ /* 0x000fe20000000800 */
[----:B------:R-:W3:Y:S01]  /*0120*/  S2UR UR38, SR_CTAID.Z ;  /* 0x00000000002679c3 */ /* 0x000ee20000002700 */
[----:B------:R-:W-:-:S02]  /*0130*/  ULDC UR36, c[0x0][0x1c0] ;  /* 0x0000700000247ab9 */ /* 0x000fc40000000800 */
[----:B------:R-:W-:Y:S02]  /*0140*/  ULDC UR12, c[0x0][0x1c0] ;  /* 0x00007000000c7ab9 */ /* 0x000fe40000000800 */
[----:B------:R-:W-:Y:S02]  /*0150*/  USHF.R.S32.HI UR7, URZ, 0x1f, UR14 ;  /* 0x0000001f3f077899 */ /* 0x000fe4000801140e */
        /* <DEDUP_REMOVED lines=23> */
[--C-:B------:R-:W-:Y:S01]  /*02d0*/  SHF.R.S32.HI R5, RZ, 0x2, R17.reuse ;  /* 0x00000002ff057819 */ /* 0x100fe20000011411 */
[C---:B------:R-:W-:Y:S01]  /*02e0*/  IMAD.IADD R218, R3.reuse, 0x1, -R2 ;  /* 0x0000000103da7824 */ /* 0x040fe200078e0a02 */
[----:B------:R-:W-:Y:S01]  /*02f0*/  LEA.HI R6, R12, R13, RZ, 0x4 ;  /* 0x0000000d0c067211 */ /* 0x000fe200078f20ff */
[----:B------:R-:W-:Y:S01]  /*0300*/  IMAD.IADD R8, R3, 0x1, -R0 ;  /* 0x0000000103087824 */ /* 0x000fe200078e0a00 */
[----:B------:R-:W-:Y:S01]  /*0310*/  SHF.R.S32.HI R0, RZ, 0x1f, R17 ;  /* 0x0000001fff007819 */ /* 0x000fe20000011411 */
[----:B------:R-:W-:Y:S01]  /*0320*/  USHF.L.U32 UR41, UR46, 0x6, URZ ;  /* 0x000000062e297899 */ /* 0x000fe2000800063f */
[----:B------:R-:W-:Y:S01]  /*0330*/  SHF.R.S32.HI R3, RZ, 0x4, R6 ;  /* 0x00000004ff037819 */ /* 0x000fe20000011406 */
[----:B------:R-:W-:Y:S01]  /*0340*/  ULDC UR49, c[0x0][0x214] ;  /* 0x0000850000317ab9 */ /* 0x000fe20000000800 */
[----:B------:R-:W-:Y:S01]  /*0350*/  LEA.HI R0, R0, R5, RZ, 0x3 ;  /* 0x0000000500007211 */ /* 0x000fe200078f18ff */
[----:B------:R-:W-:Y:S01]  /*0360*/  ULDC UR56, c[0x0][0x1c8] ;  /* 0x0000720000387ab9 */ /* 0x000fe20000000800 */
[----:B------:R-:W-:Y:S01]  /*0370*/  LEA.HI R2, R6, R3, RZ, 0x1 ;  /* 0x0000000306027211 */ /* 0x000fe200078f08ff */
[----:B------:R-:W-:Y:S01]  /*0380*/  ULDC.U8 UR10, c[0x0][0x3d0] ;  /* 0x0000f400000a7ab9 */ /* 0x000fe20000000000 */
[----:B------:R-:W-:Y:S01]  /*0390*/  LOP3.LUT R0, R0, 0xfffffff8, RZ, 0xc0, !PT ;  /* 0xfffffff800007812 */ /* 0x000fe200078ec0ff */
[----:B------:R-:W-:Y:S01]  /*03a0*/  ULDC UR50, c[0x0][0x224] ;  /* 0x0000890000327ab9 */ /* 0x000fe20000000800 */
[----:B------:R-:W-:Y:S01]  /*03b0*/  LOP3.LUT R2, R2, 0xfffffffe, RZ, 0xc0, !PT ;  /* 0xfffffffe02027812 */ /* 0x000fe200078ec0ff */
[----:B------:R-:W-:Y:S01]  /*03c0*/  @UP2 UIMAD UR54, UR33, UR49, URZ ;  /* 0x00000031213622a4 */ /* 0x000fe2000f8e023f */
[----:B------:R-:W-:Y:S01]  /*03d0*/  LEA.HI R14, R12, R13, RZ, 0x3 ;  /* 0x0000000d0c0e7211 */ /* 0x000fe200078f18ff */
[----:B------:R-:W-:Y:S01]  /*03e0*/  IMAD.IADD R7, R5, 0x1, -R0 ;  /* 0x0000000105077824 */ /* 0x000fe200078e0a00 */
[----:B------:R-:W-:Y:S01]  /*03f0*/  LOP3.LUT R0, R4, 0xffffffe0, RZ, 0xc0, !PT ;  /* 0xffffffe004007812 */ /* 0x000fe200078ec0ff */
[----:B------:R-:W-:Y:S01]  /*0400*/  IMAD.IADD R9, R3, 0x1, -R2 ;  /* 0x0000000103097824 */ /* 0x000fe200078e0a02 */
[----:B------:R-:W-:Y:S01]  /*0410*/  LOP3.LUT R4, R14, 0xfffffff8, RZ, 0xc0, !PT ;  /* 0xfffffff80e047812 */ /* 0x000fe200078ec0ff */
[----:B------:R-:W-:Y:S01]  /*0420*/  ULDC.64 UR4, c[0x0][0x118] ;  /* 0x0000460000047ab9 */ /* 0x000fe20000000a00 */
[----:B------:R-:W-:Y:S01]  /*0430*/  SHF.R.S32.HI R3, RZ, 0x3, R14 ;  /* 0x00000003ff037819 */ /* 0x000fe2000001140e */
[C---:B------:R-:W-:Y:S01]  /*0440*/  IMAD.IADD R2, R13.reuse, 0x1, -R0 ;  /* 0x000000010d027824 */ /* 0x040fe200078e0a00 */
[----:B------:R-:W-:Y:S01]  /*0450*/  ULOP3.LUT UR56, UR38, UR56, URZ, 0x3c, !UPT ;  /* 0x0000003826387292 */ /* 0x000fe2000f8e3c3f */
[----:B------:R-:W-:Y:S01]  /*0460*/  IMAD.IADD R0, R13, 0x1, -R4 ;  /* 0x000000010d007824 */ /* 0x000fe200078e0a04 */
[----:B------:R-:W-:Y:S01]  /*0470*/  LOP3.LUT R4, R6, 0xfffffff0, RZ, 0xc0, !PT ;  /* 0xfffffff006047812 */ /* 0x000fe200078ec0ff */
[----:B------:R-:W-:Y:S01]  /*0480*/  IMAD.SHL.U32 R3, R3, 0x40, RZ ;  /* 0x0000004003037824 */ /* 0x000fe200078e00ff */
[----:B------:R-:W-:Y:S01]  /*0490*/  SHF.R.S32.HI R5, RZ, 0x1f, R2 ;  /* 0x0000001fff057819 */ /* 0x000fe20000011402 */
[C---:B------:R-:W-:Y:S01]  /*04a0*/  IMAD.SHL.U32 R232, R0.reuse, 0x8, RZ ;  /* 0x0000000800e87824 */ /* 0x040fe200078e00ff */
[C---:B------:R-:W-:Y:S01]  /*04b0*/  LOP3.LUT P4, RZ, R0.reuse, 0x2, RZ, 0xc0, !PT ;  /* 0x0000000200ff7812 */ /* 0x040fe2000788c0ff */
[----:B------:R-:W-:Y:S01]  /*04c0*/  USHF.R.S32.HI UR61, URZ, 0x1f, UR38 ;  /* 0x0000001f3f3d7899 */ /* 0x000fe20008011426 */
[----:B------:R-:W-:Y:S01]  /*04d0*/  LEA.HI R16, R5, R2, RZ, 0x2 ;  /* 0x0000000205107211 */ /* 0x000fe200078f10ff */
[----:B------:R-:W-:Y:S01]  /*04e0*/  IMAD.IADD R2, R13, 0x1, -R4 ;  /* 0x000000010d027824 */ /* 0x000fe200078e0a04 */
[----:B------:R-:W-:Y:S01]  /*04f0*/  LOP3.LUT R3, R3, 0x1c0, RZ, 0xc0, !PT ;  /* 0x000001c003037812 */ /* 0x000fe200078ec0ff */
[----:B------:R-:W-:Y:S01]  /*0500*/  UISETP.NE.AND UP3, UPT, UR10, URZ, UPT ;  /* 0x0000003f0a00728c */ /* 0x000fe2000bf65270 */
[C---:B------:R-:W-:Y:S01]  /*0510*/  LOP3.LUT P3, RZ, R0.reuse, 0x4, RZ, 0xc0, !PT ;  /* 0x0000000400ff7812 */ /* 0x040fe2000786c0ff */
[----:B------:R-:W-:Y:S01]  /*0520*/  IMAD.SHL.U32 R0, R0, 0x40, RZ ;  /* 0x0000004000007824 */ /* 0x000fe200078e00ff */
[----:B------:R-:W-:Y:S01]  /*0530*/  SHF.R.S32.HI R5, RZ, 0x1f, R2 ;  /* 0x0000001fff057819 */ /* 0x000fe20000011402 */
[----:B------:R-:W-:Y:S01]  /*0540*/  USHF.R.S32.HI UR60, URZ, 0x1f, UR33 ;  /* 0x0000001f3f3c7899 */ /* 0x000fe20008011421 */
[----:B------:R-:W-:Y:S01]  /*0550*/  LOP3.LUT R4, R3, 0x38, R232, 0xf8, !PT ;  /* 0x0000003803047812 */ /* 0x000fe200078ef8e8 */
[----:B------:R-:W-:Y:S01]  /*0560*/  USHF.R.S32.HI UR59, URZ, 0x1f, UR38 ;  /* 0x0000001f3f3b7899 */ /* 0x000fe20008011426 */
[----:B------:R-:W-:Y:S01]  /*0570*/  SHF.R.U32.HI R3, RZ, 0x3, R3 ;  /* 0x00000003ff037819 */ /* 0x000fe20000011603 */
[----:B------:R-:W-:Y:S01]  /*0580*/  USHF.R.S32.HI UR58, URZ, 0x1f, UR33 ;  /* 0x0000001f3f3a7899 */ /* 0x000fe20008011421 */
[----:B------:R-:W-:Y:S01]  /*0590*/  LEA.HI R10, R5, R2, RZ, 0x3 ;  /* 0x00000002050a7211 */ /* 0x000fe200078f18ff */
[----:B------:R-:W-:Y:S01]  /*05a0*/  IMAD.SHL.U32 R5, R9, 0x200, RZ ;  /* 0x0000020009057824 */ /* 0x000fe200078e00ff */
[----:B------:R-:W-:Y:S01]  /*05b0*/  LOP3.LUT R11, R4, R3, RZ, 0x3c, !PT ;  /* 0x00000003040b7212 */ /* 0x000fe200078e3cff */
[----:B------:R-:W-:Y:S01]  /*05c0*/  USHF.R.S32.HI UR57, URZ, 0x1f, UR38 ;  /* 0x0000001f3f397899 */ /* 0x000fe20008011426 */
[----:B------:R-:W-:Y:S01]  /*05d0*/  LOP3.LUT R3, R10, 0xfffffff8, RZ, 0xc0, !PT ;  /* 0xfffffff80a037812 */ /* 0x000fe200078ec0ff */
[----:B------:R-:W-:Y:S01]  /*05e0*/  UIMAD.WIDE.U32 UR42, UR36, UR44, URZ ;  /* 0x0000002c242a72a5 */ /* 0x000fe2000f8e003f */
[----:B------:R-:W-:Y:S01]  /*05f0*/  LOP3.LUT R0, R0, 0x1c0, RZ, 0xc0, !PT ;  /* 0x000001c000007812 */ /* 0x000fe200078ec0ff */
[----:B------:R-:W-:Y:S01]  /*0600*/  UIMAD UR51, UR37, UR44, URZ ;  /* 0x0000002c253372a4 */ /* 0x000fe2000f8e023f */
[----:B------:R-:W-:Y:S01]  /*0610*/  LOP3.LUT R4, R7, 0x1, RZ, 0xc0, !PT ;  /* 0x0000000107047812 */ /* 0x000fe200078ec0ff */
[----:B------:R-:W-:Y:S01]  /*0620*/  IMAD.IADD R15, R2, 0x1, -R3 ;  /* 0x00000001020f7824 */ /* 0x000fe200078e0a03 */
[----:B------:R-:W-:Y:S01]  /*0630*/  LEA.HI R2, R12, R13, RZ, 0x6 ;  /* 0x0000000d0c027211 */ /* 0x000fe200078f30ff */
[----:B------:R-:W-:Y:S01]  /*0640*/  IMAD.SHL.U32 R3, R8, 0x10, RZ ;  /* 0x0000001008037824 */ /* 0x000fe200078e00ff */
[C---:B------:R-:W-:Y:S01]  /*0650*/  LOP3.LUT R209, R0.reuse, 0x8, R14, 0xf8, !PT ;  /* 0x0000000800d17812 */ /* 0x040fe200078ef80e */
[----:B------:R-:W-:Y:S01]  /*0660*/  USHF.R.S32.HI UR53, URZ, 0x1f, UR47 ;  /* 0x0000001f3f357899 */ /* 0x000fe2000801142f */
[----:B------:R-:W-:Y:S01]  /*0670*/  SHF.R.S32.HI R2, RZ, 0x6, R2 ;  /* 0x00000006ff027819 */ /* 0x000fe20000011402 */
[----:B------:R-:W-:Y:S01]  /*0680*/  UIMAD UR50, UR6, UR50, URZ ;  /* 0x00000032063272a4 */ /* 0x000fe2000f8e023f */
[----:B------:R-:W-:Y:S01]  /*0690*/  LOP3.LUT R3, R0, 0x30, R3, 0xf8, !PT ;  /* 0x0000003000037812 */ /* 0x000fe200078ef803 */
[----:B------:R-:W-:Y:S01]  /*06a0*/  @!UP2 UIMAD UR49, UR7, UR49, URZ ;  /* 0x000000310731a2a4 */ /* 0x000fe2000f8e023f */
[----:B------:R-:W-:Y:S01]  /*06b0*/  SHF.R.U32.HI R205, RZ, 0x3, R0 ;  /* 0x00000003ffcd7819 */ /* 0x000fe20000011600 */
[----:B------:R-:W-:Y:S01]  /*06c0*/  IMAD R0, R2, 0x800, R5 ;  /* 0x0000080002007824 */ /* 0x000fe200078e0205 */
[----:B------:R-:W-:Y:S01]  /*06d0*/  ISETP.NE.U32.AND P0, PT, R4, 0x1, PT ;  /* 0x000000010400780c */ /* 0x000fe20003f05070 */
[----:B------:R-:W-:Y:S01]  /*06e0*/  IMAD.SHL.U32 R6, R2, 0x8, RZ ;  /* 0x0000000802067824 */ /* 0x000fe200078e00ff */
[----:B------:R-:W-:Y:S01]  /*06f0*/  LOP3.LUT R209, R209, R205, RZ, 0x3c, !PT ;  /* 0x000000cdd1d17212 */ /* 0x000fe200078e3cff */
[----:B------:R-:W-:Y:S01]  /*0700*/  USHF.R.S32.HI UR48, URZ, 0x1f, UR41 ;  /* 0x0000001f3f307899 */ /* 0x000fe20008011429 */
[----:B------:R-:W-:Y:S01]  /*0710*/  LOP3.LUT R4, R3, 0x8, R14, 0xf8, !PT ;  /* 0x0000000803047812 */ /* 0x000fe200078ef80e */
[----:B------:R-:W-:Y:S01]  /*0720*/  IMAD.SHL.U32 R3, R9, 0x20, RZ ;  /* 0x0000002009037824 */ /* 0x000fe200078e00ff */
[----:B------:R-:W-:Y:S01]  /*0730*/  R2P PR, R7, 0x6 ;  /* 0x0000000607007804 */ /* 0x000fe20000000000 */
[----:B------:R-:W-:Y:S01]  /*0740*/  IMAD.IADD R209, R0, 0x1, R209 ;  /* 0x0000000100d17824 */ /* 0x000fe200078e02d1 */
[----:B------:R-:W-:Y:S01]  /*0750*/  LOP3.LUT R205, R5, R4, R205, 0xf6, !PT ;  /* 0x0000000405cd7212 */ /* 0x000fe200078ef6cd */
[----:B------:R-:W-:Y:S01]  /*0760*/  IMAD.SHL.U32 R4, R7, 0x40, RZ ;  /* 0x0000004007047824 */ /* 0x000fe200078e00ff */
[----:B------:R-:W-:Y:S01]  /*0770*/  LOP3.LUT R0, R3, 0x20, RZ, 0xc0, !PT ;  /* 0x0000002003007812 */ /* 0x000fe200078ec0ff */
[C---:B------:R-:W-:Y:S01]  /*0780*/  IMAD R5, R2.reuse, 0x200, R11 ;  /* 0x0000020002057824 */ /* 0x040fe200078e020b */
[----:B------:R-:W-:Y:S01]  /*0790*/  LOP3.LUT R3, R17, 0x7ffffffc, RZ, 0xc0, !PT ;  /* 0x7ffffffc11037812 */ /* 0x000fe200078ec0ff */
[----:B------:R-:W-:Y:S01]  /*07a0*/  IMAD.SHL.U32 R2, R2, 0x20, RZ ;  /* 0x0000002002027824 */ /* 0x000fe200078e00ff */
[----:B------:R-:W-:Y:S01]  /*07b0*/  LOP3.LUT R204, R0, 0x18, R6, 0xf8, !PT ;  /* 0x0000001800cc7812 */ /* 0x000fe200078ef806 */
[----:B------:R-:W-:Y:S01]  /*07c0*/  IMAD.SHL.U32 R209, R209, 0x2, RZ ;  /* 0x00000002d1d17824 */ /* 0x000fe200078e00ff */
[----:B------:R-:W-:Y:S01]  /*07d0*/  LEA.HI R0, R12, R13, RZ, 0x7 ;  /* 0x0000000d0c007211 */ /* 0x000fe200078f38ff */
[C---:B------:R-:W-:Y:S01]  /*07e0*/  IMAD.IADD R3, R13.reuse, 0x1, -R3 ;  /* 0x000000010d037824 */ /* 0x040fe200078e0a03 */
[----:B------:R1:W-:Y:S01]  /*07f0*/  STL [R1+0x10], R5 ;  /* 0x0000100501007387 */ /* 0x0003e20000100800 */
[----:B------:R-:W-:Y:S01]  /*0800*/  IMAD.SHL.U32 R13, R13, 0x2, RZ ;  /* 0x000000020d0d7824 */ /* 0x000fe200078e00ff */
[----:B------:R-:W-:Y:S01]  /*0810*/  SHF.R.S32.HI R0, RZ, 0x7, R0 ;  /* 0x00000007ff007819 */ /* 0x000fe20000011400 */
[----:B------:R-:W-:Y:S01]  /*0820*/  IMAD.SHL.U32 R3, R3, 0x2, RZ ;  /* 0x0000000203037824 */ /* 0x000fe200078e00ff */
[----:B------:R-:W-:Y:S01]  /*0830*/  SEL R222, R222, 0x10, !P0 ;  /* 0x00000010dede7807 */ /* 0x000fe20004000000 */
[----:B------:R-:W-:Y:S01]  /*0840*/  IMAD.U32 R14, RZ, RZ, UR14 ;  /* 0x0000000eff0e7e24 */ /* 0x000fe2000f8e00ff */
[----:B------:R-:W-:Y:S01]  /*0850*/  IADD3 R240, R232, 0x40, RZ ;  /* 0x00000040e8f07810 */ /* 0x000fe20007ffe0ff */
[--C-:B------:R-:W-:Y:S01]  /*0860*/  IMAD R8, R8, 0x400, R3.reuse ;  /* 0x0000040008087824 */ /* 0x100fe200078e0203 */
[----:B------:R-:W-:Y:S01]  /*0870*/  UMOV UR40, 0xffffc000 ;  /* 0xffffc00000287882 */ /* 0x000fe20000000000 */
[----:B------:R-:W-:-:S02]  /*0880*/  IMAD R6, R0, 0x1000, R3 ;  /* 0x0000100000067824 */ /* 0x000fc400078e0203 */
[----:B------:R-:W-:Y:S01]  /*0890*/  IMAD.SHL.U32 R3, R0, 0x8, RZ ;  /* 0x0000000800037824 */ /* 0x000fe200078e00ff */
[----:B------:R-:W-:Y:S01]  /*08a0*/  LOP3.LUT R0, R4, 0x1c0, RZ, 0xc0, !PT ;  /* 0x000001c004007812 */ /* 0x000fe200078ec0ff */
[----:B------:R-:W-:Y:S01]  /*08b0*/  IMAD R6, R218, 0x400, R6 ;  /* 0x00000400da067824 */ /* 0x000fe200078e0206 */
[----:B------:R-:W-:Y:S01]  /*08c0*/  LOP3.LUT R4, R2, 0x6, R13, 0xf8, !PT ;  /* 0x0000000602047812 */ /* 0x000fe200078ef80d */
[----:B------:R-:W-:Y:S01]  /*08d0*/  IMAD.SHL.U32 R205, R205, 0x2, RZ ;  /* 0x00000002cdcd7824 */ /* 0x000fe200078e00ff */
[----:B------:R-:W-:-:S03]  /*08e0*/  LOP3.LUT R3, R3, 0x8, RZ, 0xc0, !PT ;  /* 0x0000000803037812 */ /* 0x000fc600078ec0ff */
[----:B------:R2:W-:Y:S01]  /*08f0*/  STL [R1+0x2c], R4 ;  /* 0x00002c0401007387 */ /* 0x0005e20000100800 */
[----:B-1----:R-:W-:Y:S02]  /*0900*/  LOP3.LUT R5, R0, 0x20, R2, 0xf8, !PT ;  /* 0x0000002000057812 */ /* 0x002fe400078ef802 */
[----:B------:R-:W-:-:S04]  /*0910*/  SHF.R.U32.HI R2, RZ, 0x3, R0 ;  /* 0x00000003ff027819 */ /* 0x000fc80000011600 */
[----:B------:R-:W-:Y:S02]  /*0920*/  LOP3.LUT R5, R5, R2, RZ, 0x3c, !PT ;  /* 0x0000000205057212 */ /* 0x000fe400078e3cff */
[----:B------:R-:W-:Y:S02]  /*0930*/  LOP3.LUT R0, R2, R0, R3, 0x1e, !PT ;  /* 0x0000000002007212 */ /* 0x000fe400078e1e03 */
[----:B------:R-:W-:Y:S01]  /*0940*/  SHF.R.S32.HI R2, RZ, 0x2, R16 ;  /* 0x00000002ff027819 */ /* 0x000fe20000011410 */
[----:B------:R-:W-:Y:S02]  /*0950*/  IMAD.IADD R220, R5, 0x1, R6 ;  /* 0x0000000105dc7824 */ /* 0x000fe400078e0206 */
[----:B------:R-:W-:Y:S02]  /*0960*/  IMAD.IADD R8, R8, 0x1, R0 ;  /* 0x0000000108087824 */ /* 0x000fe400078e0200 */
[----:B------:R-:W-:Y:S02]  /*0970*/  IMAD R11, R218, 0x10, R2 ;  /* 0x00000010da0b7824 */ /* 0x000fe400078e0202 */
[----:B------:R-:W-:Y:S01]  /*0980*/  IMAD.SHL.U32 R0, R10, 0x40, RZ ;  /* 0x000000400a007824 */ /* 0x000fe200078e00ff */
[----:B------:R-:W-:Y:S01]  /*0990*/  LEA R8, R8, 0xc000, 0x1 ;  /* 0x0000c00008087811 */ /* 0x000fe200078e08ff */
[----:B--2---:R-:W-:Y:S01]  /*09a0*/  IMAD.SHL.U32 R4, R9, 0x10, RZ ;  /* 0x0000001009047824 */ /* 0x004fe200078e00ff */
[----:B------:R-:W-:Y:S01]  /*09b0*/  IADD3 R2, R11, -0x40, RZ ;  /* 0xffffffc00b027810 */ /* 0x000fe20007ffe0ff */
[----:B------:R-:W-:Y:S01]  /*09c0*/  STL [R1+0x38], R11 ;  /* 0x0000380b01007387 */ /* 0x000fe20000100800 */
[----:B------:R-:W-:Y:S01]  /*09d0*/  LOP3.LUT R0, R0, 0xfffffe00, RZ, 0xc0, !PT ;  /* 0xfffffe0000007812 */ /* 0x000fe200078ec0ff */
[----:B------:R-:W-:Y:S01]  /*09e0*/  IMAD.SHL.U32 R220, R220, 0x2, RZ ;  /* 0x00000002dcdc7824 */ /* 0x000fe200078e00ff */
[----:B------:R-:W-:Y:S01]  /*09f0*/  LOP3.LUT R7, R3, 0x10, R4, 0xf8, !PT ;  /* 0x0000001003077812 */ /* 0x000fe200078ef804 */
[----:B------:R-:W-:Y:S01]  /*0a00*/  IMAD.SHL.U32 R3, R15, 0x40, RZ ;  /* 0x000000400f037824 */ /* 0x000fe200078e00ff */
[----:B------:R-:W-:Y:S01]  /*0a10*/  SHF.R.S32.HI R6, RZ, 0x1f, R2 ;  /* 0x0000001fff067819 */ /* 0x000fe20000011402 */
[----:B------:R-:W-:-:S02]  /*0a20*/  IMAD R218, R218, 0x400, R0 ;  /* 0x00000400dada7824 */ /* 0x000fc400078e0200 */
[----:B------:R-:W-:Y:S01]  /*0a30*/  IMAD.SHL.U32 R5, R9, 0x8, RZ ;  /* 0x0000000809057824 */ /* 0x000fe200078e00ff */
[----:B------:R-:W-:Y:S01]  /*0a40*/  LOP3.LUT R3, R3, 0x1c0, RZ, 0xc0, !PT ;  /* 0x000001c003037812 */ /* 0x000fe200078ec0ff */
[----:B------:R-:W-:Y:S01]  /*0a50*/  IMAD.IADD R223, R220, 0x1, R222 ;  /* 0x00000001dcdf7824 */ /* 0x000fe200078e02de */
[----:B------:R-:W-:Y:S02]  /*0a60*/  SHF.L.U64.HI R2, R2, 0x2, R6 ;  /* 0x0000000202027819 */ /* 0x000fe40000010206 */
[--C-:B------:R-:W-:Y:S02]  /*0a70*/  SHF.R.U32.HI R4, RZ, 0x3, R3.reuse ;  /* 0x00000003ff047819 */ /* 0x100fe40000011603 */
[----:B------:R-:W-:Y:S01]  /*0a80*/  IADD3 R9, R8, 0x420, RZ ;  /* 0x0000042008097810 */ /* 0x000fe20007ffe0ff */
[----:B------:R1:W-:Y:S01]  /*0a90*/  STL [R1+0x28], R2 ;  /* 0x0000280201007387 */ /* 0x0003e20000100800 */
[----:B------:R-:W-:Y:S02]  /*0aa0*/  LOP3.LUT R204, R4, R204, R3, 0x1e, !PT ;  /* 0x000000cc04cc7212 */ /* 0x000fe400078e1e03 */
[----:B------:R-:W-:Y:S01]  /*0ab0*/  @P1 IADD3 R9, R8, 0x3e0, RZ ;  /* 0x000003e008091810 */ /* 0x000fe20007ffe0ff */
[----:B------:R-:W-:Y:S01]  /*0ac0*/  STL [R1+0x20], R8 ;  /* 0x0000200801007387 */ /* 0x000fe20000100800 */
[----:B------:R-:W-:-:S02]  /*0ad0*/  LOP3.LUT R204, R204, R0, RZ, 0xfc, !PT ;  /* 0x00000000cccc7212 */ /* 0x000fc400078efcff */
[----:B------:R-:W-:Y:S02]  /*0ae0*/  LOP3.LUT R5, R3, 0x8, R5, 0xf8, !PT ;  /* 0x0000000803057812 */ /* 0x000fe400078ef805 */
[----:B------:R-:W-:Y:S02]  /*0af0*/  LEA R204, R204, 0xc000, 0x1 ;  /* 0x0000c000cccc7811 */ /* 0x000fe400078e08ff */
[----:B------:R-:W-:-:S05]  /*0b00*/  LOP3.LUT R5, R5, R4, RZ, 0x3c, !PT ;  /* 0x0000000405057212 */ /* 0x000fca00078e3cff */
[----:B------:R-:W-:Y:S01]  /*0b10*/  IMAD.IADD R218, R218, 0x1, R5 ;  /* 0x00000001dada7824 */ /* 0x000fe200078e0205 */
[----:B-1----:R-:W-:-:S04]  /*0b20*/  LOP3.LUT R2, R4, R7, R3, 0x1e, !PT ;  /* 0x0000000704027212 */ /* 0x002fc800078e1e03 */
[----:B------:R-:W-:Y:S01]  /*0b30*/  LOP3.LUT R215, R2, R0, RZ, 0xfc, !PT ;  /* 0x0000000002d77212 */ /* 0x000fe200078efcff */
[----:B------:R-:W-:Y:S02]  /*0b40*/  IMAD.MOV.U32 R2, RZ, RZ, 0x20 ;  /* 0x00000020ff027424 */ /* 0x000fe400078e00ff */
[----:B------:R-:W-:-:S03]  /*0b50*/  IMAD.MOV.U32 R0, RZ, RZ, 0x40 ;  /* 0x00000040ff007424 */ /* 0x000fc600078e00ff */
[----:B------:R-:W-:Y:S02]  /*0b60*/  SEL R210, R2, 0xffffffe0, !P4 ;  /* 0xffffffe002d27807 */ /* 0x000fe40006000000 */
[----:B------:R-:W-:Y:S02]  /*0b70*/  SEL R211, R0, 0xffffffc0, !P3 ;  /* 0xffffffc000d37807 */ /* 0x000fe40005800000 */
[----:B------:R-:W-:Y:S01]  /*0b80*/  SEL R2, R2, 0xffffffe0, !P1 ;  /* 0xffffffe002027807 */ /* 0x000fe20004800000 */
[C---:B------:R-:W-:Y:S01]  /*0b90*/  IMAD.IADD R210, R209.reuse, 0x1, R210 ;  /* 0x00000001d1d27824 */ /* 0x040fe200078e02d2 */
[----:B------:R-:W-:Y:S01]  /*0ba0*/  SEL R0, R0, 0xffffffc0, !P2 ;  /* 0xffffffc000007807 */ /* 0x000fe20005000000 */
[----:B------:R-:W-:Y:S02]  /*0bb0*/  IMAD.IADD R212, R209, 0x1, R211 ;  /* 0x00000001d1d47824 */ /* 0x000fe400078e02d3 */
[----:B------:R-:W-:Y:S02]  /*0bc0*/  IMAD.IADD R221, R220, 0x1, R2 ;  /* 0x00000001dcdd7824 */ /* 0x000fe400078e0202 */
[----:B------:R-:W-:-:S02]  /*0bd0*/  IMAD.IADD R10, R2, 0x1, R8 ;  /* 0x00000001020a7824 */ /* 0x000fc400078e0208 */
[----:B------:R-:W-:Y:S02]  /*0be0*/  IMAD.IADD R2, R8, 0x1, R0 ;  /* 0x0000000108027824 */ /* 0x000fe400078e0200 */
[----:B------:R-:W-:Y:S01]  /*0bf0*/  IMAD.IADD R211, R211, 0x1, R210 ;  /* 0x00000001d3d37824 */ /* 0x000fe200078e02d2 */
[----:B------:R-:W-:Y:S01]  /*0c00*/  STL [R1+0x30], R10 ;  /* 0x0000300a01007387 */ /* 0x000fe20000100800 */
[----:B------:R-:W-:-:S03]  /*0c10*/  IMAD.IADD R222, R222, 0x1, R221 ;  /* 0x00000001dede7824 */ /* 0x000fc600078e02dd */
[----:B------:R1:W-:Y:S04]  /*0c20*/  STL [R1+0x24], R2 ;  /* 0x0000240201007387 */ /* 0x0003e80000100800 */
[----:B------:R2:W-:Y:S01]  /*0c30*/  STL [R1+0x40], R9 ;  /* 0x0000400901007387 */ /* 0x0005e20000100800 */
[----:B-1----:R-:W-:Y:S02]  /*0c40*/  IMAD.IADD R2, R10, 0x1, R0 ;  /* 0x000000010a027824 */ /* 0x002fe400078e0200 */
[----:B------:R-:W-:-:S03]  /*0c50*/  IMAD.IADD R0, R0, 0x1, R9 ;  /* 0x0000000100007824 */ /* 0x000fc600078e0209 */
[----:B------:R2:W-:Y:S04]  /*0c60*/  STL [R1+0x34], R2 ;  /* 0x0000340201007387 */ /* 0x0005e80000100800 */
[----:B------:R2:W-:Y:S02]  /*0c70*/  STL [R1+0x3c], R0 ;  /* 0x00003c0001007387 */ /* 0x0005e40000100800 */
.L_x_384:
[----:B------:R-:W-:Y:S02]  /*0c80*/  ULDC.64 UR6, c[0x0][0x240] ;  /* 0x0000900000067ab9 */ /* 0x000fe40000000a00 */
[----:B------:R-:W-:Y:S02]  /*0c90*/  UISETP.NE.U32.AND UP6, UPT, URZ, UR6, UPT ;  /* 0x000000063f00728c */ /* 0x000fe4000bfc5070 */
[----:B------:R-:W-:Y:S02]  /*0ca0*/  USHF.L.U32 UR13, UR33, 0x2, URZ ;  /* 0x00000002210d7899 */ /* 0x000fe4000800063f */
[----:B------:R-:W-:-:S02]  /*0cb0*/  USHF.R.S32.HI UR19, URZ, 0x1f, UR33 ;  /* 0x0000001f3f137899 */ /* 0x000fc40008011421 */
[----:B------:R-:W-:Y:S02]  /*0cc0*/  UISETP.NE.AND.EX UP6, UPT, URZ, UR7, UPT, UP6 ;  /* 0x000000073f00728c */ /* 0x000fe4000bfc5360 */
[----:B------:R-:W-:Y:S02]  /*0cd0*/  ULDC.64 UR10, c[0x0][0x250] ;  /* 0x00009400000a7ab9 */ /* 0x000fe40000000a00 */
[----:B------:R-:W-:Y:S02]  /*0ce0*/  UISETP.NE.U32.AND UP4, UPT, URZ, UR10, UPT ;  /* 0x0000000a3f00728c */ /* 0x000fe4000bf85070 */
[----:B------:R-:W-:Y:S01]  /*0cf0*/  USHF.L.U64.HI UR12, UR33, 0x2, UR19 ;  /* 0x00000002210c7899 */ /* 0x000fe20008010213 */
[----:B------:R-:W-:Y:S01]  /*0d00*/  PLOP3.LUT P2, PT, PT, PT, UP6, 0x80, 0x0 ;  /* 0x000000000000781c */ /* 0x000fe20003f4f068 */
[----:B------:R-:W-:Y:S02]  /*0d10*/  UIADD3 UR6, UP0, UR13, UR6, URZ ;  /* 0x000000060d067290 */ /* 0x000fe4000ff1e03f */
[----:B------:R-:W-:-:S02]  /*0d20*/  UISETP.NE.AND.EX UP4, UPT, URZ, UR11, UPT, UP4 ;  /* 0x0000000b3f00728c */ /* 0x000fc4000bf85340 */
[----:B------:R-:W-:Y:S02]  /*0d30*/  UIADD3.X UR7, UR12, UR7, URZ, UP0, !UPT ;  /* 0x000000070c077290 */ /* 0x000fe400087fe43f */
[----:B-12---:R-:W-:Y:S01]  /*0d40*/  IMAD.U32 R2, RZ, RZ, UR6 ;  /* 0x00000006ff027e24 */ /* 0x006fe2000f8e00ff */
[----:B------:R-:W-:Y:S01]  /*0d50*/  ULDC.U8 UR14, c[0x0][0x312] ;  /* 0x0000c480000e7ab9 */ /* 0x000fe20000000000 */
[----:B------:R-:W-:Y:S01]  /*0d60*/  PLOP3.LUT P0, PT, PT, PT, UP4, 0x80, 0x0 ;  /* 0x000000000000781c */ /* 0x000fe20003f0f048 */
[----:B------:R-:W-:Y:S01]  /*0d70*/  ULDC.64 UR8, c[0x0][0x248] ;  /* 0x0000920000087ab9 */ /* 0x000fe20000000a00 */
[----:B------:R-:W-:Y:S01]  /*0d80*/  IMAD.U32 R3, RZ, RZ, UR7 ;  /* 0x00000007ff037e24 */ /* 0x000fe2000f8e00ff */
[----:B------:R-:W-:Y:S02]  /*0d90*/  UISETP.NE.AND UP5, UPT, UR14, URZ, UPT ;  /* 0x0000003f0e00728c */ /* 0x000fe4000bfa5270 */
[----:B------:R-:W-:Y:S02]  /*0da0*/  @UP4 UIADD3 UR6, UP0, UR13, UR10, URZ ;  /* 0x0000000a0d064290 */ /* 0x000fe4000ff1e03f */
[----:B------:R1:W2:Y:S01]  /*0db0*/  @P2 LDG.E R7, [R2.64] ;  /* 0x0000000402072981 */ /* 0x0002a2000c1e1900 */
[----:B------:R-:W-:-:S02]  /*0dc0*/  UISETP.EQ.U32.AND UP1, UPT, URZ, UR8, UPT ;  /* 0x000000083f00728c */ /* 0x000fc4000bf22070 */
        /* <DEDUP_REMOVED lines=32> */
.L_x_314:
        /* <DEDUP_REMOVED lines=58> */
.L_x_316:
        /* <DEDUP_REMOVED lines=18> */
.L_x_317:
        /* <DEDUP_REMOVED lines=15> */
[----:B------:R-:W-:-:S04]  /*1580*/  @!UP1 UIMAD.WIDE.U32 UR8, UR33, UR8, URZ ;  /* 0x00000008210892a5 */ /* 0x000fc8000f8e003f */
[----:B------:R-:W-:Y:S02]  /*1590*/  @!UP1 UIADD3 UR29, UR9, UR7, URZ ;  /* 0x00000007091d9290 */ /* 0x000fe4000fffe03f */
[----:B------:R-:W-:Y:S01]  /*15a0*/  UIMAD UR7, UR19, UR12, UR52 ;  /* 0x0000000c130772a4 */ /* 0x000fe2000f8e0234 */
[----:B------:R-:W2:Y:S01]  /*15b0*/  S2UR UR12, SR_CTAID.X ;  /* 0x00000000000c79c3 */ /* 0x000ea20000002500 */
[----:B------:R-:W-:Y:S02]  /*15c0*/  @!UP1 UMOV UR25, UR8 ;  /* 0x0000000800199c82 */ /* 0x000fe40008000000 */
[----:B------:R-:W-:Y:S02]  /*15d0*/  UIADD3 UR7, UR45, UR7, URZ ;  /* 0x000000072d077290 */ /* 0x000fe4000fffe03f */
[----:B------:R-:W-:Y:S02]  /*15e0*/  UIMAD.WIDE.U32 UR8, UR36, UR17, URZ ;  /* 0x00000011240872a5 */ /* 0x000fe4000f8e003f */
[----:B------:R-:W-:Y:S01]  /*15f0*/  UIMAD UR7, UR36, UR7, UR51 ;  /* 0x00000007240772a4 */ /* 0x000fe2000f8e0233 */
[----:B-1----:R-:W-:Y:S01]  /*1600*/  IADD3 R2, R2, 0xffffffe, RZ ;  /* 0x0ffffffe02027810 */ /* 0x002fe20007ffe0ff */
[----:B------:R-:W-:-:S02]  /*1610*/  USEL UR15, UR42, UR8, !UP1 ;  /* 0x000000082a0f7287 */ /* 0x000fc4000c800000 */
[----:B------:R-:W-:Y:S01]  /*1620*/  UIADD3 UR20, UR43, UR7, URZ ;  /* 0x000000072b147290 */ /* 0x000fe2000fffe03f */
[----:B------:R-:W1:Y:S01]  /*1630*/  F2I.FTZ.U32.TRUNC.NTZ R3, R2 ;  /* 0x0000000200037305 */ /* 0x000e62000021f000 */
[----:B------:R-:W-:-:S04]  /*1640*/  UIMAD UR7, UR37, UR17, URZ ;  /* 0x00000011250772a4 */ /* 0x000fc8000f8e023f */
[----:B------:R-:W-:Y:S02]  /*1650*/  @UP1 UIADD3 UR20, UR9, UR7, URZ ;  /* 0x0000000709141290 */ /* 0x000fe4000fffe03f */
[----:B------:R-:W-:Y:S02]  /*1660*/  USHF.L.U64.HI UR7, UR33, 0x7, UR19 ;  /* 0x0000000721077899 */ /* 0x000fe40008010213 */
[----:B------:R-:W-:Y:S02]  /*1670*/  USHF.R.S32.HI UR19, URZ, 0x1f, UR23 ;  /* 0x0000001f3f137899 */ /* 0x000fe40008011417 */
        /* <DEDUP_REMOVED lines=41> */
.L_x_318:
[----:B------:R-:W-:Y:S02]  /*1910*/  UMOV UR10, UR50 ;  /* 0x00000032000a7c82 */ /* 0x000fe40008000000 */
.L_x_319:
[----:B------:R-:W1:Y:S01]  /*1920*/  S2R R18, SR_TID.X ;  /* 0x0000000000127919 */ /* 0x000e620000002100 */
[----:B------:R-:W-:Y:S01]  /*1930*/  UIADD3 UR8, UP5, UP4, UR8, UR41, UR47 ;  /* 0x0000002908087290 */ /* 0x000fe2000fcbe02f */
[----:B------:R-:W-:Y:S01]  /*1940*/  SHF.R.S32.HI R233, RZ, 0x1f, R232 ;  /* 0x0000001fffe97819 */ /* 0x000fe200000114e8 */
[----:B------:R-:W-:Y:S01]  /*1950*/  IMAD.U32 R8, RZ, RZ, UR38 ;  /* 0x00000026ff087e24 */ /* 0x000fe2000f8e00ff */
[----:B------:R-:W-:Y:S01]  /*1960*/  IADD3 R4, P0, R232, UR25, RZ ;  /* 0x00000019e8047c10 */ /* 0x000fe2000ff1e0ff */
[----:B------:R-:W-:Y:S01]  /*1970*/  UIADD3 UR17, UP1, UP0, UR12, UR8, UR15 ;  /* 0x000000080c117290 */ /* 0x000fe2000f83e00f */
[----:B------:R-:W-:Y:S01]  /*1980*/  BSSY B1, `(.L_x_315) ;  /* 0x000090f000017945 */ /* 0x000fe20003800000 */
[----:B------:R-:W-:Y:S01]  /*1990*/  UIADD3 UR12, UR14, UR10, URZ ;  /* 0x0000000a0e0c7290 */ /* 0x000fe2000fffe03f */
[----:B------:R-:W-:Y:S01]  /*19a0*/  IADD3.X R5, R233, UR29, RZ, P0, !PT ;  /* 0x0000001de9057c10 */ /* 0x000fe200087fe4ff */
[----:B------:R-:W-:-:S02]  /*19b0*/  ULDC.64 UR8, c[0x0][0x1a8] ;  /* 0x00006a0000087ab9 */ /* 0x000fc40000000a00 */
[----:B------:R-:W-:Y:S02]  /*19c0*/  UIMAD UR7, UR61, UR8, URZ ;  /* 0x000000083d0772a4 */ /* 0x000fe4000f8e023f */
[----:B------:R-:W-:Y:S02]  /*19d0*/  UIADD3 UR10, UR14, UR13, URZ ;  /* 0x0000000d0e0a7290 */ /* 0x000fe4000fffe03f */
[----:B------:R-:W-:Y:S02]  /*19e0*/  UIMAD UR15, UR38, UR9, UR7 ;  /* 0x00000009260f72a4 */ /* 0x000fe4000f8e0207 */
[----:B------:R-:W-:Y:S02]  /*19f0*/  UMOV UR25, 0x4 ;  /* 0x0000000400197882 */ /* 0x000fe40000000000 */
[----:B------:R-:W-:Y:S02]  /*1a00*/  ULDC.64 UR8, c[0x0][0x378] ;  /* 0x0000de0000087ab9 */ /* 0x000fe40000000a00 */
[----:B------:R-:W-:Y:S01]  /*1a10*/  UIMAD UR7, UR61, UR8, URZ ;  /* 0x000000083d0772a4 */ /* 0x000fe2000f8e023f */
[----:B-1----:R-:W-:-:S03]  /*1a20*/  SHF.R.S32.HI R19, RZ, 0x1f, R18 ;  /* 0x0000001fff137819 */ /* 0x002fc60000011412 */
[----:B------:R-:W-:Y:S01]  /*1a30*/  UIMAD UR11, UR38, UR9, UR7 ;  /* 0x00000009260b72a4 */ /* 0x000fe2000f8e0207 */
[----:B------:R-:W-:Y:S02]  /*1a40*/  LEA.HI R2, R19, R18, RZ, 0x3 ;  /* 0x0000001213027211 */ /* 0x000fe400078f18ff */
[----:B------:R-:W-:Y:S02]  /*1a50*/  ULDC.64 UR8, c[0x0][0x370] ;  /* 0x0000dc0000087ab9 */ /* 0x000fe40000000a00 */
[----:B------:R-:W-:Y:S01]  /*1a60*/  UIMAD UR7, UR32, UR8, URZ ;  /* 0x00000008200772a4 */ /* 0x000fe2000f8e023f */
[----:B------:R-:W-:Y:S01]  /*1a70*/  SHF.R.S32.HI R2, RZ, 0x3, R2 ;  /* 0x00000003ff027819 */ /* 0x000fe20000011402 */
[----:B------:R-:W-:Y:S02]  /*1a80*/  ULEA.HI.SX32 UR8, UR34, 0xffffffff, 0x1a ;  /* 0xffffffff22087891 */ /* 0x000fe4000f8fd23f */
[----:B------:R-:W-:Y:S01]  /*1a90*/  UIMAD UR7, UR14, UR9, UR7 ;  /* 0x000000090e0772a4 */ /* 0x000fe2000f8e0207 */
[----:B------:R-:W-:-:S02]  /*1aa0*/  SHF.R.S32.HI R17, RZ, 0x1f, R2 ;  /* 0x0000001fff117819 */ /* 0x000fc40000011402 */
[----:B------:R-:W-:-:S04]  /*1ab0*/  IADD3 R0, P1, R2, UR14, RZ ;  /* 0x0000000e02007c10 */ /* 0x000fc8000ff3e0ff */
[----:B------:R-:W-:Y:S01]  /*1ac0*/  IADD3.X R3, R17, UR32, RZ, P1, !PT ;  /* 0x0000002011037c10 */ /* 0x000fe20008ffe4ff */
[----:B------:R-:W-:-:S04]  /*1ad0*/  IMAD.WIDE.U32 R6, R0, c[0x0][0x190], R232 ;  /* 0x0000640000067a25 */ /* 0x000fc800078e00e8 */
[----:B------:R-:W-:Y:S01]  /*1ae0*/  IMAD R3, R3, c[0x0][0x190], RZ ;  /* 0x0000640003037a24 */ /* 0x000fe200078e02ff */
[----:B------:R-:W-:-:S03]  /*1af0*/  IADD3 R6, P1, R6, UR39, RZ ;  /* 0x0000002706067c10 */ /* 0x000fc6000ff3e0ff */
[----:B------:R-:W-:Y:S01]  /*1b00*/  IMAD R0, R0, c[0x0][0x194], R3 ;  /* 0x0000650000007a24 */ /* 0x000fe200078e0203 */
[----:B------:R-:W-:-:S04]  /*1b10*/  LEA.HI R3, R19, R18, RZ, 0x5 ;  /* 0x0000001213037211 */ /* 0x000fc800078f28ff */
[----:B------:R-:W-:Y:S01]  /*1b20*/  IADD3.X R7, R7, UR35, R0, P1, !PT ;  /* 0x0000002307077c10 */ /* 0x000fe20008ffe400 */
[----:B------:R-:W-:Y:S01]  /*1b30*/  IMAD.U32 R0, RZ, RZ, UR14 ;  /* 0x0000000eff007e24 */ /* 0x000fe2000f8e00ff */
[----:B------:R-:W-:-:S03]  /*1b40*/  ULDC.64 UR34, c[0x0][0x200] ;  /* 0x0000800000227ab9 */ /* 0x000fc60000000a00 */
[----:B------:R-:W-:-:S04]  /*1b50*/  IMAD.WIDE.U32 R4, R0, c[0x0][0x370], R4 ;  /* 0x0000dc0000047a25 */ /* 0x000fc800078e0004 */
[----:B------:R-:W-:Y:S01]  /*1b60*/  IMAD.U32 R0, RZ, RZ, UR38 ;  /* 0x00000026ff007e24 */ /* 0x000fe2000f8e00ff */
[----:B------:R-:W-:Y:S01]  /*1b70*/  IADD3 R5, R5, UR7, RZ ;  /* 0x0000000705057c10 */ /* 0x000fe2000fffe0ff */
[----:B------:R-:W-:Y:S01]  /*1b80*/  UIADD3.X UR7, UR28, UR48, UR53, UP5, UP4 ;  /* 0x000000301c077290 */ /* 0x000fe2000afe8435 */
[----:B------:R-:W-:Y:S01]  /*1b90*/  IMAD.WIDE.U32 R6, R8, c[0x0][0x1a8], R6 ;  /* 0x00006a0008067a25 */ /* 0x000fe200078e0006 */
[----:B------:R-:W-:Y:S02]  /*1ba0*/  UISETP.GE.AND UP4, UPT, UR31, 0x1, UPT ;  /* 0x000000011f00788c */ /* 0x000fe4000bf86270 */
[----:B------:R-:W-:Y:S01]  /*1bb0*/  UIADD3.X UR7, UR30, UR7, UR20, UP1, UP0 ;  /* 0x000000071e077290 */ /* 0x000fe20008fe0414 */
[----:B------:R-:W-:Y:S01]  /*1bc0*/  IMAD.WIDE.U32 R4, R0, c[0x0][0x378], R4 ;  /* 0x0000de0000047a25 */ /* 0x000fe200078e0004 */
[----:B------:R-:W-:Y:S02]  /*1bd0*/  LOP3.LUT R0, R3, 0xffffffe0, RZ, 0xc0, !PT ;  /* 0xffffffe003007812 */ /* 0x000fe400078ec0ff */
[----:B------:R-:W-:-:S02]  /*1be0*/  SHF.R.S32.HI R3, RZ, 0x5, R3 ;  /* 0x00000005ff037819 */ /* 0x000fc40000011403 */
[----:B------:R-:W-:Y:S01]  /*1bf0*/  PLOP3.LUT P0, PT, PT, PT, UP4, 0x80, 0x0 ;  /* 0x000000000000781c */ /* 0x000fe20003f0f048 */
[----:B------:R-:W-:Y:S01]  /*1c00*/  IMAD.IADD R0, R18, 0x1, -R0 ;  /* 0x0000000112007824 */ /* 0x000fe200078e0a00 */
[----:B------:R-:W-:Y:S01]  /*1c10*/  IADD3 R5, R5, UR11, RZ ;  /* 0x0000000b05057c10 */ /* 0x000fe2000fffe0ff */
[----:B------:R-:W-:Y:S01]  /*1c20*/  UIMAD.WIDE UR10, UR10, UR25, UR34 ;  /* 0x000000190a0a72a5 */ /* 0x000fe2000f8e0222 */
[----:B------:R-:W-:Y:S01]  /*1c30*/  IADD3 R14, R7, UR15, RZ ;  /* 0x0000000f070e7c10 */ /* 0x000fe2000fffe0ff */
[----:B------:R-:W-:Y:S01]  /*1c40*/  IMAD R9, R3, UR46, R0 ;  /* 0x0000002e03097c24 */ /* 0x000fe2000f8e0200 */
[----:B------:R-:W-:Y:S01]  /*1c50*/  ULDC.64 UR34, c[0x0][0x3c8] ;  /* 0x0000f20000227ab9 */ /* 0x000fe20000000a00 */
[----:B------:R-:W-:Y:S01]  /*1c60*/  IMAD R0, R17, c[0x0][0x370], RZ ;  /* 0x0000dc0011007a24 */ /* 0x000fe200078e02ff */
[----:B------:R-:W-:Y:S01]  /*1c70*/  LEA R10, P4, R6, c[0x0][0x160], 0x1 ;  /* 0x00005800060a7a11 */ /* 0x000fe200078808ff */
[----:B------:R-:W-:Y:S01]  /*1c80*/  IMAD.WIDE.U32 R4, R2, c[0x0][0x370], R4 ;  /* 0x0000dc0002047a25 */ /* 0x000fe200078e0004 */
[----:B------:R-:W-:-:S02]  /*1c90*/  UIMAD.WIDE UR12, UR12, UR25, UR34 ;  /* 0x000000190c0c72a5 */ /* 0x000fc4000f8e0222 */
[----:B------:R-:W-:Y:S01]  /*1ca0*/  LEA.HI.X R11, R6, c[0x0][0x164], R14, 0x1, P4 ;  /* 0x00005900060b7a11 */ /* 0x000fe200020f0c0e */
[----:B------:R-:W-:Y:S01]  /*1cb0*/  IMAD R3, R2, c[0x0][0x374], R0 ;  /* 0x0000dd0002037a24 */ /* 0x000fe200078e0200 */
[----:B------:R-:W-:Y:S02]  /*1cc0*/  IADD3 R0, P2, R9, UR17, RZ ;  /* 0x0000001109007c10 */ /* 0x000fe4000ff5e0ff */
[----:B------:R-:W-:Y:S01]  /*1cd0*/  LEA R8, P3, R4, c[0x0][0x330], 0x1 ;  /* 0x0000cc0004087a11 */ /* 0x000fe200078608ff */
[----:B------:R-:W-:Y:S01]  /*1ce0*/  IMAD.IADD R3, R5, 0x1, R3 ;  /* 0x0000000105037824 */ /* 0x000fe200078e0203 */
[----:B------:R-:W-:Y:S02]  /*1cf0*/  LEA R13, P1, R0, c[0x0][0x350], 0x2 ;  /* 0x0000d400000d7a11 */ /* 0x000fe400078210ff */
[----:B------:R-:W-:Y:S02]  /*1d00*/  LEA.HI.X.SX32 R12, R9, UR7, 0x1, P2 ;  /* 0x00000007090c7c11 */ /* 0x000fe400090f0eff */
[----:B------:R-:W-:-:S02]  /*1d10*/  LEA.HI.X R9, R4, c[0x0][0x334], R3, 0x1, P3 ;  /* 0x0000cd0004097a11 */ /* 0x000fc400018f0c03 */
[----:B------:R-:W-:Y:S01]  /*1d20*/  LEA.HI.X R12, R0, c[0x0][0x354], R12, 0x2, P1 ;  /* 0x0000d500000c7a11 */ /* 0x000fe200008f140c */
[----:B------:R-:W-:Y:S05]  /*1d30*/  @!P0 BRA `(.L_x_320) ;  /* 0x0000802000008947 */ /* 0x000fea0003800000 */
[----:B------:R-:W2:Y:S01]  /*1d40*/  LDL R20, [R1+0x10] ;  /* 0x0000100001147983 */ /* 0x000ea20000100800 */
[----:B------:R-:W-:Y:S01]  /*1d50*/  PLOP3.LUT P0, PT, PT, PT, UP3, 0x80, 0x0 ;  /* 0x000000000000781c */ /* 0x000fe20003f0f038 */
[----:B------:R-:W-:Y:S01]  /*1d60*/  UMOV UR7, UR8 ;  /* 0x0000000800077c82 */ /* 0x000fe20008000000 */
[----:B------:R-:W-:Y:S01]  /*1d70*/  BSSY B0, `(.L_x_321) ;  /* 0x0000021000007945 */ /* 0x000fe20003800000 */
[----:B------:R-:W-:Y:S01]  /*1d80*/  UIMAD UR8, UR7, -0x40, UR31 ;  /* 0xffffffc0070878a4 */ /* 0x000fe2000f8e021f */
[----:B------:R-:W-:Y:S01]  /*1d90*/  MOV R230, R10 ;  /* 0x0000000a00e67202 */ /* 0x000fe20000000f00 */
[----:B------:R-:W-:Y:S01]  /*1da0*/  ULEA.HI UR9, UR7, UR7, URZ, 0x1 ;  /* 0x0000000707097291 */ /* 0x000fe2000f8f083f */
[----:B------:R-:W-:Y:S01]  /*1db0*/  IMAD.MOV.U32 R231, RZ, RZ, R11 ;  /* 0x000000ffffe77224 */ /* 0x000fe200078e000b */
[----:B------:R-:W-:Y:S01]  /*1dc0*/  MOV R228, R8 ;  /* 0x0000000800e47202 */ /* 0x000fe20000000f00 */
[----:B------:R-:W-:-:S05]  /*1dd0*/  IMAD.MOV.U32 R229, RZ, RZ, R9 ;  /* 0x000000ffffe57224 */ /* 0x000fca00078e0009 */
[----:B------:R-:W-:Y:S01]  /*1de0*/  @P0 BAR.SYNC.DEFER_BLOCKING 0x0 ;  /* 0x0000000000000b1d */ /* 0x000fe20000010000 */
[----:B------:R-:W-:Y:S01]  /*1df0*/  ISETP.GE.AND P1, PT, R2, UR8, PT ;  /* 0x0000000802007c0c */ /* 0x000fe2000bf26270 */
[----:B------:R-:W-:Y:S01]  /*1e00*/  ULOP3.LUT UR9, UR9, 0xfffffffe, URZ, 0xc0, !UPT ;  /* 0xfffffffe09097892 */ /* 0x000fe2000f8ec03f */
[----:B------:R-:W-:Y:S01]  /*1e10*/  MOV R225, R13 ;  /* 0x0000000d00e17202 */ /* 0x000fe20000000f00 */
[----:B------:R-:W-:Y:S02]  /*1e20*/  IMAD.MOV.U32 R224, RZ, RZ, R12 ;  /* 0x000000ffffe07224 */ /* 0x000fe400078e000c */
[----:B------:R-:W-:-:S03]  /*1e30*/  UIADD3 UR14, UR7, -UR9, URZ ;  /* 0x80000009070e7290 */ /* 0x000fc6000fffe03f */
[----:B------:R-:W-:Y:S02]  /*1e40*/  UMOV UR9, UR11 ;  /* 0x0000000b00097c82 */ /* 0x000fe40008000000 */
[----:B------:R-:W-:Y:S02]  /*1e50*/  UISETP.NE.AND UP0, UPT, UR14, 0x1, UPT ;  /* 0x000000010e00788c */ /* 0x000fe4000bf05270 */
[----:B------:R-:W-:Y:S01]  /*1e60*/  UMOV UR11, UR13 ;  /* 0x0000000d000b7c82 */ /* 0x000fe20008000000 */
[----:B--2---:R-:W-:-:S05]  /*1e70*/  IMAD.SHL.U32 R0, R20, 0x2, RZ ;  /* 0x0000000214007824 */ /* 0x004fca00078e00ff */
        /* <DEDUP_REMOVED lines=16> */
.L_x_322:
[----:B------:R-:W-:Y:S05]  /*1f80*/  BSYNC B0 ;  /* 0x0000000000007941 */ /* 0x000fea0003800000 */
.L_x_321:
[----:B------:R-:W-:Y:S01]  /*1f90*/  IADD3 R12, R2, 0x20, RZ ;  /* 0x00000020020c7810 */ /* 0x000fe20007ffe0ff */
[----:B------:R-:W-:Y:S03]  /*1fa0*/  BSSY B0, `(.L_x_323) ;  /* 0x000001c000007945 */ /* 0x000fe60003800000 */
[----:B------:R-:W-:-:S13]  /*1fb0*/  ISETP.GE.AND P0, PT, R12, UR8, PT ;  /* 0x000000080c007c0c */ /* 0x000fda000bf06270 */
[----:B------:R4:W-:Y:S04]  /*1fc0*/  @P0 STS.128 [R0+0x9000], RZ ;  /* 0x009000ff00000388 */ /* 0x0009e80000000c00 */
[----:B------:R4:W-:Y:S01]  /*1fd0*/  @P0 STS.128 [R0+0xb000], RZ ;  /* 0x00b000ff00000388 */ /* 0x0009e20000000c00 */
[----:B------:R-:W-:Y:S05]  /*1fe0*/  @P0 BRA `(.L_x_324) ;  /* 0x0000017000000947 */ /* 0x000fea0003800000 */
[----:B------:R-:W-:Y:S02]  /*1ff0*/  ISETP.GE.AND P3, PT, R232, c[0x0][0x220], PT ;  /* 0x00008800e8007a0c */ /* 0x000fe40003f66270 */
[----:B------:R-:W-:-:S11]  /*2000*/  ISETP.GE.AND P2, PT, R240, c[0x0][0x220], PT ;  /* 0x00008800f0007a0c */ /* 0x000fd60003f46270 */
[----:B------:R-:W-:Y:S01]  /*2010*/  @!P3 IMAD.MOV.U32 R9, RZ, RZ, c[0x0][0x370] ;  /* 0x0000dc00ff09b624 */ /* 0x000fe200078e00ff */
[----:B------:R1:W-:Y:S01]  /*2020*/  @P3 STS.128 [R0+0x9000], RZ ;  /* 0x009000ff00003388 */ /* 0x0003e20000000c00 */
[----:B------:R-:W-:-:S03]  /*2030*/  @!P3 IMAD.MOV.U32 R10, RZ, RZ, c[0x0][0x374] ;  /* 0x0000dd00ff0ab624 */ /* 0x000fc600078e00ff */
[----:B------:R-:W-:-:S04]  /*2040*/  @!P3 LEA R8, P4, R9, R228, 0x6 ;  /* 0x000000e40908b211 */ /* 0x000fc800078830ff */
[----:B------:R-:W-:-:S05]  /*2050*/  @!P3 LEA.HI.X R9, R9, R229, R10, 0x6, P4 ;  /* 0x000000e50909b211 */ /* 0x000fca00020f340a */
[----:B------:R-:W-:Y:S01]  /*2060*/  @!PT LDS RZ, [RZ] ;  /* 0x00000000fffff984 */ /* 0x000fe20000000800 */
[----:B------:R-:W-:Y:S01]  /*2070*/  @!PT LDS RZ, [RZ] ;  /* 0x00000000fffff984 */ /* 0x000fe20000000800 */
[----:B------:R-:W-:Y:S01]  /*2080*/  @!PT LDS RZ, [RZ] ;  /* 0x00000000fffff984 */ /* 0x000fe20000000800 */
[----:B------:R1:W-:Y:S04]  /*2090*/  @!P3 LDGSTS.E.BYPASS.LTC128B.128 [R0+0x9000], [R8.64] ;  /* 0x090000000800bfae */ /* 0x0003e8000b901d44 */
[----:B------:R1:W-:Y:S01]  /*20a0*/  @P2 STS.128 [R0+0xb000], RZ ;  /* 0x00b000ff00002388 */ /* 0x0003e20000000c00 */
[----:B------:R-:W-:Y:S05]  /*20b0*/  @P2 BRA `(.L_x_324) ;  /* 0x000000a000002947 */ /* 0x000fea0003800000 */
[----:B-1----:R-:W-:Y:S02]  /*20c0*/  IMAD.MOV.U32 R8, RZ, RZ, c[0x0][0x370] ;  /* 0x0000dc00ff087624 */ /* 0x002fe400078e00ff */
        /* <DEDUP_REMOVED lines=9> */
.L_x_324:
[----:B------:R-:W-:Y:S05]  /*2160*/  BSYNC B0 ;  /* 0x0000000000007941 */ /* 0x000fea0003800000 */
.L_x_323:
[----:B------:R-:W-:Y:S01]  /*2170*/  PLOP3.LUT P2, PT, PT, PT, UP0, 0x80, 0x0 ;  /* 0x000000000000781c */ /* 0x000fe20003f4f008 */
[----:B------:R-:W-:Y:S01]  /*2180*/  BSSY B0, `(.L_x_325) ;  /* 0x0000021000007945 */ /* 0x000fe20003800000 */
[----:B------:R-:W-:-:S04]  /*2190*/  IADD3 R3, R20, 0x2000, RZ ;  /* 0x0000200014037810 */ /* 0x000fc80007ffe0ff */
        /* <DEDUP_REMOVED lines=12> */
.L_x_326:
        /* <DEDUP_REMOVED lines=19> */
.L_x_327:
[----:B------:R-:W-:Y:S05]  /*2390*/  BSYNC B0 ;  /* 0x0000000000007941 */ /* 0x000fea0003800000 */
.L_x_325:
[----:B------:R-:W-:Y:S01]  /*23a0*/  MOV R217, 0x20 ;  /* 0x0000002000d97802 */ /* 0x000fe20000000f00 */
[----:B------:R-:W-:Y:S04]  /*23b0*/  BSSY B0, `(.L_x_328) ;  /* 0x0000028000007945 */ /* 0x000fe80003800000 */
[----:B------:R-:W-:-:S02]  /*23c0*/  IMAD R10, R217, c[0x0][0x194], RZ ;  /* 0x00006500d90a7a24 */ /* 0x000fc400078e02ff */
[----:B-1----:R-:W-:Y:S01]  /*23d0*/  IMAD.WIDE.U32 R8, R217, c[0x0][0x190], RZ ;  /* 0x00006400d9087a25 */ /* 0x002fe200078e00ff */
        /* <DEDUP_REMOVED lines=10> */
.L_x_329:
        /* <DEDUP_REMOVED lines=21> */
[----:B-1----:R-:W-:-:S04]  /*25d0*/  LEA R4, P0, R6, c[0x0][0x160], 0x1 ;  /* 0x0000580006047a11 */ /* 0x002fc800078008ff */
[----:B------:R-:W-:-:S05]  /*25e0*/  LEA.HI.X R5, R6, c[0x0][0x164], R3, 0x1, P0 ;  /* 0x0000590006057a11 */ /* 0x000fca00000f0c03 */
[----:B------:R-:W-:Y:S01]  /*25f0*/  @!PT LDS RZ, [RZ] ;  /* 0x00000000fffff984 */ /* 0x000fe20000000800 */
[----:B------:R-:W-:Y:S01]  /*2600*/  @!PT LDS RZ, [RZ] ;  /* 0x00000000fffff984 */ /* 0x000fe20000000800 */
[----:B------:R-:W-:Y:S01]  /*2610*/  @!PT LDS RZ, [RZ] ;  /* 0x00000000fffff984 */ /* 0x000fe20000000800 */
[----:B------:R1:W-:Y:S04]  /*2620*/  LDGSTS.E.BYPASS.LTC128B.128 [R219+0x3000], [R4.64+0x80] ;  /* 0x0300008004db7fae */ /* 0x0003e8000b901d44 */
.L_x_330:
[----:B------:R-:W-:Y:S05]  /*2630*/  BSYNC B0 ;  /* 0x0000000000007941 */ /* 0x000fea0003800000 */
.L_x_328:
[----:B--2---:R-:W2:Y:S01]  /*2640*/  LDL R14, [R1+0x38] ;  /* 0x00003800010e7983 */ /* 0x004ea20000100800 */
[----:B------:R-:W-:Y:S01]  /*2650*/  IMAD.MOV.U32 R249, RZ, RZ, 0x7f800000 ;  /* 0x7f800000fff97424 */ /* 0x000fe200078e00ff */
[----:B------:R-:W-:Y:S01]  /*2660*/  ULDC.64 UR14, c[0x0][0x198] ;  /* 0x00006600000e7ab9 */ /* 0x000fe20000000a00 */
[----:B------:R-:W-:Y:S01]  /*2670*/  IMAD.MOV.U32 R250, RZ, RZ, 0x7f800000 ;  /* 0x7f800000fffa7424 */ /* 0x000fe200078e00ff */
[----:B------:R-:W-:Y:S01]  /*2680*/  UIMAD UR13, UR19, UR14, URZ ;  /* 0x0000000e130d72a4 */ /* 0x000fe2000f8e023f */
[----:B------:R-:W-:Y:S02]  /*2690*/  IMAD.MOV.U32 R247, RZ, RZ, 0x7f800000 ;  /* 0x7f800000fff77424 */ /* 0x000fe400078e00ff */
[----:B------:R-:W-:Y:S01]  /*26a0*/  IMAD.U32 R11, RZ, RZ, UR23 ;  /* 0x00000017ff0b7e24 */ /* 0x000fe2000f8e00ff */
[----:B------:R-:W-:Y:S01]  /*26b0*/  UIMAD UR13, UR23, UR15, UR13 ;  /* 0x0000000f170d72a4 */ /* 0x000fe2000f8e020d */
[----:B------:R-:W-:Y:S01]  /*26c0*/  IMAD.MOV.U32 R248, RZ, RZ, 0x7f800000 ;  /* 0x7f800000fff87424 */ /* 0x000fe200078e00ff */
[----:B------:R-:W-:Y:S01]  /*26d0*/  BSSY B0, `(.L_x_331) ;  /* 0x0000038000007945 */ /* 0x000fe20003800000 */
[----:B--2---:R-:W-:-:S02]  /*26e0*/  IADD3 R3, R14, 0x28, RZ ;  /* 0x000000280e037810 */ /* 0x004fc40007ffe0ff */
[C---:B-1----:R-:W-:Y:S02]  /*26f0*/  IADD3 R4, R14.reuse, 0x8, RZ ;  /* 0x000000080e047810 */ /* 0x042fe40007ffe0ff */
[----:B------:R-:W-:Y:S02]  /*2700*/  ISETP.GE.AND P3, PT, R3, UR8, PT ;  /* 0x0000000803007c0c */ /* 0x000fe4000bf66270 */
[----:B------:R-:W-:Y:S02]  /*2710*/  IADD3 R5, R14, 0x20, RZ ;  /* 0x000000200e057810 */ /* 0x000fe40007ffe0ff */
[----:B------:R-:W-:Y:S01]  /*2720*/  ISETP.GE.AND P5, PT, R4, UR8, PT ;  /* 0x0000000804007c0c */ /* 0x000fe2000bfa6270 */
[C---:B------:R-:W-:Y:S01]  /*2730*/  IMAD.SHL.U32 R4, R14.reuse, 0x4, RZ ;  /* 0x000000040e047824 */ /* 0x040fe200078e00ff */
[----:B------:R-:W-:Y:S02]  /*2740*/  ISETP.GE.AND P6, PT, R14, UR8, PT ;  /* 0x000000080e007c0c */ /* 0x000fe4000bfc6270 */
[----:B------:R-:W-:-:S02]  /*2750*/  SHF.R.S32.HI R13, RZ, 0x1f, R14 ;  /* 0x0000001fff0d7819 */ /* 0x000fc4000001140e */
[----:B------:R-:W-:Y:S02]  /*2760*/  ISETP.GE.AND P4, PT, R5, UR8, PT ;  /* 0x0000000805007c0c */ /* 0x000fe4000bf86270 */
[----:B------:R-:W-:Y:S02]  /*2770*/  SHF.R.S32.HI R5, RZ, 0x1f, R3 ;  /* 0x0000001fff057819 */ /* 0x000fe40000011403 */
[C---:B------:R-:W-:Y:S02]  /*2780*/  @!P3 LEA R6, P0, R3.reuse, UR10, 0x2 ;  /* 0x0000000a0306bc11 */ /* 0x040fe4000f8010ff */
[----:B------:R-:W-:Y:S02]  /*2790*/  IADD3 R4, P1, R4, UR10, RZ ;  /* 0x0000000a04047c10 */ /* 0x000fe4000ff3e0ff */
[----:B------:R-:W-:Y:S01]  /*27a0*/  SHF.L.U64.HI R8, R14, 0x2, R13 ;  /* 0x000000020e087819 */ /* 0x000fe2000001020d */
[----:B------:R-:W-:Y:S01]  /*27b0*/  UIMAD UR8, UR18, -0x80, UR6 ;  /* 0xffffff80120878a4 */ /* 0x000fe2000f8e0206 */
[----:B------:R-:W-:-:S02]  /*27c0*/  @!P3 LEA.HI.X R7, R3, UR9, R5, 0x2, P0 ;  /* 0x000000090307bc11 */ /* 0x000fc400080f1405 */
[----:B------:R-:W-:Y:S01]  /*27d0*/  IADD3.X R5, R8, UR9, RZ, P1, !PT ;  /* 0x0000000908057c10 */ /* 0x000fe20008ffe4ff */
[----:B------:R-:W-:Y:S02]  /*27e0*/  IMAD.U32 R3, RZ, RZ, UR13 ;  /* 0x0000000dff037e24 */ /* 0x000fe4000f8e00ff */
[----:B------:R1:W5:Y:S04]  /*27f0*/  @!P3 LDG.E R248, [R6.64] ;  /* 0x0000000406f8b981 */ /* 0x000368000c1e1900 */
[----:B------:R2:W5:Y:S01]  /*2800*/  @!P6 LDG.E R249, [R4.64] ;  /* 0x0000000404f9e981 */ /* 0x000562000c1e1900 */
[----:B------:R-:W-:-:S03]  /*2810*/  ISETP.GE.AND P6, PT, R2, UR8, PT ;  /* 0x0000000802007c0c */ /* 0x000fc6000bfc6270 */
[----:B------:R2:W5:Y:S04]  /*2820*/  @!P5 LDG.E R250, [R4.64+0x20] ;  /* 0x0000200404fad981 */ /* 0x000568000c1e1900 */
[----:B------:R2:W5:Y:S06]  /*2830*/  @!P4 LDG.E R247, [R4.64+0x80] ;  /* 0x0000800404f7c981 */ /* 0x00056c000c1e1900 */
[----:B------:R3:W-:Y:S04]  /*2840*/  @P6 STS.128 [R0+0xc000], RZ ;  /* 0x00c000ff00006388 */ /* 0x0007e80000000c00 */
[----:B------:R3:W-:Y:S01]  /*2850*/  @P6 STS.128 [R0+0x10000], RZ ;  /* 0x010000ff00006388 */ /* 0x0007e20000000c00 */
[----:B--2---:R-:W-:-:S05]  /*2860*/  IMAD.WIDE.U32 R4, R11, c[0x0][0x198], R232 ;  /* 0x000066000b047a25 */ /* 0x004fca00078e00e8 */
[----:B-1----:R-:W-:-:S04]  /*2870*/  IADD3 R6, P0, R4, UR21, RZ ;  /* 0x0000001504067c10 */ /* 0x002fc8000ff1e0ff */
[----:B------:R-:W-:Y:S01]  /*2880*/  IADD3.X R7, R5, UR27, R3, P0, !PT ;  /* 0x0000001b05077c10 */ /* 0x000fe200087fe403 */
[----:B------:R-:W-:-:S04]  /*2890*/  IMAD R3, R16, c[0x0][0x1b0], RZ ;  /* 0x00006c0010037a24 */ /* 0x000fc800078e02ff */
[C---:B------:R-:W-:Y:S02]  /*28a0*/  IMAD R3, R15.reuse, c[0x0][0x1b4], R3 ;  /* 0x00006d000f037a24 */ /* 0x040fe400078e0203 */
[----:B------:R-:W-:-:S04]  /*28b0*/  IMAD.WIDE.U32 R6, R15, c[0x0][0x1b0], R6 ;  /* 0x00006c000f067a25 */ /* 0x000fc800078e0006 */
[----:B------:R-:W-:Y:S01]  /*28c0*/  IMAD.IADD R10, R7, 0x1, R3 ;  /* 0x00000001070a7824 */ /* 0x000fe200078e0203 */
[----:B------:R-:W-:Y:S05]  /*28d0*/  @P6 BRA `(.L_x_332) ;  /* 0x0000017000006947 */ /* 0x000fea0003800000 */
[----:B---3--:R-:W-:Y:S01]  /*28e0*/  ISETP.GE.AND P1, PT, R232, c[0x0][0x220], PT ;  /* 0x00008800e8007a0c */ /* 0x008fe20003f26270 */
        /* <DEDUP_REMOVED lines=22> */
.L_x_332:
[----:B---3--:R-:W-:Y:S05]  /*2a50*/  BSYNC B0 ;  /* 0x0000000000007941 */ /* 0x008fea0003800000 */
.L_x_331:
[----:B------:R-:W-:Y:S01]  /*2a60*/  ISETP.GE.AND P5, PT, R12, UR8, PT ;  /* 0x000000080c007c0c */ /* 0x000fe2000bfa6270 */
[----:B------:R-:W-:-:S12]  /*2a70*/  BSSY B0, `(.L_x_333) ;  /* 0x000001d000007945 */ /* 0x000fd80003800000 */
        /* <DEDUP_REMOVED lines=8> */
[----:B-1----:R-:W-:Y:S02]  /*2b00*/  IMAD R8, R4, c[0x0][0x198], RZ ;  /* 0x0000660004087a24 */ /* 0x002fe400078e02ff */
[----:B------:R-:W-:-:S04]  /*2b10*/  IMAD.MOV.U32 R4, RZ, RZ, R6 ;  /* 0x000000ffff047224 */ /* 0x000fc800078e0006 */
[C---:B------:R-:W-:Y:S01]  /*2b20*/  IMAD.WIDE.U32 R4, R3.reuse, c[0x0][0x198], R4 ;  /* 0x0000660003047a25 */ /* 0x040fe200078e0004 */
[----:B------:R1:W-:Y:S03]  /*2b30*/  @P1 STS.128 [R0+0xd000], RZ ;  /* 0x00d000ff00001388 */ /* 0x0003e60000000c00 */
[----:B------:R-:W-:Y:S01]  /*2b40*/  IMAD R3, R3, c[0x0][0x19c], R8 ;  /* 0x0000670003037a24 */ /* 0x000fe200078e0208 */
[----:B------:R-:W-:-:S03]  /*2b50*/  @!P1 LEA R8, P3, R4, c[0x0][0x168], 0x1 ;  /* 0x00005a0004089a11 */ /* 0x000fc600078608ff */
        /* <DEDUP_REMOVED lines=14> */
.L_x_334:
[----:B------:R-:W-:Y:S05]  /*2c40*/  BSYNC B0 ;  /* 0x0000000000007941 */ /* 0x000fea0003800000 */
.L_x_333:
[----:B------:R-:W-:Y:S01]  /*2c50*/  IADD3 R3, R2, 0x40, RZ ;  /* 0x0000004002037810 */ /* 0x000fe20007ffe0ff */
[----:B------:R-:W-:Y:S03]  /*2c60*/  BSSY B0, `(.L_x_335) ;  /* 0x000001e000007945 */ /* 0x000fe60003800000 */
[----:B------:R-:W-:-:S13]  /*2c70*/  ISETP.GE.AND P4, PT, R3, UR8, PT ;  /* 0x0000000803007c0c */ /* 0x000fda000bf86270 */
        /* <DEDUP_REMOVED lines=28> */
.L_x_336:
[----:B------:R-:W-:Y:S05]  /*2e40*/  BSYNC B0 ;  /* 0x0000000000007941 */ /* 0x000fea0003800000 */
.L_x_335:
        /* <DEDUP_REMOVED lines=9> */
[----:B------:R-:W-:-:S04]  /*2ee0*/  IMAD.X R4, RZ, RZ, R17, P0 ;  /* 0x000000ffff047224 */ /* 0x000fc800000e0611 */
[----:B------:R-:W-:Y:S02]  /*2ef0*/  IMAD R4, R4, c[0x0][0x198], RZ ;  /* 0x0000660004047a24 */ /* 0x000fe400078e02ff */
[----:B------:R-:W-:-:S04]  /*2f00*/  IMAD.WIDE.U32 R6, R3, c[0x0][0x198], R6 ;  /* 0x0000660003067a25 */ /* 0x000fc800078e0006 */
[----:B------:R-:W-:Y:S01]  /*2f10*/  IMAD R3, R3, c[0x0][0x19c], R4 ;  /* 0x0000670003037a24 */ /* 0x000fe200078e0204 */
[----:B------:R-:W-:Y:S01]  /*2f20*/  @!P1 LEA R4, P0, R6, c[0x0][0x168], 0x1 ;  /* 0x00005a0006049a11 */ /* 0x000fe200078008ff */
[----:B------:R1:W-:Y:S02]  /*2f30*/  @P1 STS.128 [R0+0xf000], RZ ;  /* 0x00f000ff00001388 */ /* 0x0003e40000000c00 */
[----:B------:R-:W-:-:S05]  /*2f40*/  IMAD.IADD R3, R7, 0x1, R3 ;  /* 0x0000000107037824 */ /* 0x000fca00078e0203 */
[----:B------:R-:W-:Y:S02]  /*2f50*/  @!P1 LEA.HI.X R5, R6, c[0x0][0x16c], R3, 0x1, P0 ;  /* 0x00005b0006059a11 */ /* 0x000fe400000f0c03 */
[----:B------:R-:W-:-:S03]  /*2f60*/  ISETP.GE.AND P0, PT, R240, c[0x0][0x220], PT ;  /* 0x00008800f0007a0c */ /* 0x000fc60003f06270 */
[----:B------:R-:W-:Y:S01]  /*2f70*/  @!PT LDS RZ, [RZ] ;  /* 0x00000000fffff984 */ /* 0x000fe20000000800 */
[----:B------:R-:W-:Y:S01]  /*2f80*/  @!PT LDS RZ, [RZ] ;  /* 0x00000000fffff984 */ /* 0x000fe20000000800 */
[----:B------:R-:W-:Y:S01]  /*2f90*/  @!PT LDS RZ, [RZ] ;  /* 0x00000000fffff984 */ /* 0x000fe20000000800 */
[----:B------:R1:W-:Y:S10]  /*2fa0*/  @!P1 LDGSTS.E.BYPASS.LTC128B.128 [R0+0xf000], [R4.64] ;  /* 0x0f00000004009fae */ /* 0x0003f4000b901d44 */
        /* <DEDUP_REMOVED lines=8> */
.L_x_338:
[----:B------:R-:W-:Y:S05]  /*3030*/  BSYNC B0 ;  /* 0x0000000000007941 */ /* 0x000fea0003800000 */
.L_x_337:
[----:B------:R-:W-:Y:S01]  /*3040*/  ULDC.64 UR14, c[0x0][0x1a0] ;  /* 0x00006800000e7ab9 */ /* 0x000fe20000000a00 */
[----:B------:R1:W-:Y:S01]  /*3050*/  @P6 STS.128 [R0+0x14000], RZ ;  /* 0x014000ff00006388 */ /* 0x0003e20000000c00 */
[----:B------:R-:W-:Y:S01]  /*3060*/  UIMAD UR8, UR19, UR14, URZ ;  /* 0x0000000e130872a4 */ /* 0x000fe2000f8e023f */
[----:B-1----:R-:W-:Y:S01]  /*3070*/  IMAD.WIDE.U32 R4, R11, c[0x0][0x1a0], R232 ;  /* 0x000068000b047a25 */ /* 0x002fe200078e00e8 */
[----:B------:R-:W-:Y:S01]  /*3080*/  BSSY B0, `(.L_x_339) ;  /* 0x0000022000007945 */ /* 0x000fe20003800000 */
[----:B------:R1:W-:Y:S01]  /*3090*/  @P6 STS.128 [R0+0x18000], RZ ;  /* 0x018000ff00006388 */ /* 0x0003e20000000c00 */
[----:B------:R-:W-:Y:S02]  /*30a0*/  UIMAD UR8, UR23, UR15, UR8 ;  /* 0x0000000f170872a4 */ /* 0x000fe4000f8e0208 */
[----:B------:R-:W-:-:S04]  /*30b0*/  IADD3 R6, P0, R4, UR24, RZ ;  /* 0x0000001804067c10 */ /* 0x000fc8000ff1e0ff */
[----:B------:R-:W-:-:S04]  /*30c0*/  MOV R3, UR8 ;  /* 0x0000000800037c02 */ /* 0x000fc80008000f00 */
[----:B------:R-:W-:Y:S01]  /*30d0*/  IADD3.X R7, R5, UR26, R3, P0, !PT ;  /* 0x0000001a05077c10 */ /* 0x000fe200087fe403 */
[----:B------:R-:W-:-:S04]  /*30e0*/  IMAD R3, R16, c[0x0][0x1b8], RZ ;  /* 0x00006e0010037a24 */ /* 0x000fc800078e02ff */
[C---:B------:R-:W-:Y:S02]  /*30f0*/  IMAD R3, R15.reuse, c[0x0][0x1bc], R3 ;  /* 0x00006f000f037a24 */ /* 0x040fe400078e0203 */
[----:B------:R-:W-:-:S05]  /*3100*/  IMAD.WIDE.U32 R6, R15, c[0x0][0x1b8], R6 ;  /* 0x00006e000f067a25 */ /* 0x000fca00078e0006 */
[----:B------:R-:W-:Y:S01]  /*3110*/  IADD3 R10, R7, R3, RZ ;  /* 0x00000003070a7210 */ /* 0x000fe20007ffe0ff */
        /* <DEDUP_REMOVED lines=24> */
.L_x_340:
[----:B-1----:R-:W-:Y:S05]  /*32a0*/  BSYNC B0 ;  /* 0x0000000000007941 */ /* 0x002fea0003800000 */
.L_x_339:
        /* <DEDUP_REMOVED lines=29> */
.L_x_342:
[----:B------:R-:W-:Y:S05]  /*3480*/  BSYNC B0 ;  /* 0x0000000000007941 */ /* 0x000fea0003800000 */
.L_x_341:
        /* <DEDUP_REMOVED lines=29> */
.L_x_344:
[----:B------:R-:W-:Y:S05]  /*3660*/  BSYNC B0 ;  /* 0x0000000000007941 */ /* 0x000fea0003800000 */
.L_x_343:
        /* <DEDUP_REMOVED lines=28> */
.L_x_346:
[----:B------:R-:W-:Y:S05]  /*3830*/  BSYNC B0 ;  /* 0x0000000000007941 */ /* 0x000fea0003800000 */
.L_x_345:
[----:B-1234-:R-:W-:Y:S01]  /*3840*/  LEA.HI R0, R19, R18, RZ, 0x4 ;  /* 0x0000001213007211 */ /* 0x01efe200078f20ff */
[----:B------:R-:W0:Y:S01]  /*3850*/  LDGDEPBAR ;  /* 0x00000000000079af */ /* 0x000e220000000000 */
[----:B------:R-:W-:Y:S01]  /*3860*/  SHF.L.U64.HI R4, R14, 0x2, R13 ;  /* 0x000000020e047819 */ /* 0x000fe2000001020d */
[----:B------:R-:W-:Y:S01]  /*3870*/  IMAD.MOV.U32 R196, RZ, RZ, 0x40 ;  /* 0x00000040ffc47424 */ /* 0x000fe200078e00ff */
[----:B------:R-:W-:Y:S01]  /*3880*/  LOP3.LUT R0, R0, 0xfffffff0, RZ, 0xc0, !PT ;  /* 0xfffffff000007812 */ /* 0x000fe200078ec0ff */
[----:B------:R-:W-:Y:S01]  /*3890*/  IMAD.SHL.U32 R216, R218, 0x2, RZ ;  /* 0x00000002dad87824 */ /* 0x000fe200078e00ff */
[----:B------:R-:W-:Y:S01]  /*38a0*/  SHF.L.U32 R3, R14, 0x2, RZ ;  /* 0x000000020e037819 */ /* 0x000fe200000006ff */
[----:B------:R1:W-:Y:S01]  /*38b0*/  STL [R1+0x1c], R4 ;  /* 0x00001c0401007387 */ /* 0x0003e20000100800 */
[----:B------:R-:W-:Y:S01]  /*38c0*/  UIADD3 UR8, UR23, 0x80, URZ ;  /* 0x0000008017087890 */ /* 0x000fe2000fffe03f */
[----:B------:R-:W-:Y:S01]  /*38d0*/  IMAD.IADD R0, R18, 0x1, -R0 ;  /* 0x0000000112007824 */ /* 0x000fe200078e0a00 */
[----:B------:R-:W-:Y:S01]  /*38e0*/  MOV R226, R219 ;  /* 0x000000db00e27202 */ /* 0x000fe20000000f00 */
[----:B------:R2:W-:Y:S01]  /*38f0*/  STL [R1+0x18], R3 ;  /* 0x0000180301007387 */ /* 0x0005e20000100800 */
[----:B------:R-:W-:Y:S01]  /*3900*/  CS2R R158, SRZ ;  /* 0x00000000009e7805 */ /* 0x000fe2000001ff00 */
[----:B------:R-:W-:Y:S01]  /*3910*/  CS2R R156, SRZ ;  /* 0x00000000009c7805 */ /* 0x000fe2000001ff00 */
[----:B------:R-:W-:Y:S01]  /*3920*/  SHF.R.S32.HI R2, RZ, 0x1f, R0 ;  /* 0x0000001fff027819 */ /* 0x000fe20000011400 */
[----:B------:R-:W-:Y:S01]  /*3930*/  CS2R R162, SRZ ;  /* 0x0000000000a27805 */ /* 0x000fe2000001ff00 */
[----:B------:R-:W-:Y:S01]  /*3940*/  CS2R R160, SRZ ;  /* 0x0000000000a07805 */ /* 0x000fe2000001ff00 */
[----:B------:R-:W-:Y:S01]  /*3950*/  CS2R R154, SRZ ;  /* 0x00000000009a7805 */ /* 0x000fe2000001ff00 */
[----:B------:R-:W-:Y:S01]  /*3960*/  LEA.HI R2, R2, R0, RZ, 0x3 ;  /* 0x0000000002027211 */ /* 0x000fe200078f18ff */
[----:B------:R-:W-:Y:S01]  /*3970*/  CS2R R152, SRZ ;  /* 0x0000000000987805 */ /* 0x000fe2000001ff00 */
[----:B------:R-:W-:Y:S01]  /*3980*/  CS2R R150, SRZ ;  /* 0x0000000000967805 */ /* 0x000fe2000001ff00 */
[----:B------:R-:W-:Y:S01]  /*3990*/  CS2R R148, SRZ ;  /* 0x0000000000947805 */ /* 0x000fe2000001ff00 */
[----:B------:R-:W-:Y:S01]  /*39a0*/  LOP3.LUT R2, R2, 0xfffffff8, RZ, 0xc0, !PT ;  /* 0xfffffff802027812 */ /* 0x000fe200078ec0ff */
[----:B------:R-:W-:Y:S01]  /*39b0*/  CS2R R142, SRZ ;  /* 0x00000000008e7805 */ /* 0x000fe2000001ff00 */
[----:B------:R-:W-:Y:S01]  /*39c0*/  CS2R R140, SRZ ;  /* 0x00000000008c7805 */ /* 0x000fe2000001ff00 */
[----:B------:R-:W-:Y:S01]  /*39d0*/  CS2R R146, SRZ ;  /* 0x0000000000927805 */ /* 0x000fe2000001ff00 */
[----:B------:R-:W-:Y:S01]  /*39e0*/  CS2R R144, SRZ ;  /* 0x0000000000907805 */ /* 0x000fe2000001ff00 */
[----:B------:R-:W-:Y:S01]  /*39f0*/  IMAD.IADD R0, R0, 0x1, -R2 ;  /* 0x0000000100007824 */ /* 0x000fe200078e0a02 */
[----:B------:R-:W-:Y:S01]  /*3a00*/  IADD3 R2, R218, 0x2000, RZ ;  /* 0x00002000da027810 */ /* 0x000fe20007ffe0ff */
[----:B------:R-:W-:Y:S01]  /*3a10*/  CS2R R138, SRZ ;  /* 0x00000000008a7805 */ /* 0x000fe2000001ff00 */
[----:B------:R-:W-:Y:S01]  /*3a20*/  CS2R R136, SRZ ;  /* 0x0000000000887805 */ /* 0x000fe2000001ff00 */
[----:B------:R-:W-:Y:S01]  /*3a30*/  CS2R R134, SRZ ;  /* 0x0000000000867805 */ /* 0x000fe2000001ff00 */
[C---:B------:R-:W-:Y:S01]  /*3a40*/  LOP3.LUT P0, RZ, R0.reuse, 0x2, RZ, 0xc0, !PT ;  /* 0x0000000200ff7812 */ /* 0x040fe2000780c0ff */
[----:B------:R-:W-:Y:S01]  /*3a50*/  CS2R R132, SRZ ;  /* 0x0000000000847805 */ /* 0x000fe2000001ff00 */
[----:B------:R-:W-:Y:S01]  /*3a60*/  LOP3.LUT P1, RZ, R0, 0x4, RZ, 0xc0, !PT ;  /* 0x0000000400ff7812 */ /* 0x000fe2000782c0ff */
[----:B------:R-:W-:Y:S01]  /*3a70*/  CS2R R126, SRZ ;  /* 0x00000000007e7805 */ /* 0x000fe2000001ff00 */
[----:B------:R-:W-:Y:S01]  /*3a80*/  SEL R2, R2, R218, !P2 ;  /* 0x000000da02027207 */ /* 0x000fe20005000000 */
[----:B------:R-:W-:Y:S01]  /*3a90*/  CS2R R124, SRZ ;  /* 0x00000000007c7805 */ /* 0x000fe2000001ff00 */
[----:B------:R-:W-:Y:S01]  /*3aa0*/  IADD3 R0, R215, 0x2000, RZ ;  /* 0x00002000d7007810 */ /* 0x000fe20007ffe0ff */
[----:B------:R-:W-:Y:S01]  /*3ab0*/  CS2R R130, SRZ ;  /* 0x0000000000827805 */ /* 0x000fe2000001ff00 */
[----:B------:R-:W-:Y:S01]  /*3ac0*/  SEL R217, R217, 0xffffffe0, !P0 ;  /* 0xffffffe0d9d97807 */ /* 0x000fe20004000000 */
[----:B------:R-:W-:Y:S01]  /*3ad0*/  IMAD.SHL.U32 R208, R2, 0x2, RZ ;  /* 0x0000000202d07824 */ /* 0x000fe200078e00ff */
[----:B------:R-:W-:Y:S01]  /*3ae0*/  SEL R0, R0, R215, !P2 ;  /* 0x000000d700007207 */ /* 0x000fe20005000000 */
[----:B------:R-:W-:Y:S01]  /*3af0*/  IMAD.MOV.U32 R2, RZ, RZ, c[0x0][0x22c] ;  /* 0x00008b00ff027624 */ /* 0x000fe200078e00ff */
[----:B------:R-:W-:Y:S01]  /*3b00*/  CS2R R128, SRZ ;  /* 0x0000000000807805 */ /* 0x000fe2000001ff00 */
[----:B------:R-:W-:Y:S01]  /*3b10*/  CS2R R122, SRZ ;  /* 0x00000000007a7805 */ /* 0x000fe2000001ff00 */
[----:B------:R-:W-:Y:S01]  /*3b20*/  CS2R R120, SRZ ;  /* 0x0000000000787805 */ /* 0x000fe2000001ff00 */
[----:B------:R-:W-:Y:S01]  /*3b30*/  IMAD.SHL.U32 R206, R0, 0x2, RZ ;  /* 0x0000000200ce7824 */ /* 0x000fe200078e00ff */
[----:B------:R-:W-:Y:S01]  /*3b40*/  IADD3 R0, R14, -0x40, RZ ;  /* 0xffffffc00e007810 */ /* 0x000fe20007ffe0ff */
[----:B------:R-:W-:Y:S01]  /*3b50*/  IMAD R2, R2, c[0x0][0x1c0], RZ ;  /* 0x0000700002027a24 */ /* 0x000fe200078e02ff */
[----:B------:R-:W-:Y:S01]  /*3b60*/  CS2R R118, SRZ ;  /* 0x0000000000767805 */ /* 0x000fe2000001ff00 */
[----:B------:R-:W-:Y:S01]  /*3b70*/  CS2R R116, SRZ ;  /* 0x0000000000747805 */ /* 0x000fe2000001ff00 */
[----:B------:R-:W-:Y:S01]  /*3b80*/  SHF.L.U32 R0, R0, 0x2, RZ ;  /* 0x0000000200007819 */ /* 0x000fe200000006ff */
[C---:B-1----:R-:W-:Y:S01]  /*3b90*/  IMAD.SHL.U32 R4, R2.reuse, 0x10, RZ ;  /* 0x0000001002047824 */ /* 0x042fe200078e00ff */
[----:B------:R-:W-:Y:S01]  /*3ba0*/  CS2R R110, SRZ ;  /* 0x00000000006e7805 */ /* 0x000fe2000001ff00 */
[----:B------:R-:W-:Y:S01]  /*3bb0*/  IMAD.SHL.U32 R227, R2, 0x8, RZ ;  /* 0x0000000802e37824 */ /* 0x000fe200078e00ff */
[----:B------:R-:W-:Y:S01]  /*3bc0*/  CS2R R108, SRZ ;  /* 0x00000000006c7805 */ /* 0x000fe2000001ff00 */
[----:B------:R1:W-:Y:S01]  /*3bd0*/  STL [R1+0x14], R0 ;  /* 0x0000140001007387 */ /* 0x0003e20000100800 */
[C---:B--2---:R-:W-:Y:S01]  /*3be0*/  IADD3 R3, R4.reuse, 0x20, RZ ;  /* 0x0000002004037810 */ /* 0x044fe20007ffe0ff */
[----:B------:R-:W-:Y:S01]  /*3bf0*/  CS2R R114, SRZ ;  /* 0x0000000000727805 */ /* 0x000fe2000001ff00 */
[----:B------:R-:W-:Y:S01]  /*3c00*/  CS2R R112, SRZ ;  /* 0x0000000000707805 */ /* 0x000fe2000001ff00 */
[----:B------:R-:W-:Y:S01]  /*3c10*/  CS2R R106, SRZ ;  /* 0x00000000006a7805 */ /* 0x000fe2000001ff00 */
[C---:B------:R-:W-:Y:S01]  /*3c20*/  IADD3 R3, R227.reuse, R3, RZ ;  /* 0x00000003e3037210 */ /* 0x040fe20007ffe0ff */
[----:B------:R-:W-:Y:S01]  /*3c30*/  CS2R R104, SRZ ;  /* 0x0000000000687805 */ /* 0x000fe2000001ff00 */
[----:B------:R-:W-:Y:S01]  /*3c40*/  CS2R R102, SRZ ;  /* 0x0000000000667805 */ /* 0x000fe2000001ff00 */
[----:B------:R-:W-:Y:S01]  /*3c50*/  CS2R R100, SRZ ;  /* 0x0000000000647805 */ /* 0x000fe2000001ff00 */
[----:B------:R-:W-:Y:S01]  /*3c60*/  CS2R R94, SRZ ;  /* 0x00000000005e7805 */ /* 0x000fe2000001ff00 */
[C---:B------:R-:W-:Y:S01]  /*3c70*/  IMAD.IADD R3, R227.reuse, 0x1, R3 ;  /* 0x00000001e3037824 */ /* 0x040fe200078e0203 */
        /* <DEDUP_REMOVED lines=11> */
[----:B------:R-:W-:Y:S01]  /*3d30*/  CS2R R82, SRZ ;  /* 0x0000000000527805 */ /* 0x000fe2000001ff00 */
[----:B------:R2:W-:Y:S01]  /*3d40*/  STL [R1+0x4], R3 ;  /* 0x0000040301007387 */ /* 0x0005e20000100800 */
[----:B------:R-:W-:Y:S01]  /*3d50*/  CS2R R80, SRZ ;  /* 0x0000000000507805 */ /* 0x000fe2000001ff00 */
[C---:B-1----:R-:W-:Y:S01]  /*3d60*/  IADD3 R0, R4.reuse, 0x40, RZ ;  /* 0x0000004004007810 */ /* 0x042fe20007ffe0ff */
[----:B------:R-:W-:Y:S01]  /*3d70*/  CS2R R74, SRZ ;  /* 0x00000000004a7805 */ /* 0x000fe2000001ff00 */
[----:B------:R-:W-:Y:S01]  /*3d80*/  IADD3 R4, R4, 0x60, RZ ;  /* 0x0000006004047810 */ /* 0x000fe20007ffe0ff */
[----:B------:R-:W-:Y:S01]  /*3d90*/  CS2R R72, SRZ ;  /* 0x0000000000487805 */ /* 0x000fe2000001ff00 */
[----:B------:R-:W-:Y:S01]  /*3da0*/  CS2R R70, SRZ ;  /* 0x0000000000467805 */ /* 0x000fe2000001ff00 */
[C---:B------:R-:W-:Y:S01]  /*3db0*/  IMAD.IADD R0, R227.reuse, 0x1, R0 ;  /* 0x00000001e3007824 */ /* 0x040fe200078e0200 */
[----:B------:R-:W-:Y:S01]  /*3dc0*/  CS2R R68, SRZ ;  /* 0x0000000000447805 */ /* 0x000fe2000001ff00 */
[C---:B------:R-:W-:Y:S01]  /*3dd0*/  IMAD.IADD R4, R227.reuse, 0x1, R4 ;  /* 0x00000001e3047824 */ /* 0x040fe200078e0204 */
[----:B------:R-:W-:Y:S01]  /*3de0*/  CS2R R62, SRZ ;  /* 0x00000000003e7805 */ /* 0x000fe2000001ff00 */
[----:B------:R-:W-:Y:S01]  /*3df0*/  CS2R R60, SRZ ;  /* 0x00000000003c7805 */ /* 0x000fe2000001ff00 */
[C---:B------:R-:W-:Y:S01]  /*3e00*/  IADD3 R0, R227.reuse, R0, RZ ;  /* 0x00000000e3007210 */ /* 0x040fe20007ffe0ff */
        /* <DEDUP_REMOVED lines=12> */
[----:B--2---:R-:W-:Y:S01]  /*3ed0*/  IMAD.IADD R3, R227, 0x1, R3 ;  /* 0x00000001e3037824 */ /* 0x004fe200078e0203 */
[----:B------:R1:W-:Y:S01]  /*3ee0*/  STL [R1], R0 ;  /* 0x0000000001007387 */ /* 0x0003e20000100800 */
[----:B------:R-:W-:Y:S01]  /*3ef0*/  CS2R R46, SRZ ;  /* 0x00000000002e7805 */ /* 0x000fe2000001ff00 */
[----:B------:R-:W-:Y:S01]  /*3f00*/  CS2R R44, SRZ ;  /* 0x00000000002c7805 */ /* 0x000fe2000001ff00 */
[----:B------:R-:W-:Y:S01]  /*3f10*/  CS2R R50, SRZ ;  /* 0x0000000000327805 */ /* 0x000fe2000001ff00 */
[----:B------:R2:W-:Y:S01]  /*3f20*/  STL [R1+0xc], R3 ;  /* 0x00000c0301007387 */ /* 0x0005e20000100800 */
[----:B------:R-:W-:Y:S01]  /*3f30*/  CS2R R48, SRZ ;  /* 0x0000000000307805 */ /* 0x000fe2000001ff00 */
[----:B------:R-:W-:Y:S01]  /*3f40*/  CS2R R42, SRZ ;  /* 0x00000000002a7805 */ /* 0x000fe2000001ff00 */
[----:B------:R-:W-:Y:S01]  /*3f50*/  CS2R R40, SRZ ;  /* 0x0000000000287805 */ /* 0x000fe2000001ff00 */
[----:B------:R2:W-:Y:S01]  /*3f60*/  STL [R1+0x8], R2 ;  /* 0x0000080201007387 */ /* 0x0005e20000100800 */
[----:B------:R-:W-:Y:S01]  /*3f70*/  CS2R R38, SRZ ;  /* 0x0000000000267805 */ /* 0x000fe2000001ff00 */
[----:B------:R-:W-:Y:S01]  /*3f80*/  CS2R R36, SRZ ;  /* 0x0000000000247805 */ /* 0x000fe2000001ff00 */
[----:B------:R-:W-:Y:S01]  /*3f90*/  SEL R196, R196, 0xffffffc0, !P1 ;  /* 0xffffffc0c4c47807 */ /* 0x000fe20004800000 */
[C---:B------:R-:W-:Y:S01]  /*3fa0*/  IMAD.SHL.U32 R214, R218.reuse, 0x2, RZ ;  /* 0x00000002dad67824 */ /* 0x040fe200078e00ff */
[----:B------:R-:W-:Y:S01]  /*3fb0*/  UISETP.GE.AND UP0, UPT, UR8, UR6, UPT ;  /* 0x000000060800728c */ /* 0x000fe2000bf06270 */
[----:B------:R-:W-:-:S02]  /*3fc0*/  IMAD.SHL.U32 R213, R218, 0x2, RZ ;  /* 0x00000002dad57824 */ /* 0x000fc400078e00ff */
[----:B------:R-:W-:Y:S02]  /*3fd0*/  IMAD.IADD R207, R217, 0x1, R216 ;  /* 0x00000001d9cf7824 */ /* 0x000fe400078e02d8 */
[----:B-1----:R-:W-:Y:S02]  /*3fe0*/  IMAD.IADD R0, R227, 0x1, R251 ;  /* 0x00000001e3007824 */ /* 0x002fe400078e02fb */
.L_x_349:
[----:B------:R-:W0:Y:S01]  /*3ff0*/  LDGDEPBAR ;  /* 0x00000000000079af */ /* 0x000e220000000000 */
[C---:B------:R-:W-:Y:S01]  /*4000*/  IMAD.IADD R0, R208.reuse, 0x1, R217 ;  /* 0x00000001d0007824 */ /* 0x040fe200078e02d9 */
[----:B------:R-:W-:Y:S01]  /*4010*/  PLOP3.LUT P0, PT, PT, PT, UP0, 0x80, 0x0 ;  /* 0x000000000000781c */ /* 0x000fe20003f0f008 */
[--C-:B--2---:R-:W-:Y:S01]  /*4020*/  IMAD.IADD R3, R208, 0x1, R196.reuse ;  /* 0x00000001d0037824 */ /* 0x104fe200078e02c4 */
        /* <DEDUP_REMOVED lines=132> */
[--C-:B------:R-:W-:Y:S01]  /*4870*/  FFMA.FTZ R7, R7, c[0x0][0x23c], -R3.reuse ;  /* 0x00008f0007077a23 */ /* 0x100fe20000010803 */
        /* <DEDUP_REMOVED lines=136> */
[----:B------:R-:W-:Y:S02]  /*5100*/  @P2 FSEL R35, R35, -INF , !P4 ;  /* 0xff80000023232808 */ /* 0x000fe40006000000 */
[----:B------:R-:W-:Y:S01]  /*5110*/  PLOP3.LUT P2, PT, PT, PT, UP5, 0x80, 0x0 ;  /* 0x000000000000781c */ /* 0x000fe20003f4f058 */
        /* <DEDUP_REMOVED lines=44> */
[----:B--2---:R-:W2:Y:S04]  /*53e0*/  LDL R2, [R1+0x18] ;  /* 0x0000180001027983 */ /* 0x004ea80000100800 */
        /* <DEDUP_REMOVED lines=42> */
[----:B---3--:R-:W-:Y:S05]  /*5690*/  IADD3.X R179, R0, UR11, RZ, P0, !PT ;  /* 0x0000000b00b37c10 */ /* 0x008fea00087fe4ff */
[----:B------:R-:W2:Y:S04]  /*56a0*/  LDG.E R177, [R178.64] ;  /* 0x00000004b2b17981 */ /* 0x000ea8000c1e1900 */
[----:B------:R-:W3:Y:S04]  /*56b0*/  LDG.E R176, [R178.64+0x20] ;  /* 0x00002004b2b07981 */ /* 0x000ee8000c1e1900 */
[----:B------:R4:W2:Y:S04]  /*56c0*/  LDG.E R2, [R178.64+0x80] ;  /* 0x00008004b2027981 */ /* 0x0008a8000c1e1900 */
[----:B------:R4:W2:Y:S01]  /*56d0*/  LDG.E R0, [R178.64+0xa0] ;  /* 0x0000a004b2007981 */ /* 0x0008a2000c1e1900 */
[-C--:B-1----:R-:W-:Y:S08]  /*56e0*/  HMMA.16816.F32.BF16 R20, R164, R168.reuse, R20 ;  /* 0x000000a8a414723c */ /* 0x082ff00000041814 */
        /* <DEDUP_REMOVED lines=45> */
[C---:B--2---:R-:W-:Y:S01]  /*59c0*/  FADD.FTZ R4, -R177.reuse, R4 ;  /* 0x00000004b1047221 */ /* 0x044fe20000010100 */
[C---:B------:R-:W-:Y:S01]  /*59d0*/  HMMA.16816.F32.BF16 R16, R164.reuse, R170, R16 ;  /* 0x000000aaa410723c */ /* 0x040fe20000041810 */
[----:B------:R-:W1:Y:S03]  /*59e0*/  LDSM.16.M88.4 R168, [R211+0x18800] ;  /* 0x01880000d3a8783b */ /* 0x000e660000000200 */
[----:B------:R-:W-:Y:S02]  /*59f0*/  FADD.FTZ R5, -R177, R5 ;  /* 0x00000005b1057221 */ /* 0x000fe40000010100 */
[----:B---3--:R-:W-:Y:S02]  /*5a00*/  FADD.FTZ R6, -R176, R6 ;  /* 0x00000006b0067221 */ /* 0x008fe40000010100 */
[----:B------:R-:W-:Y:S04]  /*5a10*/  FMUL.FTZ R179, R202, R4 ;  /* 0x00000004cab37220 */ /* 0x000fe80000410000 */
[----:B------:R-:W-:Y:S02]  /*5a20*/  FMUL.FTZ R178, R197, R5 ;  /* 0x00000005c5b27220 */ /* 0x000fe40000410000 */
[----:B------:R-:W-:Y:S02]  /*5a30*/  FADD.FTZ R7, -R176, R7 ;  /* 0x00000007b0077221 */ /* 0x000fe40000010100 */
[C---:B------:R-:W-:Y:S02]  /*5a40*/  FADD.FTZ R8, -R2.reuse, R8 ;  /* 0x0000000802087221 */ /* 0x040fe40000010100 */
[C---:B------:R-:W-:Y:S02]  /*5a50*/  FADD.FTZ R9, -R2.reuse, R9 ;  /* 0x0000000902097221 */ /* 0x040fe40000010100 */
[C---:B------:R-:W-:Y:S02]  /*5a60*/  FADD.FTZ R12, -R2.reuse, R12 ;  /* 0x0000000c020c7221 */ /* 0x040fe40000010100 */
[----:B------:R-:W-:Y:S02]  /*5a70*/  FADD.FTZ R13, -R2, R13 ;  /* 0x0000000d020d7221 */ /* 0x000fe40000010100 */
[C---:B------:R-:W-:Y:S02]  /*5a80*/  FADD.FTZ R18, -R176.reuse, R18 ;  /* 0x00000012b0127221 */ /* 0x040fe40000010100 */
[----:B------:R-:W-:Y:S02]  /*5a90*/  FADD.FTZ R19, -R176, R19 ;  /* 0x00000013b0137221 */ /* 0x000fe40000010100 */
[C---:B------:R-:W-:Y:S02]  /*5aa0*/  FADD.FTZ R16, -R177.reuse, R16 ;  /* 0x00000010b1107221 */ /* 0x040fe40000010100 */
[----:B------:R-:W-:Y:S02]  /*5ab0*/  FADD.FTZ R17, -R177, R17 ;  /* 0x00000011b1117221 */ /* 0x000fe40000010100 */
[C---:B------:R-:W-:Y:S02]  /*5ac0*/  FADD.FTZ R10, -R0.reuse, R10 ;  /* 0x0000000a000a7221 */ /* 0x040fe40000010100 */
[----:B------:R-:W-:Y:S02]  /*5ad0*/  FADD.FTZ R11, -R0, R11 ;  /* 0x0000000b000b7221 */ /* 0x000fe40000010100 */
[----:B------:R-:W-:Y:S01]  /*5ae0*/  FMUL.FTZ R180, R180, R6 ;  /* 0x00000006b4b47220 */ /* 0x000fe20000410000 */
[-C--:B-1----:R-:W-:Y:S08]  /*5af0*/  HMMA.16816.F32.BF16 R20, R164, R168.reuse, R20 ;  /* 0x000000a8a414723c */ /* 0x082ff00000041814 */
[C---:B------:R-:W-:Y:S07]  /*5b00*/  HMMA.16816.F32.BF16 R24, R172.reuse, R168, R24 ;  /* 0x000000a8ac18723c */ /* 0x040fee0000041818 */
[----:B------:R-:W-:Y:S01]  /*5b10*/  FMUL.FTZ R168, R198, R17 ;  /* 0x00000011c6a87220 */ /* 0x000fe20000410000 */
[-C--:B------:R-:W-:Y:S04]  /*5b20*/  HMMA.16816.F32.BF16 R28, R172, R170.reuse, R28 ;  /* 0x000000aaac1c723c */ /* 0x080fe8000004181c */
[----:B------:R-:W-:Y:S04]  /*5b30*/  FMUL.FTZ R17, R243, R9 ;  /* 0x00000009f3117220 */ /* 0x000fe80000410000 */
[C---:B------:R-:W-:Y:S01]  /*5b40*/  FADD.FTZ R20, -R177.reuse, R20 ;  /* 0x00000014b1147221 */ /* 0x040fe20000010100 */
[----:B------:R-:W-:Y:S04]  /*5b50*/  HMMA.16816.F32.BF16 R32, R164, R170, R32 ;  /* 0x000000aaa420723c */ /* 0x000fe80000041820 */
[----:B------:R-:W-:Y:S02]  /*5b60*/  FADD.FTZ R21, -R177, R21 ;  /* 0x00000015b1157221 */ /* 0x000fe40000010100 */
[----:B------:R-:W-:Y:S02]  /*5b70*/  FMUL.FTZ R173, R193, R20 ;  /* 0x00000014c1ad7220 */ /* 0x000fe40000410000 */
[----:B------:R-:W-:Y:S04]  /*5b80*/  FMUL.FTZ R172, R192, R21 ;  /* 0x00000015c0ac7220 */ /* 0x000fe80000410000 */
[----:B------:R-:W-:Y:S02]  /*5b90*/  FMUL.FTZ R165, R203, R18 ;  /* 0x00000012cba57220 */ /* 0x000fe40000410000 */
[----:B------:R-:W-:Y:S02]  /*5ba0*/  FMUL.FTZ R164, R201, R19 ;  /* 0x00000013c9a47220 */ /* 0x000fe40000410000 */
        /* <DEDUP_REMOVED lines=42> */
[----:B------:R-:W-:Y:S01]  /*5e50*/  ISETP.GE.AND P4, PT, R232, c[0x0][0x220], PT ;  /* 0x00008800e8007a0c */ /* 0x000fe20003f86270 */
[----:B------:R-:W-:Y:S01]  /*5e60*/  IMAD.MOV.U32 R9, RZ, RZ, c[0x0][0x190] ;  /* 0x00006400ff097624 */ /* 0x000fe200078e00ff */
[----:B------:R-:W-:Y:S01]  /*5e70*/  ISETP.GE.AND P3, PT, R240, c[0x0][0x220], PT ;  /* 0x00008800f0007a0c */ /* 0x000fe20003f66270 */
[----:B------:R-:W-:Y:S01]  /*5e80*/  IMAD.MOV.U32 R10, RZ, RZ, c[0x0][0x194] ;  /* 0x00006500ff0a7624 */ /* 0x000fe200078e00ff */
[----:B------:R-:W-:Y:S01]  /*5e90*/  ULOP3.LUT UR8, UR7, 0x1, URZ, 0xc0, !UPT ;  /* 0x0000000107087892 */ /* 0x000fe2000f8ec03f */
[----:B------:R-:W-:Y:S03]  /*5ea0*/  IMAD.U32 R5, R9, -0x40, RZ ;  /* 0xffffffc009057824 */ /* 0x000fe600078e00ff */
[----:B------:R-:W-:Y:S02]  /*5eb0*/  UISETP.NE.U32.AND UP1, UPT, UR8, 0x1, UPT ;  /* 0x000000010800788c */ /* 0x000fe4000bf25070 */
[----:B------:R-:W-:Y:S02]  /*5ec0*/  LEA R4, P0, R5, R230, 0x1 ;  /* 0x000000e605047211 */ /* 0x000fe400078008ff */
[----:B------:R-:W-:Y:S01]  /*5ed0*/  USEL UR8, UR40, 0x4000, !UP1 ;  /* 0x0000400028087887 */ /* 0x000fe2000c800000 */
[----:B------:R-:W-:Y:S02]  /*5ee0*/  SHF.R.S32.HI R2, RZ, 0x1f, R5 ;  /* 0x0000001fff027819 */ /* 0x000fe40000011405 */
[----:B------:R-:W-:Y:S02]  /*5ef0*/  LEA R0, P5, R9, R5, 0x5 ;  /* 0x0000000509007211 */ /* 0x000fe400078a28ff */
[----:B------:R-:W-:Y:S02]  /*5f00*/  LEA.HI.X.SX32 R5, R5, R231, 0x1, P0 ;  /* 0x000000e705057211 */ /* 0x000fe400000f0eff */
[----:B------:R-:W-:Y:S02]  /*5f10*/  IADD3 R219, R219, UR8, RZ ;  /* 0x00000008dbdb7c10 */ /* 0x000fe4000fffe0ff */
[----:B------:R-:W-:Y:S02]  /*5f20*/  IADD3 R226, R226, UR8, RZ ;  /* 0x00000008e2e27c10 */ /* 0x000fe4000fffe0ff */
[C---:B------:R-:W-:Y:S01]  /*5f30*/  @!P4 LEA R8, P0, R9.reuse, R4, 0x6 ;  /* 0x000000040908c211 */ /* 0x040fe200078030ff */
[----:B------:R1:W-:Y:S01]  /*5f40*/  @P4 STS [R219], RZ ;  /* 0x000000ffdb004388 */ /* 0x0003e20000000800 */
[C-C-:B------:R-:W-:Y:S02]  /*5f50*/  LEA.HI.X R2, R9.reuse, R2, R10.reuse, 0x5, P5 ;  /* 0x0000000209027211 */ /* 0x140fe400028f2c0a */
[----:B------:R-:W-:Y:S01]  /*5f60*/  @!P4 LEA.HI.X R9, R9, R5, R10, 0x6, P0 ;  /* 0x000000050909c211 */ /* 0x000fe200000f340a */
[----:B------:R1:W-:Y:S01]  /*5f70*/  @P4 STS [R219+0x4], RZ ;  /* 0x000004ffdb004388 */ /* 0x0003e20000000800 */
[----:B------:R-:W-:Y:S01]  /*5f80*/  @!P3 LEA R6, P5, R0, R230, 0x1 ;  /* 0x000000e60006b211 */ /* 0x000fe200078a08ff */
[----:B------:R-:W-:Y:S01]  /*5f90*/  IMAD.MOV.U32 R230, RZ, RZ, R4 ;  /* 0x000000ffffe67224 */ /* 0x000fe200078e0004 */
[----:B------:R-:W-:Y:S01]  /*5fa0*/  IADD3 R208, R208, UR8, RZ ;  /* 0x00000008d0d07c10 */ /* 0x000fe2000fffe0ff */
[----:B------:R1:W-:Y:S01]  /*5fb0*/  @P4 STS [R219+0x8], RZ ;  /* 0x000008ffdb004388 */ /* 0x0003e20000000800 */
[----:B------:R-:W-:Y:S01]  /*5fc0*/  @!P3 LEA.HI.X R7, R0, R231, R2, 0x1, P5 ;  /* 0x000000e70007b211 */ /* 0x000fe200028f0c02 */
[----:B------:R-:W-:Y:S02]  /*5fd0*/  IMAD.MOV.U32 R231, RZ, RZ, R5 ;  /* 0x000000ffffe77224 */ /* 0x000fe400078e0005 */
        /* <DEDUP_REMOVED lines=30> */
.L_x_347:
[----:B------:R-:W-:Y:S01]  /*61c0*/  F2FP.BF16.PACK_AB R12, R178, R179 ;  /* 0x000000b3b20c723e */ /* 0x000fe200000010ff */
[----:B------:R2:W5:Y:S01]  /*61d0*/  LDL R185, [R1+0x10] ;  /* 0x0000100001b97983 */ /* 0x0005620000100800 */
[----:B------:R-:W-:Y:S02]  /*61e0*/  F2FP.BF16.PACK_AB R11, R33, R180 ;  /* 0x000000b4210b723e */ /* 0x000fe400000010ff */
[----:B-1----:R-:W-:Y:S02]  /*61f0*/  F2FP.BF16.PACK_AB R8, R168, R170 ;  /* 0x000000aaa808723e */ /* 0x002fe400000010ff */
        /* <DEDUP_REMOVED lines=128> */
[C---:B------:R-:W-:Y:S02]  /*6a00*/  LEA R4, P0, R2.reuse, R228, 0x1 ;  /* 0x000000e402047211 */ /* 0x040fe400078008ff */
[----:B------:R-:W-:Y:S01]  /*6a10*/  SHF.R.S32.HI R6, RZ, 0x1f, R2 ;  /* 0x0000001fff067819 */ /* 0x000fe20000011402 */
[----:B------:R-:W-:Y:S01]  /*6a20*/  @!P3 IMAD.MOV.U32 R7, RZ, RZ, c[0x0][0x374] ;  /* 0x0000dd00ff07b624 */ /* 0x000fe200078e00ff */
[----:B------:R-:W-:Y:S01]  /*6a30*/  LEA.HI.X.SX32 R5, R2, R229, 0x1, P0 ;  /* 0x000000e502057211 */ /* 0x000fe200000f0eff */
[----:B------:R-:W-:Y:S01]  /*6a40*/  @!P4 IMAD.MOV.U32 R9, RZ, RZ, c[0x0][0x374] ;  /* 0x0000dd00ff09c624 */ /* 0x000fe200078e00ff */
[C---:B------:R-:W-:Y:S01]  /*6a50*/  @!P3 LEA R0, P5, R10.reuse, R2, 0x5 ;  /* 0x000000020a00b211 */ /* 0x040fe200078a28ff */
[----:B-----5:R-:W-:Y:S03]  /*6a60*/  IMAD.SHL.U32 R2, R185, 0x2, RZ ;  /* 0x00000002b9027824 */ /* 0x020fe600078e00ff */
[C---:B------:R-:W-:Y:S02]  /*6a70*/  @!P3 LEA.HI.X R7, R10.reuse, R6, R7, 0x5, P5 ;  /* 0x000000060a07b211 */ /* 0x040fe400028f2c07 */
[----:B------:R1:W-:Y:S01]  /*6a80*/  @P4 STS.128 [R2+0x8000], RZ ;  /* 0x008000ff02004388 */ /* 0x0003e20000000c00 */
[----:B------:R-:W-:Y:S02]  /*6a90*/  @!P4 LEA R8, P5, R10, R4, 0x6 ;  /* 0x000000040a08c211 */ /* 0x000fe400078a30ff */
[----:B------:R-:W-:Y:S01]  /*6aa0*/  @!P3 LEA R6, P0, R0, R228, 0x1 ;  /* 0x000000e40006b211 */ /* 0x000fe200078008ff */
[----:B------:R-:W-:Y:S01]  /*6ab0*/  @!PT LDS RZ, [RZ] ;  /* 0x00000000fffff984 */ /* 0x000fe20000000800 */
[----:B------:R-:W-:Y:S01]  /*6ac0*/  @!PT LDS RZ, [RZ] ;  /* 0x00000000fffff984 */ /* 0x000fe20000000800 */
[----:B------:R-:W-:Y:S01]  /*6ad0*/  @!PT LDS RZ, [RZ] ;  /* 0x00000000fffff984 */ /* 0x000fe20000000800 */
[----:B------:R1:W-:Y:S01]  /*6ae0*/  @!P4 LDGSTS.E.BYPASS.LTC128B.128 [R2+0x8000], [R4.64] ;  /* 0x080000000402cfae */ /* 0x0003e2000b901d44 */
[----:B------:R-:W-:Y:S01]  /*6af0*/  @!P4 LEA.HI.X R9, R10, R5, R9, 0x6, P5 ;  /* 0x000000050a09c211 */ /* 0x000fe200028f3409 */
[----:B------:R-:W-:Y:S01]  /*6b00*/  IMAD.MOV.U32 R228, RZ, RZ, R4 ;  /* 0x000000ffffe47224 */ /* 0x000fe200078e0004 */
[----:B------:R-:W-:Y:S01]  /*6b10*/  @!P3 LEA.HI.X R7, R0, R229, R7, 0x1, P0 ;  /* 0x000000e50007b211 */ /* 0x000fe200000f0c07 */
[----:B------:R1:W-:Y:S01]  /*6b20*/  @P3 STS.128 [R2+0xa000], RZ ;  /* 0x00a000ff02003388 */ /* 0x0003e20000000c00 */
[----:B------:R-:W-:Y:S03]  /*6b30*/  IMAD.MOV.U32 R229, RZ, RZ, R5 ;  /* 0x000000ffffe57224 */ /* 0x000fe600078e0005 */
        /* <DEDUP_REMOVED lines=15> */
.L_x_348:
        /* <DEDUP_REMOVED lines=13> */
[----:B------:R-:W-:Y:S04]  /*6d00*/  IMAD.MOV.U32 R0, RZ, RZ, c[0x0][0x22c] ;  /* 0x00008b00ff007624 */ /* 0x000fe800078e00ff */
[----:B------:R-:W4:Y:S01]  /*6d10*/  LDL R188, [R1+0x14] ;  /* 0x0000140001bc7983 */ /* 0x000f220000100800 */
[----:B------:R-:W-:Y:S04]  /*6d20*/  IMAD R0, R0, c[0x0][0x1c0], RZ ;  /* 0x0000700000007a24 */ /* 0x000fe800078e02ff */
[----:B------:R-:W-:Y:S01]  /*6d30*/  LDSM.16.M88.4 R168, [R207+0x1c000] ;  /* 0x01c00000cfa8783b */ /* 0x000fe20000000200 */
[----:B------:R-:W-:Y:S04]  /*6d40*/  IMAD.U32 R0, R0, -0x40, RZ ;  /* 0xffffffc000007824 */ /* 0x000fe800078e00ff */
[----:B-1----:R-:W4:Y:S01]  /*6d50*/  LDL R2, [R1+0x28] ;  /* 0x0000280001027983 */ /* 0x002f220000100800 */
[C---:B------:R-:W-:Y:S04]  /*6d60*/  LEA R225, P0, R0.reuse, R186, 0x2 ;  /* 0x000000ba00e17211 */ /* 0x040fe800078010ff */
[----:B------:R-:W1:Y:S01]  /*6d70*/  LDSM.16.MT88.4 R172, [R204+0x800] ;  /* 0x00080000ccac783b */ /* 0x000e620000004200 */
[----:B------:R-:W-:Y:S01]  /*6d80*/  LEA.HI.X.SX32 R224, R0, R187, 0x2, P0 ;  /* 0x000000bb00e07211 */ /* 0x000fe200000f16ff */
[----:B------:R-:W-:Y:S03]  /*6d90*/  IMAD.MOV.U32 R0, RZ, RZ, c[0x0][0x22c] ;  /* 0x00008b00ff007624 */ /* 0x000fe600078e00ff */
[----:B------:R-:W1:Y:S01]  /*6da0*/  LDSM.16.M88.4 R176, [R207+0x1d000] ;  /* 0x01d00000cfb0783b */ /* 0x000e620000000200 */
[----:B------:R-:W-:Y:S01]  /*6db0*/  IMAD R0, R0, c[0x0][0x1c0], RZ ;  /* 0x0000700000007a24 */ /* 0x000fe200078e02ff */
[-C--:B--2---:R-:W-:Y:S03]  /*6dc0*/  HMMA.16816.F32.BF16 R4, R32, R16.reuse, RZ ;  /* 0x000000102004723c */ /* 0x084fe600000418ff */
[----:B------:R-:W2:Y:S01]  /*6dd0*/  LDSM.16.MT88.4 R180, [R204+0x4800] ;  /* 0x00480000ccb4783b */ /* 0x000ea20000004200 */
[----:B------:R-:W-:Y:S04]  /*6de0*/  IMAD.SHL.U32 R0, R0, 0x10, RZ ;  /* 0x0000001000007824 */ /* 0x000fe800078e00ff */
        /* <DEDUP_REMOVED lines=66> */
[----:B------:R-:W4:Y:S05]  /*7210*/  LDSM.16.MT88.4 R164, [R204+0x7000] ;  /* 0x00700000cca4783b */ /* 0x000f2a0000004200 */
[----:B------:R-:W-:Y:S02]  /*7220*/  LDSM.16.M88.4 R172, [R3+0x1e000] ;  /* 0x01e0000003ac783b */ /* 0x000fe40000000200 */
[-C--:B-1----:R-:W-:Y:S01]  /*7230*/  HMMA.16816.F32.BF16 R4, R168, R176.reuse, R4 ;  /* 0x000000b0a804723c */ /* 0x082fe20000041804 */
[----:B--2---:R-:W-:Y:S04]  /*7240*/  IMAD.MOV.U32 R184, RZ, RZ, c[0x0][0x22c] ;  /* 0x00008b00ffb87624 */ /* 0x004fe800078e00ff */
[----:B------:R-:W-:Y:S04]  /*7250*/  IMAD R184, R184, c[0x0][0x1c0], RZ ;  /* 0x00007000b8b87a24 */ /* 0x000fe800078e02ff */
[----:B------:R-:W-:Y:S01]  /*7260*/  IMAD R184, R184, 0x38, RZ ;  /* 0x00000038b8b87824 */ /* 0x000fe200078e02ff */
[C---:B---3--:R-:W-:Y:S08]  /*7270*/  HMMA.16816.F32.BF16 R8, R180.reuse, R176, R8 ;  /* 0x000000b0b408723c */ /* 0x048ff00000041808 */
[-C--:B------:R-:W-:Y:S08]  /*7280*/  HMMA.16816.F32.BF16 R12, R180, R178.reuse, R12 ;  /* 0x000000b2b40c723c */ /* 0x080ff0000004180c */
[C---:B------:R-:W-:Y:S01]  /*7290*/  HMMA.16816.F32.BF16 R16, R168.reuse, R178, R16 ;  /* 0x000000b2a810723c */ /* 0x040fe20000041810 */
[----:B------:R-:W1:Y:S07]  /*72a0*/  LDSM.16.MT88.4 R176, [R204+0x3800] ;  /* 0x00380000ccb0783b */ /* 0x000e6e0000004200 */
[-C--:B----4-:R-:W-:Y:S08]  /*72b0*/  HMMA.16816.F32.BF16 R20, R168, R164.reuse, R20 ;  /* 0x000000a4a814723c */ /* 0x090ff00000041814 */
[C---:B------:R-:W-:Y:S08]  /*72c0*/  HMMA.16816.F32.BF16 R24, R180.reuse, R164, R24 ;  /* 0x000000a4b418723c */ /* 0x040ff00000041818 */
[-C--:B------:R-:W-:Y:S01]  /*72d0*/  HMMA.16816.F32.BF16 R28, R180, R166.reuse, R28 ;  /* 0x000000a6b41c723c */ /* 0x080fe2000004181c */
[----:B------:R2:W3:Y:S07]  /*72e0*/  LDSM.16.M88.4 R180, [R3+0x1f000] ;  /* 0x01f0000003b4783b */ /* 0x0004ee0000000200 */
[----:B------:R-:W-:Y:S01]  /*72f0*/  HMMA.16816.F32.BF16 R32, R168, R166, R32 ;  /* 0x000000a6a820723c */ /* 0x000fe20000041820 */
[----:B------:R-:W4:Y:S06]  /*7300*/  LDSM.16.MT88.4 R164, [R204+0x7800] ;  /* 0x00780000cca4783b */ /* 0x000f2c0000004200 */
[----:B------:R-:W-:Y:S01]  /*7310*/  @P2 IADD3 R168, P3, R188, UR10, RZ ;  /* 0x0000000abca82c10 */ /* 0x000fe2000ff7e0ff */
        /* <DEDUP_REMOVED lines=10> */
[----:B------:R-:W-:Y:S04]  /*73c0*/  IMAD R188, R188, 0x18, RZ ;  /* 0x00000018bcbc7824 */ /* 0x000fe800078e02ff */
[----:B------:R1:W5:Y:S01]  /*73d0*/  @P2 LDG.E R247, [R168.64+0x80] ;  /* 0x00008004a8f72981 */ /* 0x000362000c1e1900 */
[C---:B---3--:R-:W-:Y:S04]  /*73e0*/  HMMA.16816.F32.BF16 R8, R180.reuse, R176, R8 ;  /* 0x000000b0b408723c */ /* 0x048fe80000041808 */
[----:B------:R1:W5:Y:S01]  /*73f0*/  @P2 LDG.E R248, [R168.64+0xa0] ;  /* 0x0000a004a8f82981 */ /* 0x000362000c1e1900 */
[-C--:B------:R-:W-:Y:S04]  /*7400*/  LEA R170, P2, R188, R2.reuse, 0x2 ;  /* 0x00000002bcaa7211 */ /* 0x080fe800078410ff */
[----:B------:R2:W-:Y:S03]  /*7410*/  RED.E.ADD.F32.FTZ.RN.STRONG.GPU [R2.64], R4 ;  /* 0x000000040200798e */ /* 0x0005e6000c10e784 */
[CC--:B------:R-:W-:Y:S01]  /*7420*/  LEA R176, P0, R0.reuse, R2.reuse, 0x2 ;  /* 0x0000000200b07211 */ /* 0x0c0fe200078010ff */
[-C--:B------:R-:W-:Y:S03]  /*7430*/  HMMA.16816.F32.BF16 R12, R180, R178.reuse, R12 ;  /* 0x000000b2b40c723c */ /* 0x080fe6000004180c */
[-C--:B------:R-:W-:Y:S02]  /*7440*/  LEA.HI.X.SX32 R177, R0, R3.reuse, 0x2, P0 ;  /* 0x0000000300b17211 */ /* 0x080fe400000f16ff */
[-C--:B------:R-:W-:Y:S01]  /*7450*/  LEA.HI.X.SX32 R171, R188, R3.reuse, 0x2, P2 ;  /* 0x00000003bcab7211 */ /* 0x080fe200010f16ff */
[----:B------:R-:W-:Y:S02]  /*7460*/  IMAD.MOV.U32 R188, RZ, RZ, c[0x0][0x22c] ;  /* 0x00008b00ffbc7624 */ /* 0x000fe400078e00ff */
[C---:B------:R-:W-:Y:S01]  /*7470*/  HMMA.16816.F32.BF16 R16, R172.reuse, R178, R16 ;  /* 0x000000b2ac10723c */ /* 0x040fe20000041810 */
[----:B------:R-:W3:Y:S03]  /*7480*/  LDL R179, [R1+0x4] ;  /* 0x0000040001b37983 */ /* 0x000ee60000100800 */
[----:B------:R-:W-:Y:S02]  /*7490*/  IMAD R188, R188, c[0x0][0x1c0], RZ ;  /* 0x00007000bcbc7a24 */ /* 0x000fe400078e02ff */
[----:B------:R-:W3:Y:S02]  /*74a0*/  LDL R178, [R1+0xc] ;  /* 0x00000c0001b27983 */ /* 0x000ee40000100800 */
[-C--:B----4-:R-:W-:Y:S04]  /*74b0*/  HMMA.16816.F32.BF16 R20, R172, R164.reuse, R20 ;  /* 0x000000a4ac14723c */ /* 0x090fe80000041814 */
[-C--:B-1----:R-:W-:Y:S01]  /*74c0*/  LEA R168, P0, R190, R2.reuse, 0x2 ;  /* 0x00000002bea87211 */ /* 0x082fe200078010ff */
[----:B------:R-:W-:Y:S03]  /*74d0*/  IMAD R188, R188, 0x30, RZ ;  /* 0x00000030bcbc7824 */ /* 0x000fe600078e02ff */
[C---:B------:R-:W-:Y:S04]  /*74e0*/  HMMA.16816.F32.BF16 R24, R180.reuse, R164, R24 ;  /* 0x000000a4b418723c */ /* 0x040fe80000041818 */
[-C--:B------:R-:W-:Y:S02]  /*74f0*/  LEA.HI.X.SX32 R169, R190, R3.reuse, 0x2, P0 ;  /* 0x00000003bea97211 */ /* 0x080fe400000f16ff */
[CC--:B--2---:R-:W-:Y:S02]  /*7500*/  LEA R4, P2, R188.reuse, R2.reuse, 0x2 ;  /* 0x00000002bc047211 */ /* 0x0c4fe400078410ff */
[-C--:B------:R-:W-:Y:S04]  /*7510*/  HMMA.16816.F32.BF16 R28, R180, R166.reuse, R28 ;  /* 0x000000a6b41c723c */ /* 0x080fe8000004181c */
[CC--:B------:R-:W-:Y:S04]  /*7520*/  LEA R164, P3, R227.reuse, R2.reuse, 0x2 ;  /* 0x00000002e3a47211 */ /* 0x0c0fe800078610ff */
[----:B------:R-:W-:Y:S04]  /*7530*/  HMMA.16816.F32.BF16 R32, R172, R166, R32 ;  /* 0x000000a6ac20723c */ /* 0x000fe80000041820 */
[-C--:B------:R-:W-:Y:S03]  /*7540*/  LEA.HI.X.SX32 R165, R227, R3.reuse, 0x2, P3 ;  /* 0x00000003e3a57211 */ /* 0x080fe600018f16ff */
[CC--:B------:R-:W-:Y:S02]  /*7550*/  LEA R166, P3, R189.reuse, R2.reuse, 0x2 ;  /* 0x00000002bda67211 */ /* 0x0c0fe400078610ff */
[----:B------:R1:W-:Y:S03]  /*7560*/  RED.E.ADD.F32.FTZ.RN.STRONG.GPU [R164.64], R5 ;  /* 0x00000005a400798e */ /* 0x0003e6000c10e784 */
[-C--:B------:R-:W-:Y:S01]  /*7570*/  LEA.HI.X.SX32 R167, R189, R3.reuse, 0x2, P3 ;  /* 0x00000003bda77211 */ /* 0x080fe200018f16ff */
[----:B------:R-:W-:Y:S01]  /*7580*/  IMAD.MOV.U32 R189, RZ, RZ, c[0x0][0x22c] ;  /* 0x00008b00ffbd7624 */ /* 0x000fe200078e00ff */
[----:B------:R2:W-:Y:S03]  /*7590*/  RED.E.ADD.F32.FTZ.RN.STRONG.GPU [R176.64], R6 ;  /* 0x00000006b000798e */ /* 0x0005e6000c10e784 */
[----:B------:R-:W-:Y:S02]  /*75a0*/  IMAD R189, R189, c[0x0][0x1c0], RZ ;  /* 0x00007000bdbd7a24 */ /* 0x000fe400078e02ff */
[----:B------:R4:W-:Y:S02]  /*75b0*/  RED.E.ADD.F32.FTZ.RN.STRONG.GPU [R170.64], R7 ;  /* 0x00000007aa00798e */ /* 0x0009e4000c10e784 */
[----:B------:R-:W-:Y:S03]  /*75c0*/  IMAD.SHL.U32 R189, R189, 0x10, RZ ;  /* 0x00000010bdbd7824 */ /* 0x000fe600078e00ff */
[----:B------:R4:W-:Y:S05]  /*75d0*/  RED.E.ADD.F32.FTZ.RN.STRONG.GPU [R168.64], R8 ;  /* 0x00000008a800798e */ /* 0x0009ea000c10e784 */
[----:B------:R4:W-:Y:S01]  /*75e0*/  RED.E.ADD.F32.FTZ.RN.STRONG.GPU [R166.64], R9 ;  /* 0x00000009a600798e */ /* 0x0009e2000c10e784 */
[-C--:B-1----:R-:W-:Y:S01]  /*75f0*/  LEA.HI.X.SX32 R5, R188, R3.reuse, 0x2, P2 ;  /* 0x00000003bc057211 */ /* 0x082fe200010f16ff */
[----:B------:R-:W-:Y:S04]  /*7600*/  IMAD.MOV.U32 R188, RZ, RZ, c[0x0][0x22c] ;  /* 0x00008b00ffbc7624 */ /* 0x000fe800078e00ff */
[----:B------:R1:W-:Y:S01]  /*7610*/  RED.E.ADD.F32.FTZ.RN.STRONG.GPU [R4.64], R10 ;  /* 0x0000000a0400798e */ /* 0x0003e2000c10e784 */
[-C--:B--2---:R-:W-:Y:S01]  /*7620*/  LEA R6, P0, R184, R2.reuse, 0x2 ;  /* 0x00000002b8067211 */ /* 0x084fe200078010ff */
[----:B------:R-:W-:Y:S03]  /*7630*/  IMAD R188, R188, c[0x0][0x1c0], RZ ;  /* 0x00007000bcbc7a24 */ /* 0x000fe600078e02ff */
[-C--:B----4-:R-:W-:Y:S01]  /*7640*/  LEA.HI.X.SX32 R7, R184, R3.reuse, 0x2, P0 ;  /* 0x00000003b8077211 */ /* 0x090fe200000f16ff */
[----:B------:R-:W-:Y:S01]  /*7650*/  IMAD.SHL.U32 R188, R188, 0x10, RZ ;  /* 0x00000010bcbc7824 */ /* 0x000fe200078e00ff */
[----:B------:R-:W-:Y:S01]  /*7660*/  IADD3 R184, R189, 0x20, RZ ;  /* 0x00000020bdb87810 */ /* 0x000fe20007ffe0ff */
[----:B------:R-:W2:Y:S03]  /*7670*/  LDL R168, [R1] ;  /* 0x0000000001a87983 */ /* 0x000ea60000100800 */
[----:B------:R-:W-:Y:S02]  /*7680*/  IADD3 R189, R188, 0x20, RZ ;  /* 0x00000020bcbd7810 */ /* 0x000fe40007ffe0ff */
[----:B------:R-:W4:Y:S03]  /*7690*/  LDL R167, [R1+0x8] ;  /* 0x0000080001a77983 */ /* 0x000f260000100800 */
[C---:B------:R-:W-:Y:S01]  /*76a0*/  IMAD.IADD R189, R227.reuse, 0x1, R189 ;  /* 0x00000001e3bd7824 */ /* 0x040fe200078e02bd */
[----:B------:R-:W-:Y:S01]  /*76b0*/  IADD3 R166, R0, 0x60, RZ ;  /* 0x0000006000a67810 */ /* 0x000fe20007ffe0ff */
[----:B------:R1:W-:Y:S05]  /*76c0*/  RED.E.ADD.F32.FTZ.RN.STRONG.GPU [R6.64], R11 ;  /* 0x0000000b0600798e */ /* 0x0003ea000c10e784 */
[----:B------:R-:W-:Y:S01]  /*76d0*/  RED.E.ADD.F32.FTZ.RN.STRONG.GPU [R2.64+0x80], R16 ;  /* 0x000080100200798e */ /* 0x000fe2000c10e784 */
[CC--:B-1----:R-:W-:Y:S04]  /*76e0*/  LEA R4, P0, R184.reuse, R2.reuse, 0x2 ;  /* 0x00000002b8047211 */ /* 0x0c2fe800078010ff */
[----:B------:R1:W-:Y:S01]  /*76f0*/  RED.E.ADD.F32.FTZ.RN.STRONG.GPU [R164.64+0x80], R17 ;  /* 0x00008011a400798e */ /* 0x0003e2000c10e784 */
[-C--:B------:R-:W-:Y:S02]  /*7700*/  LEA.HI.X.SX32 R5, R184, R3.reuse, 0x2, P0 ;  /* 0x00000003b8057211 */ /* 0x080fe400000f16ff */
[C---:B------:R-:W-:Y:S02]  /*7710*/  IADD3 R184, R188.reuse, 0x20, RZ ;  /* 0x00000020bcb87810 */ /* 0x040fe40007ffe0ff */
[----:B------:R-:W-:Y:S01]  /*7720*/  IADD3 R188, R188, 0x20, RZ ;  /* 0x00000020bcbc7810 */ /* 0x000fe20007ffe0ff */
[----:B------:R3:W-:Y:S02]  /*7730*/  RED.E.ADD.F32.FTZ.RN.STRONG.GPU [R4.64], R18 ;  /* 0x000000120400798e */ /* 0x0007e4000c10e784 */
[C---:B------:R-:W-:Y:S02]  /*7740*/  IMAD.IADD R184, R227.reuse, 0x1, R184 ;  /* 0x00000001e3b87824 */ /* 0x040fe400078e02b8 */
[C---:B------:R-:W-:Y:S02]  /*7750*/  IMAD.IADD R188, R227.reuse, 0x1, R188 ;  /* 0x00000001e3bc7824 */ /* 0x040fe400078e02bc */
[C---:B------:R-:W-:Y:S02]  /*7760*/  IMAD.IADD R184, R227.reuse, 0x1, R184 ;  /* 0x00000001e3b87824 */ /* 0x040fe400078e02b8 */
[C---:B------:R-:W-:Y:S02]  /*7770*/  IMAD.IADD R188, R227.reuse, 0x1, R188 ;  /* 0x00000001e3bc7824 */ /* 0x040fe400078e02bc */
[----:B------:R-:W-:Y:S01]  /*7780*/  IMAD.IADD R184, R227, 0x1, R184 ;  /* 0x00000001e3b87824 */ /* 0x000fe200078e02b8 */
[CC--:B------:R-:W-:Y:S02]  /*7790*/  LEA R6, P2, R189.reuse, R2.reuse, 0x2 ;  /* 0x00000002bd067211 */ /* 0x0c0fe400078410ff */
[CC--:B------:R-:W-:Y:S02]  /*77a0*/  LEA R10, P0, R188.reuse, R2.reuse, 0x2 ;  /* 0x00000002bc0a7211 */ /* 0x0c0fe400078010ff */
[-C--:B------:R-:W-:Y:S01]  /*77b0*/  LEA.HI.X.SX32 R7, R189, R3.reuse, 0x2, P2 ;  /* 0x00000003bd077211 */ /* 0x080fe200010f16ff */
[----:B------:R-:W-:Y:S01]  /*77c0*/  IMAD.MOV.U32 R189, RZ, RZ, c[0x0][0x22c] ;  /* 0x00008b00ffbd7624 */ /* 0x000fe200078e00ff */
[-C--:B------:R-:W-:Y:S01]  /*77d0*/  LEA.HI.X.SX32 R11, R188, R3.reuse, 0x2, P0 ;  /* 0x00000003bc0b7211 */ /* 0x080fe200000f16ff */
[----:B------:R-:W-:Y:S01]  /*77e0*/  IMAD.MOV.U32 R188, RZ, RZ, c[0x0][0x22c] ;  /* 0x00008b00ffbc7624 */ /* 0x000fe200078e00ff */
[-C--:B------:R-:W-:Y:S01]  /*77f0*/  LEA R8, P3, R184, R2.reuse, 0x2 ;  /* 0x00000002b8087211 */ /* 0x080fe200078610ff */
[----:B------:R3:W-:Y:S01]  /*7800*/  RED.E.ADD.F32.FTZ.RN.STRONG.GPU [R6.64], R19 ;  /* 0x000000130600798e */ /* 0x0007e2000c10e784 */
[----:B------:R-:W-:Y:S01]  /*7810*/  IMAD R189, R189, c[0x0][0x1c0], RZ ;  /* 0x00007000bdbd7a24 */ /* 0x000fe200078e02ff */
[----:B-1----:R-:W-:Y:S01]  /*7820*/  IADD3 R17, R0, 0x60, RZ ;  /* 0x0000006000117810 */ /* 0x002fe20007ffe0ff */
[----:B------:R-:W-:Y:S01]  /*7830*/  IMAD R188, R188, c[0x0][0x1c0], RZ ;  /* 0x00007000bcbc7a24 */ /* 0x000fe200078e02ff */
[-C--:B------:R-:W-:Y:S01]  /*7840*/  LEA.HI.X.SX32 R9, R184, R3.reuse, 0x2, P3 ;  /* 0x00000003b8097211 */ /* 0x080fe200018f16ff */
[----:B------:R1:W-:Y:S01]  /*7850*/  RED.E.ADD.F32.FTZ.RN.STRONG.GPU [R10.64], R12 ;  /* 0x0000000c0a00798e */ /* 0x0003e2000c10e784 */
[----:B------:R-:W-:Y:S01]  /*7860*/  IMAD.SHL.U32 R189, R189, 0x10, RZ ;  /* 0x00000010bdbd7824 */ /* 0x000fe200078e00ff */
[----:B------:R-:W-:Y:S01]  /*7870*/  IADD3 R16, R0, 0x60, RZ ;  /* 0x0000006000107810 */ /* 0x000fe20007ffe0ff */
[----:B------:R-:W-:Y:S02]  /*7880*/  IMAD.SHL.U32 R188, R188, 0x10, RZ ;  /* 0x00000010bcbc7824 */ /* 0x000fe400078e00ff */
[----:B------:R1:W-:Y:S01]  /*7890*/  RED.E.ADD.F32.FTZ.RN.STRONG.GPU [R8.64], R13 ;  /* 0x0000000d0800798e */ /* 0x0003e2000c10e784 */
[----:B------:R-:W-:Y:S01]  /*78a0*/  IADD3 R169, R189, 0x40, RZ ;  /* 0x00000040bda97810 */ /* 0x000fe20007ffe0ff */
[C---:B------:R-:W-:Y:S01]  /*78b0*/  IMAD.IADD R17, R227.reuse, 0x1, R17 ;  /* 0x00000001e3117824 */ /* 0x040fe200078e0211 */
[C---:B------:R-:W-:Y:S01]  /*78c0*/  IADD3 R171, R188.reuse, 0x40, RZ ;  /* 0x00000040bcab7810 */ /* 0x040fe20007ffe0ff */
[C---:B------:R-:W-:Y:S01]  /*78d0*/  IMAD.IADD R16, R227.reuse, 0x1, R16 ;  /* 0x00000001e3107824 */ /* 0x040fe200078e0210 */
[----:B------:R-:W-:Y:S01]  /*78e0*/  IADD3 R170, R188, 0x40, RZ ;  /* 0x00000040bcaa7810 */ /* 0x000fe20007ffe0ff */
[C---:B------:R-:W-:Y:S02]  /*78f0*/  IMAD.IADD R0, R227.reuse, 0x1, R251 ;  /* 0x00000001e3007824 */ /* 0x040fe400078e02fb */
[C---:B------:R-:W-:Y:S02]  /*7900*/  IMAD.IADD R171, R227.reuse, 0x1, R171 ;  /* 0x00000001e3ab7824 */ /* 0x040fe400078e02ab */
[C---:B------:R-:W-:Y:S02]  /*7910*/  IMAD.IADD R170, R227.reuse, 0x1, R170 ;  /* 0x00000001e3aa7824 */ /* 0x040fe400078e02aa */
[C---:B------:R-:W-:Y:S02]  /*7920*/  IMAD.IADD R16, R227.reuse, 0x1, R16 ;  /* 0x00000001e3107824 */ /* 0x040fe400078e0210 */
[----:B------:R-:W-:Y:S01]  /*7930*/  IMAD.IADD R170, R227, 0x1, R170 ;  /* 0x00000001e3aa7824 */ /* 0x000fe200078e02aa */
[CC--:B---3--:R-:W-:Y:S04]  /*7940*/  LEA R4, P2, R179.reuse, R2.reuse, 0x2 ;  /* 0x00000002b3047211 */ /* 0x0c8fe800078410ff */
[-C--:B------:R-:W-:Y:S02]  /*7950*/  LEA.HI.X.SX32 R5, R179, R3.reuse, 0x2, P2 ;  /* 0x00000003b3057211 */ /* 0x080fe400010f16ff */
[CC--:B------:R-:W-:Y:S02]  /*7960*/  LEA R6, P0, R178.reuse, R2.reuse, 0x2 ;  /* 0x00000002b2067211 */ /* 0x0c0fe400078010ff */
[CC--:B-1----:R-:W-:Y:S01]  /*7970*/  LEA R12, P2, R171.reuse, R2.reuse, 0x2 ;  /* 0x00000002ab0c7211 */ /* 0x0c2fe200078410ff */
[----:B------:R1:W-:Y:S01]  /*7980*/  RED.E.ADD.F32.FTZ.RN.STRONG.GPU [R4.64], R14 ;  /* 0x0000000e0400798e */ /* 0x0003e2000c10e784 */
[-C--:B------:R-:W-:Y:S02]  /*7990*/  LEA.HI.X.SX32 R7, R178, R3.reuse, 0x2, P0 ;  /* 0x00000003b2077211 */ /* 0x080fe400000f16ff */
[-C--:B------:R-:W-:Y:S03]  /*79a0*/  LEA.HI.X.SX32 R13, R171, R3.reuse, 0x2, P2 ;  /* 0x00000003ab0d7211 */ /* 0x080fe600010f16ff */
[----:B------:R3:W-:Y:S05]  /*79b0*/  RED.E.ADD.F32.FTZ.RN.STRONG.GPU [R6.64], R15 ;  /* 0x0000000f0600798e */ /* 0x0007ea000c10e784 */
[----:B------:R-:W-:Y:S05]  /*79c0*/  RED.E.ADD.F32.FTZ.RN.STRONG.GPU [R2.64+0x100], R20 ;  /* 0x000100140200798e */ /* 0x000fea000c10e784 */
[----:B------:R-:W-:Y:S01]  /*79d0*/  RED.E.ADD.F32.FTZ.RN.STRONG.GPU [R164.64+0x100], R21 ;  /* 0x00010015a400798e */ /* 0x000fe2000c10e784 */
[CC--:B-1----:R-:W-:Y:S02]  /*79e0*/  LEA R4, P0, R169.reuse, R2.reuse, 0x2 ;  /* 0x00000002a9047211 */ /* 0x0c2fe400078010ff */
[-C--:B------:R-:W-:Y:S02]  /*79f0*/  LEA R14, P6, R166, R2.reuse, 0x2 ;  /* 0x00000002a60e7211 */ /* 0x080fe400078c10ff */
[-C--:B------:R-:W-:Y:S02]  /*7a00*/  LEA.HI.X.SX32 R5, R169, R3.reuse, 0x2, P0 ;  /* 0x00000003a9057211 */ /* 0x080fe400000f16ff */
[----:B------:R-:W-:Y:S02]  /*7a10*/  IADD3 R169, R188, 0x40, RZ ;  /* 0x00000040bca97810 */ /* 0x000fe40007ffe0ff */
[-C--:B------:R-:W-:Y:S01]  /*7a20*/  LEA R10, P0, R170, R2.reuse, 0x2 ;  /* 0x00000002aa0a7211 */ /* 0x080fe200078010ff */
[----:B------:R-:W-:Y:S01]  /*7a30*/  RED.E.ADD.F32.FTZ.RN.STRONG.GPU [R4.64], R22 ;  /* 0x000000160400798e */ /* 0x000fe2000c10e784 */
[-C--:B---3--:R-:W-:Y:S01]  /*7a40*/  LEA.HI.X.SX32 R15, R166, R3.reuse, 0x2, P6 ;  /* 0x00000003a60f7211 */ /* 0x088fe200030f16ff */
[C---:B------:R-:W-:Y:S01]  /*7a50*/  IMAD.IADD R169, R227.reuse, 0x1, R169 ;  /* 0x00000001e3a97824 */ /* 0x040fe200078e02a9 */
[-C--:B------:R-:W-:Y:S02]  /*7a60*/  LEA.HI.X.SX32 R11, R170, R3.reuse, 0x2, P0 ;  /* 0x00000003aa0b7211 */ /* 0x080fe400000f16ff */
[----:B------:R1:W-:Y:S01]  /*7a70*/  RED.E.ADD.F32.FTZ.RN.STRONG.GPU [R12.64], R23 ;  /* 0x000000170c00798e */ /* 0x0003e2000c10e784 */
[C---:B------:R-:W-:Y:S04]  /*7a80*/  IMAD.IADD R169, R227.reuse, 0x1, R169 ;  /* 0x00000001e3a97824 */ /* 0x040fe800078e02a9 */
[----:B------:R-:W-:Y:S01]  /*7a90*/  IMAD.IADD R169, R227, 0x1, R169 ;  /* 0x00000001e3a97824 */ /* 0x000fe200078e02a9 */
[----:B------:R3:W-:Y:S04]  /*7aa0*/  RED.E.ADD.F32.FTZ.RN.STRONG.GPU [R10.64], R24 ;  /* 0x000000180a00798e */ /* 0x0007e8000c10e784 */
[CC--:B------:R-:W-:Y:S01]  /*7ab0*/  LEA R8, P3, R169.reuse, R2.reuse, 0x2 ;  /* 0x00000002a9087211 */ /* 0x0c0fe200078610ff */
[----:B------:R-:W-:Y:S03]  /*7ac0*/  LDSM.16.MT88.4 R20, [R206+0x2000] ;  /* 0x00200000ce14783b */ /* 0x000fe60000004200 */
[-C--:B------:R-:W-:Y:S05]  /*7ad0*/  LEA.HI.X.SX32 R9, R169, R3.reuse, 0x2, P3 ;  /* 0x00000003a9097211 */ /* 0x080fea00018f16ff */
[----:B------:R4:W-:Y:S01]  /*7ae0*/  RED.E.ADD.F32.FTZ.RN.STRONG.GPU [R8.64], R25 ;  /* 0x000000190800798e */ /* 0x0009e2000c10e784 */
[CC--:B-1----:R-:W-:Y:S04]  /*7af0*/  LEA R12, P5, R17.reuse, R2.reuse, 0x2 ;  /* 0x00000002110c7211 */ /* 0x0c2fe800078a10ff */
[-C--:B------:R-:W-:Y:S02]  /*7b00*/  LEA.HI.X.SX32 R13, R17, R3.reuse, 0x2, P5 ;  /* 0x00000003110d7211 */ /* 0x080fe400028f16ff */
[-C--:B--2---:R-:W-:Y:S02]  /*7b10*/  LEA R6, P2, R168, R2.reuse, 0x2 ;  /* 0x00000002a8067211 */ /* 0x084fe400078410ff */
[-C--:B---3--:R-:W-:Y:S02]  /*7b20*/  LEA R10, P4, R16, R2.reuse, 0x2 ;  /* 0x00000002100a7211 */ /* 0x088fe400078810ff */
[-C--:B------:R-:W-:Y:S02]  /*7b30*/  LEA.HI.X.SX32 R7, R168, R3.reuse, 0x2, P2 ;  /* 0x00000003a8077211 */ /* 0x080fe400010f16ff */
[CC--:B----4-:R-:W-:Y:S01]  /*7b40*/  LEA R4, P0, R167.reuse, R2.reuse, 0x2 ;  /* 0x00000002a7047211 */ /* 0x0d0fe200078010ff */
[----:B------:R-:W-:Y:S01]  /*7b50*/  LDSM.16.MT88.4 R168, [R206+0x2800] ;  /* 0x00280000cea8783b */ /* 0x000fe20000004200 */
[-C--:B------:R-:W-:Y:S02]  /*7b60*/  LEA.HI.X.SX32 R11, R16, R3.reuse, 0x2, P4 ;  /* 0x00000003100b7211 */ /* 0x080fe400020f16ff */
[-C--:B------:R-:W-:Y:S02]  /*7b70*/  LEA.HI.X.SX32 R5, R167, R3.reuse, 0x2, P0 ;  /* 0x00000003a7057211 */ /* 0x080fe400000f16ff */
[----:B------:R1:W-:Y:S01]  /*7b80*/  RED.E.ADD.F32.FTZ.RN.STRONG.GPU [R6.64], R26 ;  /* 0x0000001a0600798e */ /* 0x0003e2000c10e784 */
[CC--:B------:R-:W-:Y:S04]  /*7b90*/  LEA R8, P3, R252.reuse, R2.reuse, 0x2 ;  /* 0x00000002fc087211 */ /* 0x0c0fe800078610ff */
[----:B------:R2:W-:Y:S01]  /*7ba0*/  RED.E.ADD.F32.FTZ.RN.STRONG.GPU [R4.64], R27 ;  /* 0x0000001b0400798e */ /* 0x0005e2000c10e784 */
[-C--:B------:R-:W-:Y:S04]  /*7bb0*/  LEA.HI.X.SX32 R9, R252, R3.reuse, 0x2, P3 ;  /* 0x00000003fc097211 */ /* 0x080fe800018f16ff */
[----:B------:R-:W-:Y:S05]  /*7bc0*/  RED.E.ADD.F32.FTZ.RN.STRONG.GPU [R2.64+0x180], R32 ;  /* 0x000180200200798e */ /* 0x000fea000c10e784 */
[----:B------:R-:W-:Y:S05]  /*7bd0*/  RED.E.ADD.F32.FTZ.RN.STRONG.GPU [R164.64+0x180], R33 ;  /* 0x00018021a400798e */ /* 0x000fea000c10e784 */
[----:B------:R-:W-:Y:S05]  /*7be0*/  RED.E.ADD.F32.FTZ.RN.STRONG.GPU [R14.64], R34 ;  /* 0x000000220e00798e */ /* 0x000fea000c10e784 */
[----:B------:R-:W-:Y:S01]  /*7bf0*/  RED.E.ADD.F32.FTZ.RN.STRONG.GPU [R12.64], R35 ;  /* 0x000000230c00798e */ /* 0x000fe2000c10e784 */
[CC--:B-1----:R-:W-:Y:S04]  /*7c00*/  LEA R6, P2, R251.reuse, R2.reuse, 0x2 ;  /* 0x00000002fb067211 */ /* 0x0c2fe800078410ff */
[----:B------:R-:W-:Y:S01]  /*7c10*/  RED.E.ADD.F32.FTZ.RN.STRONG.GPU [R10.64], R28 ;  /* 0x0000001c0a00798e */ /* 0x000fe2000c10e784 */
[-C--:B------:R-:W-:Y:S02]  /*7c20*/  LEA.HI.X.SX32 R7, R251, R3.reuse, 0x2, P2 ;  /* 0x00000003fb077211 */ /* 0x080fe400010f16ff */
[C---:B--2---:R-:W-:Y:S02]  /*7c30*/  LEA R4, P0, R0.reuse, R2, 0x2 ;  /* 0x0000000200047211 */ /* 0x044fe400078010ff */
[----:B------:R-:W-:Y:S01]  /*7c40*/  RED.E.ADD.F32.FTZ.RN.STRONG.GPU [R8.64], R29 ;  /* 0x0000001d0800798e */ /* 0x000fe2000c10e784 */
[----:B------:R-:W-:Y:S01]  /*7c50*/  ISETP.LT.AND P2, PT, RZ, UR7, PT ;  /* 0x00000007ff007c0c */ /* 0x000fe2000bf41270 */
[----:B------:R-:W-:Y:S01]  /*7c60*/  UMOV UR7, UR8 ;  /* 0x0000000800077c82 */ /* 0x000fe20008000000 */
[----:B------:R-:W-:Y:S01]  /*7c70*/  LEA.HI.X.SX32 R5, R0, R3, 0x2, P0 ;  /* 0x0000000300057211 */ /* 0x000fe200000f16ff */
[----:B------:R-:W-:Y:S01]  /*7c80*/  IMAD.IADD R0, R196, 0x1, R206 ;  /* 0x00000001c4007824 */ /* 0x000fe200078e02ce */
[----:B------:R-:W-:Y:S01]  /*7c90*/  RED.E.ADD.F32.FTZ.RN.STRONG.GPU [R6.64], R30 ;  /* 0x0000001e0600798e */ /* 0x000fe2000c10e784 */
[----:B------:R-:W-:Y:S01]  /*7ca0*/  PLOP3.LUT P0, PT, PT, PT, UP1, 0x80, 0x0 ;  /* 0x000000000000781c */ /* 0x000fe20003f0f018 */
[----:B------:R-:W-:Y:S03]  /*7cb0*/  @UP5 UIADD3 UR12, UP1, UR12, -0x100, URZ ;  /* 0xffffff000c0c5890 */ /* 0x000fe6000ff3e03f */
[----:B------:R-:W-:Y:S01]  /*7cc0*/  LDSM.16.MT88.4 R8, [R206] ;  /* 0x00000000ce08783b */ /* 0x000fe20000004200 */
[----:B------:R-:W-:Y:S04]  /*7cd0*/  @UP5 UIADD3.X UR11, UR11, -0x1, URZ, UP1, !UPT ;  /* 0xffffffff0b0b5890 */ /* 0x000fe80008ffe43f */
        /* <DEDUP_REMOVED lines=309> */
.L_x_350:
        /* <DEDUP_REMOVED lines=18> */
.L_x_351:
[----:B------:R-:W-:Y:S01]  /*9150*/  BAR.SYNC.DEFER_BLOCKING 0x0 ;  /* 0x0000000000007b1d */ /* 0x000fe20000010000 */
[----:B-1---5:R-:W-:Y:S01]  /*9160*/  IMAD.SHL.U32 R4, R185, 0x2, RZ ;  /* 0x00000002b9047824 */ /* 0x022fe200078e00ff */
[----:B------:R-:W-:Y:S01]  /*9170*/  USHF.L.U32 UR7, UR18, 0x7, URZ ;  /* 0x0000000712077899 */ /* 0x000fe2000800063f */
[--C-:B------:R-:W-:Y:S01]  /*9180*/  SHF.R.S32.HI R9, RZ, 0x1f, R232.reuse ;  /* 0x0000001fff097819 */ /* 0x100fe200000114e8 */
[----:B------:R-:W-:Y:S01]  /*9190*/  IMAD.MOV.U32 R8, RZ, RZ, R232 ;  /* 0x000000ffff087224 */ /* 0x000fe200078e00e8 */
[----:B------:R-:W-:Y:S01]  /*91a0*/  UIMAD UR6, UR18, -0x80, UR6 ;  /* 0xffffff80120678a4 */ /* 0x000fe2000f8e0206 */
[----:B------:R-:W1:Y:S01]  /*91b0*/  S2R R6, SR_TID.X ;  /* 0x0000000000067919 */ /* 0x000e620000002100 */
[----:B------:R-:W-:Y:S01]  /*91c0*/  USHF.R.S32.HI UR10, URZ, 0x1f, UR7 ;  /* 0x0000001f3f0a7899 */ /* 0x000fe20008011407 */
[----:B------:R-:W-:Y:S01]  /*91d0*/  IMAD.U32 R11, RZ, RZ, UR7 ;  /* 0x00000007ff0b7e24 */ /* 0x000fe2000f8e00ff */
[----:B------:R-:W-:Y:S01]  /*91e0*/  ULDC.64 UR8, c[0x0][0x3a0] ;  /* 0x0000e80000087ab9 */ /* 0x000fe20000000a00 */
[----:B------:R-:W-:Y:S01]  /*91f0*/  BSSY B0, `(.L_x_352) ;  /* 0x000002f000007945 */ /* 0x000fe20003800000 */
[----:B------:R-:W-:Y:S01]  /*9200*/  UIMAD UR8, UR10, UR8, URZ ;  /* 0x000000080a0872a4 */ /* 0x000fe2000f8e023f */
[----:B------:R-:W-:-:S03]  /*9210*/  IMAD.WIDE.U32 R2, R11, c[0x0][0x3a0], R8 ;  /* 0x0000e8000b027a25 */ /* 0x000fc600078e0008 */
[----:B------:R-:W-:Y:S02]  /*9220*/  UIMAD UR8, UR7, UR9, UR8 ;  /* 0x00000009070872a4 */ /* 0x000fe4000f8e0208 */
[----:B------:R-:W-:-:S04]  /*9230*/  IADD3 R2, P0, R2, UR14, RZ ;  /* 0x0000000e02027c10 */ /* 0x000fc8000ff1e0ff */
[----:B------:R-:W-:Y:S01]  /*9240*/  IMAD.U32 R5, RZ, RZ, UR8 ;  /* 0x00000008ff057e24 */ /* 0x000fe2000f8e00ff */
[----:B------:R-:W-:Y:S01]  /*9250*/  ULDC.64 UR8, c[0x0][0x3b8] ;  /* 0x0000ee0000087ab9 */ /* 0x000fe20000000a00 */
[----:B------:R2:W3:Y:S01]  /*9260*/  LDS.128 R24, [R4+0xd000] ;  /* 0x00d0000004187984 */ /* 0x0004e20000000c00 */
[----:B------:R-:W-:Y:S02]  /*9270*/  UIMAD UR8, UR59, UR8, URZ ;  /* 0x000000083b0872a4 */ /* 0x000fe4000f8e023f */
[----:B------:R-:W-:Y:S01]  /*9280*/  IADD3.X R3, R3, UR15, R5, P0, !PT ;  /* 0x0000000f03037c10 */ /* 0x000fe200087fe405 */
[----:B------:R-:W-:Y:S01]  /*9290*/  IMAD.U32 R5, RZ, RZ, UR38 ;  /* 0x00000026ff057e24 */ /* 0x000fe2000f8e00ff */
[----:B------:R2:W4:Y:S01]  /*92a0*/  LDS.128 R32, [R4+0xe000] ;  /* 0x00e0000004207984 */ /* 0x0005220000000c00 */
[----:B------:R-:W-:Y:S01]  /*92b0*/  UIMAD UR8, UR38, UR9, UR8 ;  /* 0x00000009260872a4 */ /* 0x000fe2000f8e0208 */
[----:B-1----:R-:W-:Y:S01]  /*92c0*/  SHF.R.S32.HI R0, RZ, 0x1f, R6 ;  /* 0x0000001fff007819 */ /* 0x002fe20000011406 */
[----:B------:R-:W-:Y:S01]  /*92d0*/  IMAD.WIDE.U32 R2, R5, c[0x0][0x3b8], R2 ;  /* 0x0000ee0005027a25 */ /* 0x000fe200078e0002 */
[----:B------:R2:W1:Y:S02]  /*92e0*/  LDS.128 R40, [R4+0xf000] ;  /* 0x00f0000004287984 */ /* 0x0004640000000c00 */
[----:B------:R-:W-:-:S02]  /*92f0*/  LEA.HI R0, R0, R6, RZ, 0x3 ;  /* 0x0000000600007211 */ /* 0x000fc400078f18ff */
[----:B------:R2:W1:Y:S01]  /*9300*/  LDS.128 R20, [R4+0x11000] ;  /* 0x0110000004147984 */ /* 0x0004620000000c00 */
[----:B------:R-:W-:Y:S02]  /*9310*/  IADD3 R10, R3, UR8, RZ ;  /* 0x00000008030a7c10 */ /* 0x000fe4000fffe0ff */
[----:B------:R-:W-:Y:S01]  /*9320*/  SHF.R.S32.HI R0, RZ, 0x3, R0 ;  /* 0x00000003ff007819 */ /* 0x000fe20000011400 */
[----:B------:R2:W1:Y:S03]  /*9330*/  LDS.128 R28, [R4+0x12000] ;  /* 0x01200000041c7984 */ /* 0x0004660000000c00 */
[----:B------:R-:W-:Y:S01]  /*9340*/  ISETP.GE.AND P5, PT, R0, UR6, PT ;  /* 0x0000000600007c0c */ /* 0x000fe2000bfa6270 */
[----:B------:R2:W1:Y:S01]  /*9350*/  LDS.128 R36, [R4+0x13000] ;  /* 0x0130000004247984 */ /* 0x0004620000000c00 */
[----:B------:R-:W-:-:S03]  /*9360*/  SHF.R.S32.HI R77, RZ, 0x1f, R0 ;  /* 0x0000001fff4d7819 */ /* 0x000fc60000011400 */
[----:B------:R2:W1:Y:S04]  /*9370*/  LDS.128 R48, [R4+0x14000] ;  /* 0x0140000004307984 */ /* 0x0004680000000c00 */
[----:B------:R2:W1:Y:S04]  /*9380*/  LDS.128 R56, [R4+0x15000] ;  /* 0x0150000004387984 */ /* 0x0004680000000c00 */
[----:B------:R2:W1:Y:S04]  /*9390*/  LDS.128 R64, [R4+0x16000] ;  /* 0x0160000004407984 */ /* 0x0004680000000c00 */
[----:B------:R2:W1:Y:S04]  /*93a0*/  LDS.128 R72, [R4+0x17000] ;  /* 0x0170000004487984 */ /* 0x0004680000000c00 */
[----:B------:R2:W1:Y:S04]  /*93b0*/  LDS.128 R44, [R4+0x18000] ;  /* 0x01800000042c7984 */ /* 0x0004680000000c00 */
[----:B------:R2:W1:Y:S04]  /*93c0*/  LDS.128 R52, [R4+0x19000] ;  /* 0x0190000004347984 */ /* 0x0004680000000c00 */
[----:B------:R2:W1:Y:S04]  /*93d0*/  LDS.128 R60, [R4+0x1a000] ;  /* 0x01a00000043c7984 */ /* 0x0004680000000c00 */
[----:B------:R2:W1:Y:S01]  /*93e0*/  LDS.128 R68, [R4+0x1b000] ;  /* 0x01b0000004447984 */ /* 0x0004620000000c00 */
[----:B------:R-:W-:Y:S05]  /*93f0*/  @P5 BRA `(.L_x_353) ;  /* 0x000000e000005947 */ /* 0x000fea0003800000 */
[----:B---34-:R-:W-:Y:S01]  /*9400*/  ISETP.GE.AND P2, PT, R232, c[0x0][0x220], PT ;  /* 0x00008800e8007a0c */ /* 0x018fe20003f46270 */
[----:B------:R-:W-:Y:S01]  /*9410*/  LDS.128 R12, [R4+0x10000] ;  /* 0x01000000040c7984 */ /* 0x000fe20000000c00 */
[----:B------:R-:W-:Y:S01]  /*9420*/  MOV R5, R10 ;  /* 0x0000000a00057202 */ /* 0x000fe20000000f00 */
[----:B------:R-:W-:Y:S01]  /*9430*/  IMAD R76, R77, c[0x0][0x3a0], RZ ;  /* 0x0000e8004d4c7a24 */ /* 0x000fe200078e02ff */
[----:B------:R-:W-:-:S09]  /*9440*/  ISETP.GE.AND P1, PT, R240, c[0x0][0x220], PT ;  /* 0x00008800f0007a0c */ /* 0x000fd20003f26270 */
[----:B------:R3:W4:Y:S02]  /*9450*/  @!P2 LDS.128 R16, [R4+0xc000] ;  /* 0x00c000000410a984 */ /* 0x0007240000000c00 */
[----:B--23--:R-:W-:-:S04]  /*9460*/  IMAD.MOV.U32 R4, RZ, RZ, R2 ;  /* 0x000000ffff047224 */ /* 0x00cfc800078e0002 */
[----:B------:R-:W-:-:S04]  /*9470*/  IMAD.WIDE.U32 R6, R0, c[0x0][0x3a0], R4 ;  /* 0x0000e80000067a25 */ /* 0x000fc800078e0004 */
[----:B------:R-:W-:-:S04]  /*9480*/  IMAD R4, R0, c[0x0][0x3a4], R76 ;  /* 0x0000e90000047a24 */ /* 0x000fc800078e024c */
[----:B------:R-:W-:Y:S01]  /*9490*/  IMAD.IADD R5, R7, 0x1, R4 ;  /* 0x0000000107057824 */ /* 0x000fe200078e0204 */
[----:B------:R-:W-:-:S04]  /*94a0*/  LEA R4, P0, R6, c[0x0][0x340], 0x1 ;  /* 0x0000d00006047a11 */ /* 0x000fc800078008ff */
[----:B------:R-:W-:-:S05]  /*94b0*/  LEA.HI.X R5, R6, c[0x0][0x344], R5, 0x1, P0 ;  /* 0x0000d10006057a11 */ /* 0x000fca00000f0c05 */
[----:B----4-:R2:W-:Y:S04]  /*94c0*/  @!P2 STG.E.128 [R4.64], R16 ;  /* 0x000000100400a986 */ /* 0x0105e8000c101d04 */
[----:B------:R2:W-:Y:S02]  /*94d0*/  @!P1 STG.E.128 [R4.64+0x80], R12 ;  /* 0x0000800c04009986 */ /* 0x0005e4000c101d04 */
.L_x_353:
[----:B---34-:R-:W-:Y:S05]  /*94e0*/  BSYNC B0 ;  /* 0x0000000000007941 */ /* 0x018fea0003800000 */
.L_x_352:
[----:B--2---:R-:W-:Y:S01]  /*94f0*/  IADD3 R4, R0, 0x20, RZ ;  /* 0x0000002000047810 */ /* 0x004fe20007ffe0ff */
[----:B------:R-:W-:Y:S03]  /*9500*/  BSSY B0, `(.L_x_354) ;  /* 0x0000011000007945 */ /* 0x000fe60003800000 */
[----:B------:R-:W-:-:S13]  /*9510*/  ISETP.GE.AND P4, PT, R4, UR6, PT ;  /* 0x0000000604007c0c */ /* 0x000fda000bf86270 */
        /* <DEDUP_REMOVED lines=14> */
[----:B-1----:R2:W-:Y:S02]  /*9600*/  @!P0 STG.E.128 [R4.64+0x80], R20 ;  /* 0x0000801404008986 */ /* 0x0025e4000c101d04 */
.L_x_355:
[----:B------:R-:W-:Y:S05]  /*9610*/  BSYNC B0 ;  /* 0x0000000000007941 */ /* 0x000fea0003800000 */
.L_x_354:
        /* <DEDUP_REMOVED lines=18> */
.L_x_357:
[----:B------:R-:W-:Y:S05]  /*9740*/  BSYNC B0 ;  /* 0x0000000000007941 */ /* 0x000fea0003800000 */
.L_x_356:
[----:B--2---:R-:W-:Y:S01]  /*9750*/  IADD3 R4, R0, 0x60, RZ ;  /* 0x0000006000047810 */ /* 0x004fe20007ffe0ff */
[----:B------:R-:W-:Y:S03]  /*9760*/  BSSY B0, `(.L_x_358) ;  /* 0x0000011000007945 */ /* 0x000fe60003800000 */
[----:B------:R-:W-:-:S13]  /*9770*/  ISETP.GE.AND P2, PT, R4, UR6, PT ;  /* 0x0000000604007c0c */ /* 0x000fda000bf46270 */
        /* <DEDUP_REMOVED lines=13> */
[----:B-1----:R1:W-:Y:S04]  /*9850*/  @!P1 STG.E.128 [R2.64], R40 ;  /* 0x0000002802009986 */ /* 0x0023e8000c101d04 */
[----:B------:R1:W-:Y:S02]  /*9860*/  @!P0 STG.E.128 [R2.64+0x80], R36 ;  /* 0x0000802402008986 */ /* 0x0003e4000c101d04 */
.L_x_359:
[----:B------:R-:W-:Y:S05]  /*9870*/  BSYNC B0 ;  /* 0x0000000000007941 */ /* 0x000fea0003800000 */
.L_x_358:
        /* <DEDUP_REMOVED lines=25> */
[----:B------:R1:W-:Y:S04]  /*9a10*/  @!P1 STG.E.128 [R4.64], R48 ;  /* 0x0000003004009986 */ /* 0x0003e8000c101d04 */
[----:B------:R1:W-:Y:S02]  /*9a20*/  @!P0 STG.E.128 [R4.64+0x80], R44 ;  /* 0x0000802c04008986 */ /* 0x0003e4000c101d04 */
.L_x_361:
[----:B------:R-:W-:Y:S05]  /*9a30*/  BSYNC B0 ;  /* 0x0000000000007941 */ /* 0x000fea0003800000 */
.L_x_360:
[----:B------:R-:W-:Y:S01]  /*9a40*/  BSSY B0, `(.L_x_362) ;  /* 0x0000010000007945 */ /* 0x000fe20003800000 */
[----:B------:R-:W-:Y:S05]  /*9a50*/  @P4 BRA `(.L_x_363) ;  /* 0x000000e000004947 */ /* 0x000fea0003800000 */
[----:B-1----:R-:W-:Y:S01]  /*9a60*/  IADD3 R4, P0, R0, 0x20, RZ ;  /* 0x0000002000047810 */ /* 0x002fe20007f1e0ff */
        /* <DEDUP_REMOVED lines=13> */
.L_x_363:
[----:B------:R-:W-:Y:S05]  /*9b40*/  BSYNC B0 ;  /* 0x0000000000007941 */ /* 0x000fea0003800000 */
.L_x_362:
        /* <DEDUP_REMOVED lines=16> */
.L_x_365:
[----:B------:R-:W-:Y:S05]  /*9c50*/  BSYNC B0 ;  /* 0x0000000000007941 */ /* 0x000fea0003800000 */
.L_x_364:
        /* <DEDUP_REMOVED lines=16> */
.L_x_320:
        /* <DEDUP_REMOVED lines=20> */
.L_x_367:
        /* <DEDUP_REMOVED lines=18> */
.L_x_368:
[----:B------:R-:W1:Y:S01]  /*9fc0*/  S2R R5, SR_TID.X ;  /* 0x0000000000057919 */ /* 0x000e620000002100 */
[----:B------:R-:W-:Y:S01]  /*9fd0*/  USHF.L.U32 UR7, UR18, 0x7, URZ ;  /* 0x0000000712077899 */ /* 0x000fe2000800063f */
[----:B------:R-:W-:Y:S01]  /*9fe0*/  BSSY B0, `(.L_x_369) ;  /* 0x0000023000007945 */ /* 0x000fe20003800000 */
[----:B------:R-:W-:Y:S02]  /*9ff0*/  ULDC.64 UR8, c[0x0][0x3a0] ;  /* 0x0000e80000087ab9 */ /* 0x000fe40000000a00 */
[----:B------:R-:W-:Y:S02]  /*a000*/  USHF.R.S32.HI UR10, URZ, 0x1f, UR7 ;  /* 0x0000001f3f0a7899 */ /* 0x000fe40008011407 */
[----:B------:R-:W-:Y:S01]  /*a010*/  IMAD.U32 R10, RZ, RZ, UR7 ;  /* 0x00000007ff0a7e24 */ /* 0x000fe2000f8e00ff */
[----:B------:R-:W-:-:S02]  /*a020*/  UIMAD UR6, UR18, -0x80, UR6 ;  /* 0xffffff80120678a4 */ /* 0x000fc4000f8e0206 */
[----:B------:R-:W-:Y:S01]  /*a030*/  UIMAD UR8, UR10, UR8, URZ ;  /* 0x000000080a0872a4 */ /* 0x000fe2000f8e023f */
[----:B------:R-:W-:-:S03]  /*a040*/  IMAD.WIDE.U32 R2, R10, c[0x0][0x3a0], R232 ;  /* 0x0000e8000a027a25 */ /* 0x000fc600078e00e8 */
[----:B------:R-:W-:Y:S02]  /*a050*/  UIMAD UR8, UR7, UR9, UR8 ;  /* 0x00000009070872a4 */ /* 0x000fe4000f8e0208 */
[----:B------:R-:W-:-:S04]  /*a060*/  IADD3 R2, P0, R2, UR14, RZ ;  /* 0x0000000e02027c10 */ /* 0x000fc8000ff1e0ff */
[----:B------:R-:W-:Y:S01]  /*a070*/  IMAD.U32 R4, RZ, RZ, UR8 ;  /* 0x00000008ff047e24 */ /* 0x000fe2000f8e00ff */
[----:B------:R-:W-:Y:S02]  /*a080*/  ULDC.64 UR8, c[0x0][0x3b8] ;  /* 0x0000ee0000087ab9 */ /* 0x000fe40000000a00 */
[----:B------:R-:W-:Y:S01]  /*a090*/  UIMAD UR8, UR57, UR8, URZ ;  /* 0x00000008390872a4 */ /* 0x000fe2000f8e023f */
[----:B-1----:R-:W-:Y:S02]  /*a0a0*/  SHF.R.S32.HI R0, RZ, 0x1f, R5 ;  /* 0x0000001fff007819 */ /* 0x002fe40000011405 */
[----:B------:R-:W-:Y:S01]  /*a0b0*/  IADD3.X R3, R3, UR15, R4, P0, !PT ;  /* 0x0000000f03037c10 */ /* 0x000fe200087fe404 */
[----:B------:R-:W-:Y:S01]  /*a0c0*/  IMAD.U32 R4, RZ, RZ, UR38 ;  /* 0x00000026ff047e24 */ /* 0x000fe2000f8e00ff */
[----:B------:R-:W-:Y:S01]  /*a0d0*/  LEA.HI R0, R0, R5, RZ, 0x3 ;  /* 0x0000000500007211 */ /* 0x000fe200078f18ff */
[----:B------:R-:W-:Y:S02]  /*a0e0*/  UIMAD UR8, UR38, UR9, UR8 ;  /* 0x00000009260872a4 */ /* 0x000fe4000f8e0208 */
[----:B------:R-:W-:Y:S01]  /*a0f0*/  IMAD.WIDE.U32 R2, R4, c[0x0][0x3b8], R2 ;  /* 0x0000ee0004027a25 */ /* 0x000fe200078e0002 */
[----:B------:R-:W-:-:S04]  /*a100*/  SHF.R.S32.HI R0, RZ, 0x3, R0 ;  /* 0x00000003ff007819 */ /* 0x000fc80000011400 */
[----:B------:R-:W-:Y:S02]  /*a110*/  ISETP.GE.AND P5, PT, R0, UR6, PT ;  /* 0x0000000600007c0c */ /* 0x000fe4000bfa6270 */
[----:B------:R-:W-:Y:S02]  /*a120*/  IADD3 R8, R3, UR8, RZ ;  /* 0x0000000803087c10 */ /* 0x000fe4000fffe0ff */
[----:B------:R-:W-:-:S09]  /*a130*/  SHF.R.S32.HI R11, RZ, 0x1f, R0 ;  /* 0x0000001fff0b7819 */ /* 0x000fd20000011400 */
        /* <DEDUP_REMOVED lines=13> */
.L_x_370:
[----:B------:R-:W-:Y:S05]  /*a210*/  BSYNC B0 ;  /* 0x0000000000007941 */ /* 0x000fea0003800000 */
.L_x_369:
[----:B-1----:R-:W-:Y:S01]  /*a220*/  IADD3 R4, R0, 0x20, RZ ;  /* 0x0000002000047810 */ /* 0x002fe20007ffe0ff */
        /* <DEDUP_REMOVED lines=17> */
.L_x_372:
[----:B------:R-:W-:Y:S05]  /*a340*/  BSYNC B0 ;  /* 0x0000000000007941 */ /* 0x000fea0003800000 */
.L_x_371:
        /* <DEDUP_REMOVED lines=18> */
.L_x_374:
[----:B------:R-:W-:Y:S05]  /*a470*/  BSYNC B0 ;  /* 0x0000000000007941 */ /* 0x000fea0003800000 */
.L_x_373:
        /* <DEDUP_REMOVED lines=18> */
.L_x_376:
[----:B------:R-:W-:Y:S05]  /*a5a0*/  BSYNC B0 ;  /* 0x0000000000007941 */ /* 0x000fea0003800000 */
.L_x_375:
        /* <DEDUP_REMOVED lines=27> */
.L_x_378:
[----:B------:R-:W-:Y:S05]  /*a760*/  BSYNC B0 ;  /* 0x0000000000007941 */ /* 0x000fea0003800000 */
.L_x_377:
        /* <DEDUP_REMOVED lines=16> */
.L_x_380:
[----:B------:R-:W-:Y:S05]  /*a870*/  BSYNC B0 ;  /* 0x0000000000007941 */ /* 0x000fea0003800000 */
.L_x_379:
        /* <DEDUP_REMOVED lines=16> */
.L_x_382:
[----:B------:R-:W-:Y:S05]  /*a980*/  BSYNC B0 ;  /* 0x0000000000007941 */ /* 0x000fea0003800000 */
.L_x_381:
        /* <DEDUP_REMOVED lines=14> */
.L_x_366:
[----:B------:R-:W-:Y:S05]  /*aa70*/  BSYNC B1 ;  /* 0x0000000000017941 */ /* 0x000fea0003800000 */
.L_x_315:
        /* <DEDUP_REMOVED lines=11> */
.L_x_383:
[----:B------:R-:W-:Y:S05]  /*ab30*/  EXIT ;  /* 0x000000000000794d */ /* 0x000fea0003800000 */
.L_x_385:
        /* <DEDUP_REMOVED lines=12> */
.L_x_2054:


//--------------------- .text._ZN5flash44flash_bwd_dq_dk_dv_loop_seqk_parallel_kernelI23Flash_bwd_kernel_traitsILi128ELi64ELi128ELi8ELi2ELi4ELi2ELb0ELb0EN7cutlass10bfloat16_tE19Flash_kernel_traitsILi128ELi64ELi128ELi8ES3_EELb0ELb0ELb1ELb0ELb0ELb0ELb0EEEvNS_16Flash_bwd_paramsE --------------------------
	.section	.text._ZN5flash44flash_bwd_dq_dk_dv_loop_seqk_parallel_kernelI23Flash_bwd_kernel_traitsILi128ELi64ELi128ELi8ELi2ELi4ELi2ELb0ELb0EN7cutlass10bfloat16_tE19Flash_kernel_traitsILi128ELi64ELi128ELi8ES3_EELb0ELb0ELb1ELb0ELb0ELb0ELb0EEEvNS_16Flash_bwd_paramsE,"ax",@progbits
	.sectioninfo	@"SHI_REGISTERS=255"
	.align	128
        .global         _ZN5flash44flash_bwd_dq_dk_dv_loop_seqk_parallel_kernelI23Flash_bwd_kernel_traitsILi128ELi64ELi128ELi8ELi2ELi4ELi2ELb0ELb0EN7cutlass10bfloat16_tE19Flash_kernel_traitsILi128ELi64ELi128ELi8ES3_EELb0ELb0ELb1ELb0ELb0ELb0ELb0EEEvNS_16Flash_bwd_paramsE
        .type           _ZN5flash44flash_bwd_dq_dk_dv_loop_seqk_parallel_kernelI23Flash_bwd_kernel_traitsILi128ELi64ELi128ELi8ELi2ELi4ELi2ELb0ELb0EN7cutlass10bfloat16_tE19Flash_kernel_traitsILi128ELi64ELi128ELi8ES3_EELb0ELb0ELb1ELb0ELb0ELb0ELb0EEEvNS_16Flash_bwd_paramsE,@function
        .size           _ZN5flash44flash_bwd_dq_dk_dv_loop_seqk_parallel_kernelI23Flash_bwd_kernel_traitsILi128ELi64ELi128ELi8ELi2ELi4ELi2ELb0ELb0EN7cutlass10bfloat16_tE19Flash_kernel_traitsILi128ELi64ELi128ELi8ES3_EELb0ELb0ELb1ELb0ELb0ELb0ELb0EEEvNS_16Flash_bwd_paramsE,(.L_x_2055 - _ZN5flash44flash_bwd_dq_dk_dv_loop_seqk_parallel_kernelI23Flash_bwd_kernel_traitsILi128ELi64ELi128ELi8ELi2ELi4ELi2ELb0ELb0EN7cutlass10bfloat16_tE19Flash_kernel_traitsILi128ELi64ELi128ELi8ES3_EELb0ELb0ELb1ELb0ELb0ELb0ELb0EEEvNS_16Flash_bwd_paramsE)
        .other          _ZN5flash44flash_bwd_dq_dk_dv_loop_seqk_parallel_kernelI23Flash_bwd_kernel_traitsILi128ELi64ELi128ELi8ELi2ELi4ELi2ELb0ELb0EN7cutlass10bfloat16_tE19Flash_kernel_traitsILi128ELi64ELi128ELi8ES3_EELb0ELb0ELb1ELb0ELb0ELb0ELb0EEEvNS_16Flash_bwd_paramsE,@"STO_CUDA_ENTRY STV_DEFAULT"
_ZN5flash44flash_bwd_dq_dk_dv_loop_seqk_parallel_kernelI23Flash_bwd_kernel_traitsILi128ELi64ELi128ELi8ELi2ELi4ELi2ELb0ELb0EN7cutlass10bfloat16_tE19Flash_kernel_traitsILi128ELi64ELi128ELi8ES3_EELb0ELb0ELb1ELb0ELb0ELb0ELb0EEEvNS_16Flash_bwd_paramsE:
.text._ZN5flash44flash_bwd_dq_dk_dv_loop_seqk_parallel_kernelI23Flash_bwd_kernel_traitsILi128ELi64ELi128ELi8ELi2ELi4ELi2ELb0ELb0EN7cutlass10bfloat16_tE19Flash_kernel_traitsILi128ELi64ELi128ELi8ES3_EELb0ELb0ELb1ELb0ELb0ELb0ELb0EEEvNS_16Flash_bwd_paramsE:
        /* <DEDUP_REMOVED lines=16> */
[----:B------:R-:W-:Y:S02]  /*0100*/  UMOV UR6, 0x80 ;  /* 0x0000008000067882 */ /* 0x000fe40000000000 */
[----:B------:R-:W-:Y:S01]  /*0110*/  ULDC UR4, c[0x0][0x210] ;  /* 0x0000840000047ab9 */ /* 0x000fe20000000800 */
[----:B------:R-:W3:Y:S01]  /*0120*/  S2UR UR36, SR_CTAID.Z ;  /* 0x00000000002479c3 */ /* 0x000ee20000002700 */
[----:B------:R-:W-:-:S02]  /*0130*/  ULDC UR58, c[0x0][0x234] ;  /* 0x00008d00003a7ab9 */ /* 0x000fc40000000800 */
[----:B------:R-:W-:Y:S02]  /*0140*/  UIMAD UR58, UR6, UR4, UR58 ;  /* 0x00000004063a72a4 */ /* 0x000fe4000f8e023a */
[----:B------:R-:W-:Y:S02]  /*0150*/  ULDC.U8 UR7, c[0x0][0x328] ;  /* 0x0000ca0000077ab9 */ /* 0x000fe40000000000 */
[----:B------:R-:W-:Y:S02]  /*0160*/  UISETP.NE.AND UP5, UPT, UR7, URZ, UPT ;  /* 0x0000003f0700728c */ /* 0x000fe4000bfa5270 */
[----:B------:R-:W-:Y:S02]  /*0170*/  ULDC UR49, c[0x0][0x22c] ;  /* 0x00008b0000317ab9 */ /* 0x000fe40000000800 */
[----:B------:R-:W-:Y:S02]  /*0180*/  ULDC UR38, c[0x0][0x1c0] ;  /* 0x0000700000267ab9 */ /* 0x000fe40000000800 */
[----:B------:R-:W-:Y:S01]  /*0190*/  ULDC UR12, c[0x0][0x1c0] ;  /* 0x00007000000c7ab9 */ /* 0x000fe20000000800 */
[----:B-1----:R-:W-:Y:S01]  /*01a0*/  SHF.R.S32.HI R13, RZ, 0x1f, R14 ;  /* 0x0000001fff0d7819 */ /* 0x002fe2000001140e */
[----:B--2---:R-:W-:-:S02]  /*01b0*/  UIMAD.WIDE.U32 UR46, UR34, UR14, URZ ;  /* 0x0000000e222e72a5 */ /* 0x004fc4000f8e003f */
[----:B------:R-:W-:Y:S01]  /*01c0*/  USHF.L.U32 UR14, UR34, 0x7, URZ ;  /* 0x00000007220e7899 */ /* 0x000fe2000800063f */
[CC--:B------:R-:W-:Y:S01]  /*01d0*/  LEA.HI R4, R13.reuse, R14.reuse, RZ, 0x5 ;  /* 0x0000000e0d047211 */ /* 0x0c0fe200078f28ff */
[----:B------:R-:W-:Y:S01]  /*01e0*/  USHF.R.S32.HI UR6, URZ, 0x1f, UR34 ;  /* 0x0000001f3f067899 */ /* 0x000fe20008011422 */
[----:B------:R-:W-:Y:S01]  /*01f0*/  LEA.HI R8, R13, R14, RZ, 0x4 ;  /* 0x0000000e0d087211 */ /* 0x000fe200078f20ff */
[----:B------:R-:W-:Y:S01]  /*0200*/  UIMAD.WIDE UR38, UR49, UR38, URZ ;  /* 0x00000026312672a5 */ /* 0x000fe2000f8e023f */
[--C-:B------:R-:W-:Y:S01]  /*0210*/  SHF.R.S32.HI R5, RZ, 0x5, R4.reuse ;  /* 0x00000005ff057819 */ /* 0x100fe20000011404 */
[----:B---3--:R-:W-:Y:S01]  /*0220*/  UIMAD UR50, UR36, UR49, URZ ;  /* 0x00000031243272a4 */ /* 0x008fe2000f8e023f */
[----:B------:R-:W-:Y:S01]  /*0230*/  SHF.R.S32.HI R0, RZ, 0x1f, R4 ;  /* 0x0000001fff007819 */ /* 0x000fe20000011404 */
[----:B------:R-:W-:Y:S01]  /*0240*/  UIMAD UR49, UR49, UR12, URZ ;  /* 0x0000000c313172a4 */ /* 0x000fe2000f8e023f */
[-C--:B------:R-:W-:Y:S01]  /*0250*/  LEA.HI R2, R4, R5.reuse, RZ, 0x1 ;  /* 0x0000000504027211 */ /* 0x080fe200078f08ff */
[----:B------:R-:W-:Y:S01]  /*0260*/  ULDC UR13, c[0x0][0x1c0] ;  /* 0x00007000000d7ab9 */ /* 0x000fe20000000800 */
[----:B------:R-:W-:Y:S01]  /*0270*/  LEA.HI R0, R0, R5, RZ, 0x2 ;  /* 0x0000000500007211 */ /* 0x000fe200078f10ff */
[----:B------:R-:W-:Y:S01]  /*0280*/  ULDC UR9, c[0x0][0x1c0] ;  /* 0x0000700000097ab9 */ /* 0x000fe20000000800 */
[----:B------:R-:W-:Y:S01]  /*0290*/  SHF.R.S32.HI R6, RZ, 0x4, R8 ;  /* 0x00000004ff067819 */ /* 0x000fe20000011408 */
[----:B------:R-:W-:Y:S01]  /*02a0*/  UIMAD UR55, UR5, UR34, URZ ;  /* 0x00000022053772a4 */ /* 0x000fe2000f8e023f */
[----:B------:R-:W-:Y:S01]  /*02b0*/  LOP3.LUT R0, R0, 0xfffffffc, RZ, 0xc0, !PT ;  /* 0xfffffffc00007812 */ /* 0x000fe200078ec0ff */
[----:B------:R-:W-:Y:S01]  /*02c0*/  UIMAD UR4, UR34, UR9, UR36 ;  /* 0x00000009220472a4 */ /* 0x000fe2000f8e0224 */
[----:B------:R-:W-:Y:S01]  /*02d0*/  LOP3.LUT R2, R2, 0xfffffffe, RZ, 0xc0, !PT ;  /* 0xfffffffe02027812 */ /* 0x000fe200078ec0ff */
[----:B------:R-:W-:Y:S01]  /*02e0*/  @!UP5 UIMAD UR5, UR34, UR13, UR36 ;  /* 0x0000000d2205d2a4 */ /* 0x000fe2000f8e0224 */
[----:B------:R-:W-:Y:S01]  /*02f0*/  LEA.HI R3, R8, R6, RZ, 0x1 ;  /* 0x0000000608037211 */ /* 0x000fe200078f08ff */
[----:B------:R-:W-:Y:S01]  /*0300*/  IMAD.IADD R10, R5, 0x1, -R0 ;  /* 0x00000001050a7824 */ /* 0x000fe200078e0a00 */
[-C--:B------:R-:W-:Y:S01]  /*0310*/  LEA.HI R17, R13, R14.reuse, RZ, 0x2 ;  /* 0x0000000e0d117211 */ /* 0x080fe200078f10ff */
[----:B------:R-:W-:Y:S01]  /*0320*/  IMAD.IADD R12, R5, 0x1, -R2 ;  /* 0x00000001050c7824 */ /* 0x000fe200078e0a02 */
[----:B------:R-:W-:Y:S01]  /*0330*/  LOP3.LUT R0, R3, 0xfffffffe, RZ, 0xc0, !PT ;  /* 0xfffffffe03007812 */ /* 0x000fe200078ec0ff */
[----:B------:R-:W-:Y:S01]  /*0340*/  USHF.L.U32 UR48, UR49, 0x6, URZ ;  /* 0x0000000631307899 */ /* 0x000fe2000800063f */
[--C-:B------:R-:W-:Y:S01]  /*0350*/  SHF.R.S32.HI R5, RZ, 0x2, R17.reuse ;  /* 0x00000002ff057819 */ /* 0x100fe20000011411 */
[----:B------:R-:W-:Y:S01]  /*0360*/  ULDC UR52, c[0x0][0x214] ;  /* 0x0000850000347ab9 */ /* 0x000fe20000000800 */
[----:B------:R-:W-:Y:S01]  /*0370*/  SHF.R.S32.HI R2, RZ, 0x1f, R17 ;  /* 0x0000001fff027819 */ /* 0x000fe20000011411 */
[----:B------:R-:W-:Y:S01]  /*0380*/  IMAD.IADD R9, R6, 0x1, -R0 ;  /* 0x0000000106097824 */ /* 0x000fe200078e0a00 */
[----:B------:R-:W-:Y:S01]  /*0390*/  LOP3.LUT R3, R4, 0xffffffe0, RZ, 0xc0, !PT ;  /* 0xffffffe004037812 */ /* 0x000fe200078ec0ff */
[----:B------:R-:W-:Y:S01]  /*03a0*/  ULDC UR59, c[0x0][0x1c8] ;  /* 0x00007200003b7ab9 */ /* 0x000fe20000000800 */
[----:B------:R-:W-:Y:S01]  /*03b0*/  LEA.HI R0, R2, R5, RZ, 0x3 ;  /* 0x0000000502007211 */ /* 0x000fe200078f18ff */
[----:B------:R-:W-:Y:S01]  /*03c0*/  ULDC.U8 UR8, c[0x0][0x3d0] ;  /* 0x0000f40000087ab9 */ /* 0x000fe20000000000 */
[----:B------:R-:W-:Y:S01]  /*03d0*/  LEA.HI R6, R13, R14, RZ, 0x3 ;  /* 0x0000000e0d067211 */ /* 0x000fe200078f18ff */
[----:B------:R-:W-:Y:S01]  /*03e0*/  ULDC UR53, c[0x0][0x224] ;  /* 0x0000890000357ab9 */ /* 0x000fe20000000800 */
[----:B------:R-:W-:Y:S01]  /*03f0*/  LOP3.LUT R2, R0, 0xfffffff8, RZ, 0xc0, !PT ;  /* 0xfffffff800027812 */ /* 0x000fe200078ec0ff */
[----:B------:R-:W-:Y:S01]  /*0400*/  IMAD.IADD R0, R14, 0x1, -R3 ;  /* 0x000000010e007824 */ /* 0x000fe200078e0a03 */
[----:B------:R-:W-:Y:S01]  /*0410*/  LOP3.LUT R4, R6, 0xfffffff8, RZ, 0xc0, !PT ;  /* 0xfffffff806047812 */ /* 0x000fe200078ec0ff */
[----:B------:R-:W-:-:S02]  /*0420*/  @UP5 UIMAD UR57, UR34, UR52, URZ ;  /* 0x00000034223952a4 */ /* 0x000fc4000f8e023f */
[----:B------:R-:W-:Y:S01]  /*0430*/  IMAD.IADD R7, R5, 0x1, -R2 ;  /* 0x0000000105077824 */ /* 0x000fe200078e0a02 */
[----:B------:R-:W-:Y:S01]  /*0440*/  SHF.R.S32.HI R2, RZ, 0x1f, R0 ;  /* 0x0000001fff027819 */ /* 0x000fe20000011400 */
[----:B------:R-:W-:Y:S02]  /*0450*/  ULDC.64 UR10, c[0x0][0x118] ;  /* 0x00004600000a7ab9 */ /* 0x000fe40000000a00 */
[----:B------:R-:W-:Y:S01]  /*0460*/  ULDC UR43, c[0x0][0x2e8] ;  /* 0x0000ba00002b7ab9 */ /* 0x000fe20000000800 */
[----:B------:R-:W-:Y:S01]  /*0470*/  LEA.HI R16, R2, R0, RZ, 0x2 ;  /* 0x0000000002107211 */ /* 0x000fe200078f10ff */
[----:B------:R-:W-:Y:S01]  /*0480*/  ULDC UR42, c[0x0][0x2e8] ;  /* 0x0000ba00002a7ab9 */ /* 0x000fe20000000800 */
[----:B------:R-:W-:Y:S01]  /*0490*/  LOP3.LUT R2, R8, 0xfffffff0, RZ, 0xc0, !PT ;  /* 0xfffffff008027812 */ /* 0x000fe200078ec0ff */
[----:B------:R-:W-:Y:S01]  /*04a0*/  ULOP3.LUT UR59, UR36, UR59, URZ, 0x3c, !UPT ;  /* 0x0000003b243b7292 */ /* 0x000fe2000f8e3c3f */
[----:B------:R-:W-:Y:S01]  /*04b0*/  SHF.R.S32.HI R0, RZ, 0x3, R6 ;  /* 0x00000003ff007819 */ /* 0x000fe20000011406 */
[----:B------:R-:W-:-:S02]  /*04c0*/  USHF.R.S32.HI UR60, URZ, 0x1f, UR36 ;  /* 0x0000001f3f3c7899 */ /* 0x000fc40008011424 */
[----:B------:R-:W-:Y:S01]  /*04d0*/  IMAD.IADD R2, R14, 0x1, -R2 ;  /* 0x000000010e027824 */ /* 0x000fe200078e0a02 */
[----:B------:R-:W-:Y:S01]  /*04e0*/  UISETP.NE.AND UP6, UPT, UR8, URZ, UPT ;  /* 0x0000003f0800728c */ /* 0x000fe2000bfc5270 */
[----:B------:R-:W-:Y:S01]  /*04f0*/  IMAD.SHL.U32 R3, R0, 0x40, RZ ;  /* 0x0000004000037824 */ /* 0x000fe200078e00ff */
[----:B------:R-:W-:Y:S01]  /*0500*/  USHF.R.S32.HI UR61, URZ, 0x1f, UR36 ;  /* 0x0000001f3f3d7899 */ /* 0x000fe20008011424 */
[----:B------:R-:W-:Y:S01]  /*0510*/  IMAD.IADD R0, R14, 0x1, -R4 ;  /* 0x000000010e007824 */ /* 0x000fe200078e0a04 */
[----:B------:R-:W-:Y:S01]  /*0520*/  SHF.R.S32.HI R4, RZ, 0x1f, R2 ;  /* 0x0000001fff047819 */ /* 0x000fe20000011402 */
[----:B------:R-:W-:Y:S01]  /*0530*/  UIMAD.WIDE.U32 UR44, UR38, UR46, URZ ;  /* 0x0000002e262c72a5 */ /* 0x000fe2000f8e003f */
[----:B------:R-:W-:Y:S01]  /*0540*/  LOP3.LUT R3, R3, 0x1c0, RZ, 0xc0, !PT ;  /* 0x000001c003037812 */ /* 0x000fe200078ec0ff */
[----:B------:R-:W-:Y:S01]  /*0550*/  IMAD.SHL.U32 R236, R0, 0x8, RZ ;  /* 0x0000000800ec7824 */ /* 0x000fe200078e00ff */
[----:B------:R-:W-:Y:S01]  /*0560*/  LEA.HI R11, R4, R2, RZ, 0x3 ;  /* 0x00000002040b7211 */ /* 0x000fe200078f18ff */
[----:B------:R-:W-:Y:S01]  /*0570*/  UIMAD UR54, UR39, UR46, URZ ;  /* 0x0000002e273672a4 */ /* 0x000fe2000f8e023f */
[----:B------:R-:W-:Y:S01]  /*0580*/  SHF.R.U32.HI R4, RZ, 0x3, R3 ;  /* 0x00000003ff047819 */ /* 0x000fe20000011603 */
[----:B------:R-:W-:Y:S01]  /*0590*/  USHF.R.S32.HI UR56, URZ, 0x1f, UR50 ;  /* 0x0000001f3f387899 */ /* 0x000fe20008011432 */
[----:B------:R-:W-:Y:S01]  /*05a0*/  LOP3.LUT R5, R3, 0x38, R236, 0xf8, !PT ;  /* 0x0000003803057812 */ /* 0x000fe200078ef8ec */
[----:B------:R-:W-:Y:S01]  /*05b0*/  UIMAD UR53, UR4, UR53, URZ ;  /* 0x00000035043572a4 */ /* 0x000fe2000f8e023f */
[----:B------:R-:W-:Y:S01]  /*05c0*/  LOP3.LUT R3, R11, 0xfffffff8, RZ, 0xc0, !PT ;  /* 0xfffffff80b037812 */ /* 0x000fe200078ec0ff */
[----:B------:R-:W-:Y:S01]  /*05d0*/  @!UP5 UIMAD UR52, UR5, UR52, URZ ;  /* 0x000000340534d2a4 */ /* 0x000fe2000f8e023f */
[C---:B------:R-:W-:Y:S01]  /*05e0*/  LOP3.LUT P4, RZ, R0.reuse, 0x2, RZ, 0xc0, !PT ;  /* 0x0000000200ff7812 */ /* 0x040fe2000788c0ff */
[----:B------:R-:W-:Y:S01]  /*05f0*/  USHF.R.S32.HI UR51, URZ, 0x1f, UR48 ;  /* 0x0000001f3f337899 */ /* 0x000fe20008011430 */
[C---:B------:R-:W-:Y:S01]  /*0600*/  LOP3.LUT P3, RZ, R0.reuse, 0x4, RZ, 0xc0, !PT ;  /* 0x0000000400ff7812 */ /* 0x040fe2000786c0ff */
[----:B------:R-:W-:Y:S01]  /*0610*/  IMAD.SHL.U32 R0, R0, 0x40, RZ ;  /* 0x0000004000007824 */ /* 0x000fe200078e00ff */
[----:B------:R-:W-:Y:S01]  /*0620*/  LOP3.LUT R247, R5, R4, RZ, 0x3c, !PT ;  /* 0x0000000405f77212 */ /* 0x000fe200078e3cff */
[----:B------:R-:W-:Y:S01]  /*0630*/  IMAD.IADD R15, R2, 0x1, -R3 ;  /* 0x00000001020f7824 */ /* 0x000fe200078e0a03 */
[----:B------:R-:W-:Y:S01]  /*0640*/  LEA.HI R2, R13, R14, RZ, 0x6 ;  /* 0x0000000e0d027211 */ /* 0x000fe200078f30ff */
[----:B------:R-:W-:Y:S01]  /*0650*/  IMAD.SHL.U32 R3, R10, 0x10, RZ ;  /* 0x000000100a037824 */ /* 0x000fe200078e00ff */
[----:B------:R-:W-:Y:S01]  /*0660*/  LOP3.LUT R0, R0, 0x1c0, RZ, 0xc0, !PT ;  /* 0x000001c000007812 */ /* 0x000fe200078ec0ff */
[----:B------:R-:W-:Y:S01]  /*0670*/  IMAD.SHL.U32 R5, R9, 0x200, RZ ;  /* 0x0000020009057824 */ /* 0x000fe200078e00ff */
[----:B------:R-:W-:Y:S01]  /*0680*/  LOP3.LUT R4, R7, 0x1, RZ, 0xc0, !PT ;  /* 0x0000000107047812 */ /* 0x000fe200078ec0ff */
[----:B------:R-:W-:Y:S01]  /*0690*/  UMOV UR41, 0xffffc000 ;  /* 0xffffc00000297882 */ /* 0x000fe20000000000 */
[----:B------:R-:W-:-:S02]  /*06a0*/  SHF.R.S32.HI R2, RZ, 0x6, R2 ;  /* 0x00000006ff027819 */ /* 0x000fc40000011402 */
[C---:B------:R-:W-:Y:S02]  /*06b0*/  LOP3.LUT R214, R0.reuse, 0x8, R6, 0xf8, !PT ;  /* 0x0000000800d67812 */ /* 0x040fe400078ef806 */
[----:B------:R-:W-:Y:S01]  /*06c0*/  LOP3.LUT R3, R0, 0x30, R3, 0xf8, !PT ;  /* 0x0000003000037812 */ /* 0x000fe200078ef803 */
[C---:B------:R-:W-:Y:S01]  /*06d0*/  IMAD R247, R2.reuse, 0x200, R247 ;  /* 0x0000020002f77824 */ /* 0x040fe200078e02f7 */
        /* <DEDUP_REMOVED lines=9> */
[C---:B------:R-:W-:Y:S01]  /*0770*/  IMAD.SHL.U32 R6, R2.reuse, 0x8, RZ ;  /* 0x0000000802067824 */ /* 0x040fe200078e00ff */
[----:B------:R-:W-:Y:S01]  /*0780*/  LOP3.LUT R0, R3, 0x20, RZ, 0xc0, !PT ;  /* 0x0000002003007812 */ /* 0x000fe200078ec0ff */
[----:B------:R-:W-:Y:S01]  /*0790*/  IMAD.SHL.U32 R4, R7, 0x40, RZ ;  /* 0x0000004007047824 */ /* 0x000fe200078e00ff */
[----:B------:R-:W-:Y:S01]  /*07a0*/  LOP3.LUT R3, R17, 0x7ffffffc, RZ, 0xc0, !PT ;  /* 0x7ffffffc11037812 */ /* 0x000fe200078ec0ff */
[----:B------:R-:W-:Y:S01]  /*07b0*/  IMAD.SHL.U32 R2, R2, 0x20, RZ ;  /* 0x0000002002027824 */ /* 0x000fe200078e00ff */
[----:B------:R-:W-:Y:S01]  /*07c0*/  LOP3.LUT R210, R0, 0x18, R6, 0xf8, !PT ;  /* 0x0000001800d27812 */ /* 0x000fe200078ef806 */
[----:B------:R-:W-:Y:S01]  /*07d0*/  IMAD.U32 R6, RZ, RZ, UR14 ;  /* 0x0000000eff067e24 */ /* 0x000fe2000f8e00ff */
[----:B------:R-:W-:Y:S01]  /*07e0*/  LEA.HI R0, R13, R14, RZ, 0x7 ;  /* 0x0000000e0d007211 */ /* 0x000fe200078f38ff */
[----:B------:R-:W-:Y:S01]  /*07f0*/  IMAD.IADD R3, R14, 0x1, -R3 ;  /* 0x000000010e037824 */ /* 0x000fe200078e0a03 */
[----:B------:R-:W-:Y:S01]  /*0800*/  SEL R228, R228, 0x10, !P0 ;  /* 0x00000010e4e47807 */ /* 0x000fe20004000000 */
[----:B------:R-:W-:Y:S01]  /*0810*/  IMAD.SHL.U32 R14, R14, 0x2, RZ ;  /* 0x000000020e0e7824 */ /* 0x000fe200078e00ff */
[----:B------:R-:W-:Y:S01]  /*0820*/  SHF.R.S32.HI R0, RZ, 0x7, R0 ;  /* 0x00000007ff007819 */ /* 0x000fe20000011400 */
[----:B------:R-:W-:Y:S01]  /*0830*/  IMAD.SHL.U32 R3, R3, 0x2, RZ ;  /* 0x0000000203037824 */ /* 0x000fe200078e00ff */
[----:B------:R-:W-:Y:S01]  /*0840*/  IADD3 R241, R236, 0x40, RZ ;  /* 0x00000040ecf17810 */ /* 0x000fe20007ffe0ff */
[----:B------:R-:W-:-:S02]  /*0850*/  IMAD.SHL.U32 R214, R214, 0x2, RZ ;  /* 0x00000002d6d67824 */ /* 0x000fc400078e00ff */
[--C-:B------:R-:W-:Y:S02]  /*0860*/  IMAD R8, R10, 0x400, R3.reuse ;  /* 0x000004000a087824 */ /* 0x100fe400078e0203 */
[C---:B------:R-:W-:Y:S02]  /*0870*/  IMAD R6, R0.reuse, 0x1000, R3 ;  /* 0x0000100000067824 */ /* 0x040fe400078e0203 */
[----:B------:R-:W-:Y:S01]  /*0880*/  IMAD.SHL.U32 R3, R0, 0x8, RZ ;  /* 0x0000000800037824 */ /* 0x000fe200078e00ff */
[----:B------:R-:W-:Y:S01]  /*0890*/  LOP3.LUT R0, R4, 0x1c0, RZ, 0xc0, !PT ;  /* 0x000001c004007812 */ /* 0x000fe200078ec0ff */
[----:B------:R-:W-:Y:S01]  /*08a0*/  IMAD R6, R12, 0x400, R6 ;  /* 0x000004000c067824 */ /* 0x000fe200078e0206 */
[----:B------:R-:W-:Y:S01]  /*08b0*/  LOP3.LUT R4, R2, 0x6, R14, 0xf8, !PT ;  /* 0x0000000602047812 */ /* 0x000fe200078ef80e */
[----:B------:R-:W-:Y:S01]  /*08c0*/  IMAD.SHL.U32 R211, R211, 0x2, RZ ;  /* 0x00000002d3d37824 */ /* 0x000fe200078e00ff */
[----:B------:R-:W-:Y:S02]  /*08d0*/  LOP3.LUT R5, R0, 0x20, R2, 0xf8, !PT ;  /* 0x0000002000057812 */ /* 0x000fe400078ef802 */
[----:B------:R-:W-:Y:S01]  /*08e0*/  LOP3.LUT R3, R3, 0x8, RZ, 0xc0, !PT ;  /* 0x0000000803037812 */ /* 0x000fe200078ec0ff */
[----:B------:R1:W-:Y:S01]  /*08f0*/  STL [R1+0x4], R4 ;  /* 0x0000040401007387 */ /* 0x0003e20000100800 */
[----:B------:R-:W-:-:S04]  /*0900*/  SHF.R.U32.HI R2, RZ, 0x3, R0 ;  /* 0x00000003ff027819 */ /* 0x000fc80000011600 */
[----:B------:R-:W-:Y:S02]  /*0910*/  LOP3.LUT R5, R5, R2, RZ, 0x3c, !PT ;  /* 0x0000000205057212 */ /* 0x000fe400078e3cff */
[----:B------:R-:W-:Y:S02]  /*0920*/  LOP3.LUT R0, R2, R0, R3, 0x1e, !PT ;  /* 0x0000000002007212 */ /* 0x000fe400078e1e03 */
[----:B------:R-:W-:Y:S01]  /*0930*/  SHF.R.S32.HI R2, RZ, 0x2, R16 ;  /* 0x00000002ff027819 */ /* 0x000fe20000011410 */
[----:B------:R-:W-:Y:S02]  /*0940*/  IMAD.IADD R226, R5, 0x1, R6 ;  /* 0x0000000105e27824 */ /* 0x000fe400078e0206 */
[----:B------:R-:W-:Y:S02]  /*0950*/  IMAD.SHL.U32 R5, R15, 0x40, RZ ;  /* 0x000000400f057824 */ /* 0x000fe400078e00ff */
[----:B------:R-:W-:Y:S02]  /*0960*/  IMAD R246, R12, 0x10, R2 ;  /* 0x000000100cf67824 */ /* 0x000fe400078e0202 */
[----:B------:R-:W-:Y:S01]  /*0970*/  IMAD.IADD R8, R8, 0x1, R0 ;  /* 0x0000000108087824 */ /* 0x000fe200078e0200 */
[----:B------:R-:W-:Y:S01]  /*0980*/  LOP3.LUT R5, R5, 0x1c0, RZ, 0xc0, !PT ;  /* 0x000001c005057812 */ /* 0x000fe200078ec0ff */
[----:B------:R-:W-:Y:S01]  /*0990*/  IMAD.U32 R0, RZ, RZ, UR6 ;  /* 0x00000006ff007e24 */ /* 0x000fe2000f8e00ff */
[----:B------:R-:W-:Y:S01]  /*09a0*/  IADD3 R2, R246, -0x40, RZ ;  /* 0xffffffc0f6027810 */ /* 0x000fe20007ffe0ff */
[----:B------:R-:W-:Y:S01]  /*09b0*/  IMAD.SHL.U32 R0, R11, 0x40, RZ ;  /* 0x000000400b007824 */ /* 0x000fe200078e00ff */
[--C-:B------:R-:W-:Y:S01]  /*09c0*/  SHF.R.U32.HI R6, RZ, 0x3, R5.reuse ;  /* 0x00000003ff067819 */ /* 0x100fe20000011605 */
[----:B------:R-:W-:Y:S01]  /*09d0*/  IMAD.SHL.U32 R226, R226, 0x2, RZ ;  /* 0x00000002e2e27824 */ /* 0x000fe200078e00ff */
[----:B------:R-:W-:Y:S01]  /*09e0*/  LEA R252, R8, 0xc000, 0x1 ;  /* 0x0000c00008fc7811 */ /* 0x000fe200078e08ff */
[----:B-1----:R-:W-:Y:S01]  /*09f0*/  IMAD.SHL.U32 R4, R9, 0x10, RZ ;  /* 0x0000001009047824 */ /* 0x002fe200078e00ff */
[----:B------:R-:W-:Y:S01]  /*0a00*/  LOP3.LUT R0, R0, 0xfffffe00, RZ, 0xc0, !PT ;  /* 0xfffffe0000007812 */ /* 0x000fe200078ec0ff */
[----:B------:R-:W-:Y:S01]  /*0a10*/  IMAD.IADD R229, R226, 0x1, R228 ;  /* 0x00000001e2e57824 */ /* 0x000fe200078e02e4 */
[----:B------:R-:W-:-:S02]  /*0a20*/  LOP3.LUT R210, R6, R210, R5, 0x1e, !PT ;  /* 0x000000d206d27212 */ /* 0x000fc400078e1e05 */
[----:B------:R-:W-:Y:S01]  /*0a30*/  LOP3.LUT R7, R3, 0x10, R4, 0xf8, !PT ;  /* 0x0000001003077812 */ /* 0x000fe200078ef804 */
[----:B------:R-:W-:Y:S01]  /*0a40*/  IMAD.SHL.U32 R3, R9, 0x8, RZ ;  /* 0x0000000809037824 */ /* 0x000fe200078e00ff */
[----:B------:R-:W-:Y:S02]  /*0a50*/  SHF.R.S32.HI R4, RZ, 0x1f, R2 ;  /* 0x0000001fff047819 */ /* 0x000fe40000011402 */
[----:B------:R-:W-:Y:S02]  /*0a60*/  LOP3.LUT R210, R210, R0, RZ, 0xfc, !PT ;  /* 0x00000000d2d27212 */ /* 0x000fe400078efcff */
[----:B------:R-:W-:Y:S01]  /*0a70*/  SHF.L.U64.HI R2, R2, 0x2, R4 ;  /* 0x0000000202027819 */ /* 0x000fe20000010204 */
[----:B------:R-:W-:Y:S01]  /*0a80*/  IMAD R4, R12, 0x400, R0 ;  /* 0x000004000c047824 */ /* 0x000fe200078e0200 */
[----:B------:R-:W-:Y:S02]  /*0a90*/  LOP3.LUT R2, R6, R7, R5, 0x1e, !PT ;  /* 0x0000000706027212 */ /* 0x000fe400078e1e05 */
[----:B------:R-:W-:-:S02]  /*0aa0*/  IADD3 R9, R252, 0x420, RZ ;  /* 0x00000420fc097810 */ /* 0x000fc40007ffe0ff */
[----:B------:R-:W-:Y:S01]  /*0ab0*/  LOP3.LUT R221, R2, R0, RZ, 0xfc, !PT ;  /* 0x0000000002dd7212 */ /* 0x000fe200078efcff */
[----:B------:R-:W-:Y:S01]  /*0ac0*/  IMAD.MOV.U32 R2, RZ, RZ, 0x20 ;  /* 0x00000020ff027424 */ /* 0x000fe200078e00ff */
[----:B------:R-:W-:Y:S01]  /*0ad0*/  @P1 IADD3 R9, R252, 0x3e0, RZ ;  /* 0x000003e0fc091810 */ /* 0x000fe20007ffe0ff */
[----:B------:R-:W-:Y:S01]  /*0ae0*/  IMAD.MOV.U32 R0, RZ, RZ, 0x40 ;  /* 0x00000040ff007424 */ /* 0x000fe200078e00ff */
[----:B------:R-:W-:Y:S02]  /*0af0*/  LOP3.LUT R3, R5, 0x8, R3, 0xf8, !PT ;  /* 0x0000000805037812 */ /* 0x000fe400078ef803 */
[----:B------:R-:W-:Y:S02]  /*0b00*/  SEL R215, R2, 0xffffffe0, !P4 ;  /* 0xffffffe002d77807 */ /* 0x000fe40006000000 */
[----:B------:R-:W-:Y:S02]  /*0b10*/  SEL R216, R0, 0xffffffc0, !P3 ;  /* 0xffffffc000d87807 */ /* 0x000fe40005800000 */
[----:B------:R-:W-:Y:S01]  /*0b20*/  SEL R2, R2, 0xffffffe0, !P1 ;  /* 0xffffffe002027807 */ /* 0x000fe20004800000 */
[----:B------:R-:W-:Y:S01]  /*0b30*/  IMAD.IADD R215, R214, 0x1, R215 ;  /* 0x00000001d6d77824 */ /* 0x000fe200078e02d7 */
[----:B------:R-:W-:Y:S01]  /*0b40*/  SEL R0, R0, 0xffffffc0, !P2 ;  /* 0xffffffc000007807 */ /* 0x000fe20005000000 */
[----:B------:R-:W-:Y:S01]  /*0b50*/  IMAD.IADD R217, R214, 0x1, R216 ;  /* 0x00000001d6d97824 */ /* 0x000fe200078e02d8 */
[----:B------:R-:W-:Y:S01]  /*0b60*/  LOP3.LUT R3, R3, R6, RZ, 0x3c, !PT ;  /* 0x0000000603037212 */ /* 0x000fe200078e3cff */
[----:B------:R-:W-:Y:S01]  /*0b70*/  IMAD.IADD R227, R226, 0x1, R2 ;  /* 0x00000001e2e37824 */ /* 0x000fe200078e0202 */
[----:B------:R-:W-:Y:S01]  /*0b80*/  LEA R210, R210, 0xc000, 0x1 ;  /* 0x0000c000d2d27811 */ /* 0x000fe200078e08ff */
[----:B------:R-:W-:-:S02]  /*0b90*/  IMAD.IADD R10, R2, 0x1, R252 ;  /* 0x00000001020a7824 */ /* 0x000fc400078e02fc */
[--C-:B------:R-:W-:Y:S02]  /*0ba0*/  IMAD.IADD R2, R252, 0x1, R0.reuse ;  /* 0x00000001fc027824 */ /* 0x100fe400078e0200 */
[----:B------:R-:W-:Y:S01]  /*0bb0*/  IMAD.IADD R219, R4, 0x1, R3 ;  /* 0x0000000104db7824 */ /* 0x000fe200078e0203 */
[----:B------:R-:W-:Y:S01]  /*0bc0*/  STL [R1+0x8], R10 ;  /* 0x0000080a01007387 */ /* 0x000fe20000100800 */
[----:B------:R-:W-:Y:S02]  /*0bd0*/  IMAD.IADD R216, R216, 0x1, R215 ;  /* 0x00000001d8d87824 */ /* 0x000fe400078e02d7 */
[----:B------:R-:W-:Y:S01]  /*0be0*/  IMAD.IADD R228, R228, 0x1, R227 ;  /* 0x00000001e4e47824 */ /* 0x000fe200078e02e3 */
[----:B------:R1:W-:Y:S04]  /*0bf0*/  STL [R1], R2 ;  /* 0x0000000201007387 */ /* 0x0003e80000100800 */
[----:B------:R2:W-:Y:S01]  /*0c00*/  STL [R1+0x14], R9 ;  /* 0x0000140901007387 */ /* 0x0005e20000100800 */
[----:B-1----:R-:W-:-:S02]  /*0c10*/  IMAD.IADD R2, R10, 0x1, R0 ;  /* 0x000000010a027824 */ /* 0x002fc400078e0200 */
[----:B------:R-:W-:-:S03]  /*0c20*/  IMAD.IADD R0, R0, 0x1, R9 ;  /* 0x0000000100007824 */ /* 0x000fc600078e0209 */
[----:B------:R2:W-:Y:S04]  /*0c30*/  STL [R1+0xc], R2 ;  /* 0x00000c0201007387 */ /* 0x0005e80000100800 */
[----:B------:R2:W-:Y:S02]  /*0c40*/  STL [R1+0x10], R0 ;  /* 0x0000100001007387 */ /* 0x0005e40000100800 */
.L_x_458:
        /* <DEDUP_REMOVED lines=12> */
[----:B-123--:R-:W-:Y:S01]  /*0d10*/  IMAD.U32 R2, RZ, RZ, UR4 ;  /* 0x00000004ff027e24 */ /* 0x00efe2000f8e00ff */
        /* <DEDUP_REMOVED lines=19> */
[----:B-----5:R-:W5:Y:S01]  /*0e50*/  @!P1 LDG.E R0, [R2.64] ;  /* 0x0000000a02009981 */ /* 0x020f62000c1e1900 */
        /* <DEDUP_REMOVED lines=20> */
.L_x_386:
        /* <DEDUP_REMOVED lines=21> */
[----:B------:R-:W-:Y:S02]  /*10f0*/  UIADD3 UR6, UR13, 0x80, UR22 ;  /* 0x000000800d067890 */ /* 0x000fe4000fffe016 */
[----:B------:R-:W-:Y:S02]  /*1100*/  ULDC.64 UR4, c[0x0][0x190] ;  /* 0x0000640000047ab9 */ /* 0x000fe40000000a00 */
[----:B------:R-:W-:Y:S02]  /*1110*/  ULDC UR7, c[0x0][0x2e4] ;  /* 0x0000b90000077ab9 */ /* 0x000fe40000000800 */
[----:B------:R-:W-:Y:S02]  /*1120*/  UIMAD UR19, UR18, UR5, URZ ;  /* 0x00000005121372a4 */ /* 0x000fe4000f8e023f */
[----:B------:R-:W-:Y:S02]  /*1130*/  UIMAD.WIDE.U32 UR16, UR18, UR4, URZ ;  /* 0x00000004121072a5 */ /* 0x000fe4000f8e003f */
[----:B------:R-:W-:-:S02]  /*1140*/  UIADD3 UR5, UR13, 0x3f, URZ ;  /* 0x0000003f0d057890 */ /* 0x000fc4000fffe03f */
[----:B------:R-:W-:Y:S02]  /*1150*/  UIADD3 UR4, UR6, UR7, -UR9 ;  /* 0x0000000706047290 */ /* 0x000fe4000fffe809 */
[----:B------:R-:W-:Y:S02]  /*1160*/  USHF.R.S32.HI UR8, URZ, 0x1f, UR5 ;  /* 0x0000001f3f087899 */ /* 0x000fe40008011405 */
[----:B------:R-:W-:Y:S02]  /*1170*/  UIADD3 UR4, UR4, 0x3f, URZ ;  /* 0x0000003f04047890 */ /* 0x000fe4000fffe03f */
[----:B------:R-:W-:Y:S02]  /*1180*/  ULEA.HI UR14, UR8, UR5, URZ, 0x6 ;  /* 0x00000005080e7291 */ /* 0x000fe4000f8f303f */
[----:B------:R-:W-:Y:S02]  /*1190*/  USHF.R.S32.HI UR5, URZ, 0x1f, UR4 ;  /* 0x0000001f3f057899 */ /* 0x000fe40008011404 */
[----:B------:R-:W-:-:S02]  /*11a0*/  ULDC.64 UR6, c[0x0][0x178] ;  /* 0x00005e0000067ab9 */ /* 0x000fc40000000a00 */
[----:B------:R-:W-:Y:S02]  /*11b0*/  ULEA.HI UR12, UR5, UR4, URZ, 0x6 ;  /* 0x00000004050c7291 */ /* 0x000fe4000f8f303f */
[----:B-1----:R-:W-:Y:S02]  /*11c0*/  UISETP.NE.AND UP0, UPT, UR27, -0x1, UPT ;  /* 0xffffffff1b00788c */ /* 0x002fe4000bf05270 */
[----:B------:R-:W-:Y:S02]  /*11d0*/  UISETP.NE.AND UP3, UPT, UR18, -0x1, UPT ;  /* 0xffffffff1200788c */ /* 0x000fe4000bf65270 */
[----:B------:R-:W-:Y:S02]  /*11e0*/  UIMAD UR8, UR40, UR6, URZ ;  /* 0x00000006280872a4 */ /* 0x000fe4000f8e023f */
[----:B------:R-:W-:Y:S01]  /*11f0*/  UIMAD.WIDE.U32 UR4, UR34, UR6, URZ ;  /* 0x00000006220472a5 */ /* 0x000fe2000f8e003f */
[----:B------:R-:W-:Y:S01]  /*1200*/  PLOP3.LUT P1, PT, PT, PT, UP0, 0x80, 0x0 ;  /* 0x000000000000781c */ /* 0x000fe20003f2f008 */
[----:B------:R-:W-:-:S02]  /*1210*/  UIMAD UR6, UR34, UR7, UR8 ;  /* 0x00000007220672a4 */ /* 0x000fc4000f8e0208 */
[----:B------:R-:W-:Y:S02]  /*1220*/  USEL UR37, UR4, UR16, !UP3 ;  /* 0x0000001004257287 */ /* 0x000fe4000d800000 */
[----:B------:R-:W-:Y:S02]  /*1230*/  USHF.R.S32.HI UR7, URZ, 0x6, UR14 ;  /* 0x000000063f077899 */ /* 0x000fe4000801140e */
[----:B------:R-:W-:Y:S02]  /*1240*/  USHF.R.S32.HI UR4, URZ, 0x6, UR12 ;  /* 0x000000063f047899 */ /* 0x000fe4000801140c */
[----:B------:R-:W-:Y:S02]  /*1250*/  UIADD3 UR35, UR5, UR6, URZ ;  /* 0x0000000605237290 */ /* 0x000fe4000fffe03f */
[----:B------:R-:W-:Y:S02]  /*1260*/  UISETP.LT.AND UP2, UPT, UR7, UR4, UPT ;  /* 0x000000040700728c */ /* 0x000fe4000bf41270 */
[----:B------:R-:W-:-:S02]  /*1270*/  @UP0 UIADD3 UR6, UR21, UR27, URZ ;  /* 0x0000001b15060290 */ /* 0x000fc4000fffe03f */
[----:B------:R-:W-:Y:S02]  /*1280*/  ULDC.64 UR14, c[0x0][0x198] ;  /* 0x00006600000e7ab9 */ /* 0x000fe40000000a00 */
[----:B------:R-:W-:Y:S02]  /*1290*/  USEL UR33, UR7, UR4, UP2 ;  /* 0x0000000407217287 */ /* 0x000fe40009000000 */
[----:B------:R-:W-:Y:S02]  /*12a0*/  @UP0 UIMAD.WIDE.U32 UR4, UR6, UR14, URZ ;  /* 0x0000000e060402a5 */ /* 0x000fe4000f8e003f */
[----:B------:R-:W-:Y:S02]  /*12b0*/  @UP3 UIADD3 UR35, UR17, UR19, URZ ;  /* 0x0000001311233290 */ /* 0x000fe4000fffe03f */
[----:B------:R-:W-:Y:S02]  /*12c0*/  ULEA UR17, UR33, 0xffffffc0, 0x6 ;  /* 0xffffffc021117891 */ /* 0x000fe4000f8e303f */
[----:B------:R-:W-:-:S02]  /*12d0*/  @UP0 UIMAD UR26, UR6, UR15, UR5 ;  /* 0x0000000f061a02a4 */ /* 0x000fc4000f8e0205 */
[----:B------:R-:W-:Y:S02]  /*12e0*/  USHF.R.S32.HI UR32, URZ, 0x1f, UR17 ;  /* 0x0000001f3f207899 */ /* 0x000fe40008011411 */
        /* <DEDUP_REMOVED lines=9> */
[----:B------:R-:W-:Y:S02]  /*1380*/  UIMAD.WIDE.U32 UR4, UR34, UR6, UR4 ;  /* 0x00000006220472a5 */ /* 0x000fe4000f8e0004 */
[----:B------:R-:W-:-:S04]  /*1390*/  UIMAD UR6, UR40, UR6, URZ ;  /* 0x00000006280672a4 */ /* 0x000fc8000f8e023f */
[----:B------:R-:W-:Y:S02]  /*13a0*/  UIMAD UR6, UR34, UR7, UR6 ;  /* 0x00000007220672a4 */ /* 0x000fe4000f8e0206 */
[----:B------:R-:W-:Y:S02]  /*13b0*/  UMOV UR24, UR4 ;  /* 0x0000000400187c82 */ /* 0x000fe40008000000 */
[----:B------:R-:W-:Y:S02]  /*13c0*/  UIADD3 UR26, UR5, UR6, URZ ;  /* 0x00000006051a7290 */ /* 0x000fe4000fffe03f */
.L_x_388:
        /* <DEDUP_REMOVED lines=8> */
[----:B------:R-:W-:-:S04]  /*1450*/  UIMAD UR6, UR6, UR4, URZ ;  /* 0x00000004060672a4 */ /* 0x000fc8000f8e023f */
[----:B------:R-:W-:-:S03]  /*1460*/  UIMAD UR8, UR21, UR5, UR6 ;  /* 0x00000005150872a4 */ /* 0x000fc6000f8e0206 */
[----:B------:R-:W-:Y:S02]  /*1470*/  ULDC.64 UR6, c[0x0][0x188] ;  /* 0x0000620000067ab9 */ /* 0x000fe40000000a00 */
[----:B------:R-:W-:-:S04]  /*1480*/  UIMAD UR5, UR40, UR6, URZ ;  /* 0x00000006280572a4 */ /* 0x000fc8000f8e023f */
[----:B------:R-:W-:Y:S02]  /*1490*/  UIMAD UR7, UR34, UR7, UR5 ;  /* 0x00000007220772a4 */ /* 0x000fe4000f8e0205 */
[----:B------:R-:W-:-:S04]  /*14a0*/  UIMAD.WIDE.U32 UR4, UR21, UR4, URZ ;  /* 0x00000004150472a5 */ /* 0x000fc8000f8e003f */
[----:B------:R-:W-:-:S04]  /*14b0*/  UIADD3 UR5, UR5, UR8, URZ ;  /* 0x0000000805057290 */ /* 0x000fc8000fffe03f */
[----:B------:R-:W-:-:S04]  /*14c0*/  UIMAD.WIDE.U32 UR4, UR34, UR6, UR4 ;  /* 0x00000006220472a5 */ /* 0x000fc8000f8e0004 */
[----:B------:R-:W-:-:S03]  /*14d0*/  UIADD3 UR28, UR5, UR7, URZ ;  /* 0x00000007051c7290 */ /* 0x000fc6000fffe03f */
[----:B------:R-:W-:Y:S02]  /*14e0*/  UMOV UR25, UR4 ;  /* 0x0000000400197c82 */ /* 0x000fe40008000000 */
.L_x_389:
        /* <DEDUP_REMOVED lines=8> */
[----:B------:R-:W-:Y:S02]  /*1570*/  USHF.R.S32.HI UR23, URZ, 0x1f, UR22 ;  /* 0x0000001f3f177899 */ /* 0x000fe40008011416 */
[----:B------:R-:W-:-:S02]  /*1580*/  @UP3 UMOV UR19, UR4 ;  /* 0x0000000400133c82 */ /* 0x000fc40008000000 */
[----:B------:R-:W-:Y:S02]  /*1590*/  ULDC.64 UR4, c[0x0][0x368] ;  /* 0x0000da0000047ab9 */ /* 0x000fe40000000a00 */
[----:B------:R-:W-:-:S04]  /*15a0*/  @!UP3 UIMAD UR6, UR40, UR4, URZ ;  /* 0x000000042806b2a4 */ /* 0x000fc8000f8e023f */
[----:B------:R-:W-:Y:S01]  /*15b0*/  @!UP3 UIMAD UR6, UR34, UR5, UR6 ;  /* 0x000000052206b2a4 */ /* 0x000fe2000f8e0206 */
[----:B-1----:R-:W1:Y:S01]  /*15c0*/  MUFU.RCP R2, R2 ;  /* 0x0000000200027308 */ /* 0x002e620000001000 */
[----:B------:R-:W-:-:S04]  /*15d0*/  @!UP3 UIMAD.WIDE.U32 UR4, UR34, UR4, URZ ;  /* 0x000000042204b2a5 */ /* 0x000fc8000f8e003f */
[----:B------:R-:W-:Y:S02]  /*15e0*/  @!UP3 UIADD3 UR31, UR5, UR6, URZ ;  /* 0x00000006051fb290 */ /* 0x000fe4000fffe03f */
[----:B------:R-:W-:Y:S02]  /*15f0*/  UIMAD UR6, UR39, UR18, URZ ;  /* 0x00000012270672a4 */ /* 0x000fe4000f8e023f */
[----:B------:R-:W-:Y:S02]  /*1600*/  @!UP3 UMOV UR19, UR4 ;  /* 0x000000040013bc82 */ /* 0x000fe40008000000 */
[----:B------:R-:W-:Y:S01]  /*1610*/  UIMAD UR4, UR40, UR8, UR55 ;  /* 0x00000008280472a4 */ /* 0x000fe2000f8e0237 */
[----:B------:R-:W2:Y:S03]  /*1620*/  S2UR UR8, SR_CTAID.X ;  /* 0x00000000000879c3 */ /* 0x000ea60000002500 */
[----:B------:R-:W-:Y:S01]  /*1630*/  UIADD3 UR4, UR47, UR4, URZ ;  /* 0x000000042f047290 */ /* 0x000fe2000fffe03f */
[----:B-1----:R-:W-:-:S03]  /*1640*/  IADD3 R2, R2, 0xffffffe, RZ ;  /* 0x0ffffffe02027810 */ /* 0x002fc60007ffe0ff */
[----:B------:R-:W-:Y:S01]  /*1650*/  UIMAD UR4, UR38, UR4, UR54 ;  /* 0x00000004260472a4 */ /* 0x000fe2000f8e0236 */
[----:B------:R-:W1:Y:S03]  /*1660*/  F2I.FTZ.U32.TRUNC.NTZ R3, R2 ;  /* 0x0000000200037305 */ /* 0x000e66000021f000 */
[----:B------:R-:W-:Y:S02]  /*1670*/  UIADD3 UR14, UR45, UR4, URZ ;  /* 0x000000042d0e7290 */ /* 0x000fe4000fffe03f */
[----:B------:R-:W-:-:S04]  /*1680*/  UIMAD.WIDE.U32 UR4, UR38, UR18, URZ ;  /* 0x00000012260472a5 */ /* 0x000fc8000f8e003f */
[----:B------:R-:W-:Y:S02]  /*1690*/  @UP3 UIADD3 UR14, UR5, UR6, URZ ;  /* 0x00000006050e3290 */ /* 0x000fe4000fffe03f */
[----:B------:R-:W-:Y:S02]  /*16a0*/  USEL UR16, UR44, UR4, !UP3 ;  /* 0x000000042c107287 */ /* 0x000fe4000d800000 */
[----:B------:R-:W-:Y:S01]  /*16b0*/  ULDC.64 UR6, c[0x0][0x3d8] ;  /* 0x0000f60000067ab9 */ /* 0x000fe20000000a00 */
[----:B-1----:R-:W-:Y:S01]  /*16c0*/  IMAD.MOV R0, RZ, RZ, -R3 ;  /* 0x000000ffff007224 */ /* 0x002fe200078e0a03 */
[----:B--2---:R-:W-:Y:S01]  /*16d0*/  UIMAD.WIDE.U32 UR4, UR8, UR6, URZ ;  /* 0x00000006080472a5 */ /* 0x004fe2000f8e003f */
[----:B------:R-:W-:Y:S02]  /*16e0*/  IMAD.MOV.U32 R2, RZ, RZ, RZ ;  /* 0x000000ffff027224 */ /* 0x000fe400078e00ff */
[----:B------:R-:W-:Y:S01]  /*16f0*/  IMAD R0, R0, R5, RZ ;  /* 0x0000000500007224 */ /* 0x000fe200078e02ff */
[----:B------:R-:W-:-:S02]  /*1700*/  USEL UR15, UR4, URZ, UP6 ;  /* 0x0000003f040f7287 */ /* 0x000fc4000b000000 */
[----:B------:R-:W-:Y:S01]  /*1710*/  UIMAD UR7, UR8, UR7, UR5 ;  /* 0x00000007080772a4 */ /* 0x000fe2000f8e0205 */
[----:B------:R-:W-:Y:S01]  /*1720*/  IMAD.HI.U32 R0, R3, R0, R2 ;  /* 0x0000000003007227 */ /* 0x000fe200078e0002 */
[----:B------:R-:W-:Y:S02]  /*1730*/  USHF.L.U64.HI UR4, UR34, 0x7, UR40 ;  /* 0x0000000722047899 */ /* 0x000fe40008010228 */
[----:B------:R-:W-:Y:S01]  /*1740*/  USHF.L.U32 UR8, UR34, 0x7, URZ ;  /* 0x0000000722087899 */ /* 0x000fe2000800063f */
[----:B------:R-:W-:Y:S01]  /*1750*/  IMAD.MOV.U32 R2, RZ, RZ, R4 ;  /* 0x000000ffff027224 */ /* 0x000fe200078e0004 */
[----:B------:R-:W-:Y:S02]  /*1760*/  USEL UR5, UR4, URZ, UP1 ;  /* 0x0000003f04057287 */ /* 0x000fe40008800000 */
[----:B------:R-:W-:Y:S01]  /*1770*/  USEL UR4, UR8, URZ, UP1 ;  /* 0x0000003f08047287 */ /* 0x000fe20008800000 */
[----:B------:R-:W-:Y:S02]  /*1780*/  IMAD.HI.U32 R0, R0, R2, RZ ;  /* 0x0000000200007227 */ /* 0x000fe400078e00ff */
[----:B------:R-:W-:-:S02]  /*1790*/  ULDC UR8, c[0x0][0x234] ;  /* 0x00008d0000087ab9 */ /* 0x000fc40000000800 */
[----:B------:R-:W-:Y:S01]  /*17a0*/  IMAD.MOV R3, RZ, RZ, -R0 ;  /* 0x000000ffff037224 */ /* 0x000fe200078e0a00 */
[----:B------:R-:W-:-:S03]  /*17b0*/  UIADD3 UR4, UP1, UR17, UR4, URZ ;  /* 0x0000000411047290 */ /* 0x000fc6000ff3e03f */
[C---:B------:R-:W-:Y:S01]  /*17c0*/  IMAD R2, R5.reuse, R3, R2 ;  /* 0x0000000305027224 */ /* 0x040fe200078e0202 */
[----:B------:R-:W-:Y:S02]  /*17d0*/  UIADD3.X UR6, UR32, UR5, URZ, UP1, !UPT ;  /* 0x0000000520067290 */ /* 0x000fe40008ffe43f */
[----:B------:R-:W-:Y:S02]  /*17e0*/  UIMAD UR5, UR39, UR4, URZ ;  /* 0x00000004270572a4 */ /* 0x000fe4000f8e023f */
[----:B------:R-:W-:Y:S02]  /*17f0*/  ISETP.GT.U32.AND P0, PT, R5, R2, PT ;  /* 0x000000020500720c */ /* 0x000fe40003f04070 */
[----:B------:R-:W-:Y:S02]  /*1800*/  UIMAD UR6, UR38, UR6, UR5 ;  /* 0x00000006260672a4 */ /* 0x000fe4000f8e0205 */
[----:B------:R-:W-:-:S04]  /*1810*/  @UP5 USEL UR5, UR57, UR18, !UP3 ;  /* 0x0000001239055287 */ /* 0x000fc8000d800000 */
[----:B------:R-:W-:Y:S02]  /*1820*/  @UP5 UIMAD UR12, UR36, UR8, UR5 ;  /* 0x00000008240c52a4 */ /* 0x000fe4000f8e0205 */
[----:B------:R-:W-:Y:S02]  /*1830*/  UIMAD.WIDE.U32 UR4, UR38, UR4, URZ ;  /* 0x00000004260472a5 */ /* 0x000fe4000f8e003f */
[----:B------:R-:W-:Y:S01]  /*1840*/  USEL UR8, UR7, URZ, UP6 ;  /* 0x0000003f07087287 */ /* 0x000fe2000b000000 */
[----:B------:R-:W-:Y:S01]  /*1850*/  @!P0 IMAD.IADD R2, R2, 0x1, -R5 ;  /* 0x0000000102028824 */ /* 0x000fe200078e0a05 */
[----:B------:R-:W-:Y:S01]  /*1860*/  @!P0 IADD3 R0, R0, 0x1, RZ ;  /* 0x0000000100008810 */ /* 0x000fe20007ffe0ff */
[----:B------:R-:W-:Y:S01]  /*1870*/  @!UP5 UMOV UR12, UR52 ;  /* 0x00000034000cdc82 */ /* 0x000fe20008000000 */
[----:B------:R-:W-:Y:S01]  /*1880*/  ISETP.LE.AND P0, PT, RZ, UR59, PT ;  /* 0x0000003bff007c0c */ /* 0x000fe2000bf03270 */
[----:B------:R-:W-:Y:S01]  /*1890*/  UIADD3 UR7, UR5, UR6, URZ ;  /* 0x0000000605077290 */ /* 0x000fe2000fffe03f */
        /* <DEDUP_REMOVED lines=13> */
.L_x_390:
[----:B------:R-:W-:Y:S02]  /*1970*/  UMOV UR6, UR53 ;  /* 0x0000003500067c82 */ /* 0x000fe40008000000 */
.L_x_391:
[----:B------:R-:W-:Y:S01]  /*1980*/  UIADD3 UR4, UP4, UP3, UR4, UR48, UR50 ;  /* 0x0000003004047290 */ /* 0x000fe2000fb9e032 */
[----:B------:R-:W1:Y:S01]  /*1990*/  S2R R17, SR_TID.X ;  /* 0x0000000000117919 */ /* 0x000e620000002100 */
[----:B------:R-:W-:Y:S01]  /*19a0*/  IMAD.U32 R10, RZ, RZ, UR11 ;  /* 0x0000000bff0a7e24 */ /* 0x000fe2000f8e00ff */
[----:B------:R-:W-:Y:S01]  /*19b0*/  UMOV UR18, 0x4 ;  /* 0x0000000400127882 */ /* 0x000fe20000000000 */
[----:B------:R-:W-:Y:S01]  /*19c0*/  IMAD.U32 R9, RZ, RZ, UR10 ;  /* 0x0000000aff097e24 */ /* 0x000fe2000f8e00ff */
[----:B------:R-:W-:Y:S01]  /*19d0*/  UIADD3 UR30, UP2, UP1, UR15, UR4, UR16 ;  /* 0x000000040f1e7290 */ /* 0x000fe2000f95e010 */
[----:B------:R-:W-:Y:S01]  /*19e0*/  SHF.R.S32.HI R237, RZ, 0x1f, R236 ;  /* 0x0000001fffed7819 */ /* 0x000fe200000114ec */
[----:B------:R-:W-:Y:S01]  /*19f0*/  UIADD3.X UR4, UR7, UR51, UR56, UP4, UP3 ;  /* 0x0000003307047290 */ /* 0x000fe2000a7e6438 */
[----:B------:R-:W-:Y:S01]  /*1a00*/  IMAD.U32 R8, RZ, RZ, UR17 ;  /* 0x00000011ff087e24 */ /* 0x000fe2000f8e00ff */
[----:B------:R-:W-:Y:S01]  /*1a10*/  ULDC.64 UR10, c[0x0][0x200] ;  /* 0x00008000000a7ab9 */ /* 0x000fe20000000a00 */
[----:B------:R-:W-:Y:S01]  /*1a20*/  BSSY B1, `(.L_x_387) ;  /* 0x000091d000017945 */ /* 0x000fe20003800000 */
[----:B------:R-:W-:-:S03]  /*1a30*/  UIADD3.X UR29, UR8, UR4, UR14, UP2, UP1 ;  /* 0x00000004081d7290 */ /* 0x000fc600097e240e */
[----:B------:R-:W-:Y:S02]  /*1a40*/  ULDC.64 UR4, c[0x0][0x1a8] ;  /* 0x00006a0000047ab9 */ /* 0x000fe40000000a00 */
[----:B------:R-:W-:-:S04]  /*1a50*/  UIMAD UR4, UR60, UR4, URZ ;  /* 0x000000043c0472a4 */ /* 0x000fc8000f8e023f */
[----:B------:R-:W-:-:S03]  /*1a60*/  UIMAD UR14, UR36, UR5, UR4 ;  /* 0x00000005240e72a4 */ /* 0x000fc6000f8e0204 */
[----:B------:R-:W-:Y:S02]  /*1a70*/  ULDC.64 UR4, c[0x0][0x378] ;  /* 0x0000de0000047ab9 */ /* 0x000fe40000000a00 */
[----:B------:R-:W-:Y:S01]  /*1a80*/  UIMAD UR4, UR60, UR4, URZ ;  /* 0x000000043c0472a4 */ /* 0x000fe2000f8e023f */
[----:B-1----:R-:W-:-:S03]  /*1a90*/  SHF.R.S32.HI R18, RZ, 0x1f, R17 ;  /* 0x0000001fff127819 */ /* 0x002fc60000011411 */
[----:B------:R-:W-:Y:S01]  /*1aa0*/  UIMAD UR8, UR36, UR5, UR4 ;  /* 0x00000005240872a4 */ /* 0x000fe2000f8e0204 */
[----:B------:R-:W-:Y:S02]  /*1ab0*/  LEA.HI R2, R18, R17, RZ, 0x3 ;  /* 0x0000001112027211 */ /* 0x000fe400078f18ff */
[----:B------:R-:W-:Y:S02]  /*1ac0*/  ULDC.64 UR4, c[0x0][0x370] ;  /* 0x0000dc0000047ab9 */ /* 0x000fe40000000a00 */
[----:B------:R-:W-:Y:S01]  /*1ad0*/  UIMAD UR4, UR32, UR4, URZ ;  /* 0x00000004200472a4 */ /* 0x000fe2000f8e023f */
[----:B------:R-:W-:-:S03]  /*1ae0*/  SHF.R.S32.HI R2, RZ, 0x3, R2 ;  /* 0x00000003ff027819 */ /* 0x000fc60000011402 */
[----:B------:R-:W-:Y:S01]  /*1af0*/  UIMAD UR7, UR17, UR5, UR4 ;  /* 0x00000005110772a4 */ /* 0x000fe2000f8e0204 */
[----:B------:R-:W-:Y:S01]  /*1b00*/  SHF.R.S32.HI R16, RZ, 0x1f, R2 ;  /* 0x0000001fff107819 */ /* 0x000fe20000011402 */
[----:B------:R-:W-:Y:S01]  /*1b10*/  UIADD3 UR4, UR17, UR12, URZ ;  /* 0x0000000c11047290 */ /* 0x000fe2000fffe03f */
[----:B------:R-:W-:Y:S01]  /*1b20*/  IADD3 R0, P0, R2, UR17, RZ ;  /* 0x0000001102007c10 */ /* 0x000fe2000ff1e0ff */
[----:B------:R-:W-:Y:S02]  /*1b30*/  UIADD3 UR12, UR33, -0x1, URZ ;  /* 0xffffffff210c7890 */ /* 0x000fe4000fffe03f */
[----:B------:R-:W-:Y:S01]  /*1b40*/  UIMAD.WIDE UR4, UR4, UR18, UR10 ;  /* 0x00000012040472a5 */ /* 0x000fe2000f8e020a */
[----:B------:R-:W-:Y:S01]  /*1b50*/  IADD3.X R3, R16, UR32, RZ, P0, !PT ;  /* 0x0000002010037c10 */ /* 0x000fe200087fe4ff */
[----:B------:R-:W-:Y:S01]  /*1b60*/  IMAD.WIDE.U32 R4, R0, c[0x0][0x190], R236 ;  /* 0x0000640000047a25 */ /* 0x000fe200078e00ec */
[----:B------:R-:W-:Y:S02]  /*1b70*/  ULDC.64 UR10, c[0x0][0x3c8] ;  /* 0x0000f200000a7ab9 */ /* 0x000fe40000000a00 */
[----:B------:R-:W-:Y:S01]  /*1b80*/  ULDC UR32, c[0x0][0x2e8] ;  /* 0x0000ba0000207ab9 */ /* 0x000fe20000000800 */
[----:B------:R-:W-:Y:S01]  /*1b90*/  IMAD R3, R3, c[0x0][0x190], RZ ;  /* 0x0000640003037a24 */ /* 0x000fe200078e02ff */
[----:B------:R-:W-:Y:S01]  /*1ba0*/  UMOV UR16, UR4 ;  /* 0x0000000400107c82 */ /* 0x000fe20008000000 */
[----:B------:R-:W-:Y:S01]  /*1bb0*/  IADD3 R6, P0, R4, UR37, RZ ;  /* 0x0000002504067c10 */ /* 0x000fe2000ff1e0ff */
[----:B------:R-:W-:Y:S01]  /*1bc0*/  UIADD3 UR4, UR17, UR6, URZ ;  /* 0x0000000611047290 */ /* 0x000fe2000fffe03f */
[----:B------:R-:W-:Y:S01]  /*1bd0*/  IMAD R0, R0, c[0x0][0x194], R3 ;  /* 0x0000650000007a24 */ /* 0x000fe200078e0203 */
[----:B------:R-:W-:Y:S01]  /*1be0*/  UMOV UR15, UR5 ;  /* 0x00000005000f7c82 */ /* 0x000fe20008000000 */
[----:B------:R-:W-:Y:S01]  /*1bf0*/  LEA.HI R3, R18, R17, RZ, 0x5 ;  /* 0x0000001112037211 */ /* 0x000fe200078f28ff */
[----:B------:R-:W-:Y:S01]  /*1c00*/  UIMAD.WIDE UR4, UR4, UR18, UR10 ;  /* 0x00000012040472a5 */ /* 0x000fe2000f8e020a */
[----:B------:R1:W2:Y:S01]  /*1c10*/  R2UR UR11, R10 ;  /* 0x000000000a0b73c2 */ /* 0x0002a200000e0000 */
[----:B------:R-:W-:-:S02]  /*1c20*/  IADD3.X R7, R5, UR35, R0, P0, !PT ;  /* 0x0000002305077c10 */ /* 0x000fc400087fe400 */
[----:B------:R-:W-:Y:S02]  /*1c30*/  IADD3 R4, P0, R236, UR19, RZ ;  /* 0x00000013ec047c10 */ /* 0x000fe4000ff1e0ff */
[----:B------:R-:W-:Y:S01]  /*1c40*/  LOP3.LUT R0, R3, 0xffffffe0, RZ, 0xc0, !PT ;  /* 0xffffffe003007812 */ /* 0x000fe200078ec0ff */
[----:B------:R-:W-:Y:S01]  /*1c50*/  UMOV UR18, UR4 ;  /* 0x0000000400127c82 */ /* 0x000fe20008000000 */
[----:B------:R-:W-:Y:S01]  /*1c60*/  SHF.R.S32.HI R3, RZ, 0x5, R3 ;  /* 0x00000005ff037819 */ /* 0x000fe20000011403 */
[----:B------:R-:W-:Y:S01]  /*1c70*/  UIADD3 UR4, -UR9, UR13, UR22 ;  /* 0x0000000d09047290 */ /* 0x000fe2000fffe116 */
[----:B------:R-:W-:Y:S01]  /*1c80*/  IADD3.X R5, R237, UR31, RZ, P0, !PT ;  /* 0x0000001fed057c10 */ /* 0x000fe200087fe4ff */
[----:B------:R-:W-:Y:S01]  /*1c90*/  IMAD.IADD R0, R17, 0x1, -R0 ;  /* 0x0000000111007824 */ /* 0x000fe200078e0a00 */
[----:B------:R3:W4:Y:S01]  /*1ca0*/  R2UR UR10, R9 ;  /* 0x00000000090a73c2 */ /* 0x00072200000e0000 */
[----:B------:R-:W-:Y:S02]  /*1cb0*/  UIADD3 UR4, UR4, -UR32, URZ ;  /* 0x8000002004047290 */ /* 0x000fe4000fffe03f */
[----:B------:R-:W-:Y:S01]  /*1cc0*/  IMAD R0, R3, UR49, R0 ;  /* 0x0000003103007c24 */ /* 0x000fe2000f8e0200 */
[----:B------:R-:W-:Y:S01]  /*1cd0*/  UMOV UR17, UR5 ;  /* 0x0000000500117c82 */ /* 0x000fe20008000000 */
[----:B------:R-:W-:Y:S01]  /*1ce0*/  IMAD.WIDE.U32 R4, R8, c[0x0][0x370], R4 ;  /* 0x0000dc0008047a25 */ /* 0x000fe200078e0004 */
[----:B------:R-:W-:-:S02]  /*1cf0*/  USHF.R.S32.HI UR19, URZ, 0x1f, UR4 ;  /* 0x0000001f3f137899 */ /* 0x000fc40008011404 */
[C---:B------:R-:W-:Y:S02]  /*1d00*/  IADD3 R3, P0, R0.reuse, UR30, RZ ;  /* 0x0000001e00037c10 */ /* 0x040fe4000ff1e0ff */
[----:B------:R-:W-:Y:S01]  /*1d10*/  ULEA.HI UR19, UR19, UR4, URZ, 0x6 ;  /* 0x0000000413137291 */ /* 0x000fe2000f8f303f */
[----:B------:R-:W-:Y:S02]  /*1d20*/  IADD3 R5, R5, UR7, RZ ;  /* 0x0000000705057c10 */ /* 0x000fe4000fffe0ff */
[----:B------:R-:W-:Y:S01]  /*1d30*/  LEA.HI.X.SX32 R8, R0, UR29, 0x1, P0 ;  /* 0x0000001d00087c11 */ /* 0x000fe200080f0eff */
[----:B------:R-:W-:Y:S01]  /*1d40*/  USHF.R.S32.HI UR19, URZ, 0x6, UR19 ;  /* 0x000000063f137899 */ /* 0x000fe20008011413 */
[----:B------:R-:W-:Y:S01]  /*1d50*/  IMAD.U32 R0, RZ, RZ, UR36 ;  /* 0x00000024ff007e24 */ /* 0x000fe2000f8e00ff */
[C---:B------:R-:W-:Y:S02]  /*1d60*/  LEA R222, P0, R3.reuse, c[0x0][0x350], 0x2 ;  /* 0x0000d40003de7a11 */ /* 0x040fe400078010ff */
[----:B------:R-:W-:Y:S01]  /*1d70*/  UISETP.LT.AND UP1, UPT, URZ, UR19, UPT ;  /* 0x000000133f00728c */ /* 0x000fe2000bf21270 */
[----:B------:R-:W-:Y:S01]  /*1d80*/  IMAD.WIDE.U32 R4, R0, c[0x0][0x378], R4 ;  /* 0x0000de0000047a25 */ /* 0x000fe200078e0004 */
[----:B------:R-:W-:-:S02]  /*1d90*/  LEA.HI.X R223, R3, c[0x0][0x354], R8, 0x2, P0 ;  /* 0x0000d50003df7a11 */ /* 0x000fc400000f1408 */
[----:B------:R-:W-:Y:S01]  /*1da0*/  USEL UR19, URZ, UR19, !UP1 ;  /* 0x000000133f137287 */ /* 0x000fe2000c800000 */
[----:B------:R-:W-:Y:S01]  /*1db0*/  IMAD.WIDE.U32 R6, R0, c[0x0][0x1a8], R6 ;  /* 0x00006a0000067a25 */ /* 0x000fe200078e0006 */
[----:B------:R-:W-:Y:S02]  /*1dc0*/  IADD3 R5, R5, UR8, RZ ;  /* 0x0000000805057c10 */ /* 0x000fe4000fffe0ff */
[----:B------:R-:W-:Y:S01]  /*1dd0*/  UISETP.GT.AND UP1, UPT, UR33, UR19, UPT ;  /* 0x000000132100728c */ /* 0x000fe2000bf24270 */
[----:B------:R-:W-:Y:S01]  /*1de0*/  IMAD R0, R16, c[0x0][0x370], RZ ;  /* 0x0000dc0010007a24 */ /* 0x000fe200078e02ff */
[----:B-1----:R-:W-:Y:S01]  /*1df0*/  IADD3 R10, R7, UR14, RZ ;  /* 0x0000000e070a7c10 */ /* 0x002fe2000fffe0ff */
[----:B------:R-:W-:Y:S01]  /*1e00*/  IMAD.WIDE.U32 R4, R2, c[0x0][0x370], R4 ;  /* 0x0000dc0002047a25 */ /* 0x000fe200078e0004 */
[----:B------:R-:W-:Y:S02]  /*1e10*/  LEA R234, P3, R6, c[0x0][0x160], 0x1 ;  /* 0x0000580006ea7a11 */ /* 0x000fe400078608ff */
[----:B------:R-:W-:Y:S01]  /*1e20*/  PLOP3.LUT P0, PT, PT, PT, UP1, 0x80, 0x0 ;  /* 0x000000000000781c */ /* 0x000fe20003f0f018 */
[----:B------:R-:W-:Y:S01]  /*1e30*/  IMAD R0, R2, c[0x0][0x374], R0 ;  /* 0x0000dd0002007a24 */ /* 0x000fe200078e0200 */
[----:B------:R-:W-:-:S02]  /*1e40*/  LEA R232, P2, R4, c[0x0][0x330], 0x1 ;  /* 0x0000cc0004e87a11 */ /* 0x000fc400078408ff */
[----:B------:R-:W-:Y:S01]  /*1e50*/  LEA.HI.X R235, R6, c[0x0][0x164], R10, 0x1, P3 ;  /* 0x0000590006eb7a11 */ /* 0x000fe200018f0c0a */
[----:B------:R-:W-:-:S05]  /*1e60*/  IMAD.IADD R3, R5, 0x1, R0 ;  /* 0x0000000105037824 */ /* 0x000fca00078e0200 */
[----:B------:R-:W-:-:S03]  /*1e70*/  LEA.HI.X R233, R4, c[0x0][0x334], R3, 0x1, P2 ;  /* 0x0000cd0004e97a11 */ /* 0x000fc600010f0c03 */
[----:B--234-:R-:W-:Y:S05]  /*1e80*/  @P0 BRA `(.L_x_392) ;  /* 0x00000c9000000947 */ /* 0x01cfea0003800000 */
        /* <DEDUP_REMOVED lines=18> */
.L_x_393:
        /* <DEDUP_REMOVED lines=18> */
.L_x_394:
[----:B------:R-:W-:Y:S01]  /*20d0*/  ULDC.64 UR4, c[0x0][0x3a0] ;  /* 0x0000e80000047ab9 */ /* 0x000fe20000000a00 */
[----:B------:R-:W-:Y:S01]  /*20e0*/  IMAD.U32 R11, RZ, RZ, UR22 ;  /* 0x00000016ff0b7e24 */ /* 0x000fe2000f8e00ff */
[----:B------:R-:W-:Y:S01]  /*20f0*/  UIMAD UR4, UR23, UR4, URZ ;  /* 0x00000004170472a4 */ /* 0x000fe2000f8e023f */
[----:B------:R-:W-:Y:S01]  /*2100*/  BSSY B0, `(.L_x_395) ;  /* 0x000001b000007945 */ /* 0x000fe20003800000 */
[----:B------:R-:W-:Y:S01]  /*2110*/  ULDC.64 UR6, c[0x0][0x3b8] ;  /* 0x0000ee0000067ab9 */ /* 0x000fe20000000a00 */
[----:B------:R-:W-:Y:S01]  /*2120*/  IMAD.WIDE.U32 R4, R11, c[0x0][0x3a0], R236 ;  /* 0x0000e8000b047a25 */ /* 0x000fe200078e00ec */
[----:B------:R-:W-:Y:S02]  /*2130*/  UIMAD UR5, UR22, UR5, UR4 ;  /* 0x00000005160572a4 */ /* 0x000fe4000f8e0204 */
[----:B------:R-:W-:-:S02]  /*2140*/  UIMAD UR4, UR20, -0x80, UR9 ;  /* 0xffffff80140478a4 */ /* 0x000fc4000f8e0209 */
[----:B------:R-:W-:Y:S02]  /*2150*/  IADD3 R4, P0, R4, UR14, RZ ;  /* 0x0000000e04047c10 */ /* 0x000fe4000ff1e0ff */
[----:B------:R-:W-:Y:S01]  /*2160*/  MOV R0, UR5 ;  /* 0x0000000500007c02 */ /* 0x000fe20008000f00 */
[----:B------:R-:W-:Y:S01]  /*2170*/  UIMAD UR5, UR60, UR6, URZ ;  /* 0x000000063c0572a4 */ /* 0x000fe2000f8e023f */
[----:B------:R-:W-:Y:S02]  /*2180*/  ISETP.GE.AND P5, PT, R2, UR4, PT ;  /* 0x0000000402007c0c */ /* 0x000fe4000bfa6270 */
        /* <DEDUP_REMOVED lines=18> */
.L_x_396:
[----:B------:R-:W-:Y:S05]  /*22b0*/  BSYNC B0 ;  /* 0x0000000000007941 */ /* 0x000fea0003800000 */
.L_x_395:
[----:B------:R-:W-:Y:S01]  /*22c0*/  IADD3 R0, R2, 0x20, RZ ;  /* 0x0000002002007810 */ /* 0x000fe20007ffe0ff */
[----:B------:R-:W-:Y:S03]  /*22d0*/  BSSY B0, `(.L_x_397) ;  /* 0x0000011000007945 */ /* 0x000fe60003800000 */
[----:B------:R-:W-:-:S13]  /*22e0*/  ISETP.GE.AND P4, PT, R0, UR4, PT ;  /* 0x0000000400007c0c */ /* 0x000fda000bf86270 */
[----:B------:R-:W-:Y:S05]  /*22f0*/  @P4 BRA `(.L_x_398) ;  /* 0x000000e000004947 */ /* 0x000fea0003800000 */
[----:B------:R-:W-:Y:S02]  /*2300*/  IADD3 R0, P0, R2, 0x20, RZ ;  /* 0x0000002002007810 */ /* 0x000fe40007f1e0ff */
[----:B-1----:R-:W-:Y:S02]  /*2310*/  MOV R7, R3 ;  /* 0x0000000300077202 */ /* 0x002fe40000000f00 */
        /* <DEDUP_REMOVED lines=12> */
.L_x_398:
[----:B------:R-:W-:Y:S05]  /*23e0*/  BSYNC B0 ;  /* 0x0000000000007941 */ /* 0x000fea0003800000 */
.L_x_397:
        /* <DEDUP_REMOVED lines=18> */
.L_x_400:
[----:B------:R-:W-:Y:S05]  /*2510*/  BSYNC B0 ;  /* 0x0000000000007941 */ /* 0x000fea0003800000 */
.L_x_399:
[----:B------:R-:W-:Y:S01]  /*2520*/  IADD3 R0, R2, 0x60, RZ ;  /* 0x0000006002007810 */ /* 0x000fe20007ffe0ff */
[----:B------:R-:W-:Y:S03]  /*2530*/  BSSY B0, `(.L_x_401) ;  /* 0x0000010000007945 */ /* 0x000fe60003800000 */
[----:B------:R-:W-:-:S13]  /*2540*/  ISETP.GE.AND P2, PT, R0, UR4, PT ;  /* 0x0000000400007c0c */ /* 0x000fda000bf46270 */
        /* <DEDUP_REMOVED lines=14> */
.L_x_402:
[----:B------:R-:W-:Y:S05]  /*2630*/  BSYNC B0 ;  /* 0x0000000000007941 */ /* 0x000fea0003800000 */
.L_x_401:
        /* <DEDUP_REMOVED lines=27> */
.L_x_404:
[----:B------:R-:W-:Y:S05]  /*27f0*/  BSYNC B0 ;  /* 0x0000000000007941 */ /* 0x000fea0003800000 */
.L_x_403:
[----:B------:R-:W-:Y:S01]  /*2800*/  BSSY B0, `(.L_x_405) ;  /* 0x0000010000007945 */ /* 0x000fe20003800000 */
        /* <DEDUP_REMOVED lines=15> */
.L_x_406:
[----:B------:R-:W-:Y:S05]  /*2900*/  BSYNC B0 ;  /* 0x0000000000007941 */ /* 0x000fea0003800000 */
.L_x_405:
        /* <DEDUP_REMOVED lines=16> */
.L_x_408:
[----:B------:R-:W-:Y:S05]  /*2a10*/  BSYNC B0 ;  /* 0x0000000000007941 */ /* 0x000fea0003800000 */
.L_x_407:
        /* <DEDUP_REMOVED lines=16> */
.L_x_392:
[----:B------:R-:W-:Y:S01]  /*2b20*/  PLOP3.LUT P0, PT, PT, PT, UP6, 0x80, 0x0 ;  /* 0x000000000000781c */ /* 0x000fe20003f0f068 */
[----:B------:R-:W-:Y:S01]  /*2b30*/  ULEA.HI UR4, UR12, UR12, URZ, 0x1 ;  /* 0x0000000c0c047291 */ /* 0x000fe2000f8f083f */
[----:B------:R-:W-:Y:S01]  /*2b40*/  IMAD.SHL.U32 R0, R247, 0x2, RZ ;  /* 0x00000002f7007824 */ /* 0x000fe200078e00ff */
[----:B------:R-:W-:Y:S02]  /*2b50*/  BSSY B0, `(.L_x_410) ;  /* 0x0000017000007945 */ /* 0x000fe40003800000 */
[----:B------:R-:W-:-:S04]  /*2b60*/  ULOP3.LUT UR4, UR4, 0xfffffffe, URZ, 0xc0, !UPT ;  /* 0xfffffffe04047892 */ /* 0x000fc8000f8ec03f */
[----:B------:R-:W-:-:S04]  /*2b70*/  UIADD3 UR4, UR12, -UR4, URZ ;  /* 0x800000040c047290 */ /* 0x000fc8000fffe03f */
[----:B------:R-:W-:Y:S01]  /*2b80*/  @P0 BAR.SYNC.DEFER_BLOCKING 0x0 ;  /* 0x0000000000000b1d */ /* 0x000fe20000010000 */
[----:B------:R-:W-:Y:S02]  /*2b90*/  UISETP.NE.AND UP0, UPT, UR4, 0x1, UPT ;  /* 0x000000010400788c */ /* 0x000fe4000bf05270 */
[----:B------:R-:W-:-:S06]  /*2ba0*/  UIMAD UR4, UR12, -0x40, UR13 ;  /* 0xffffffc00c0478a4 */ /* 0x000fcc000f8e020d */
[----:B------:R-:W-:-:S13]  /*2bb0*/  ISETP.GE.AND P2, PT, R2, UR4, PT ;  /* 0x0000000402007c0c */ /* 0x000fda000bf46270 */
        /* <DEDUP_REMOVED lines=16> */
.L_x_411:
[----:B------:R-:W-:Y:S05]  /*2cc0*/  BSYNC B0 ;  /* 0x0000000000007941 */ /* 0x000fea0003800000 */
.L_x_410:
        /* <DEDUP_REMOVED lines=29> */
.L_x_413:
[----:B------:R-:W-:Y:S05]  /*2ea0*/  BSYNC B0 ;  /* 0x0000000000007941 */ /* 0x000fea0003800000 */
.L_x_412:
        /* <DEDUP_REMOVED lines=15> */
.L_x_415:
        /* <DEDUP_REMOVED lines=19> */
.L_x_416:
[----:B------:R-:W-:Y:S05]  /*30d0*/  BSYNC B0 ;  /* 0x0000000000007941 */ /* 0x000fea0003800000 */
.L_x_414:
        /* <DEDUP_REMOVED lines=14> */
.L_x_418:
        /* <DEDUP_REMOVED lines=27> */
.L_x_419:
[----:B------:R-:W-:Y:S05]  /*3370*/  BSYNC B0 ;  /* 0x0000000000007941 */ /* 0x000fea0003800000 */
.L_x_417:
[C---:B------:R-:W-:Y:S01]  /*3380*/  IADD3 R3, R246.reuse, 0x28, RZ ;  /* 0x00000028f6037810 */ /* 0x040fe20007ffe0ff */
[----:B------:R-:W-:Y:S01]  /*3390*/  IMAD.MOV.U32 R244, RZ, RZ, 0x7f800000 ;  /* 0x7f800000fff47424 */ /* 0x000fe200078e00ff */
[C---:B-1----:R-:W-:Y:S01]  /*33a0*/  IADD3 R4, R246.reuse, 0x20, RZ ;  /* 0x00000020f6047810 */ /* 0x042fe20007ffe0ff */
[----:B------:R-:W-:Y:S01]  /*33b0*/  ULDC.64 UR6, c[0x0][0x198] ;  /* 0x0000660000067ab9 */ /* 0x000fe20000000a00 */
[----:B------:R-:W-:Y:S01]  /*33c0*/  ISETP.GE.AND P3, PT, R3, UR4, PT ;  /* 0x0000000403007c0c */ /* 0x000fe2000bf66270 */
[----:B------:R-:W-:Y:S01]  /*33d0*/  IMAD.MOV.U32 R245, RZ, RZ, 0x7f800000 ;  /* 0x7f800000fff57424 */ /* 0x000fe200078e00ff */
[----:B------:R-:W-:Y:S01]  /*33e0*/  IADD3 R5, R246, 0x8, RZ ;  /* 0x00000008f6057810 */ /* 0x000fe20007ffe0ff */
[----:B------:R-:W-:Y:S01]  /*33f0*/  IMAD.MOV.U32 R242, RZ, RZ, 0x7f800000 ;  /* 0x7f800000fff27424 */ /* 0x000fe200078e00ff */
[----:B------:R-:W-:Y:S01]  /*3400*/  ISETP.GE.AND P4, PT, R4, UR4, PT ;  /* 0x0000000404007c0c */ /* 0x000fe2000bf86270 */
[C---:B------:R-:W-:Y:S01]  /*3410*/  IMAD.SHL.U32 R4, R246.reuse, 0x4, RZ ;  /* 0x00000004f6047824 */ /* 0x040fe200078e00ff */
[----:B------:R-:W-:Y:S01]  /*3420*/  ISETP.GE.AND P6, PT, R246, UR4, PT ;  /* 0x00000004f6007c0c */ /* 0x000fe2000bfc6270 */
[----:B------:R-:W-:Y:S01]  /*3430*/  UIMAD UR5, UR23, UR6, URZ ;  /* 0x00000006170572a4 */ /* 0x000fe2000f8e023f */
[----:B------:R-:W-:Y:S01]  /*3440*/  SHF.R.S32.HI R15, RZ, 0x1f, R246 ;  /* 0x0000001fff0f7819 */ /* 0x000fe200000114f6 */
[----:B------:R-:W-:Y:S01]  /*3450*/  IMAD.MOV.U32 R243, RZ, RZ, 0x7f800000 ;  /* 0x7f800000fff37424 */ /* 0x000fe200078e00ff */
[----:B------:R-:W-:Y:S01]  /*3460*/  ISETP.GE.AND P5, PT, R5, UR4, PT ;  /* 0x0000000405007c0c */ /* 0x000fe2000bfa6270 */
[----:B------:R-:W-:Y:S01]  /*3470*/  IMAD.U32 R12, RZ, RZ, UR22 ;  /* 0x00000016ff0c7e24 */ /* 0x000fe2000f8e00ff */
[----:B------:R-:W-:Y:S01]  /*3480*/  SHF.R.S32.HI R5, RZ, 0x1f, R3 ;  /* 0x0000001fff057819 */ /* 0x000fe20000011403 */
[----:B------:R-:W-:Y:S01]  /*3490*/  UIMAD UR5, UR22, UR7, UR5 ;  /* 0x00000007160572a4 */ /* 0x000fe2000f8e0205 */
[----:B------:R-:W-:-:S02]  /*34a0*/  @!P3 LEA R6, P0, R3, UR16, 0x2 ;  /* 0x000000100306bc11 */ /* 0x000fc4000f8010ff */
[----:B------:R-:W-:Y:S02]  /*34b0*/  IADD3 R4, P2, R4, UR16, RZ ;  /* 0x0000001004047c10 */ /* 0x000fe4000ff5e0ff */
[----:B------:R-:W-:Y:S01]  /*34c0*/  SHF.L.U64.HI R8, R246, 0x2, R15 ;  /* 0x00000002f6087819 */ /* 0x000fe2000001020f */
[----:B------:R-:W-:Y:S01]  /*34d0*/  UIMAD UR4, UR20, -0x80, UR9 ;  /* 0xffffff80140478a4 */ /* 0x000fe2000f8e0209 */
[----:B------:R-:W-:Y:S01]  /*34e0*/  @!P3 LEA.HI.X R7, R3, UR15, R5, 0x2, P0 ;  /* 0x0000000f0307bc11 */ /* 0x000fe200080f1405 */
[----:B------:R-:W-:Y:S01]  /*34f0*/  IMAD.U32 R9, RZ, RZ, UR5 ;  /* 0x00000005ff097e24 */ /* 0x000fe2000f8e00ff */
[----:B------:R-:W-:-:S03]  /*3500*/  IADD3.X R5, R8, UR15, RZ, P2, !PT ;  /* 0x0000000f08057c10 */ /* 0x000fc600097fe4ff */
[----:B------:R1:W5:Y:S04]  /*3510*/  @!P3 LDG.E R243, [R6.64] ;  /* 0x0000000a06f3b981 */ /* 0x000368000c1e1900 */
[----:B------:R2:W5:Y:S01]  /*3520*/  @!P6 LDG.E R244, [R4.64] ;  /* 0x0000000a04f4e981 */ /* 0x000562000c1e1900 */
[----:B------:R-:W-:-:S03]  /*3530*/  ISETP.GE.AND P6, PT, R2, UR4, PT ;  /* 0x0000000402007c0c */ /* 0x000fc6000bfc6270 */
[----:B------:R2:W5:Y:S04]  /*3540*/  @!P5 LDG.E R245, [R4.64+0x20] ;  /* 0x0000200a04f5d981 */ /* 0x000568000c1e1900 */
[----:B------:R2:W5:Y:S06]  /*3550*/  @!P4 LDG.E R242, [R4.64+0x80] ;  /* 0x0000800a04f2c981 */ /* 0x00056c000c1e1900 */
[----:B------:R3:W-:Y:S04]  /*3560*/  @P6 STS.128 [R0+0xc000], RZ ;  /* 0x00c000ff00006388 */ /* 0x0007e80000000c00 */
[----:B------:R3:W-:Y:S01]  /*3570*/  @P6 STS.128 [R0+0x10000], RZ ;  /* 0x010000ff00006388 */ /* 0x0007e20000000c00 */
[----:B------:R-:W-:-:S02]  /*3580*/  IMAD R3, R13, c[0x0][0x1b0], RZ ;  /* 0x00006c000d037a24 */ /* 0x000fc400078e02ff */
[----:B--2---:R-:W-:-:S05]  /*3590*/  IMAD.WIDE.U32 R4, R12, c[0x0][0x198], R236 ;  /* 0x000066000c047a25 */ /* 0x004fca00078e00ec */
[----:B-1----:R-:W-:-:S04]  /*35a0*/  IADD3 R6, P0, R4, UR24, RZ ;  /* 0x0000001804067c10 */ /* 0x002fc8000ff1e0ff */
[----:B------:R-:W-:Y:S01]  /*35b0*/  IADD3.X R7, R5, UR26, R9, P0, !PT ;  /* 0x0000001a05077c10 */ /* 0x000fe200087fe409 */
[C---:B------:R-:W-:Y:S01]  /*35c0*/  IMAD R3, R11.reuse, c[0x0][0x1b4], R3 ;  /* 0x00006d000b037a24 */ /* 0x040fe200078e0203 */
[----:B------:R-:W-:Y:S03]  /*35d0*/  BSSY B0, `(.L_x_420) ;  /* 0x000001b000007945 */ /* 0x000fe60003800000 */
        /* <DEDUP_REMOVED lines=26> */
.L_x_421:
[----:B---3--:R-:W-:Y:S05]  /*3780*/  BSYNC B0 ;  /* 0x0000000000007941 */ /* 0x008fea0003800000 */
.L_x_420:
        /* <DEDUP_REMOVED lines=30> */
.L_x_423:
[----:B------:R-:W-:Y:S05]  /*3970*/  BSYNC B0 ;  /* 0x0000000000007941 */ /* 0x000fea0003800000 */
.L_x_422:
        /* <DEDUP_REMOVED lines=31> */
.L_x_425:
[----:B------:R-:W-:Y:S05]  /*3b70*/  BSYNC B0 ;  /* 0x0000000000007941 */ /* 0x000fea0003800000 */
.L_x_424:
        /* <DEDUP_REMOVED lines=30> */
.L_x_427:
[----:B------:R-:W-:Y:S05]  /*3d60*/  BSYNC B0 ;  /* 0x0000000000007941 */ /* 0x000fea0003800000 */
.L_x_426:
        /* <DEDUP_REMOVED lines=38> */
.L_x_429:
[----:B-1----:R-:W-:Y:S05]  /*3fd0*/  BSYNC B0 ;  /* 0x0000000000007941 */ /* 0x002fea0003800000 */
.L_x_428:
        /* <DEDUP_REMOVED lines=29> */
.L_x_431:
[----:B------:R-:W-:Y:S05]  /*41b0*/  BSYNC B0 ;  /* 0x0000000000007941 */ /* 0x000fea0003800000 */
.L_x_430:
        /* <DEDUP_REMOVED lines=29> */
.L_x_433:
[----:B------:R-:W-:Y:S05]  /*4390*/  BSYNC B0 ;  /* 0x0000000000007941 */ /* 0x000fea0003800000 */
.L_x_432:
        /* <DEDUP_REMOVED lines=28> */
.L_x_435:
[----:B------:R-:W-:Y:S05]  /*4560*/  BSYNC B0 ;  /* 0x0000000000007941 */ /* 0x000fea0003800000 */
.L_x_434:
[----:B-1234-:R-:W-:Y:S01]  /*4570*/  LEA.HI R0, R18, R17, RZ, 0x4 ;  /* 0x0000001112007211 */ /* 0x01efe200078f20ff */
[----:B------:R-:W0:Y:S01]  /*4580*/  LDGDEPBAR ;  /* 0x00000000000079af */ /* 0x000e220000000000 */
[----:B------:R-:W-:Y:S01]  /*4590*/  IMAD.MOV.U32 R204, RZ, RZ, 0x40 ;  /* 0x00000040ffcc7424 */ /* 0x000fe200078e00ff */
[----:B------:R-:W-:Y:S01]  /*45a0*/  CS2R R158, SRZ ;  /* 0x00000000009e7805 */ /* 0x000fe2000001ff00 */
[----:B------:R-:W-:Y:S01]  /*45b0*/  LOP3.LUT R0, R0, 0xfffffff0, RZ, 0xc0, !PT ;  /* 0xfffffff000007812 */ /* 0x000fe200078ec0ff */
[----:B------:R-:W-:Y:S01]  /*45c0*/  IMAD.MOV.U32 R251, RZ, RZ, 0x40 ;  /* 0x00000040fffb7424 */ /* 0x000fe200078e00ff */
[----:B------:R-:W-:Y:S01]  /*45d0*/  CS2R R156, SRZ ;  /* 0x00000000009c7805 */ /* 0x000fe2000001ff00 */
[----:B------:R-:W-:Y:S01]  /*45e0*/  IMAD.MOV.U32 R230, RZ, RZ, R224 ;  /* 0x000000ffffe67224 */ /* 0x000fe200078e00e0 */
[----:B------:R-:W-:Y:S01]  /*45f0*/  CS2R R162, SRZ ;  /* 0x0000000000a27805 */ /* 0x000fe2000001ff00 */
[----:B------:R-:W-:Y:S01]  /*4600*/  IMAD.IADD R0, R17, 0x1, -R0 ;  /* 0x0000000111007824 */ /* 0x000fe200078e0a00 */
[----:B------:R-:W-:Y:S01]  /*4610*/  CS2R R160, SRZ ;  /* 0x0000000000a07805 */ /* 0x000fe2000001ff00 */
[----:B------:R-:W-:Y:S01]  /*4620*/  CS2R R154, SRZ ;  /* 0x00000000009a7805 */ /* 0x000fe2000001ff00 */
        /* <DEDUP_REMOVED lines=24> */
[----:B------:R-:W-:Y:S01]  /*47b0*/  IADD3 R0, R221, 0x2000, RZ ;  /* 0x00002000dd007810 */ /* 0x000fe20007ffe0ff */
[----:B------:R-:W-:Y:S01]  /*47c0*/  CS2R R118, SRZ ;  /* 0x0000000000767805 */ /* 0x000fe2000001ff00 */
[----:B------:R-:W-:Y:S01]  /*47d0*/  SEL R2, R2, R219, !P1 ;  /* 0x000000db02027207 */ /* 0x000fe20004800000 */
[----:B------:R-:W-:Y:S01]  /*47e0*/  CS2R R116, SRZ ;  /* 0x0000000000747805 */ /* 0x000fe2000001ff00 */
[----:B------:R-:W-:Y:S01]  /*47f0*/  SEL R0, R0, R221, !P1 ;  /* 0x000000dd00007207 */ /* 0x000fe20004800000 */
[----:B------:R-:W-:Y:S01]  /*4800*/  CS2R R110, SRZ ;  /* 0x00000000006e7805 */ /* 0x000fe2000001ff00 */
[----:B------:R-:W-:Y:S01]  /*4810*/  CS2R R108, SRZ ;  /* 0x00000000006c7805 */ /* 0x000fe2000001ff00 */
[----:B------:R-:W-:Y:S01]  /*4820*/  CS2R R114, SRZ ;  /* 0x0000000000727805 */ /* 0x000fe2000001ff00 */
[----:B------:R-:W-:Y:S01]  /*4830*/  CS2R R112, SRZ ;  /* 0x0000000000707805 */ /* 0x000fe2000001ff00 */
[----:B------:R-:W-:Y:S01]  /*4840*/  IMAD.SHL.U32 R212, R0, 0x2, RZ ;  /* 0x0000000200d47824 */ /* 0x000fe200078e00ff */
[----:B------:R-:W-:Y:S01]  /*4850*/  IADD3 R0, R246, -0x40, RZ ;  /* 0xffffffc0f6007810 */ /* 0x000fe20007ffe0ff */
        /* <DEDUP_REMOVED lines=36> */
[----:B------:R-:W-:Y:S01]  /*4aa0*/  IMAD.SHL.U32 R213, R2, 0x2, RZ ;  /* 0x0000000202d57824 */ /* 0x000fe200078e00ff */
[----:B------:R-:W-:Y:S01]  /*4ab0*/  SEL R220, R220, 0xffffffe0, !P0 ;  /* 0xffffffe0dcdc7807 */ /* 0x000fe20004000000 */
[----:B------:R-:W-:Y:S01]  /*4ac0*/  IMAD.SHL.U32 R249, R246, 0x4, RZ ;  /* 0x00000004f6f97824 */ /* 0x000fe200078e00ff */
[----:B------:R-:W-:Y:S01]  /*4ad0*/  SEL R204, R204, 0xffffffc0, !P2 ;  /* 0xffffffc0cccc7807 */ /* 0x000fe20005000000 */
[----:B------:R-:W-:Y:S01]  /*4ae0*/  IMAD.SHL.U32 R218, R219, 0x2, RZ ;  /* 0x00000002dbda7824 */ /* 0x000fe200078e00ff */
[----:B------:R-:W-:Y:S01]  /*4af0*/  SEL R251, R251, 0xffffffc0, !P2 ;  /* 0xffffffc0fbfb7807 */ /* 0x000fe20005000000 */
[----:B------:R-:W-:Y:S01]  /*4b00*/  IMAD.SHL.U32 R248, R0, 0x4, RZ ;  /* 0x0000000400f87824 */ /* 0x000fe200078e00ff */
[----:B------:R-:W-:Y:S01]  /*4b10*/  SHF.L.U64.HI R250, R246, 0x2, R15 ;  /* 0x00000002f6fa7819 */ /* 0x000fe2000001020f */
[----:B------:R-:W-:-:S02]  /*4b20*/  ULDC UR14, c[0x0][0x2e4] ;  /* 0x0000b900000e7ab9 */ /* 0x000fc40000000800 */
.L_x_440:
[----:B------:R-:W0:Y:S01]  /*4b30*/  LDGDEPBAR ;  /* 0x00000000000079af */ /* 0x000e220000000000 */
[----:B------:R-:W-:Y:S01]  /*4b40*/  IMAD.IADD R0, R213, 0x1, R220 ;  /* 0x00000001d5007824 */ /* 0x000fe200078e02dc */
[----:B------:R-:W-:Y:S01]  /*4b50*/  IADD3 R2, P0, R249, UR18, RZ ;  /* 0x00000012f9027c10 */ /* 0x000fe2000ff1e0ff */
[----:B------:R-:W-:Y:S02]  /*4b60*/  USHF.L.U32 UR7, UR20, 0x7, URZ ;  /* 0x0000000714077899 */ /* 0x000fe4000800063f */
[----:B------:R-:W-:Y:S01]  /*4b70*/  USHF.L.U32 UR8, UR12, 0x6, URZ ;  /* 0x000000060c087899 */ /* 0x000fe2000800063f */
[----:B------:R-:W-:Y:S01]  /*4b80*/  IADD3.X R3, R250, UR17, RZ, P0, !PT ;  /* 0x00000011fa037c10 */ /* 0x000fe200087fe4ff */
[----:B------:R-:W-:Y:S02]  /*4b90*/  UIADD3 UR5, UR7, UR13, URZ ;  /* 0x0000000d07057290 */ /* 0x000fe4000fffe03f */
[----:B------:R-:W-:Y:S02]  /*4ba0*/  ULDC UR6, c[0x0][0x2e4] ;  /* 0x0000b90000067ab9 */ /* 0x000fe40000000800 */
[----:B------:R-:W-:Y:S04]  /*4bb0*/  UIADD3 UR4, -UR9, 0x80, UR5 ;  /* 0x0000008009047890 */ /* 0x000fe8000fffe105 */
[----:B------:R-:W-:Y:S04]  /*4bc0*/  UIADD3 UR4, UR4, -UR43, URZ ;  /* 0x8000002b04047290 */ /* 0x000fe8000fffe03f */
[----:B------:R-:W-:Y:S01]  /*4bd0*/  UISETP.GE.AND UP0, UPT, UR8, UR4, UPT ;  /* 0x000000040800728c */ /* 0x000fe2000bf06270 */
[----:B------:R-:W-:Y:S04]  /*4be0*/  DEPBAR.LE SB0, 0x0 ;  /* 0x000080000000791a */ /* 0x000fe80000000000 */
[----:B------:R-:W-:Y:S01]  /*4bf0*/  BAR.SYNC.DEFER_BLOCKING 0x0 ;  /* 0x0000000000007b1d */ /* 0x000fe20000010000 */
[----:B------:R-:W-:Y:S05]  /*4c00*/  PLOP3.LUT P0, PT, PT, PT, UP0, 0x80, 0x0 ;  /* 0x000000000000781c */ /* 0x000fea0003f0f008 */
[----:B------:R-:W-:Y:S06]  /*4c10*/  LDSM.16.M88.4 R32, [R213] ;  /* 0x00000000d520783b */ /* 0x000fec0000000200 */
[----:B------:R-:W1:Y:S06]  /*4c20*/  LDSM.16.M88.4 R16, [R214+0xc000] ;  /* 0x00c00000d610783b */ /* 0x000e6c0000000200 */
[----:B------:R-:W2:Y:S06]  /*4c30*/  LDSM.16.M88.4 R28, [R213+0x1000] ;  /* 0x00100000d51c783b */ /* 0x000eac0000000200 */
[----:B------:R-:W3:Y:S06]  /*4c40*/  LDSM.16.M88.4 R164, [R214+0xc800] ;  /* 0x00c80000d6a4783b */ /* 0x000eec0000000200 */
[----:B------:R-:W-:Y:S06]  /*4c50*/  LDSM.16.M88.4 R168, [R0] ;  /* 0x0000000000a8783b */ /* 0x000fec0000000200 */
[----:B------:R-:W4:Y:S06]  /*4c60*/  LDSM.16.M88.4 R172, [R215+0xc000] ;  /* 0x00c00000d7ac783b */ /* 0x000f2c0000000200 */
[----:B------:R-:W3:Y:S06]  /*4c70*/  LDSM.16.M88.4 R176, [R0+0x1000] ;  /* 0x0010000000b0783b */ /* 0x000eec0000000200 */
[----:B------:R-:W4:Y:S01]  /*4c80*/  LDSM.16.M88.4 R180, [R215+0xc800] ;  /* 0x00c80000d7b4783b */ /* 0x000f220000000200 */
[-C--:B-1----:R-:W-:Y:S05]  /*4c90*/  HMMA.16816.F32.BF16 R4, R32, R16.reuse, RZ ;  /* 0x000000102004723c */ /* 0x082fea00000418ff */
[----:B------:R-:W-:Y:S03]  /*4ca0*/  LDSM.16.M88.4 R188, [R217+0xc000] ;  /* 0x00c00000d9bc783b */ /* 0x000fe60000000200 */
[C---:B--2---:R-:W-:Y:S03]  /*4cb0*/  HMMA.16816.F32.BF16 R8, R28.reuse, R16, RZ ;  /* 0x000000101c08723c */ /* 0x044fe600000418ff */
[----:B------:R-:W-:Y:S06]  /*4cc0*/  LDSM.16.M88.4 R200, [R217+0x10800] ;  /* 0x01080000d9c8783b */ /* 0x000fec0000000200 */
[----:B-----5:R1:W5:Y:S01]  /*4cd0*/  LDG.E R207, [R2.64] ;  /* 0x0000000a02cf7981 */ /* 0x020362000c1e1900 */
[-C--:B------:R-:W-:Y:S05]  /*4ce0*/  HMMA.16816.F32.BF16 R12, R28, R18.reuse, RZ ;  /* 0x000000121c0c723c */ /* 0x080fea00000418ff */
[----:B------:R1:W5:Y:S03]  /*4cf0*/  LDG.E R225, [R2.64+0x20] ;  /* 0x0000200a02e17981 */ /* 0x000366000c1e1900 */
[C---:B------:R-:W-:Y:S03]  /*4d00*/  HMMA.16816.F32.BF16 R16, R32.reuse, R18, RZ ;  /* 0x000000122010723c */ /* 0x040fe600000418ff */
[----:B------:R1:W5:Y:S05]  /*4d10*/  LDG.E R206, [R2.64+0x80] ;  /* 0x0000800a02ce7981 */ /* 0x00036a000c1e1900 */
[-C--:B---3--:R-:W-:Y:S01]  /*4d20*/  HMMA.16816.F32.BF16 R20, R32, R164.reuse, RZ ;  /* 0x000000a42014723c */ /* 0x088fe200000418ff */
[----:B------:R1:W5:Y:S07]  /*4d30*/  LDG.E R205, [R2.64+0xa0] ;  /* 0x0000a00a02cd7981 */ /* 0x00036e000c1e1900 */
[C---:B------:R-:W-:Y:S08]  /*4d40*/  HMMA.16816.F32.BF16 R24, R28.reuse, R164, RZ ;  /* 0x000000a41c18723c */ /* 0x040ff000000418ff */
[-C--:B------:R-:W-:Y:S08]  /*4d50*/  HMMA.16816.F32.BF16 R28, R28, R166.reuse, RZ ;  /* 0x000000a61c1c723c */ /* 0x080ff000000418ff */
[----:B------:R-:W-:Y:S01]  /*4d60*/  HMMA.16816.F32.BF16 R32, R32, R166, RZ ;  /* 0x000000a62020723c */ /* 0x000fe200000418ff */
[----:B------:R-:W-:Y:S03]  /*4d70*/  LDSM.16.M88.4 R164, [R217+0xc800] ;  /* 0x00c80000d9a4783b */ /* 0x000fe60000000200 */
[--C-:B-1----:R-:W-:Y:S02]  /*4d80*/  IMAD.IADD R3, R213, 0x1, R204.reuse ;  /* 0x00000001d5037824 */ /* 0x102fe400078e02cc */
[----:B------:R-:W-:Y:S02]  /*4d90*/  IMAD.IADD R2, R0, 0x1, R204 ;  /* 0x0000000100027824 */ /* 0x000fe400078e02cc */
[-C--:B----4-:R-:W-:Y:S01]  /*4da0*/  HMMA.16816.F32.BF16 R4, R168, R172.reuse, R4 ;  /* 0x000000aca804723c */ /* 0x090fe20000041804 */
[----:B------:R-:W1:Y:S06]  /*4db0*/  LDSM.16.M88.4 R184, [R3] ;  /* 0x0000000003b8783b */ /* 0x000e6c0000000200 */
[----:B------:R-:W2:Y:S01]  /*4dc0*/  LDSM.16.M88.4 R192, [R3+0x1000] ;  /* 0x0010000003c0783b */ /* 0x000ea20000000200 */
[C---:B------:R-:W-:Y:S05]  /*4dd0*/  HMMA.16816.F32.BF16 R8, R176.reuse, R172, R8 ;  /* 0x000000acb008723c */ /* 0x040fea0000041808 */
[----:B------:R-:W-:Y:S03]  /*4de0*/  LDSM.16.M88.4 R196, [R2+0x1000] ;  /* 0x0010000002c4783b */ /* 0x000fe60000000200 */
[-C--:B------:R-:W-:Y:S08]  /*4df0*/  HMMA.16816.F32.BF16 R12, R176, R174.reuse, R12 ;  /* 0x000000aeb00c723c */ /* 0x080ff0000004180c */
[C---:B------:R-:W-:Y:S01]  /*4e00*/  HMMA.16816.F32.BF16 R16, R168.reuse, R174, R16 ;  /* 0x000000aea810723c */ /* 0x040fe20000041810 */
[----:B------:R-:W-:Y:S07]  /*4e10*/  LDSM.16.M88.4 R172, [R2] ;  /* 0x0000000002ac783b */ /* 0x000fee0000000200 */
[-C--:B------:R-:W-:Y:S08]  /*4e20*/  HMMA.16816.F32.BF16 R20, R168, R180.reuse, R20 ;  /* 0x000000b4a814723c */ /* 0x080ff00000041814 */
[C---:B------:R-:W-:Y:S08]  /*4e30*/  HMMA.16816.F32.BF16 R24, R176.reuse, R180, R24 ;  /* 0x000000b4b018723c */ /* 0x040ff00000041818 */
[-C--:B------:R-:W-:Y:S01]  /*4e40*/  HMMA.16816.F32.BF16 R28, R176, R182.reuse, R28 ;  /* 0x000000b6b01c723c */ /* 0x080fe2000004181c */
[----:B------:R-:W3:Y:S07]  /*4e50*/  LDSM.16.M88.4 R176, [R216+0xc000] ;  /* 0x00c00000d8b0783b */ /* 0x000eee0000000200 */
[----:B------:R-:W-:Y:S01]  /*4e60*/  HMMA.16816.F32.BF16 R32, R168, R182, R32 ;  /* 0x000000b6a820723c */ /* 0x000fe20000041820 */
[----:B------:R-:W4:Y:S06]  /*4e70*/  LDSM.16.M88.4 R168, [R216+0xc800] ;  /* 0x00c80000d8a8783b */ /* 0x000f2c0000000200 */
[----:B------:R-:W-:Y:S01]  /*4e80*/  LDSM.16.M88.4 R180, [R213+0x2000] ;  /* 0x00200000d5b4783b */ /* 0x000fe20000000200 */
[-C--:B-1----:R-:W-:Y:S08]  /*4e90*/  HMMA.16816.F32.BF16 R4, R184, R188.reuse, R4 ;  /* 0x000000bcb804723c */ /* 0x082ff00000041804 */
[C---:B--2---:R-:W-:Y:S08]  /*4ea0*/  HMMA.16816.F32.BF16 R8, R192.reuse, R188, R8 ;  /* 0x000000bcc008723c */ /* 0x044ff00000041808 */
[-C--:B------:R-:W-:Y:S08]  /*4eb0*/  HMMA.16816.F32.BF16 R12, R192, R190.reuse, R12 ;  /* 0x000000bec00c723c */ /* 0x080ff0000004180c */
[C---:B------:R-:W-:Y:S01]  /*4ec0*/  HMMA.16816.F32.BF16 R16, R184.reuse, R190, R16 ;  /* 0x000000beb810723c */ /* 0x040fe20000041810 */
[----:B------:R-:W1:Y:S07]  /*4ed0*/  LDSM.16.M88.4 R188, [R214+0x10000] ;  /* 0x01000000d6bc783b */ /* 0x000e6e0000000200 */
[-C--:B------:R-:W-:Y:S08]  /*4ee0*/  HMMA.16816.F32.BF16 R20, R184, R164.reuse, R20 ;  /* 0x000000a4b814723c */ /* 0x080ff00000041814 */
[C---:B------:R-:W-:Y:S08]  /*4ef0*/  HMMA.16816.F32.BF16 R24, R192.reuse, R164, R24 ;  /* 0x000000a4c018723c */ /* 0x040ff00000041818 */
[-C--:B------:R-:W-:Y:S01]  /*4f00*/  HMMA.16816.F32.BF16 R28, R192, R166.reuse, R28 ;  /* 0x000000a6c01c723c */ /* 0x080fe2000004181c */
[----:B------:R-:W2:Y:S07]  /*4f10*/  LDSM.16.M88.4 R192, [R213+0x3000] ;  /* 0x00300000d5c0783b */ /* 0x000eae0000000200 */
[----:B------:R-:W-:Y:S01]  /*4f20*/  HMMA.16816.F32.BF16 R32, R184, R166, R32 ;  /* 0x000000a6b820723c */ /* 0x000fe20000041820 */
[----:B------:R-:W1:Y:S06]  /*4f30*/  LDSM.16.M88.4 R164, [R214+0x10800] ;  /* 0x01080000d6a4783b */ /* 0x000e6c0000000200 */
[----:B------:R-:W-:Y:S01]  /*4f40*/  LDSM.16.M88.4 R184, [R215+0x10000] ;  /* 0x01000000d7b8783b */ /* 0x000fe20000000200 */
[-C--:B---3--:R-:W-:Y:S08]  /*4f50*/  HMMA.16816.F32.BF16 R4, R172, R176.reuse, R4 ;  /* 0x000000b0ac04723c */ /* 0x088ff00000041804 */
[C---:B------:R-:W-:Y:S08]  /*4f60*/  HMMA.16816.F32.BF16 R8, R196.reuse, R176, R8 ;  /* 0x000000b0c408723c */ /* 0x040ff00000041808 */
[-C--:B------:R-:W-:Y:S08]  /*4f70*/  HMMA.16816.F32.BF16 R12, R196, R178.reuse, R12 ;  /* 0x000000b2c40c723c */ /* 0x080ff0000004180c */
[C---:B------:R-:W-:Y:S01]  /*4f80*/  HMMA.16816.F32.BF16 R16, R172.reuse, R178, R16 ;  /* 0x000000b2ac10723c */ /* 0x040fe20000041810 */
[----:B------:R-:W3:Y:S07]  /*4f90*/  LDSM.16.M88.4 R176, [R0+0x2000] ;  /* 0x0020000000b0783b */ /* 0x000eee0000000200 */
[-C--:B----4-:R-:W-:Y:S08]  /*4fa0*/  HMMA.16816.F32.BF16 R20, R172, R168.reuse, R20 ;  /* 0x000000a8ac14723c */ /* 0x090ff00000041814 */
[C---:B------:R-:W-:Y:S08]  /*4fb0*/  HMMA.16816.F32.BF16 R24, R196.reuse, R168, R24 ;  /* 0x000000a8c418723c */ /* 0x040ff00000041818 */
[-C--:B------:R-:W-:Y:S01]  /*4fc0*/  HMMA.16816.F32.BF16 R28, R196, R170.reuse, R28 ;  /* 0x000000aac41c723c */ /* 0x080fe2000004181c */
[----:B------:R-:W4:Y:S07]  /*4fd0*/  LDSM.16.M88.4 R196, [R0+0x3000] ;  /* 0x0030000000c4783b */ /* 0x000f2e0000000200 */
[----:B------:R-:W-:Y:S01]  /*4fe0*/  HMMA.16816.F32.BF16 R32, R172, R170, R32 ;  /* 0x000000aaac20723c */ /* 0x000fe20000041820 */
[----:B------:R-:W3:Y:S06]  /*4ff0*/  LDSM.16.M88.4 R168, [R215+0x10800] ;  /* 0x01080000d7a8783b */ /* 0x000eec0000000200 */
        /* <DEDUP_REMOVED lines=11> */
[----:B------:R-:W-:Y:S06]  /*50b0*/  LDSM.16.M88.4 R164, [R2+0x2000] ;  /* 0x0020000002a4783b */ /* 0x000fec0000000200 */
[----:B------:R-:W1:Y:S01]  /*50c0*/  LDSM.16.M88.4 R180, [R216+0x10000] ;  /* 0x01000000d8b4783b */ /* 0x000e620000000200 */
[-C--:B---3--:R-:W-:Y:S08]  /*50d0*/  HMMA.16816.F32.BF16 R4, R176, R184.reuse, R4 ;  /* 0x000000b8b004723c */ /* 0x088ff00000041804 */
[C---:B----4-:R-:W-:Y:S08]  /*50e0*/  HMMA.16816.F32.BF16 R8, R196.reuse, R184, R8 ;  /* 0x000000b8c408723c */ /* 0x050ff00000041808 */
[-C--:B------:R-:W-:Y:S08]  /*50f0*/  HMMA.16816.F32.BF16 R12, R196, R186.reuse, R12 ;  /* 0x000000bac40c723c */ /* 0x080ff0000004180c */
[C---:B------:R-:W-:Y:S01]  /*5100*/  HMMA.16816.F32.BF16 R16, R176.reuse, R186, R16 ;  /* 0x000000bab010723c */ /* 0x040fe20000041810 */
[----:B------:R-:W3:Y:S07]  /*5110*/  LDSM.16.M88.4 R184, [R2+0x3000] ;  /* 0x0030000002b8783b */ /* 0x000eee0000000200 */
[-C--:B------:R-:W-:Y:S08]  /*5120*/  HMMA.16816.F32.BF16 R20, R176, R168.reuse, R20 ;  /* 0x000000a8b014723c */ /* 0x080ff00000041814 */
[C---:B------:R-:W-:Y:S08]  /*5130*/  HMMA.16816.F32.BF16 R24, R196.reuse, R168, R24 ;  /* 0x000000a8c418723c */ /* 0x040ff00000041818 */
[-C--:B------:R-:W-:Y:S01]  /*5140*/  HMMA.16816.F32.BF16 R28, R196, R170.reuse, R28 ;  /* 0x000000aac41c723c */ /* 0x080fe2000004181c */
[----:B------:R-:W4:Y:S07]  /*5150*/  LDSM.16.M88.4 R196, [R216+0x10800] ;  /* 0x01080000d8c4783b */ /* 0x000f2e0000000200 */
[----:B------:R-:W-:Y:S08]  /*5160*/  HMMA.16816.F32.BF16 R32, R176, R170, R32 ;  /* 0x000000aab020723c */ /* 0x000ff00000041820 */
[-C--:B-1----:R-:W-:Y:S08]  /*5170*/  HMMA.16816.F32.BF16 R4, R172, R188.reuse, R4 ;  /* 0x000000bcac04723c */ /* 0x082ff00000041804 */
[C---:B--2---:R-:W-:Y:S08]  /*5180*/  HMMA.16816.F32.BF16 R8, R192.reuse, R188, R8 ;  /* 0x000000bcc008723c */ /* 0x044ff00000041808 */
[-C--:B------:R-:W-:Y:S08]  /*5190*/  HMMA.16816.F32.BF16 R12, R192, R190.reuse, R12 ;  /* 0x000000bec00c723c */ /* 0x080ff0000004180c */
[C---:B------:R-:W-:Y:S08]  /*51a0*/  HMMA.16816.F32.BF16 R16, R172.reuse, R190, R16 ;  /* 0x000000beac10723c */ /* 0x040ff00000041810 */
[-C--:B------:R-:W-:Y:S08]  /*51b0*/  HMMA.16816.F32.BF16 R20, R172, R200.reuse, R20 ;  /* 0x000000c8ac14723c */ /* 0x080ff00000041814 */
[C---:B------:R-:W-:Y:S08]  /*51c0*/  HMMA.16816.F32.BF16 R24, R192.reuse, R200, R24 ;  /* 0x000000c8c018723c */ /* 0x040ff00000041818 */
[-C--:B------:R-:W-:Y:S08]  /*51d0*/  HMMA.16816.F32.BF16 R28, R192, R202.reuse, R28 ;  /* 0x000000cac01c723c */ /* 0x080ff0000004181c */
[----:B------:R-:W-:Y:S08]  /*51e0*/  HMMA.16816.F32.BF16 R32, R172, R202, R32 ;  /* 0x000000caac20723c */ /* 0x000ff00000041820 */
[-C--:B------:R-:W-:Y:S08]  /*51f0*/  HMMA.16816.F32.BF16 R4, R164, R180.reuse, R4 ;  /* 0x000000b4a404723c */ /* 0x080ff00000041804 */
[C---:B---3--:R-:W-:Y:S08]  /*5200*/  HMMA.16816.F32.BF16 R8, R184.reuse, R180, R8 ;  /* 0x000000b4b808723c */ /* 0x048ff00000041808 */
[-C--:B------:R-:W-:Y:S08]  /*5210*/  HMMA.16816.F32.BF16 R12, R184, R182.reuse, R12 ;  /* 0x000000b6b80c723c */ /* 0x080ff0000004180c */
[C---:B------:R-:W-:Y:S08]  /*5220*/  HMMA.16816.F32.BF16 R16, R164.reuse, R182, R16 ;  /* 0x000000b6a410723c */ /* 0x040ff00000041810 */
[-C--:B----4-:R-:W-:Y:S08]  /*5230*/  HMMA.16816.F32.BF16 R20, R164, R196.reuse, R20 ;  /* 0x000000c4a414723c */ /* 0x090ff00000041814 */
[C---:B------:R-:W-:Y:S08]  /*5240*/  HMMA.16816.F32.BF16 R24, R184.reuse, R196, R24 ;  /* 0x000000c4b818723c */ /* 0x040ff00000041818 */
[-C--:B------:R-:W-:Y:S08]  /*5250*/  HMMA.16816.F32.BF16 R28, R184, R198.reuse, R28 ;  /* 0x000000c6b81c723c */ /* 0x080ff0000004181c */
[----:B------:R-:W-:Y:S01]  /*5260*/  HMMA.16816.F32.BF16 R32, R164, R198, R32 ;  /* 0x000000c6a420723c */ /* 0x000fe20000041820 */
[----:B------:R-:W-:-:S07]  /*5270*/  @!P0 BRA `(.L_x_436) ;  /* 0x000000a000008947 */ /* 0x000fce0003800000 */
[----:B------:R-:W-:Y:S02]  /*5280*/  UIADD3 UR6, UR7, 0x80, URZ ;  /* 0x0000008007067890 */ /* 0x000fe4000fffe03f */
[----:B------:R-:W-:Y:S02]  /*5290*/  UIADD3 UR5, UR14, UR5, -UR9 ;  /* 0x000000050e057290 */ /* 0x000fe4000fffe809 */
[----:B------:R-:W-:Y:S02]  /*52a0*/  UIADD3 UR4, UR8, 0x40, URZ ;  /* 0x0000004008047890 */ /* 0x000fe4000fffe03f */
[----:B------:R-:W-:Y:S01]  /*52b0*/  IMAD.U32 R0, RZ, RZ, UR6 ;  /* 0x00000006ff007e24 */ /* 0x000fe2000f8e00ff */
[----:B------:R-:W-:Y:S02]  /*52c0*/  UMOV UR6, UR14 ;  /* 0x0000000e00067c82 */ /* 0x000fe40008000000 */
[----:B------:R-:W-:Y:S02]  /*52d0*/  UISETP.GE.AND UP0, UPT, UR4, UR5, UPT ;  /* 0x000000050400728c */ /* 0x000fe4000bf06270 */
[----:B------:R-:W-:Y:S04]  /*52e0*/  ISETP.LT.AND P0, PT, R0, UR9, PT ;  /* 0x0000000900007c0c */ /* 0x000fe8000bf01270 */
[----:B------:R-:W-:Y:S11]  /*52f0*/  PLOP3.LUT P1, PT, PT, PT, UP0, 0x80, 0x0 ;  /* 0x000000000000781c */ /* 0x000ff60003f2f008 */
[----:B------:R-:W-:Y:S02]  /*5300*/  @!UPT UIADD3 URZ, URZ, URZ, URZ ;  /* 0x0000003f3f3ff290 */ /* 0x000fe4000fffe03f */
[----:B------:R-:W-:-:S05]  /*5310*/  @!P1 BRA P0, `(.L_x_437) ;  /* 0x0000082000009947 */ /* 0x000fca0000000000 */
.L_x_436:
[----:B------:R-:W-:Y:S01]  /*5320*/  IADD3 R172, R246, UR8, RZ ;  /* 0x00000008f6ac7c10 */ /* 0x000fe2000fffe0ff */
[----:B------:R-:W2:Y:S01]  /*5330*/  LDL R3, [R1+0x4] ;  /* 0x0000040001037983 */ /* 0x000ea20000100800 */
[----:B------:R-:W-:Y:S01]  /*5340*/  UIADD3 UR5, -UR6, UR9, -UR13 ;  /* 0x0000000906057290 */ /* 0x000fe2000fffe90d */
[----:B------:R-:W-:Y:S01]  /*5350*/  IMAD.U32 R0, RZ, RZ, UR20 ;  /* 0x00000014ff007e24 */ /* 0x000fe2000f8e00ff */
[----:B------:R-:W-:Y:S02]  /*5360*/  UIADD3 UR4, UR9, 0x1, -UR13 ;  /* 0x0000000109047890 */ /* 0x000fe4000fffe80d */
[----:B------:R-:W-:Y:S02]  /*5370*/  UMOV UR14, UR6 ;  /* 0x00000006000e7c82 */ /* 0x000fe40008000000 */
[C---:B------:R-:W-:Y:S01]  /*5380*/  IADD3 R2, R172.reuse, UR5, RZ ;  /* 0x00000005ac027c10 */ /* 0x040fe2000fffe0ff */
[----:B------:R-:W-:Y:S03]  /*5390*/  UIADD3 UR4, UR4, UR42, URZ ;  /* 0x0000002a04047290 */ /* 0x000fe6000fffe03f */
[----:B------:R-:W-:Y:S03]  /*53a0*/  IMNMX R2, RZ, R2, !PT ;  /* 0x00000002ff027217 */ /* 0x000fe60007800200 */
[----:B------:R-:W-:Y:S04]  /*53b0*/  IADD3 R164, R172, UR4, RZ ;  /* 0x00000004aca47c10 */ /* 0x000fe8000fffe0ff */
[----:B------:R-:W-:Y:S01]  /*53c0*/  IMNMX R164, R164, UR9, PT ;  /* 0x00000009a4a47c17 */ /* 0x000fe2000b800200 */
[----:B--2---:R-:W-:Y:S01]  /*53d0*/  IMAD R0, R0, 0x80, R3 ;  /* 0x0000008000007824 */ /* 0x004fe200078e0203 */
[----:B------:R-:W-:Y:S04]  /*53e0*/  IADD3 R3, R172, 0x8, RZ ;  /* 0x00000008ac037810 */ /* 0x000fe80007ffe0ff */
[C---:B------:R-:W-:Y:S02]  /*53f0*/  IADD3 R171, R0.reuse, 0x1, RZ ;  /* 0x0000000100ab7810 */ /* 0x040fe40007ffe0ff */
[CC--:B------:R-:W-:Y:S02]  /*5400*/  ISETP.GE.AND P3, PT, R0.reuse, R2.reuse, PT ;  /* 0x000000020000720c */ /* 0x0c0fe40003f66270 */
[C---:B------:R-:W-:Y:S02]  /*5410*/  IADD3 R170, R0.reuse, 0x8, RZ ;  /* 0x0000000800aa7810 */ /* 0x040fe40007ffe0ff */
[C---:B------:R-:W-:Y:S02]  /*5420*/  IADD3 R169, R0.reuse, 0x9, RZ ;  /* 0x0000000900a97810 */ /* 0x040fe40007ffe0ff */
[C---:B------:R-:W-:Y:S02]  /*5430*/  IADD3 R168, R0.reuse, 0x10, RZ ;  /* 0x0000001000a87810 */ /* 0x040fe40007ffe0ff */
[C---:B------:R-:W-:Y:S02]  /*5440*/  IADD3 R167, R0.reuse, 0x11, RZ ;  /* 0x0000001100a77810 */ /* 0x040fe40007ffe0ff */
[C---:B------:R-:W-:Y:S02]  /*5450*/  IADD3 R166, R0.reuse, 0x18, RZ ;  /* 0x0000001800a67810 */ /* 0x040fe40007ffe0ff */
[C---:B------:R-:W-:Y:S02]  /*5460*/  IADD3 R165, R0.reuse, 0x19, RZ ;  /* 0x0000001900a57810 */ /* 0x040fe40007ffe0ff */
[----:B------:R-:W-:Y:S02]  /*5470*/  IADD3 R173, R3, UR5, RZ ;  /* 0x0000000503ad7c10 */ /* 0x000fe4000fffe0ff */
[----:B------:R-:W-:Y:S02]  /*5480*/  ISETP.GE.AND P2, PT, R171, R2, PT ;  /* 0x00000002ab00720c */ /* 0x000fe40003f46270 */
        /* <DEDUP_REMOVED lines=8> */
[----:B------:R-:W-:Y:S02]  /*5510*/  IADD3 R2, R3, UR4, RZ ;  /* 0x0000000403027c10 */ /* 0x000fe4000fffe0ff */
[----:B------:R-:W-:Y:S02]  /*5520*/  IMNMX R3, RZ, R173, !PT ;  /* 0x000000adff037217 */ /* 0x000fe40007800200 */
[-C--:B------:R-:W-:Y:S02]  /*5530*/  ISETP.GE.OR P2, PT, R171, R164.reuse, !P2 ;  /* 0x000000a4ab00720c */ /* 0x080fe40005746670 */
[----:B------:R-:W-:Y:S02]  /*5540*/  IMNMX R2, R2, UR9, PT ;  /* 0x0000000902027c17 */ /* 0x000fe4000b800200 */
        /* <DEDUP_REMOVED lines=23> */
[----:B------:R-:W-:Y:S02]  /*56c0*/  IADD3 R3, R172, 0x20, RZ ;  /* 0x00000020ac037810 */ /* 0x000fe40007ffe0ff */
[-C--:B------:R-:W-:Y:S02]  /*56d0*/  ISETP.GE.OR P1, PT, R171, R2.reuse, !P1 ;  /* 0x00000002ab00720c */ /* 0x080fe40004f26670 */
[-C--:B------:R-:W-:Y:S02]  /*56e0*/  ISETP.GE.OR P0, PT, R170, R2.reuse, !P0 ;  /* 0x00000002aa00720c */ /* 0x080fe40004706670 */
[-C--:B------:R-:W-:Y:S02]  /*56f0*/  ISETP.GE.OR P6, PT, R169, R2.reuse, !P6 ;  /* 0x00000002a900720c */ /* 0x080fe400077c6670 */
[-C--:B------:R-:W-:Y:S02]  /*5700*/  ISETP.GE.OR P5, PT, R168, R2.reuse, !P5 ;  /* 0x00000002a800720c */ /* 0x080fe40006fa6670 */
[-C--:B------:R-:W-:Y:S02]  /*5710*/  ISETP.GE.OR P4, PT, R167, R2.reuse, !P4 ;  /* 0x00000002a700720c */ /* 0x080fe40006786670 */
[-C--:B------:R-:W-:Y:S02]  /*5720*/  ISETP.GE.OR P3, PT, R166, R2.reuse, !P3 ;  /* 0x00000002a600720c */ /* 0x080fe40005f66670 */
[----:B------:R-:W-:Y:S02]  /*5730*/  ISETP.GE.OR P2, PT, R165, R2, !P2 ;  /* 0x00000002a500720c */ /* 0x000fe40005746670 */
[C---:B------:R-:W-:Y:S02]  /*5740*/  IADD3 R2, R3.reuse, UR5, RZ ;  /* 0x0000000503027c10 */ /* 0x040fe4000fffe0ff */
[----:B------:R-:W-:Y:S02]  /*5750*/  IADD3 R172, R172, 0x28, RZ ;  /* 0x00000028acac7810 */ /* 0x000fe40007ffe0ff */
[----:B------:R-:W-:Y:S02]  /*5760*/  IADD3 R164, R3, UR4, RZ ;  /* 0x0000000403a47c10 */ /* 0x000fe4000fffe0ff */
[----:B------:R-:W-:Y:S02]  /*5770*/  IMNMX R2, RZ, R2, !PT ;  /* 0x00000002ff027217 */ /* 0x000fe40007800200 */
[----:B------:R-:W-:Y:S02]  /*5780*/  IADD3 R3, R172, UR5, RZ ;  /* 0x00000005ac037c10 */ /* 0x000fe4000fffe0ff */
[----:B------:R-:W-:Y:S02]  /*5790*/  IMNMX R164, R164, UR9, PT ;  /* 0x00000009a4a47c17 */ /* 0x000fe4000b800200 */
[----:B------:R-:W-:Y:S02]  /*57a0*/  FSEL R7, R7, -INF , !P1 ;  /* 0xff80000007077808 */ /* 0x000fe40004800000 */
[-C--:B------:R-:W-:Y:S02]  /*57b0*/  ISETP.GE.AND P1, PT, R0, R2.reuse, PT ;  /* 0x000000020000720c */ /* 0x080fe40003f26270 */
[----:B------:R-:W-:Y:S02]  /*57c0*/  FSEL R18, R18, -INF , !P0 ;  /* 0xff80000012127808 */ /* 0x000fe40004000000 */
[C---:B------:R-:W-:Y:S02]  /*57d0*/  ISETP.GE.AND P0, PT, R171.reuse, R2, PT ;  /* 0x00000002ab00720c */ /* 0x040fe40003f06270 */
[----:B------:R-:W-:Y:S02]  /*57e0*/  IADD3 R172, R172, UR4, RZ ;  /* 0x00000004acac7c10 */ /* 0x000fe4000fffe0ff */
[----:B------:R-:W-:Y:S02]  /*57f0*/  IMNMX R3, RZ, R3, !PT ;  /* 0x00000003ff037217 */ /* 0x000fe40007800200 */
[-C--:B------:R-:W-:Y:S02]  /*5800*/  ISETP.GE.OR P1, PT, R0, R164.reuse, !P1 ;  /* 0x000000a40000720c */ /* 0x080fe40004f26670 */
        /* <DEDUP_REMOVED lines=51> */
.L_x_437:
[C---:B------:R-:W-:Y:S01]  /*5b40*/  FMUL.FTZ R164, R244.reuse, 1.4426950216293334961 ;  /* 0x3fb8aa3bf4a47820 */ /* 0x040fe20000410000 */
[----:B------:R-:W-:Y:S01]  /*5b50*/  FSETP.NEU.FTZ.AND P0, PT, R244, -INF , PT ;  /* 0xff800000f400780b */ /* 0x000fe20003f1d000 */
[----:B------:R-:W-:Y:S01]  /*5b60*/  FMUL.FTZ R3, R245, 1.4426950216293334961 ;  /* 0x3fb8aa3bf5037820 */ /* 0x000fe20000410000 */
[----:B------:R-:W-:Y:S01]  /*5b70*/  UISETP.GT.AND UP3, UPT, UR12, UR19, UPT ;  /* 0x000000130c00728c */ /* 0x000fe2000bf64270 */
[----:B------:R-:W-:Y:S01]  /*5b80*/  FMUL.FTZ R2, R242, 1.4426950216293334961 ;  /* 0x3fb8aa3bf2027820 */ /* 0x000fe20000410000 */
[----:B------:R-:W-:Y:S01]  /*5b90*/  FSEL R164, R164, RZ, P0 ;  /* 0x000000ffa4a47208 */ /* 0x000fe20000000000 */
[----:B------:R-:W-:Y:S01]  /*5ba0*/  FMUL.FTZ R0, R243, 1.4426950216293334961 ;  /* 0x3fb8aa3bf3007820 */ /* 0x000fe20000410000 */
[----:B------:R-:W-:Y:S01]  /*5bb0*/  FSETP.NEU.FTZ.AND P0, PT, R245, -INF , PT ;  /* 0xff800000f500780b */ /* 0x000fe20003f1d000 */
[----:B------:R-:W-:Y:S01]  /*5bc0*/  ULDC UR5, c[0x0][0x22c] ;  /* 0x00008b0000057ab9 */ /* 0x000fe20000000800 */
[----:B------:R-:W-:Y:S01]  /*5bd0*/  PLOP3.LUT P1, PT, PT, PT, UP3, 0x80, 0x0 ;  /* 0x000000000000781c */ /* 0x000fe20003f2f038 */
[--C-:B------:R-:W-:Y:S01]  /*5be0*/  FFMA.FTZ R4, R4, c[0x0][0x23c], -R164.reuse ;  /* 0x00008f0004047a23 */ /* 0x100fe200000108a4 */
[----:B------:R-:W-:Y:S01]  /*5bf0*/  FSEL R3, R3, RZ, P0 ;  /* 0x000000ff03037208 */ /* 0x000fe20000000000 */
[--C-:B------:R-:W-:Y:S01]  /*5c00*/  FFMA.FTZ R5, R5, c[0x0][0x23c], -R164.reuse ;  /* 0x00008f0005057a23 */ /* 0x100fe200000108a4 */
[----:B------:R-:W-:Y:S01]  /*5c10*/  FSETP.NEU.FTZ.AND P0, PT, R242, -INF , PT ;  /* 0xff800000f200780b */ /* 0x000fe20003f1d000 */
[----:B------:R-:W-:Y:S01]  /*5c20*/  MUFU.EX2 R185, R4 ;  /* 0x0000000400b97308 */ /* 0x000fe20000000800 */
[----:B------:R-:W-:Y:S01]  /*5c30*/  FFMA.FTZ R16, R16, c[0x0][0x23c], -R164 ;  /* 0x00008f0010107a23 */ /* 0x000fe200000108a4 */
[----:B------:R-:W-:Y:S01]  /*5c40*/  ULDC UR4, c[0x0][0x1c0] ;  /* 0x0000700000047ab9 */ /* 0x000fe20000000800 */
[----:B------:R-:W-:Y:S01]  /*5c50*/  FSEL R2, R2, RZ, P0 ;  /* 0x000000ff02027208 */ /* 0x000fe20000000000 */
[--C-:B------:R-:W-:Y:S01]  /*5c60*/  FFMA.FTZ R18, R18, c[0x0][0x23c], -R3.reuse ;  /* 0x00008f0012127a23 */ /* 0x100fe20000010803 */
[----:B------:R-:W-:Y:S01]  /*5c70*/  FSETP.NEU.FTZ.AND P0, PT, R243, -INF , PT ;  /* 0xff800000f300780b */ /* 0x000fe20003f1d000 */
[--C-:B------:R-:W-:Y:S01]  /*5c80*/  FFMA.FTZ R19, R19, c[0x0][0x23c], -R3.reuse ;  /* 0x00008f0013137a23 */ /* 0x100fe20000010803 */
[----:B------:R-:W-:Y:S01]  /*5c90*/  UIMAD UR4, UR5, UR4, URZ ;  /* 0x00000004050472a4 */ /* 0x000fe2000f8e023f */
[--C-:B------:R-:W-:Y:S01]  /*5ca0*/  FFMA.FTZ R34, R34, c[0x0][0x23c], -R3.reuse ;  /* 0x00008f0022227a23 */ /* 0x100fe20000010803 */
[----:B------:R-:W-:Y:S01]  /*5cb0*/  FSEL R0, R0, RZ, P0 ;  /* 0x000000ff00007208 */ /* 0x000fe20000000000 */
[--C-:B------:R-:W-:Y:S01]  /*5cc0*/  FFMA.FTZ R28, R28, c[0x0][0x23c], -R2.reuse ;  /* 0x00008f001c1c7a23 */ /* 0x100fe20000010802 */
[----:B------:R-:W1:Y:S01]  /*5cd0*/  MUFU.EX2 R184, R5 ;  /* 0x0000000500b87308 */ /* 0x000e620000000800 */
[--C-:B------:R-:W-:Y:S01]  /*5ce0*/  FFMA.FTZ R6, R6, c[0x0][0x23c], -R3.reuse ;  /* 0x00008f0006067a23 */ /* 0x100fe20000010803 */
[----:B------:R-:W-:Y:S01]  /*5cf0*/  ULEA UR5, -UR4, URZ, 0x6 ;  /* 0x0000003f04057291 */ /* 0x000fe2000f8e313f */
        /* <DEDUP_REMOVED lines=8> */
[----:B------:R-:W-:Y:S02]  /*5d80*/  FFMA.FTZ R3, R35, c[0x0][0x23c], -R3 ;  /* 0x00008f0023037a23 */ /* 0x000fe40000010803 */
[--C-:B------:R-:W-:Y:S01]  /*5d90*/  FFMA.FTZ R24, R24, c[0x0][0x23c], -R2.reuse ;  /* 0x00008f0018187a23 */ /* 0x100fe20000010802 */
[----:B------:R-:W2:Y:S01]  /*5da0*/  MUFU.EX2 R182, R7 ;  /* 0x0000000700b67308 */ /* 0x000ea20000000800 */
[--C-:B------:R-:W-:Y:S02]  /*5db0*/  FFMA.FTZ R25, R25, c[0x0][0x23c], -R2.reuse ;  /* 0x00008f0019197a23 */ /* 0x100fe40000010802 */
[----:B------:R-:W-:Y:S02]  /*5dc0*/  FFMA.FTZ R2, R29, c[0x0][0x23c], -R2 ;  /* 0x00008f001d027a23 */ /* 0x000fe40000010802 */
[----:B------:R-:W-:Y:S02]  /*5dd0*/  FFMA.FTZ R17, R17, c[0x0][0x23c], -R164 ;  /* 0x00008f0011117a23 */ /* 0x000fe400000108a4 */
[--C-:B------:R-:W-:Y:S02]  /*5de0*/  FFMA.FTZ R10, R10, c[0x0][0x23c], -R0.reuse ;  /* 0x00008f000a0a7a23 */ /* 0x100fe40000010800 */
[--C-:B------:R-:W-:Y:S01]  /*5df0*/  FFMA.FTZ R11, R11, c[0x0][0x23c], -R0.reuse ;  /* 0x00008f000b0b7a23 */ /* 0x100fe20000010800 */
[----:B------:R1:W-:Y:S01]  /*5e00*/  MUFU.EX2 R200, R3 ;  /* 0x0000000300c87308 */ /* 0x0003e20000000800 */
[--C-:B------:R-:W-:Y:S02]  /*5e10*/  FFMA.FTZ R30, R30, c[0x0][0x23c], -R0.reuse ;  /* 0x00008f001e1e7a23 */ /* 0x100fe40000010800 */
[--C-:B------:R-:W-:Y:S02]  /*5e20*/  FFMA.FTZ R14, R14, c[0x0][0x23c], -R0.reuse ;  /* 0x00008f000e0e7a23 */ /* 0x100fe40000010800 */
[--C-:B------:R-:W-:Y:S02]  /*5e30*/  FFMA.FTZ R15, R15, c[0x0][0x23c], -R0.reuse ;  /* 0x00008f000f0f7a23 */ /* 0x100fe40000010800 */
[--C-:B------:R-:W-:Y:S02]  /*5e40*/  FFMA.FTZ R26, R26, c[0x0][0x23c], -R0.reuse ;  /* 0x00008f001a1a7a23 */ /* 0x100fe40000010800 */
[--C-:B------:R-:W-:Y:S01]  /*5e50*/  FFMA.FTZ R27, R27, c[0x0][0x23c], -R0.reuse ;  /* 0x00008f001b1b7a23 */ /* 0x100fe20000010800 */
[----:B------:R2:W-:Y:S01]  /*5e60*/  MUFU.EX2 R192, R2 ;  /* 0x0000000200c07308 */ /* 0x0005e20000000800 */
[----:B------:R-:W-:Y:S02]  /*5e70*/  FFMA.FTZ R0, R31, c[0x0][0x23c], -R0 ;  /* 0x00008f001f007a23 */ /* 0x000fe40000010800 */
[--C-:B------:R-:W-:Y:S02]  /*5e80*/  FFMA.FTZ R20, R20, c[0x0][0x23c], -R164.reuse ;  /* 0x00008f0014147a23 */ /* 0x100fe400000108a4 */
[--C-:B------:R-:W-:Y:S02]  /*5e90*/  FFMA.FTZ R21, R21, c[0x0][0x23c], -R164.reuse ;  /* 0x00008f0015157a23 */ /* 0x100fe400000108a4 */
[--C-:B------:R-:W-:Y:S02]  /*5ea0*/  FFMA.FTZ R32, R32, c[0x0][0x23c], -R164.reuse ;  /* 0x00008f0020207a23 */ /* 0x100fe400000108a4 */
[----:B------:R-:W-:Y:S01]  /*5eb0*/  FFMA.FTZ R164, R33, c[0x0][0x23c], -R164 ;  /* 0x00008f0021a47a23 */ /* 0x000fe200000108a4 */
[----:B------:R-:W-:Y:S10]  /*5ec0*/  MUFU.EX2 R231, R16 ;  /* 0x0000001000e77308 */ /* 0x000ff40000000800 */
[----:B------:R-:W-:Y:S10]  /*5ed0*/  MUFU.EX2 R202, R17 ;  /* 0x0000001100ca7308 */ /* 0x000ff40000000800 */
[----:B------:R-:W-:Y:S10]  /*5ee0*/  MUFU.EX2 R239, R18 ;  /* 0x0000001200ef7308 */ /* 0x000ff40000000800 */
[----:B------:R-:W-:Y:S10]  /*5ef0*/  MUFU.EX2 R238, R19 ;  /* 0x0000001300ee7308 */ /* 0x000ff40000000800 */
[----:B------:R-:W-:Y:S10]  /*5f00*/  MUFU.EX2 R181, R8 ;  /* 0x0000000800b57308 */ /* 0x000ff40000000800 */
[----:B------:R-:W3:Y:S10]  /*5f10*/  MUFU.EX2 R180, R9 ;  /* 0x0000000900b47308 */ /* 0x000ef40000000800 */
[----:B------:R-:W-:Y:S10]  /*5f20*/  MUFU.EX2 R179, R10 ;  /* 0x0000000a00b37308 */ /* 0x000ff40000000800 */
[----:B------:R-:W4:Y:S10]  /*5f30*/  MUFU.EX2 R178, R11 ;  /* 0x0000000b00b27308 */ /* 0x000f340000000800 */
[----:B------:R-:W-:Y:S10]  /*5f40*/  MUFU.EX2 R177, R12 ;  /* 0x0000000c00b17308 */ /* 0x000ff40000000800 */
[----:B------:R-:W1:Y:S10]  /*5f50*/  MUFU.EX2 R176, R13 ;  /* 0x0000000d00b07308 */ /* 0x000e740000000800 */
[----:B------:R1:W-:Y:S10]  /*5f60*/  MUFU.EX2 R188, R0 ;  /* 0x0000000000bc7308 */ /* 0x0003f40000000800 */
[----:B------:R-:W-:Y:S10]  /*5f70*/  MUFU.EX2 R187, R14 ;  /* 0x0000000e00bb7308 */ /* 0x000ff40000000800 */
[----:B------:R-:W-:Y:S10]  /*5f80*/  MUFU.EX2 R186, R15 ;  /* 0x0000000f00ba7308 */ /* 0x000ff40000000800 */
[----:B------:R-:W-:Y:S10]  /*5f90*/  MUFU.EX2 R199, R20 ;  /* 0x0000001400c77308 */ /* 0x000ff40000000800 */
[----:B------:R-:W-:Y:S10]  /*5fa0*/  MUFU.EX2 R198, R21 ;  /* 0x0000001500c67308 */ /* 0x000ff40000000800 */
[----:B------:R-:W-:Y:S10]  /*5fb0*/  MUFU.EX2 R197, R22 ;  /* 0x0000001600c57308 */ /* 0x000ff40000000800 */
[----:B------:R-:W1:Y:S10]  /*5fc0*/  MUFU.EX2 R196, R23 ;  /* 0x0000001700c47308 */ /* 0x000e740000000800 */
[----:B------:R-:W-:Y:S10]  /*5fd0*/  MUFU.EX2 R240, R32 ;  /* 0x0000002000f07308 */ /* 0x000ff40000000800 */
[----:B------:R-:W1:Y:S10]  /*5fe0*/  MUFU.EX2 R203, R164 ;  /* 0x000000a400cb7308 */ /* 0x000e740000000800 */
[----:B------:R-:W1:Y:S10]  /*5ff0*/  MUFU.EX2 R201, R34 ;  /* 0x0000002200c97308 */ /* 0x000e740000000800 */
        /* <DEDUP_REMOVED lines=12> */
[----:B------:R2:W-:Y:S01]  /*60c0*/  STS [R226+0x20400], R2 ;  /* 0x02040002e2007388 */ /* 0x0005e20000000800 */
[----:B-1----:R-:W-:Y:S02]  /*60d0*/  F2FP.BF16.PACK_AB R3, R202, R231 ;  /* 0x000000e7ca03723e */ /* 0x002fe400000010ff */
[----:B--2---:R-:W-:Y:S03]  /*60e0*/  F2FP.BF16.PACK_AB R2, R238, R239 ;  /* 0x000000efee02723e */ /* 0x004fe600000010ff */
[----:B------:R1:W-:Y:S04]  /*60f0*/  STS [R229+0x20000], R3 ;  /* 0x02000003e5007388 */ /* 0x0003e80000000800 */
[----:B------:R2:W-:Y:S04]  /*6100*/  STS [R229+0x20400], R2 ;  /* 0x02040002e5007388 */ /* 0x0005e80000000800 */
[----:B------:R3:W-:Y:S04]  /*6110*/  STS [R226+0x21000], R5 ;  /* 0x02100005e2007388 */ /* 0x0007e80000000800 */
[----:B------:R4:W-:Y:S04]  /*6120*/  STS [R226+0x21400], R4 ;  /* 0x02140004e2007388 */ /* 0x0009e80000000800 */
[----:B------:R4:W-:Y:S01]  /*6130*/  STS [R229+0x21000], R0 ;  /* 0x02100000e5007388 */ /* 0x0009e20000000800 */
[----:B-1----:R-:W-:Y:S02]  /*6140*/  F2FP.BF16.PACK_AB R3, R196, R197 ;  /* 0x000000c5c403723e */ /* 0x002fe400000010ff */
[----:B--2---:R-:W-:Y:S02]  /*6150*/  F2FP.BF16.PACK_AB R2, R203, R240 ;  /* 0x000000f0cb02723e */ /* 0x004fe400000010ff */
[----:B---3--:R-:W-:Y:S02]  /*6160*/  F2FP.BF16.PACK_AB R5, R186, R187 ;  /* 0x000000bbba05723e */ /* 0x008fe400000010ff */
[----:B----4-:R-:W-:Y:S03]  /*6170*/  F2FP.BF16.PACK_AB R4, R198, R199 ;  /* 0x000000c7c604723e */ /* 0x010fe600000010ff */
[----:B------:R1:W-:Y:S01]  /*6180*/  STS [R229+0x21400], R5 ;  /* 0x02140005e5007388 */ /* 0x0003e20000000800 */
[----:B------:R-:W-:Y:S03]  /*6190*/  F2FP.BF16.PACK_AB R0, R200, R201 ;  /* 0x000000c9c800723e */ /* 0x000fe600000010ff */
[----:B------:R2:W-:Y:S04]  /*61a0*/  STS [R227+0x20000], R4 ;  /* 0x02000004e3007388 */ /* 0x0005e80000000800 */
        /* <DEDUP_REMOVED lines=9> */
[----:B------:R-:W-:Y:S01]  /*6240*/  STS [R228+0x21000], R3 ;  /* 0x02100003e4007388 */ /* 0x000fe20000000800 */
[C---:B------:R-:W-:Y:S03]  /*6250*/  SHF.L.U32 R0, R219.reuse, 0x1, RZ ;  /* 0x00000001db007819 */ /* 0x040fe600000006ff */
[----:B------:R1:W-:Y:S04]  /*6260*/  STS [R228+0x21400], R2 ;  /* 0x02140002e4007388 */ /* 0x0003e80000000800 */
[----:B------:R-:W-:Y:S08]  /*6270*/  LDSM.16.M88.4 R32, [R0+0x8000] ;  /* 0x008000000020783b */ /* 0x000ff00000000200 */
[----:B------:R-:W2:Y:S08]  /*6280*/  LDSM.16.M88.4 R16, [R214+0x14000] ;  /* 0x01400000d610783b */ /* 0x000eb00000000200 */
[----:B------:R-:W3:Y:S01]  /*6290*/  LDSM.16.M88.4 R28, [R0+0x9000] ;  /* 0x00900000001c783b */ /* 0x000ee20000000200 */
[----:B-1----:R-:W-:Y:S07]  /*62a0*/  SHF.L.U32 R2, R219, 0x1, RZ ;  /* 0x00000001db027819 */ /* 0x002fee00000006ff */
[----:B------:R-:W1:Y:S01]  /*62b0*/  LDSM.16.M88.4 R164, [R214+0x14800] ;  /* 0x01480000d6a4783b */ /* 0x000e620000000200 */
[-C--:B------:R-:W-:Y:S02]  /*62c0*/  IADD3 R3, R220, R2.reuse, RZ ;  /* 0x00000002dc037210 */ /* 0x080fe40007ffe0ff */
[C---:B------:R-:W-:Y:S02]  /*62d0*/  IADD3 R209, R204.reuse, R2, RZ ;  /* 0x00000002ccd17210 */ /* 0x040fe40007ffe0ff */
[----:B------:R-:W-:Y:S02]  /*62e0*/  IADD3 R208, R204, R3, RZ ;  /* 0x00000003ccd07210 */ /* 0x000fe40007ffe0ff */
[----:B------:R-:W-:Y:S01]  /*62f0*/  MOV R2, UR5 ;  /* 0x0000000500027c02 */ /* 0x000fe20008000f00 */
[----:B------:R-:W-:Y:S03]  /*6300*/  LDSM.16.M88.4 R168, [R3+0x8000] ;  /* 0x0080000003a8783b */ /* 0x000fe60000000200 */
[----:B------:R-:W-:Y:S05]  /*6310*/  LEA R222, P0, R2, R222, 0x2 ;  /* 0x000000de02de7211 */ /* 0x000fea00078010ff */
[----:B------:R-:W4:Y:S01]  /*6320*/  LDSM.16.M88.4 R172, [R215+0x14000] ;  /* 0x01400000d7ac783b */ /* 0x000f220000000200 */
[-C--:B--2---:R-:W-:Y:S08]  /*6330*/  HMMA.16816.F32.BF16 R4, R32, R16.reuse, RZ ;  /* 0x000000102004723c */ /* 0x084ff000000418ff */
[C---:B---3--:R-:W-:Y:S08]  /*6340*/  HMMA.16816.F32.BF16 R8, R28.reuse, R16, RZ ;  /* 0x000000101c08723c */ /* 0x048ff000000418ff */
[-C--:B------:R-:W-:Y:S08]  /*6350*/  HMMA.16816.F32.BF16 R12, R28, R18.reuse, RZ ;  /* 0x000000121c0c723c */ /* 0x080ff000000418ff */
[C---:B------:R-:W-:Y:S08]  /*6360*/  HMMA.16816.F32.BF16 R16, R32.reuse, R18, RZ ;  /* 0x000000122010723c */ /* 0x040ff000000418ff */
[-C--:B-1----:R-:W-:Y:S08]  /*6370*/  HMMA.16816.F32.BF16 R20, R32, R164.reuse, RZ ;  /* 0x000000a42014723c */ /* 0x082ff000000418ff */
[C---:B------:R-:W-:Y:S08]  /*6380*/  HMMA.16816.F32.BF16 R24, R28.reuse, R164, RZ ;  /* 0x000000a41c18723c */ /* 0x040ff000000418ff */
[-C--:B------:R-:W-:Y:S08]  /*6390*/  HMMA.16816.F32.BF16 R28, R28, R166.reuse, RZ ;  /* 0x000000a61c1c723c */ /* 0x080ff000000418ff */
[----:B------:R-:W-:Y:S01]  /*63a0*/  HMMA.16816.F32.BF16 R32, R32, R166, RZ ;  /* 0x000000a62020723c */ /* 0x000fe200000418ff */
[----:B------:R-:W1:Y:S07]  /*63b0*/  LDSM.16.M88.4 R164, [R3+0x9000] ;  /* 0x0090000003a4783b */ /* 0x000e6e0000000200 */
[-C--:B----4-:R-:W-:Y:S08]  /*63c0*/  HMMA.16816.F32.BF16 R4, R168, R172.reuse, R4 ;  /* 0x000000aca804723c */ /* 0x090ff00000041804 */
[C---:B-1----:R-:W-:Y:S08]  /*63d0*/  HMMA.16816.F32.BF16 R8, R164.reuse, R172, R8 ;  /* 0x000000aca408723c */ /* 0x042ff00000041808 */
        /* <DEDUP_REMOVED lines=20> */
[----:B------:R-:W-:Y:S08]  /*6520*/  LDSM.16.M88.4 R164, [R208+0x8000] ;  /* 0x00800000d0a4783b */ /* 0x000ff00000000200 */
        /* <DEDUP_REMOVED lines=11> */
[----:B------:R1:W-:Y:S08]  /*65e0*/  LDSM.16.M88.4 R164, [R0+0xa000] ;  /* 0x00a0000000a4783b */ /* 0x0003f00000000200 */
[----:B------:R-:W2:Y:S03]  /*65f0*/  LDSM.16.M88.4 R168, [R214+0x18000] ;  /* 0x01800000d6a8783b */ /* 0x000ea60000000200 */
[----:B-1----:R-:W-:Y:S04]  /*6600*/  MOV R0, UR5 ;  /* 0x0000000500007c02 */ /* 0x002fe80008000f00 */
[----:B------:R-:W-:Y:S01]  /*6610*/  LEA.HI.X.SX32 R223, R0, R223, 0x2, P0 ;  /* 0x000000df00df7211 */ /* 0x000fe200000f16ff */
[-C--:B--2---:R-:W-:Y:S08]  /*6620*/  HMMA.16816.F32.BF16 R4, R164, R168.reuse, R4 ;  /* 0x000000a8a404723c */ /* 0x084ff00000041804 */
        /* <DEDUP_REMOVED lines=38> */
[C---:B-----5:R-:W-:Y:S01]  /*6890*/  FADD.FTZ R4, -R207.reuse, R4 ;  /* 0x00000004cf047221 */ /* 0x060fe20000010100 */
[C---:B------:R-:W-:Y:S01]  /*68a0*/  HMMA.16816.F32.BF16 R16, R172.reuse, R166, R16 ;  /* 0x000000a6ac10723c */ /* 0x040fe20000041810 */
[----:B------:R-:W1:Y:S03]  /*68b0*/  LDSM.16.M88.4 R164, [R216+0x18800] ;  /* 0x01880000d8a4783b */ /* 0x000e660000000200 */
[----:B------:R-:W-:Y:S02]  /*68c0*/  FADD.FTZ R5, -R207, R5 ;  /* 0x00000005cf057221 */ /* 0x000fe40000010100 */
[C---:B------:R-:W-:Y:S02]  /*68d0*/  FADD.FTZ R6, -R225.reuse, R6 ;  /* 0x00000006e1067221 */ /* 0x040fe40000010100 */
[----:B------:R-:W-:Y:S04]  /*68e0*/  FADD.FTZ R7, -R225, R7 ;  /* 0x00000007e1077221 */ /* 0x000fe80000010100 */
        /* <DEDUP_REMOVED lines=12> */
[----:B------:R-:W-:Y:S02]  /*69b0*/  FMUL.FTZ R185, R185, R4 ;  /* 0x00000004b9b97220 */ /* 0x000fe40000410000 */
[----:B------:R-:W-:Y:S02]  /*69c0*/  FMUL.FTZ R184, R184, R5 ;  /* 0x00000005b8b87220 */ /* 0x000fe40000410000 */
[----:B------:R-:W-:Y:S01]  /*69d0*/  FMUL.FTZ R183, R183, R6 ;  /* 0x00000006b7b77220 */ /* 0x000fe20000410000 */
[-C--:B-1----:R-:W-:Y:S03]  /*69e0*/  HMMA.16816.F32.BF16 R20, R172, R164.reuse, R20 ;  /* 0x000000a4ac14723c */ /* 0x082fe60000041814 */
[----:B------:R-:W-:Y:S02]  /*69f0*/  FMUL.FTZ R182, R182, R7 ;  /* 0x00000007b6b67220 */ /* 0x000fe40000410000 */
[----:B------:R-:W-:Y:S02]  /*6a00*/  FMUL.FTZ R181, R181, R8 ;  /* 0x00000008b5b57220 */ /* 0x000fe40000410000 */
[----:B------:R-:W-:Y:S01]  /*6a10*/  FMUL.FTZ R180, R180, R9 ;  /* 0x00000009b4b47220 */ /* 0x000fe20000410000 */
[C---:B------:R-:W-:Y:S04]  /*6a20*/  HMMA.16816.F32.BF16 R24, R168.reuse, R164, R24 ;  /* 0x000000a4a818723c */ /* 0x040fe80000041818 */
[----:B------:R-:W-:Y:S02]  /*6a30*/  FMUL.FTZ R179, R179, R10 ;  /* 0x0000000ab3b37220 */ /* 0x000fe40000410000 */
[----:B------:R-:W-:Y:S02]  /*6a40*/  FMUL.FTZ R178, R178, R11 ;  /* 0x0000000bb2b27220 */ /* 0x000fe40000410000 */
[----:B------:R-:W-:Y:S01]  /*6a50*/  FMUL.FTZ R177, R177, R12 ;  /* 0x0000000cb1b17220 */ /* 0x000fe20000410000 */
[-C--:B------:R-:W-:Y:S03]  /*6a60*/  HMMA.16816.F32.BF16 R28, R168, R166.reuse, R28 ;  /* 0x000000a6a81c723c */ /* 0x080fe6000004181c */
[----:B------:R-:W-:Y:S02]  /*6a70*/  FMUL.FTZ R176, R176, R13 ;  /* 0x0000000db0b07220 */ /* 0x000fe40000410000 */
[----:B------:R-:W-:Y:S02]  /*6a80*/  FMUL.FTZ R165, R187, R14 ;  /* 0x0000000ebba57220 */ /* 0x000fe40000410000 */
[C---:B------:R-:W-:Y:S01]  /*6a90*/  FADD.FTZ R20, -R207.reuse, R20 ;  /* 0x00000014cf147221 */ /* 0x040fe20000010100 */
[----:B------:R-:W-:Y:S04]  /*6aa0*/  HMMA.16816.F32.BF16 R32, R172, R166, R32 ;  /* 0x000000a6ac20723c */ /* 0x000fe80000041820 */
        /* <DEDUP_REMOVED lines=56> */
[C---:B------:R-:W-:Y:S01]  /*6e30*/  @!P2 LEA R6, P4, R0.reuse, R234, 0x1 ;  /* 0x000000ea0006a211 */ /* 0x040fe200078808ff */
        /* <DEDUP_REMOVED lines=35> */
.L_x_438:
[----:B------:R-:W-:Y:S02]  /*7070*/  F2FP.BF16.PACK_AB R15, R184, R185 ;  /* 0x000000b9b80f723e */ /* 0x000fe400000010ff */
[----:B------:R-:W-:Y:S02]  /*7080*/  F2FP.BF16.PACK_AB R14, R182, R183 ;  /* 0x000000b7b60e723e */ /* 0x000fe400000010ff */
[----:B------:R-:W-:Y:S01]  /*7090*/  F2FP.BF16.PACK_AB R11, R11, R12 ;  /* 0x0000000c0b0b723e */ /* 0x000fe200000010ff */
[----:B------:R-:W-:Y:S01]  /*70a0*/  STS [R226+0x1c000], R15 ;  /* 0x01c0000fe2007388 */ /* 0x000fe20000000800 */
[----:B------:R-:W-:Y:S02]  /*70b0*/  F2FP.BF16.PACK_AB R10, R10, R18 ;  /* 0x000000120a0a723e */ /* 0x000fe400000010ff */
[----:B------:R-:W-:Y:S02]  /*70c0*/  F2FP.BF16.PACK_AB R13, R180, R181 ;  /* 0x000000b5b40d723e */ /* 0x000fe400000010ff */
[----:B------:R-:W-:Y:S01]  /*70d0*/  STS [R226+0x1c400], R14 ;  /* 0x01c4000ee2007388 */ /* 0x000fe20000000800 */
        /* <DEDUP_REMOVED lines=19> */
[----:B------:R-:W-:Y:S05]  /*7210*/  STS [R228+0x1c000], R2 ;  /* 0x01c00002e4007388 */ /* 0x000fea0000000800 */
[----:B------:R1:W-:Y:S05]  /*7220*/  STS [R228+0x1c400], R0 ;  /* 0x01c40000e4007388 */ /* 0x0003ea0000000800 */
[----:B------:R-:W-:Y:S05]  /*7230*/  STS [R227+0x1d000], R5 ;  /* 0x01d00005e3007388 */ /* 0x000fea0000000800 */
[----:B------:R-:W-:Y:S05]  /*7240*/  STS [R227+0x1d400], R4 ;  /* 0x01d40004e3007388 */ /* 0x000fea0000000800 */
[----:B------:R-:W-:Y:S05]  /*7250*/  STS [R228+0x1d000], R17 ;  /* 0x01d00011e4007388 */ /* 0x000fea0000000800 */
[----:B------:R-:W-:Y:S05]  /*7260*/  STS [R228+0x1d400], R16 ;  /* 0x01d40010e4007388 */ /* 0x000fea0000000800 */
[----:B------:R-:W-:Y:S01]  /*7270*/  BAR.SYNC.DEFER_BLOCKING 0x0 ;  /* 0x0000000000007b1d */ /* 0x000fe20000010000 */
[----:B-1----:R-:W-:Y:S04]  /*7280*/  IMAD.SHL.U32 R0, R221, 0x2, RZ ;  /* 0x00000002dd007824 */ /* 0x002fe800078e00ff */
[----:B------:R-:W-:Y:S01]  /*7290*/  IMAD.IADD R2, R0, 0x1, R204 ;  /* 0x0000000100027824 */ /* 0x000fe200078e02cc */
[----:B------:R-:W-:Y:S05]  /*72a0*/  LDSM.16.MT88.4 R4, [R211+0x20000] ;  /* 0x02000000d304783b */ /* 0x000fea0000004200 */
[----:B------:R-:W1:Y:S05]  /*72b0*/  LDSM.16.MT88.4 R8, [R0+0x8000] ;  /* 0x008000000008783b */ /* 0x000e6a0000004200 */
[----:B------:R-:W2:Y:S05]  /*72c0*/  LDSM.16.MT88.4 R12, [R211+0x22000] ;  /* 0x02200000d30c783b */ /* 0x000eaa0000004200 */
[----:B------:R-:W3:Y:S05]  /*72d0*/  LDSM.16.MT88.4 R16, [R2+0x8000] ;  /* 0x008000000210783b */ /* 0x000eea0000004200 */
[----:B------:R-:W4:Y:S05]  /*72e0*/  LDSM.16.MT88.4 R20, [R0+0xa000] ;  /* 0x00a000000014783b */ /* 0x000f2a0000004200 */
[----:B------:R-:W5:Y:S05]  /*72f0*/  LDSM.16.MT88.4 R24, [R2+0xa000] ;  /* 0x00a000000218783b */ /* 0x000f6a0000004200 */
[----:B------:R-:W-:Y:S05]  /*7300*/  LDSM.16.MT88.4 R28, [R0+0x8800] ;  /* 0x00880000001c783b */ /* 0x000fea0000004200 */
[----:B------:R-:W-:Y:S05]  /*7310*/  LDSM.16.MT88.4 R32, [R211+0x22800] ;  /* 0x02280000d320783b */ /* 0x000fea0000004200 */
[----:B------:R-:W-:Y:S01]  /*7320*/  LDSM.16.MT88.4 R164, [R2+0x8800] ;  /* 0x0088000002a4783b */ /* 0x000fe20000004200 */
[-C--:B-1----:R-:W-:Y:S04]  /*7330*/  HMMA.16816.F32.BF16 R36, R4, R8.reuse, R36 ;  /* 0x000000080424723c */ /* 0x082fe80000041824 */
[----:B------:R-:W-:Y:S05]  /*7340*/  LDSM.16.MT88.4 R168, [R0+0xa800] ;  /* 0x00a8000000a8783b */ /* 0x000fea0000004200 */
[----:B------:R-:W-:Y:S01]  /*7350*/  LDSM.16.MT88.4 R172, [R2+0xa800] ;  /* 0x00a8000002ac783b */ /* 0x000fe20000004200 */
        /* <DEDUP_REMOVED lines=9> */
[-C--:B----4-:R-:W-:Y:S08]  /*73f0*/  HMMA.16816.F32.BF16 R68, R4, R20.reuse, R68 ;  /* 0x000000140444723c */ /* 0x090ff00000041844 */
[C---:B------:R-:W-:Y:S08]  /*7400*/  HMMA.16816.F32.BF16 R72, R12.reuse, R20, R72 ;  /* 0x000000140c48723c */ /* 0x040ff00000041848 */
[-C--:B------:R-:W-:Y:S08]  /*7410*/  HMMA.16816.F32.BF16 R76, R12, R22.reuse, R76 ;  /* 0x000000160c4c723c */ /* 0x080ff0000004184c */
[C---:B------:R-:W-:Y:S01]  /*7420*/  HMMA.16816.F32.BF16 R80, R4.reuse, R22, R80 ;  /* 0x000000160450723c */ /* 0x040fe20000041850 */
[----:B------:R-:W-:Y:S07]  /*7430*/  LDSM.16.MT88.4 R20, [R2+0x9000] ;  /* 0x009000000214783b */ /* 0x000fee0000004200 */
[-C--:B-----5:R-:W-:Y:S08]  /*7440*/  HMMA.16816.F32.BF16 R84, R4, R24.reuse, R84 ;  /* 0x000000180454723c */ /* 0x0a0ff00000041854 */
        /* <DEDUP_REMOVED lines=27> */
[----:B------:R-:W5:Y:S02]  /*7600*/  LDSM.16.MT88.4 R172, [R0+0xb800] ;  /* 0x00b8000000ac783b */ /* 0x000f640000004200 */
        /* <DEDUP_REMOVED lines=26> */
[-C--:B-----5:R-:W-:Y:S08]  /*77b0*/  HMMA.16816.F32.BF16 R68, R8, R172.reuse, R68 ;  /* 0x000000ac0844723c */ /* 0x0a0ff00000041844 */
        /* <DEDUP_REMOVED lines=18> */
[----:B------:R-:W-:Y:S03]  /*78e0*/  IMAD.SHL.U32 R2, R247, 0x2, RZ ;  /* 0x00000002f7027824 */ /* 0x000fe600078e00ff */
        /* <DEDUP_REMOVED lines=28> */
.L_x_439:
[----:B------:R-:W-:Y:S01]  /*7ab0*/  LDSM.16.M88.4 R32, [R218+0x1c000] ;  /* 0x01c00000da20783b */ /* 0x000fe20000000200 */
[----:B-1----:R-:W-:Y:S01]  /*7ac0*/  @P1 IADD3 R2, P0, R248, UR16, RZ ;  /* 0x00000010f8021c10 */ /* 0x002fe2000ff1e0ff */
[----:B------:R-:W-:Y:S01]  /*7ad0*/  USHF.L.U32 UR5, UR4, 0x5, URZ ;  /* 0x0000000504057899 */ /* 0x000fe2000800063f */
[C---:B------:R-:W-:Y:S01]  /*7ae0*/  IADD3 R0, R246.reuse, -0x40, RZ ;  /* 0xffffffc0f6007810 */ /* 0x040fe20007ffe0ff */
[----:B------:R-:W-:Y:S01]  /*7af0*/  USHF.L.U32 UR7, UR4, 0x3, URZ ;  /* 0x0000000304077899 */ /* 0x000fe2000800063f */
[----:B------:R-:W1:Y:S01]  /*7b00*/  LDSM.16.MT88.4 R16, [R210] ;  /* 0x00000000d210783b */ /* 0x000e620000004200 */
[----:B------:R-:W-:Y:S01]  /*7b10*/  USHF.L.U32 UR8, UR4, 0x4, URZ ;  /* 0x0000000404087899 */ /* 0x000fe2000800063f */
[----:B------:R-:W-:Y:S01]  /*7b20*/  IADD3 R225, R246, -0x40, RZ ;  /* 0xffffffc0f6e17810 */ /* 0x000fe20007ffe0ff */
[----:B------:R-:W-:Y:S02]  /*7b30*/  UIMAD UR6, UR4, 0x18, URZ ;  /* 0x00000018040678a4 */ /* 0x000fe4000f8e023f */
[----:B------:R-:W2:Y:S01]  /*7b40*/  LDSM.16.M88.4 R28, [R218+0x1d000] ;  /* 0x01d00000da1c783b */ /* 0x000ea20000000200 */
[----:B------:R-:W-:Y:S01]  /*7b50*/  SHF.R.S32.HI R225, RZ, 0x1f, R225 ;  /* 0x0000001fffe17819 */ /* 0x000fe200000114e1 */
[----:B------:R-:W-:Y:S02]  /*7b60*/  UISETP.GT.AND UP2, UPT, UR12, UR19, UPT ;  /* 0x000000130c00728c */ /* 0x000fe4000bf44270 */
[----:B------:R-:W-:Y:S01]  /*7b70*/  @UP3 UIADD3 UR16, UP1, UR16, -0x100, URZ ;  /* 0xffffff0010103890 */ /* 0x000fe2000ff3e03f */
[----:B------:R-:W3:Y:S01]  /*7b80*/  LDSM.16.MT88.4 R164, [R210+0x4000] ;  /* 0x00400000d2a4783b */ /* 0x000ee20000004200 */
[----:B------:R-:W-:Y:S04]  /*7b90*/  SHF.L.U64.HI R0, R0, 0x2, R225 ;  /* 0x0000000200007819 */ /* 0x000fe800000102e1 */
[----:B------:R-:W-:Y:S05]  /*7ba0*/  LDSM.16.M88.4 R168, [R3+0x1c000] ;  /* 0x01c0000003a8783b */ /* 0x000fea0000000200 */
[----:B------:R-:W4:Y:S05]  /*7bb0*/  LDSM.16.MT88.4 R172, [R210+0x800] ;  /* 0x00080000d2ac783b */ /* 0x000f2a0000004200 */
[----:B------:R-:W3:Y:S05]  /*7bc0*/  LDSM.16.M88.4 R176, [R3+0x1d000] ;  /* 0x01d0000003b0783b */ /* 0x000eea0000000200 */
[----:B------:R-:W3:Y:S05]  /*7bd0*/  LDSM.16.MT88.4 R180, [R210+0x4800] ;  /* 0x00480000d2b4783b */ /* 0x000eea0000004200 */
[----:B------:R-:W-:Y:S01]  /*7be0*/  LDSM.16.M88.4 R184, [R209+0x1c000] ;  /* 0x01c00000d1b8783b */ /* 0x000fe20000000200 */
[-C--:B-1----:R-:W-:Y:S04]  /*7bf0*/  HMMA.16816.F32.BF16 R4, R32, R16.reuse, RZ ;  /* 0x000000102004723c */ /* 0x082fe800000418ff */
[----:B------:R-:W1:Y:S05]  /*7c00*/  LDSM.16.MT88.4 R188, [R210+0x1000] ;  /* 0x00100000d2bc783b */ /* 0x000e6a0000004200 */
[----:B------:R-:W1:Y:S01]  /*7c10*/  LDSM.16.M88.4 R192, [R209+0x1d000] ;  /* 0x01d00000d1c0783b */ /* 0x000e620000000200 */
[C---:B--2---:R-:W-:Y:S04]  /*7c20*/  HMMA.16816.F32.BF16 R8, R28.reuse, R16, RZ ;  /* 0x000000101c08723c */ /* 0x044fe800000418ff */
[----:B------:R-:W2:Y:S04]  /*7c30*/  LDSM.16.MT88.4 R196, [R210+0x5000] ;  /* 0x00500000d2c4783b */ /* 0x000ea80000004200 */
[-C--:B------:R-:W-:Y:S01]  /*7c40*/  HMMA.16816.F32.BF16 R12, R28, R18.reuse, RZ ;  /* 0x000000121c0c723c */ /* 0x080fe200000418ff */
[----:B------:R-:W-:Y:S05]  /*7c50*/  LDSM.16.M88.4 R200, [R208+0x1d000] ;  /* 0x01d00000d0c8783b */ /* 0x000fea0000000200 */
[----:B------:R-:W-:Y:S02]  /*7c60*/  LDSM.16.MT88.4 R204, [R210+0x5800] ;  /* 0x00580000d2cc783b */ /* 0x000fe40000004200 */
[C---:B------:R-:W-:Y:S08]  /*7c70*/  HMMA.16816.F32.BF16 R16, R32.reuse, R18, RZ ;  /* 0x000000122010723c */ /* 0x040ff000000418ff */
[-C--:B---3--:R-:W-:Y:S08]  /*7c80*/  HMMA.16816.F32.BF16 R20, R32, R164.reuse, RZ ;  /* 0x000000a42014723c */ /* 0x088ff000000418ff */
[C---:B------:R-:W-:Y:S08]  /*7c90*/  HMMA.16816.F32.BF16 R24, R28.reuse, R164, RZ ;  /* 0x000000a41c18723c */ /* 0x040ff000000418ff */
[-C--:B------:R-:W-:Y:S08]  /*7ca0*/  HMMA.16816.F32.BF16 R28, R28, R166.reuse, RZ ;  /* 0x000000a61c1c723c */ /* 0x080ff000000418ff */
[----:B------:R-:W-:Y:S01]  /*7cb0*/  HMMA.16816.F32.BF16 R32, R32, R166, RZ ;  /* 0x000000a62020723c */ /* 0x000fe200000418ff */
[----:B------:R-:W-:Y:S07]  /*7cc0*/  LDSM.16.M88.4 R164, [R208+0x1c000] ;  /* 0x01c00000d0a4783b */ /* 0x000fee0000000200 */
        /* <DEDUP_REMOVED lines=8> */
[----:B------:R-:W-:Y:S07]  /*7d50*/  LDSM.16.MT88.4 R176, [R210+0x2000] ;  /* 0x00200000d2b0783b */ /* 0x000fee0000004200 */
[----:B------:R-:W-:Y:S01]  /*7d60*/  HMMA.16816.F32.BF16 R32, R168, R182, R32 ;  /* 0x000000b6a820723c */ /* 0x000fe20000041820 */
[----:B------:R-:W4:Y:S05]  /*7d70*/  LDSM.16.M88.4 R168, [R218+0x1e000] ;  /* 0x01e00000daa8783b */ /* 0x000f2a0000000200 */
[----:B------:R-:W3:Y:S02]  /*7d80*/  LDSM.16.M88.4 R180, [R218+0x1f000] ;  /* 0x01f00000dab4783b */ /* 0x000ee40000000200 */
        /* <DEDUP_REMOVED lines=8> */
[----:B------:R-:W-:Y:S07]  /*7e10*/  LDSM.16.M88.4 R192, [R3+0x1f000] ;  /* 0x01f0000003c0783b */ /* 0x000fee0000000200 */
[----:B------:R-:W-:Y:S01]  /*7e20*/  HMMA.16816.F32.BF16 R32, R184, R198, R32 ;  /* 0x000000c6b820723c */ /* 0x000fe20000041820 */
[----:B------:R-:W-:Y:S05]  /*7e30*/  LDSM.16.MT88.4 R184, [R210+0x2800] ;  /* 0x00280000d2b8783b */ /* 0x000fea0000004200 */
[----:B------:R-:W-:Y:S02]  /*7e40*/  LDSM.16.MT88.4 R196, [R210+0x6800] ;  /* 0x00680000d2c4783b */ /* 0x000fe40000004200 */
[-C--:B---3--:R-:W-:Y:S08]  /*7e50*/  HMMA.16816.F32.BF16 R4, R164, R172.reuse, R4 ;  /* 0x000000aca404723c */ /* 0x088ff00000041804 */
[C---:B------:R-:W-:Y:S08]  /*7e60*/  HMMA.16816.F32.BF16 R8, R200.reuse, R172, R8 ;  /* 0x000000acc808723c */ /* 0x040ff00000041808 */
[-C--:B------:R-:W-:Y:S08]  /*7e70*/  HMMA.16816.F32.BF16 R12, R200, R174.reuse, R12 ;  /* 0x000000aec80c723c */ /* 0x080ff0000004180c */
[C---:B------:R-:W-:Y:S01]  /*7e80*/  HMMA.16816.F32.BF16 R16, R164.reuse, R174, R16 ;  /* 0x000000aea410723c */ /* 0x040fe20000041810 */
[----:B------:R2:W3:Y:S07]  /*7e90*/  LDSM.16.M88.4 R172, [R3+0x1e000] ;  /* 0x01e0000003ac783b */ /* 0x0004ee0000000200 */
[-C--:B------:R-:W-:Y:S08]  /*7ea0*/  HMMA.16816.F32.BF16 R20, R164, R204.reuse, R20 ;  /* 0x000000cca414723c */ /* 0x080ff00000041814 */
[C---:B------:R-:W-:Y:S08]  /*7eb0*/  HMMA.16816.F32.BF16 R24, R200.reuse, R204, R24 ;  /* 0x000000ccc818723c */ /* 0x040ff00000041818 */
[-C--:B------:R-:W-:Y:S01]  /*7ec0*/  HMMA.16816.F32.BF16 R28, R200, R206.reuse, R28 ;  /* 0x000000cec81c723c */ /* 0x080fe2000004181c */
[----:B------:R-:W-:Y:S03]  /*7ed0*/  LDSM.16.M88.4 R200, [R209+0x1f000] ;  /* 0x01f00000d1c8783b */ /* 0x000fe60000000200 */
[----:B--2---:R-:W-:Y:S01]  /*7ee0*/  @P1 IADD3.X R3, R0, UR15, RZ, P0, !PT ;  /* 0x0000000f00031c10 */ /* 0x004fe200087fe4ff */
[----:B------:R-:W-:Y:S01]  /*7ef0*/  IMAD.U32 R0, RZ, RZ, UR6 ;  /* 0x00000006ff007e24 */ /* 0x000fe2000f8e00ff */
[----:B------:R-:W-:Y:S02]  /*7f00*/  @UP3 UIADD3.X UR15, UR15, -0x1, URZ, UP1, !UPT ;  /* 0xffffffff0f0f3890 */ /* 0x000fe40008ffe43f */
[----:B------:R-:W-:Y:S01]  /*7f10*/  HMMA.16816.F32.BF16 R32, R164, R206, R32 ;  /* 0x000000cea420723c */ /* 0x000fe20000041820 */
[----:B------:R-:W-:Y:S05]  /*7f20*/  LDSM.16.M88.4 R164, [R209+0x1e000] ;  /* 0x01e00000d1a4783b */ /* 0x000fea0000000200 */
[----:B------:R-:W-:Y:S02]  /*7f30*/  LDSM.16.MT88.4 R204, [R210+0x7000] ;  /* 0x00700000d2cc783b */ /* 0x000fe40000004200 */
[-C--:B----4-:R-:W-:Y:S03]  /*7f40*/  HMMA.16816.F32.BF16 R4, R168, R176.reuse, R4 ;  /* 0x000000b0a804723c */ /* 0x090fe60000041804 */
[----:B------:R2:W5:Y:S05]  /*7f50*/  @P1 LDG.E R244, [R2.64] ;  /* 0x0000000a02f41981 */ /* 0x00056a000c1e1900 */
[C---:B------:R-:W-:Y:S01]  /*7f60*/  HMMA.16816.F32.BF16 R8, R180.reuse, R176, R8 ;  /* 0x000000b0b408723c */ /* 0x040fe20000041808 */
[----:B------:R2:W5:Y:S05]  /*7f70*/  @P1 LDG.E R245, [R2.64+0x20] ;  /* 0x0000200a02f51981 */ /* 0x00056a000c1e1900 */
[----:B------:R2:W5:Y:S02]  /*7f80*/  @P1 LDG.E R242, [R2.64+0x80] ;  /* 0x0000800a02f21981 */ /* 0x000564000c1e1900 */
[-C--:B------:R-:W-:Y:S03]  /*7f90*/  HMMA.16816.F32.BF16 R12, R180, R178.reuse, R12 ;  /* 0x000000b2b40c723c */ /* 0x080fe6000004180c */
[----:B------:R2:W5:Y:S05]  /*7fa0*/  @P1 LDG.E R243, [R2.64+0xa0] ;  /* 0x0000a00a02f31981 */ /* 0x00056a000c1e1900 */
[C---:B------:R-:W-:Y:S01]  /*7fb0*/  HMMA.16816.F32.BF16 R16, R168.reuse, R178, R16 ;  /* 0x000000b2a810723c */ /* 0x040fe20000041810 */
[----:B------:R-:W4:Y:S07]  /*7fc0*/  LDSM.16.MT88.4 R176, [R210+0x3000] ;  /* 0x00300000d2b0783b */ /* 0x000f2e0000004200 */
[-C--:B-1----:R-:W-:Y:S08]  /*7fd0*/  HMMA.16816.F32.BF16 R20, R168, R188.reuse, R20 ;  /* 0x000000bca814723c */ /* 0x082ff00000041814 */
[C---:B------:R-:W-:Y:S01]  /*7fe0*/  HMMA.16816.F32.BF16 R24, R180.reuse, R188, R24 ;  /* 0x000000bcb418723c */ /* 0x040fe20000041818 */
[----:B--2---:R-:W-:Y:S03]  /*7ff0*/  IMAD.U32 R2, RZ, RZ, UR7 ;  /* 0x00000007ff027e24 */ /* 0x004fe6000f8e00ff */
[----:B------:R-:W-:Y:S04]  /*8000*/  IMAD.U32 R3, RZ, RZ, UR7 ;  /* 0x00000007ff037e24 */ /* 0x000fe8000f8e00ff */
[-C--:B------:R-:W-:Y:S01]  /*8010*/  HMMA.16816.F32.BF16 R28, R180, R190.reuse, R28 ;  /* 0x000000beb41c723c */ /* 0x080fe2000004181c */
[----:B------:R-:W-:Y:S03]  /*8020*/  LDSM.16.MT88.4 R180, [R210+0x3800] ;  /* 0x00380000d2b4783b */ /* 0x000fe60000004200 */
[-C--:B------:R-:W-:Y:S04]  /*8030*/  LEA R2, P2, R2, R222.reuse, 0x2 ;  /* 0x000000de02027211 */ /* 0x080fe800078410ff */
[----:B------:R-:W-:Y:S01]  /*8040*/  HMMA.16816.F32.BF16 R32, R168, R190, R32 ;  /* 0x000000bea820723c */ /* 0x000fe20000041820 */
[----:B------:R-:W1:Y:S03]  /*8050*/  LDSM.16.M88.4 R168, [R208+0x1e000] ;  /* 0x01e00000d0a8783b */ /* 0x000e660000000200 */
[-C--:B------:R-:W-:Y:S02]  /*8060*/  LEA.HI.X.SX32 R3, R3, R223.reuse, 0x2, P2 ;  /* 0x000000df03037211 */ /* 0x080fe400010f16ff */
[----:B------:R-:W-:Y:S02]  /*8070*/  LDSM.16.MT88.4 R188, [R210+0x7800] ;  /* 0x00780000d2bc783b */ /* 0x000fe40000004200 */
[-C--:B---3--:R-:W-:Y:S08]  /*8080*/  HMMA.16816.F32.BF16 R4, R172, R184.reuse, R4 ;  /* 0x000000b8ac04723c */ /* 0x088ff00000041804 */
[C---:B------:R-:W-:Y:S08]  /*8090*/  HMMA.16816.F32.BF16 R8, R192.reuse, R184, R8 ;  /* 0x000000b8c008723c */ /* 0x040ff00000041808 */
[-C--:B------:R-:W-:Y:S08]  /*80a0*/  HMMA.16816.F32.BF16 R12, R192, R186.reuse, R12 ;  /* 0x000000bac00c723c */ /* 0x080ff0000004180c */
[C---:B------:R-:W-:Y:S01]  /*80b0*/  HMMA.16816.F32.BF16 R16, R172.reuse, R186, R16 ;  /* 0x000000baac10723c */ /* 0x040fe20000041810 */
[----:B------:R-:W2:Y:S07]  /*80c0*/  LDSM.16.M88.4 R184, [R208+0x1f000] ;  /* 0x01f00000d0b8783b */ /* 0x000eae0000000200 */
[-C--:B------:R-:W-:Y:S08]  /*80d0*/  HMMA.16816.F32.BF16 R20, R172, R196.reuse, R20 ;  /* 0x000000c4ac14723c */ /* 0x080ff00000041814 */
        /* <DEDUP_REMOVED lines=8> */
[C---:B------:R-:W-:Y:S07]  /*8160*/  HMMA.16816.F32.BF16 R24, R200.reuse, R204, R24 ;  /* 0x000000ccc818723c */ /* 0x040fee0000041818 */
[----:B------:R-:W-:Y:S01]  /*8170*/  IMAD.MOV.U32 R204, RZ, RZ, R251 ;  /* 0x000000ffffcc7224 */ /* 0x000fe200078e00fb */
[-C--:B------:R-:W-:Y:S08]  /*8180*/  HMMA.16816.F32.BF16 R28, R200, R206.reuse, R28 ;  /* 0x000000cec81c723c */ /* 0x080ff0000004181c */
[----:B------:R-:W-:Y:S07]  /*8190*/  HMMA.16816.F32.BF16 R32, R164, R206, R32 ;  /* 0x000000cea420723c */ /* 0x000fee0000041820 */
[----:B------:R-:W-:Y:S01]  /*81a0*/  IMAD.U32 R166, RZ, RZ, UR8 ;  /* 0x00000008ffa67e24 */ /* 0x000fe2000f8e00ff */
[-C--:B-1----:R-:W-:Y:S01]  /*81b0*/  HMMA.16816.F32.BF16 R4, R168, R180.reuse, R4 ;  /* 0x000000b4a804723c */ /* 0x082fe20000041804 */
[----:B------:R-:W-:Y:S01]  /*81c0*/  IMAD.U32 R164, RZ, RZ, UR6 ;  /* 0x00000006ffa47e24 */ /* 0x000fe2000f8e00ff */
[----:B------:R-:W-:Y:S03]  /*81d0*/  UIMAD UR6, UR4, 0x28, URZ ;  /* 0x00000028040678a4 */ /* 0x000fe6000f8e023f */
[-C--:B------:R-:W-:Y:S02]  /*81e0*/  LEA R166, P1, R166, R222.reuse, 0x2 ;  /* 0x000000dea6a67211 */ /* 0x080fe400078210ff */
[-C--:B------:R-:W-:Y:S01]  /*81f0*/  LEA R164, P0, R164, R222.reuse, 0x2 ;  /* 0x000000dea4a47211 */ /* 0x080fe200078010ff */
[C---:B--2---:R-:W-:Y:S04]  /*8200*/  HMMA.16816.F32.BF16 R8, R184.reuse, R180, R8 ;  /* 0x000000b4b808723c */ /* 0x044fe80000041808 */
[-C--:B------:R-:W-:Y:S04]  /*8210*/  LEA.HI.X.SX32 R165, R0, R223.reuse, 0x2, P0 ;  /* 0x000000df00a57211 */ /* 0x080fe800000f16ff */
[-C--:B------:R-:W-:Y:S07]  /*8220*/  HMMA.16816.F32.BF16 R12, R184, R182.reuse, R12 ;  /* 0x000000b6b80c723c */ /* 0x080fee000004180c */
[----:B------:R1:W-:Y:S01]  /*8230*/  RED.E.ADD.F32.FTZ.RN.STRONG.GPU [R222.64], R4 ;  /* 0x00000004de00798e */ /* 0x0003e2000c10e78a */
[C---:B------:R-:W-:Y:S04]  /*8240*/  HMMA.16816.F32.BF16 R16, R168.reuse, R182, R16 ;  /* 0x000000b6a810723c */ /* 0x040fe80000041810 */
[----:B------:R2:W-:Y:S04]  /*8250*/  RED.E.ADD.F32.FTZ.RN.STRONG.GPU [R2.64], R5 ;  /* 0x000000050200798e */ /* 0x0005e8000c10e78a */
[-C--:B------:R-:W-:Y:S08]  /*8260*/  HMMA.16816.F32.BF16 R20, R168, R188.reuse, R20 ;  /* 0x000000bca814723c */ /* 0x080ff00000041814 */
[C---:B------:R-:W-:Y:S08]  /*8270*/  HMMA.16816.F32.BF16 R24, R184.reuse, R188, R24 ;  /* 0x000000bcb818723c */ /* 0x040ff00000041818 */
[-C--:B------:R-:W-:Y:S01]  /*8280*/  HMMA.16816.F32.BF16 R28, R184, R190.reuse, R28 ;  /* 0x000000beb81c723c */ /* 0x080fe2000004181c */
[----:B-1----:R-:W-:Y:S07]  /*8290*/  IMAD.U32 R4, RZ, RZ, UR8 ;  /* 0x00000008ff047e24 */ /* 0x002fee000f8e00ff */
[----:B------:R-:W-:Y:S04]  /*82a0*/  HMMA.16816.F32.BF16 R32, R168, R190, R32 ;  /* 0x000000bea820723c */ /* 0x000fe80000041820 */
[-C--:B------:R-:W-:Y:S03]  /*82b0*/  LEA.HI.X.SX32 R167, R4, R223.reuse, 0x2, P1 ;  /* 0x000000df04a77211 */ /* 0x080fe600008f16ff */
[----:B------:R-:W-:Y:S02]  /*82c0*/  IMAD.U32 R168, RZ, RZ, UR5 ;  /* 0x00000005ffa87e24 */ /* 0x000fe4000f8e00ff */
[----:B------:R1:W-:Y:S03]  /*82d0*/  RED.E.ADD.F32.FTZ.RN.STRONG.GPU [R166.64], R6 ;  /* 0x00000006a600798e */ /* 0x0003e6000c10e78a */
[----:B------:R-:W-:Y:S01]  /*82e0*/  IMAD.U32 R169, RZ, RZ, UR5 ;  /* 0x00000005ffa97e24 */ /* 0x000fe2000f8e00ff */
[----:B------:R-:W-:Y:S01]  /*82f0*/  UIMAD UR5, UR4, 0x30, URZ ;  /* 0x00000030040578a4 */ /* 0x000fe2000f8e023f */
[----:B------:R3:W-:Y:S01]  /*8300*/  RED.E.ADD.F32.FTZ.RN.STRONG.GPU [R164.64], R7 ;  /* 0x00000007a400798e */ /* 0x0007e2000c10e78a */
[----:B------:R-:W-:Y:S04]  /*8310*/  UIMAD UR4, UR4, 0x38, URZ ;  /* 0x00000038040478a4 */ /* 0x000fe8000f8e023f */
[----:B--2---:R-:W-:Y:S02]  /*8320*/  IMAD.U32 R5, RZ, RZ, UR5 ;  /* 0x00000005ff057e24 */ /* 0x004fe4000f8e00ff */
[----:B------:R-:W-:Y:S02]  /*8330*/  IMAD.U32 R4, RZ, RZ, UR4 ;  /* 0x00000004ff047e24 */ /* 0x000fe4000f8e00ff */
[----:B------:R-:W-:Y:S01]  /*8340*/  IMAD.U32 R0, RZ, RZ, UR4 ;  /* 0x00000004ff007e24 */ /* 0x000fe2000f8e00ff */
[-C--:B-1----:R-:W-:Y:S01]  /*8350*/  LEA R166, P0, R168, R222.reuse, 0x2 ;  /* 0x000000dea8a67211 */ /* 0x082fe200078010ff */
[----:B------:R-:W-:Y:S01]  /*8360*/  IMAD.U32 R6, RZ, RZ, UR5 ;  /* 0x00000005ff067e24 */ /* 0x000fe2000f8e00ff */
[----:B------:R-:W-:Y:S02]  /*8370*/  UIADD3 UR5, UR8, 0x20, URZ ;  /* 0x0000002008057890 */ /* 0x000fe4000fffe03f */
[-C--:B------:R-:W-:Y:S01]  /*8380*/  LEA.HI.X.SX32 R167, R169, R223.reuse, 0x2, P0 ;  /* 0x000000dfa9a77211 */ /* 0x080fe200000f16ff */
[----:B---3--:R-:W-:Y:S01]  /*8390*/  IMAD.U32 R164, RZ, RZ, UR6 ;  /* 0x00000006ffa47e24 */ /* 0x008fe2000f8e00ff */
[-C--:B------:R-:W-:Y:S01]  /*83a0*/  LEA R6, P1, R6, R222.reuse, 0x2 ;  /* 0x000000de06067211 */ /* 0x080fe200078210ff */
[----:B------:R-:W-:Y:S01]  /*83b0*/  IMAD.U32 R7, RZ, RZ, UR6 ;  /* 0x00000006ff077e24 */ /* 0x000fe2000f8e00ff */
[-C--:B------:R-:W-:Y:S01]  /*83c0*/  LEA R4, P0, R4, R222.reuse, 0x2 ;  /* 0x000000de04047211 */ /* 0x080fe200078010ff */
[----:B------:R1:W-:Y:S01]  /*83d0*/  RED.E.ADD.F32.FTZ.RN.STRONG.GPU [R166.64], R8 ;  /* 0x00000008a600798e */ /* 0x0003e2000c10e78a */
[-C--:B------:R-:W-:Y:S01]  /*83e0*/  LEA R164, P2, R164, R222.reuse, 0x2 ;  /* 0x000000dea4a47211 */ /* 0x080fe200078410ff */
[----:B------:R-:W-:Y:S03]  /*83f0*/  UIADD3 UR4, UR7, UR5, URZ ;  /* 0x0000000507047290 */ /* 0x000fe6000fffe03f */
[-C--:B------:R-:W-:Y:S01]  /*8400*/  LEA.HI.X.SX32 R165, R7, R223.reuse, 0x2, P2 ;  /* 0x000000df07a57211 */ /* 0x080fe200010f16ff */
[----:B------:R-:W-:Y:S01]  /*8410*/  UIADD3 UR6, UR7, UR4, URZ ;  /* 0x0000000407067290 */ /* 0x000fe2000fffe03f */
[-C--:B------:R-:W-:Y:S01]  /*8420*/  LEA.HI.X.SX32 R7, R5, R223.reuse, 0x2, P1 ;  /* 0x000000df05077211 */ /* 0x080fe200008f16ff */
[----:B------:R-:W-:Y:S01]  /*8430*/  LDSM.16.MT88.4 R168, [R212+0x2800] ;  /* 0x00280000d4a8783b */ /* 0x000fe20000004200 */
[-C--:B------:R-:W-:Y:S01]  /*8440*/  LEA.HI.X.SX32 R5, R0, R223.reuse, 0x2, P0 ;  /* 0x000000df00057211 */ /* 0x080fe200000f16ff */
[----:B------:R-:W-:Y:S03]  /*8450*/  IMAD.U32 R0, RZ, RZ, UR5 ;  /* 0x00000005ff007e24 */ /* 0x000fe6000f8e00ff */
[----:B------:R2:W-:Y:S05]  /*8460*/  RED.E.ADD.F32.FTZ.RN.STRONG.GPU [R164.64], R9 ;  /* 0x00000009a400798e */ /* 0x0005ea000c10e78a */
[----:B------:R3:W-:Y:S05]  /*8470*/  RED.E.ADD.F32.FTZ.RN.STRONG.GPU [R6.64], R10 ;  /* 0x0000000a0600798e */ /* 0x0007ea000c10e78a */
[----:B------:R4:W-:Y:S01]  /*8480*/  RED.E.ADD.F32.FTZ.RN.STRONG.GPU [R4.64], R11 ;  /* 0x0000000b0400798e */ /* 0x0009e2000c10e78a */
[----:B-1----:R-:W-:Y:S04]  /*8490*/  IMAD.U32 R8, RZ, RZ, UR5 ;  /* 0x00000005ff087e24 */ /* 0x002fe8000f8e00ff */
[----:B------:R-:W-:Y:S01]  /*84a0*/  RED.E.ADD.F32.FTZ.RN.STRONG.GPU [R222.64+0x80], R16 ;  /* 0x00008010de00798e */ /* 0x000fe2000c10e78a */
[----:B------:R-:W-:Y:S01]  /*84b0*/  UIADD3 UR5, UR7, UR6, URZ ;  /* 0x0000000607057290 */ /* 0x000fe2000fffe03f */
[-C--:B------:R-:W-:Y:S03]  /*84c0*/  LEA R8, P0, R8, R222.reuse, 0x2 ;  /* 0x000000de08087211 */ /* 0x080fe600078010ff */
[----:B------:R-:W-:Y:S01]  /*84d0*/  RED.E.ADD.F32.FTZ.RN.STRONG.GPU [R2.64+0x80], R17 ;  /* 0x000080110200798e */ /* 0x000fe2000c10e78a */
[-C--:B--2---:R-:W-:Y:S01]  /*84e0*/  LEA.HI.X.SX32 R9, R0, R223.reuse, 0x2, P0 ;  /* 0x000000df00097211 */ /* 0x084fe200000f16ff */
[----:B------:R-:W-:Y:S02]  /*84f0*/  IMAD.U32 R0, RZ, RZ, UR6 ;  /* 0x00000006ff007e24 */ /* 0x000fe4000f8e00ff */
[----:B---3--:R-:W-:Y:S02]  /*8500*/  IMAD.U32 R6, RZ, RZ, UR4 ;  /* 0x00000004ff067e24 */ /* 0x008fe4000f8e00ff */
[----:B------:R1:W-:Y:S01]  /*8510*/  RED.E.ADD.F32.FTZ.RN.STRONG.GPU [R8.64], R18 ;  /* 0x000000120800798e */ /* 0x0003e2000c10e78a */
[----:B----4-:R-:W-:Y:S02]  /*8520*/  IMAD.U32 R5, RZ, RZ, UR4 ;  /* 0x00000004ff057e24 */ /* 0x010fe4000f8e00ff */
[-C--:B------:R-:W-:Y:S01]  /*8530*/  LEA R6, P1, R6, R222.reuse, 0x2 ;  /* 0x000000de06067211 */ /* 0x080fe200078210ff */
[----:B------:R-:W-:Y:S01]  /*8540*/  IMAD.U32 R4, RZ, RZ, UR6 ;  /* 0x00000006ff047e24 */ /* 0x000fe2000f8e00ff */
[----:B------:R-:W-:Y:S02]  /*8550*/  UIADD3 UR4, UR7, UR5, URZ ;  /* 0x0000000507047290 */ /* 0x000fe4000fffe03f */
[-C--:B------:R-:W-:Y:S02]  /*8560*/  LEA.HI.X.SX32 R7, R5, R223.reuse, 0x2, P1 ;  /* 0x000000df05077211 */ /* 0x080fe400008f16ff */
[-C--:B------:R-:W-:Y:S01]  /*8570*/  LEA R4, P0, R4, R222.reuse, 0x2 ;  /* 0x000000de04047211 */ /* 0x080fe200078010ff */
[----:B------:R-:W-:Y:S02]  /*8580*/  UIADD3 UR6, UR7, UR4, URZ ;  /* 0x0000000407067290 */ /* 0x000fe4000fffe03f */
[----:B------:R2:W-:Y:S01]  /*8590*/  RED.E.ADD.F32.FTZ.RN.STRONG.GPU [R6.64], R19 ;  /* 0x000000130600798e */ /* 0x0005e2000c10e78a */
[-C--:B------:R-:W-:Y:S01]  /*85a0*/  LEA.HI.X.SX32 R5, R0, R223.reuse, 0x2, P0 ;  /* 0x000000df00057211 */ /* 0x080fe200000f16ff */
[----:B------:R-:W-:Y:S04]  /*85b0*/  IMAD.U32 R0, RZ, RZ, UR5 ;  /* 0x00000005ff007e24 */ /* 0x000fe8000f8e00ff */
[----:B------:R3:W-:Y:S01]  /*85c0*/  RED.E.ADD.F32.FTZ.RN.STRONG.GPU [R4.64], R12 ;  /* 0x0000000c0400798e */ /* 0x0007e2000c10e78a */
[----:B-1----:R-:W-:Y:S05]  /*85d0*/  IMAD.U32 R8, RZ, RZ, UR5 ;  /* 0x00000005ff087e24 */ /* 0x002fea000f8e00ff */
[-C--:B------:R-:W-:Y:S04]  /*85e0*/  LEA R8, P0, R8, R222.reuse, 0x2 ;  /* 0x000000de08087211 */ /* 0x080fe800078010ff */
[-C--:B------:R-:W-:Y:S01]  /*85f0*/  LEA.HI.X.SX32 R9, R0, R223.reuse, 0x2, P0 ;  /* 0x000000df00097211 */ /* 0x080fe200000f16ff */
[----:B------:R-:W-:Y:S02]  /*8600*/  IMAD.U32 R0, RZ, RZ, UR6 ;  /* 0x00000006ff007e24 */ /* 0x000fe4000f8e00ff */
[----:B--2---:R-:W-:Y:S02]  /*8610*/  IMAD.U32 R6, RZ, RZ, UR4 ;  /* 0x00000004ff067e24 */ /* 0x004fe4000f8e00ff */
[----:B------:R-:W-:Y:S03]  /*8620*/  RED.E.ADD.F32.FTZ.RN.STRONG.GPU [R8.64], R13 ;  /* 0x0000000d0800798e */ /* 0x000fe6000c10e78a */
[-C--:B------:R-:W-:Y:S01]  /*8630*/  LEA R6, P1, R6, R222.reuse, 0x2 ;  /* 0x000000de06067211 */ /* 0x080fe200078210ff */
[----:B---3--:R-:W-:Y:S01]  /*8640*/  IMAD.U32 R5, RZ, RZ, UR4 ;  /* 0x00000004ff057e24 */ /* 0x008fe2000f8e00ff */
[----:B------:R-:W-:Y:S01]  /*8650*/  UIADD3 UR4, UR8, 0x40, URZ ;  /* 0x0000004008047890 */ /* 0x000fe2000fffe03f */
[----:B------:R-:W-:Y:S03]  /*8660*/  IMAD.U32 R4, RZ, RZ, UR6 ;  /* 0x00000006ff047e24 */ /* 0x000fe6000f8e00ff */
[-C--:B------:R-:W-:Y:S01]  /*8670*/  LEA.HI.X.SX32 R7, R5, R223.reuse, 0x2, P1 ;  /* 0x000000df05077211 */ /* 0x080fe200008f16ff */
[----:B------:R-:W-:Y:S01]  /*8680*/  UIADD3 UR5, UR7, UR4, URZ ;  /* 0x0000000407057290 */ /* 0x000fe2000fffe03f */
[-C--:B------:R-:W-:Y:S03]  /*8690*/  LEA R4, P0, R4, R222.reuse, 0x2 ;  /* 0x000000de04047211 */ /* 0x080fe600078010ff */
[----:B------:R1:W-:Y:S01]  /*86a0*/  RED.E.ADD.F32.FTZ.RN.STRONG.GPU [R6.64], R14 ;  /* 0x0000000e0600798e */ /* 0x0003e2000c10e78a */
[-C--:B------:R-:W-:Y:S01]  /*86b0*/  LEA.HI.X.SX32 R5, R0, R223.reuse, 0x2, P0 ;  /* 0x000000df00057211 */ /* 0x080fe200000f16ff */
[----:B------:R-:W-:Y:S04]  /*86c0*/  IMAD.U32 R0, RZ, RZ, UR4 ;  /* 0x00000004ff007e24 */ /* 0x000fe8000f8e00ff */
[----:B------:R2:W-:Y:S05]  /*86d0*/  RED.E.ADD.F32.FTZ.RN.STRONG.GPU [R4.64], R15 ;  /* 0x0000000f0400798e */ /* 0x0005ea000c10e78a */
[----:B------:R-:W-:Y:S05]  /*86e0*/  RED.E.ADD.F32.FTZ.RN.STRONG.GPU [R222.64+0x100], R20 ;  /* 0x00010014de00798e */ /* 0x000fea000c10e78a */
[----:B------:R-:W-:Y:S05]  /*86f0*/  RED.E.ADD.F32.FTZ.RN.STRONG.GPU [R2.64+0x100], R21 ;  /* 0x000100150200798e */ /* 0x000fea000c10e78a */
[----:B------:R-:W-:Y:S01]  /*8700*/  LDSM.16.MT88.4 R12, [R211+0x1e000] ;  /* 0x01e00000d30c783b */ /* 0x000fe20000004200 */
[----:B-1----:R-:W-:Y:S01]  /*8710*/  IMAD.U32 R6, RZ, RZ, UR4 ;  /* 0x00000004ff067e24 */ /* 0x002fe2000f8e00ff */
[----:B------:R-:W-:Y:S04]  /*8720*/  UIADD3 UR4, UR7, UR5, URZ ;  /* 0x0000000507047290 */ /* 0x000fe8000fffe03f */
[-C--:B------:R-:W-:Y:S01]  /*8730*/  LEA R6, P0, R6, R222.reuse, 0x2 ;  /* 0x000000de06067211 */ /* 0x080fe200078010ff */
[----:B--2---:R-:W-:Y:S02]  /*8740*/  IMAD.U32 R4, RZ, RZ, UR5 ;  /* 0x00000005ff047e24 */ /* 0x004fe4000f8e00ff */
[----:B------:R-:W-:Y:S01]  /*8750*/  IMAD.U32 R5, RZ, RZ, UR5 ;  /* 0x00000005ff057e24 */ /* 0x000fe2000f8e00ff */
[-C--:B------:R-:W-:Y:S01]  /*8760*/  LEA.HI.X.SX32 R7, R0, R223.reuse, 0x2, P0 ;  /* 0x000000df00077211 */ /* 0x080fe200000f16ff */
[----:B------:R-:W-:Y:S01]  /*8770*/  UIADD3 UR5, UR7, UR4, URZ ;  /* 0x0000000407057290 */ /* 0x000fe2000fffe03f */
[-C--:B------:R-:W-:Y:S01]  /*8780*/  LEA R4, P0, R4, R222.reuse, 0x2 ;  /* 0x000000de04047211 */ /* 0x080fe200078010ff */
[----:B------:R-:W-:Y:S02]  /*8790*/  IMAD.U32 R10, RZ, RZ, UR4 ;  /* 0x00000004ff0a7e24 */ /* 0x000fe4000f8e00ff */
[----:B------:R1:W-:Y:S01]  /*87a0*/  RED.E.ADD.F32.FTZ.RN.STRONG.GPU [R6.64], R22 ;  /* 0x000000160600798e */ /* 0x0003e2000c10e78a */
[-C--:B------:R-:W-:Y:S01]  /*87b0*/  LEA.HI.X.SX32 R5, R5, R223.reuse, 0x2, P0 ;  /* 0x000000df05057211 */ /* 0x080fe200000f16ff */
[----:B------:R-:W-:Y:S01]  /*87c0*/  IMAD.U32 R0, RZ, RZ, UR4 ;  /* 0x00000004ff007e24 */ /* 0x000fe2000f8e00ff */
[----:B------:R-:W-:Y:S01]  /*87d0*/  UIADD3 UR4, UR7, UR5, URZ ;  /* 0x0000000507047290 */ /* 0x000fe2000fffe03f */
[-C--:B------:R-:W-:Y:S01]  /*87e0*/  LEA R10, P0, R10, R222.reuse, 0x2 ;  /* 0x000000de0a0a7211 */ /* 0x080fe200078010ff */
[----:B------:R-:W-:Y:S01]  /*87f0*/  IMAD.U32 R9, RZ, RZ, UR5 ;  /* 0x00000005ff097e24 */ /* 0x000fe2000f8e00ff */
[----:B------:R2:W-:Y:S01]  /*8800*/  RED.E.ADD.F32.FTZ.RN.STRONG.GPU [R4.64], R23 ;  /* 0x000000170400798e */ /* 0x0005e2000c10e78a */
[----:B------:R-:W-:Y:S01]  /*8810*/  UIADD3 UR5, UR7, UR4, URZ ;  /* 0x0000000407057290 */ /* 0x000fe2000fffe03f */
[-C--:B------:R-:W-:Y:S02]  /*8820*/  LEA.HI.X.SX32 R11, R0, R223.reuse, 0x2, P0 ;  /* 0x000000df000b7211 */ /* 0x080fe400000f16ff */
[CC--:B------:R-:W-:Y:S01]  /*8830*/  LEA R8, P1, R9.reuse, R222.reuse, 0x2 ;  /* 0x000000de09087211 */ /* 0x0c0fe200078210ff */
[----:B------:R-:W-:Y:S02]  /*8840*/  LDSM.16.MT88.4 R20, [R212+0x2000] ;  /* 0x00200000d414783b */ /* 0x000fe40000004200 */
[----:B------:R-:W-:Y:S01]  /*8850*/  IMAD.U32 R0, RZ, RZ, UR5 ;  /* 0x00000005ff007e24 */ /* 0x000fe2000f8e00ff */
[-C--:B------:R-:W-:Y:S01]  /*8860*/  LEA.HI.X.SX32 R9, R9, R223.reuse, 0x2, P1 ;  /* 0x000000df09097211 */ /* 0x080fe200008f16ff */
[----:B------:R-:W-:Y:S01]  /*8870*/  UIADD3 UR5, UR8, 0x60, URZ ;  /* 0x0000006008057890 */ /* 0x000fe2000fffe03f */
[----:B------:R-:W-:Y:S05]  /*8880*/  RED.E.ADD.F32.FTZ.RN.STRONG.GPU [R10.64], R24 ;  /* 0x000000180a00798e */ /* 0x000fea000c10e78a */
[----:B------:R-:W-:Y:S01]  /*8890*/  RED.E.ADD.F32.FTZ.RN.STRONG.GPU [R8.64], R25 ;  /* 0x000000190800798e */ /* 0x000fe2000c10e78a */
[----:B-1----:R-:W-:Y:S01]  /*88a0*/  IMAD.U32 R7, RZ, RZ, UR4 ;  /* 0x00000004ff077e24 */ /* 0x002fe2000f8e00ff */
[----:B------:R-:W-:Y:S04]  /*88b0*/  UIADD3 UR4, UR7, UR5, URZ ;  /* 0x0000000507047290 */ /* 0x000fe8000fffe03f */
[CC--:B------:R-:W-:Y:S01]  /*88c0*/  LEA R6, P0, R7.reuse, R222.reuse, 0x2 ;  /* 0x000000de07067211 */ /* 0x0c0fe200078010ff */
[----:B------:R-:W-:Y:S03]  /*88d0*/  UIADD3 UR6, UR7, UR4, URZ ;  /* 0x0000000407067290 */ /* 0x000fe6000fffe03f */
[-C--:B------:R-:W-:Y:S02]  /*88e0*/  LEA.HI.X.SX32 R7, R7, R223.reuse, 0x2, P0 ;  /* 0x000000df07077211 */ /* 0x080fe400000f16ff */
[CC--:B--2---:R-:W-:Y:S03]  /*88f0*/  LEA R4, P0, R0.reuse, R222.reuse, 0x2 ;  /* 0x000000de00047211 */ /* 0x0c4fe600078010ff */
[----:B------:R1:W-:Y:S01]  /*8900*/  RED.E.ADD.F32.FTZ.RN.STRONG.GPU [R6.64], R26 ;  /* 0x0000001a0600798e */ /* 0x0003e2000c10e78a */
[-C--:B------:R-:W-:Y:S01]  /*8910*/  LEA.HI.X.SX32 R5, R0, R223.reuse, 0x2, P0 ;  /* 0x000000df00057211 */ /* 0x080fe200000f16ff */
[----:B------:R-:W-:Y:S01]  /*8920*/  IMAD.U32 R0, RZ, RZ, UR5 ;  /* 0x00000005ff007e24 */ /* 0x000fe2000f8e00ff */
[----:B------:R-:W-:Y:S03]  /*8930*/  UIADD3 UR5, UR7, UR6, URZ ;  /* 0x0000000607057290 */ /* 0x000fe6000fffe03f */
[----:B------:R2:W-:Y:S05]  /*8940*/  RED.E.ADD.F32.FTZ.RN.STRONG.GPU [R4.64], R27 ;  /* 0x0000001b0400798e */ /* 0x0005ea000c10e78a */
[----:B------:R-:W-:Y:S05]  /*8950*/  RED.E.ADD.F32.FTZ.RN.STRONG.GPU [R222.64+0x180], R32 ;  /* 0x00018020de00798e */ /* 0x000fea000c10e78a */
[----:B------:R3:W-:Y:S01]  /*8960*/  RED.E.ADD.F32.FTZ.RN.STRONG.GPU [R2.64+0x180], R33 ;  /* 0x000180210200798e */ /* 0x0007e2000c10e78a */
[----:B-1----:R-:W-:Y:S01]  /*8970*/  IMAD.U32 R6, RZ, RZ, UR4 ;  /* 0x00000004ff067e24 */ /* 0x002fe2000f8e00ff */
[----:B------:R-:W-:Y:S01]  /*8980*/  UIADD3 UR4, UR7, UR5, URZ ;  /* 0x0000000507047290 */ /* 0x000fe2000fffe03f */
[----:B------:R-:W-:Y:S01]  /*8990*/  IMAD.U32 R7, RZ, RZ, UR5 ;  /* 0x00000005ff077e24 */ /* 0x000fe2000f8e00ff */
[CC--:B--2---:R-:W-:Y:S04]  /*89a0*/  LEA R4, P0, R0.reuse, R222.reuse, 0x2 ;  /* 0x000000de00047211 */ /* 0x0c4fe800078010ff */
[-C--:B------:R-:W-:Y:S01]  /*89b0*/  LEA.HI.X.SX32 R5, R0, R223.reuse, 0x2, P0 ;  /* 0x000000df00057211 */ /* 0x080fe200000f16ff */
[----:B------:R-:W-:Y:S01]  /*89c0*/  IMAD.U32 R0, RZ, RZ, UR6 ;  /* 0x00000006ff007e24 */ /* 0x000fe2000f8e00ff */
[CC--:B------:R-:W-:Y:S01]  /*89d0*/  LEA R10, P0, R6.reuse, R222.reuse, 0x2 ;  /* 0x000000de060a7211 */ /* 0x0c0fe200078010ff */
[----:B------:R-:W-:Y:S02]  /*89e0*/  UIADD3 UR6, UR7, UR4, URZ ;  /* 0x0000000407067290 */ /* 0x000fe4000fffe03f */
[----:B------:R1:W-:Y:S01]  /*89f0*/  RED.E.ADD.F32.FTZ.RN.STRONG.GPU [R4.64], R34 ;  /* 0x000000220400798e */ /* 0x0003e2000c10e78a */
[-C--:B------:R-:W-:Y:S02]  /*8a00*/  LEA.HI.X.SX32 R11, R6, R223.reuse, 0x2, P0 ;  /* 0x000000df060b7211 */ /* 0x080fe400000f16ff */
[CC--:B------:R-:W-:Y:S01]  /*8a10*/  LEA R8, P0, R0.reuse, R222.reuse, 0x2 ;  /* 0x000000de00087211 */ /* 0x0c0fe200078010ff */
[----:B---3--:R-:W-:Y:S01]  /*8a20*/  IMAD.U32 R3, RZ, RZ, UR6 ;  /* 0x00000006ff037e24 */ /* 0x008fe2000f8e00ff */
[CC--:B------:R-:W-:Y:S01]  /*8a30*/  LEA R6, P2, R7.reuse, R222.reuse, 0x2 ;  /* 0x000000de07067211 */ /* 0x0c0fe200078410ff */
[----:B------:R-:W-:Y:S01]  /*8a40*/  RED.E.ADD.F32.FTZ.RN.STRONG.GPU [R10.64], R35 ;  /* 0x000000230a00798e */ /* 0x000fe2000c10e78a */
[-C--:B------:R-:W-:Y:S01]  /*8a50*/  LEA.HI.X.SX32 R9, R0, R223.reuse, 0x2, P0 ;  /* 0x000000df00097211 */ /* 0x080fe200000f16ff */
[----:B------:R-:W-:Y:S01]  /*8a60*/  IMAD.IADD R0, R204, 0x1, R212 ;  /* 0x00000001cc007824 */ /* 0x000fe200078e02d4 */
[-C--:B------:R-:W-:Y:S02]  /*8a70*/  LEA.HI.X.SX32 R7, R7, R223.reuse, 0x2, P2 ;  /* 0x000000df07077211 */ /* 0x080fe400010f16ff */
[----:B------:R-:W-:Y:S01]  /*8a80*/  LDSM.16.MT88.4 R32, [R211+0x1e800] ;  /* 0x01e80000d320783b */ /* 0x000fe20000004200 */
[CC--:B------:R-:W-:Y:S04]  /*8a90*/  LEA R2, P0, R3.reuse, R222.reuse, 0x2 ;  /* 0x000000de03027211 */ /* 0x0c0fe800078010ff */
[----:B------:R-:W-:Y:S01]  /*8aa0*/  RED.E.ADD.F32.FTZ.RN.STRONG.GPU [R8.64], R28 ;  /* 0x0000001c0800798e */ /* 0x000fe2000c10e78a */
[-C--:B------:R-:W-:Y:S02]  /*8ab0*/  LEA.HI.X.SX32 R3, R3, R223.reuse, 0x2, P0 ;  /* 0x000000df03037211 */ /* 0x080fe400000f16ff */
[----:B------:R-:W-:Y:S02]  /*8ac0*/  PLOP3.LUT P0, PT, PT, PT, UP2, 0x80, 0x0 ;  /* 0x000000000000781c */ /* 0x000fe40003f0f028 */
[----:B------:R-:W-:Y:S05]  /*8ad0*/  RED.E.ADD.F32.FTZ.RN.STRONG.GPU [R6.64], R29 ;  /* 0x0000001d0600798e */ /* 0x000fea000c10e78a */
[----:B------:R-:W-:Y:S01]  /*8ae0*/  LDSM.16.MT88.4 R8, [R212] ;  /* 0x00000000d408783b */ /* 0x000fe20000004200 */
[----:B-1----:R-:W-:Y:S01]  /*8af0*/  IMAD.U32 R5, RZ, RZ, UR4 ;  /* 0x00000004ff057e24 */ /* 0x002fe2000f8e00ff */
[----:B------:R-:W-:Y:S03]  /*8b00*/  ULOP3.LUT UR4, UR12, 0x1, URZ, 0xc0, !UPT ;  /* 0x000000010c047892 */ /* 0x000fe6000f8ec03f */
[----:B------:R-:W-:Y:S01]  /*8b10*/  LDSM.16.MT88.4 R16, [R0] ;  /* 0x000000000010783b */ /* 0x000fe20000004200 */
[C---:B------:R-:W-:Y:S01]  /*8b20*/  LEA R4, P1, R5.reuse, R222, 0x2 ;  /* 0x000000de05047211 */ /* 0x040fe200078210ff */
[----:B------:R-:W-:Y:S02]  /*8b30*/  UISETP.NE.U32.AND UP0, UPT, UR4, 0x1, UPT ;  /* 0x000000010400788c */ /* 0x000fe4000bf05070 */
[----:B------:R-:W-:Y:S01]  /*8b40*/  UIADD3 UR4, UR12, -0x1, URZ ;  /* 0xffffffff0c047890 */ /* 0x000fe2000fffe03f */
[----:B------:R-:W-:Y:S01]  /*8b50*/  LEA.HI.X.SX32 R5, R5, R223, 0x2, P1 ;  /* 0x000000df05057211 */ /* 0x000fe200008f16ff */
[----:B------:R-:W-:Y:S02]  /*8b60*/  LDSM.16.MT88.4 R24, [R0+0x2000] ;  /* 0x002000000018783b */ /* 0x000fe40000004200 */
[----:B------:R-:W-:Y:S01]  /*8b70*/  PLOP3.LUT P1, PT, PT, PT, UP0, 0x80, 0x0 ;  /* 0x000000000000781c */ /* 0x000fe20003f2f008 */
[----:B------:R-:W-:Y:S02]  /*8b80*/  @UP3 UIADD3 UR18, UP0, UR18, -0x100, URZ ;  /* 0xffffff0012123890 */ /* 0x000fe4000ff1e03f */
[----:B------:R-:W-:Y:S01]  /*8b90*/  RED.E.ADD.F32.FTZ.RN.STRONG.GPU [R4.64], R30 ;  /* 0x0000001e0400798e */ /* 0x000fe2000c10e78a */
[----:B------:R-:W-:Y:S02]  /*8ba0*/  UMOV UR12, UR4 ;  /* 0x00000004000c7c82 */ /* 0x000fe40008000000 */
[----:B------:R-:W-:Y:S02]  /*8bb0*/  @UP3 UIADD3.X UR17, UR17, -0x1, URZ, UP0, !UPT ;  /* 0xffffffff11113890 */ /* 0x000fe400087fe43f */
[----:B------:R-:W1:Y:S05]  /*8bc0*/  LDSM.16.MT88.4 R4, [R211+0x1c000] ;  /* 0x01c00000d304783b */ /* 0x000e6a0000004200 */
[----:B------:R-:W-:Y:S05]  /*8bd0*/  LDSM.16.MT88.4 R164, [R0+0x800] ;  /* 0x0008000000a4783b */ /* 0x000fea0000004200 */
[----:B------:R-:W-:Y:S05]  /*8be0*/  LDSM.16.MT88.4 R172, [R0+0x2800] ;  /* 0x0028000000ac783b */ /* 0x000fea0000004200 */
[----:B------:R-:W-:Y:S05]  /*8bf0*/  RED.E.ADD.F32.FTZ.RN.STRONG.GPU [R2.64], R31 ;  /* 0x0000001f0200798e */ /* 0x000fea000c10e78a */
[----:B------:R-:W-:Y:S01]  /*8c00*/  LDSM.16.MT88.4 R28, [R212+0x800] ;  /* 0x00080000d41c783b */ /* 0x000fe20000004200 */
        /* <DEDUP_REMOVED lines=83> */
[----:B------:R-:W4:Y:S04]  /*9140*/  LDL R177, [R1] ;  /* 0x0000000001b17983 */ /* 0x000f280000100800 */
        /* <DEDUP_REMOVED lines=9> */
[----:B------:R-:W-:Y:S02]  /*91e0*/  FMUL.FTZ R27, R115, c[0x0][0x2e0] ;  /* 0x0000b800731b7a20 */ /* 0x000fe40000410000 */
[----:B------:R-:W-:Y:S02]  /*91f0*/  FMUL.FTZ R104, R104, c[0x0][0x2e0] ;  /* 0x0000b80068687a20 */ /* 0x000fe40000410000 */
[----:B------:R-:W-:Y:S02]  /*9200*/  FMUL.FTZ R30, R105, c[0x0][0x2e0] ;  /* 0x0000b800691e7a20 */ /* 0x000fe40000410000 */
[----:B------:R-:W-:Y:S02]  /*9210*/  FMUL.FTZ R106, R106, c[0x0][0x2e0] ;  /* 0x0000b8006a6a7a20 */ /* 0x000fe40000410000 */
[----:B------:R-:W-:Y:S01]  /*9220*/  FMUL.FTZ R29, R107, c[0x0][0x2e0] ;  /* 0x0000b8006b1d7a20 */ /* 0x000fe20000410000 */
[----:B------:R-:W-:Y:S01]  /*9230*/  F2FP.BF16.PACK_AB R32, R32, R100 ;  /* 0x000000642020723e */ /* 0x000fe200000010ff */
[----:B------:R-:W-:Y:S01]  /*9240*/  BAR.SYNC.DEFER_BLOCKING 0x0 ;  /* 0x0000000000007b1d */ /* 0x000fe20000010000 */
[----:B------:R-:W-:Y:S01]  /*9250*/  FMUL.FTZ R108, R108, c[0x0][0x2e0] ;  /* 0x0000b8006c6c7a20 */ /* 0x000fe20000410000 */
[----:B------:R-:W-:Y:S01]  /*9260*/  F2FP.BF16.PACK_AB R31, R31, R102 ;  /* 0x000000661f1f723e */ /* 0x000fe200000010ff */
        /* <DEDUP_REMOVED lines=33> */
[----:B------:R-:W-:Y:S02]  /*9480*/  FMUL.FTZ R16, R133, c[0x0][0x2e0] ;  /* 0x0000b80085107a20 */ /* 0x000fe40000410000 */
        /* <DEDUP_REMOVED lines=10> */
[----:B------:R-:W-:Y:S02]  /*9530*/  FMUL.FTZ R14, R137, c[0x0][0x2e0] ;  /* 0x0000b800890e7a20 */ /* 0x000fe40000410000 */
        /* <DEDUP_REMOVED lines=64> */
[----:B------:R-:W-:Y:S01]  /*9940*/  F2FP.BF16.PACK_AB R90, R91, R90 ;  /* 0x0000005a5b5a723e */ /* 0x000fe200000010ff */
[----:B------:R-:W-:Y:S01]  /*9950*/  UISETP.NE.AND UP0, UPT, UR27, -0x1, UPT ;  /* 0xffffffff1b00788c */ /* 0x000fe2000bf05270 */
[----:B------:R-:W-:Y:S01]  /*9960*/  F2FP.BF16.PACK_AB R5, R5, R154 ;  /* 0x0000009a0505723e */ /* 0x000fe200000010ff */
[----:B------:R-:W-:Y:S01]  /*9970*/  ULDC.64 UR12, c[0x0][0x3a0] ;  /* 0x0000e800000c7ab9 */ /* 0x000fe20000000a00 */
[----:B------:R-:W-:-:S02]  /*9980*/  F2FP.BF16.PACK_AB R2, R2, R156 ;  /* 0x0000009c0202723e */ /* 0x000fc400000010ff */
[----:B------:R-:W-:Y:S02]  /*9990*/  F2FP.BF16.PACK_AB R0, R0, R158 ;  /* 0x0000009e0000723e */ /* 0x000fe400000010ff */
[----:B------:R-:W-:Y:S02]  /*99a0*/  F2FP.BF16.PACK_AB R92, R93, R92 ;  /* 0x0000005c5d5c723e */ /* 0x000fe400000010ff */
[----:B------:R-:W-:Y:S02]  /*99b0*/  F2FP.BF16.PACK_AB R94, R95, R94 ;  /* 0x0000005e5f5e723e */ /* 0x000fe400000010ff */
[----:B------:R-:W-:Y:S01]  /*99c0*/  PLOP3.LUT P0, PT, PT, PT, UP0, 0x80, 0x0 ;  /* 0x000000000000781c */ /* 0x000fe20003f0f008 */
[----:B------:R-:W-:-:S04]  /*99d0*/  @UP0 UIADD3 UR6, UR21, UR27, URZ ;  /* 0x0000001b15060290 */ /* 0x000fc8000fffe03f */
[----:B------:R-:W-:-:S04]  /*99e0*/  @UP0 UIMAD.WIDE.U32 UR4, UR6, UR12, URZ ;  /* 0x0000000c060402a5 */ /* 0x000fc8000f8e003f */
[----:B------:R-:W-:-:S03]  /*99f0*/  @UP0 UIMAD UR15, UR6, UR13, UR5 ;  /* 0x0000000d060f02a4 */ /* 0x000fc6000f8e0205 */
[----:B------:R-:W-:Y:S01]  /*9a00*/  @UP0 UMOV UR14, UR4 ;  /* 0x00000004000e0c82 */ /* 0x000fe20008000000 */
[----:B--2---:R1:W-:Y:S04]  /*9a10*/  STS [R178], R28 ;  /* 0x0000001cb2007388 */ /* 0x0043e80000000800 */
[----:B---3--:R1:W-:Y:S04]  /*9a20*/  STS [R180], R27 ;  /* 0x0000001bb4007388 */ /* 0x0083e80000000800 */
[----:B------:R1:W-:Y:S04]  /*9a30*/  STS [R252+0x2000], R30 ;  /* 0x0020001efc007388 */ /* 0x0003e80000000800 */
[----:B------:R1:W-:Y:S04]  /*9a40*/  STS [R252+0x2400], R29 ;  /* 0x0024001dfc007388 */ /* 0x0003e80000000800 */
[----:B------:R1:W-:Y:S04]  /*9a50*/  STS [R178+0x2000], R26 ;  /* 0x0020001ab2007388 */ /* 0x0003e80000000800 */
[----:B------:R1:W-:Y:S04]  /*9a60*/  STS [R178+0x2400], R25 ;  /* 0x00240019b2007388 */ /* 0x0003e80000000800 */
[----:B----4-:R1:W-:Y:S04]  /*9a70*/  STS [R177], R24 ;  /* 0x00000018b1007388 */ /* 0x0103e80000000800 */
        /* <DEDUP_REMOVED lines=56> */
[----:B------:R-:W-:Y:S02]  /*9e00*/  USHF.R.S32.HI UR4, URZ, 0x1f, UR21 ;  /* 0x0000001f3f047899 */ /* 0x000fe40008011415 */
[----:B------:R-:W-:-:S02]  /*9e10*/  ULDC.64 UR6, c[0x0][0x3a0] ;  /* 0x0000e80000067ab9 */ /* 0x000fc40000000a00 */
[----:B------:R-:W-:Y:S02]  /*9e20*/  UIMAD UR8, UR4, UR6, URZ ;  /* 0x00000006040872a4 */ /* 0x000fe4000f8e023f */
[----:B------:R-:W-:Y:S02]  /*9e30*/  UIMAD.WIDE.U32 UR4, UR21, UR6, URZ ;  /* 0x00000006150472a5 */ /* 0x000fe4000f8e003f */
[----:B------:R-:W-:Y:S02]  /*9e40*/  UIMAD UR7, UR21, UR7, UR8 ;  /* 0x00000007150772a4 */ /* 0x000fe4000f8e0208 */
[----:B------:R-:W-:Y:S02]  /*9e50*/  USHF.R.S32.HI UR14, URZ, 0x1f, UR34 ;  /* 0x0000001f3f0e7899 */ /* 0x000fe40008011422 */
[----:B------:R-:W-:Y:S02]  /*9e60*/  UIADD3 UR5, UR5, UR7, URZ ;  /* 0x0000000705057290 */ /* 0x000fe4000fffe03f */
[----:B------:R-:W-:-:S02]  /*9e70*/  ULDC.64 UR12, c[0x0][0x388] ;  /* 0x0000e200000c7ab9 */ /* 0x000fc40000000a00 */
[----:B------:R-:W-:Y:S02]  /*9e80*/  UIMAD UR6, UR14, UR12, URZ ;  /* 0x0000000c0e0672a4 */ /* 0x000fe4000f8e023f */
[----:B------:R-:W-:Y:S02]  /*9e90*/  UIMAD.WIDE.U32 UR4, UR34, UR12, UR4 ;  /* 0x0000000c220472a5 */ /* 0x000fe4000f8e0004 */
[----:B------:R-:W-:-:S04]  /*9ea0*/  UIMAD UR6, UR34, UR13, UR6 ;  /* 0x0000000d220672a4 */ /* 0x000fc8000f8e0206 */
[----:B------:R-:W-:Y:S02]  /*9eb0*/  UIADD3 UR15, UR5, UR6, URZ ;  /* 0x00000006050f7290 */ /* 0x000fe4000fffe03f */
[----:B------:R-:W-:Y:S02]  /*9ec0*/  UMOV UR14, UR4 ;  /* 0x00000004000e7c82 */ /* 0x000fe40008000000 */
.L_x_441:
        /* <DEDUP_REMOVED lines=11> */
[----:B------:R-:W-:-:S02]  /*9f80*/  USHF.R.S32.HI UR16, URZ, 0x1f, UR34 ;  /* 0x0000001f3f107899 */ /* 0x000fc40008011422 */
[----:B------:R-:W-:Y:S02]  /*9f90*/  UIADD3 UR5, UR5, UR7, URZ ;  /* 0x0000000705057290 */ /* 0x000fe4000fffe03f */
[----:B------:R-:W-:Y:S02]  /*9fa0*/  ULDC.64 UR12, c[0x0][0x390] ;  /* 0x0000e400000c7ab9 */ /* 0x000fe40000000a00 */
[----:B------:R-:W-:Y:S02]  /*9fb0*/  UIMAD UR6, UR16, UR12, URZ ;  /* 0x0000000c100672a4 */ /* 0x000fe4000f8e023f */
[----:B------:R-:W-:Y:S02]  /*9fc0*/  UIMAD.WIDE.U32 UR4, UR34, UR12, UR4 ;  /* 0x0000000c220472a5 */ /* 0x000fe4000f8e0004 */
[----:B------:R-:W-:-:S04]  /*9fd0*/  UIMAD UR6, UR34, UR13, UR6 ;  /* 0x0000000d220672a4 */ /* 0x000fc8000f8e0206 */
[----:B------:R-:W-:Y:S02]  /*9fe0*/  UIADD3 UR13, UR5, UR6, URZ ;  /* 0x00000006050d7290 */ /* 0x000fe4000fffe03f */
[----:B------:R-:W-:Y:S02]  /*9ff0*/  UMOV UR12, UR4 ;  /* 0x00000004000c7c82 */ /* 0x000fe40008000000 */
.L_x_442:
[----:B------:R-:W-:Y:S01]  /*a000*/  BAR.SYNC.DEFER_BLOCKING 0x0 ;  /* 0x0000000000007b1d */ /* 0x000fe20000010000 */
[----:B-1----:R-:W-:Y:S01]  /*a010*/  IMAD.SHL.U32 R4, R247, 0x2, RZ ;  /* 0x00000002f7047824 */ /* 0x002fe200078e00ff */
[----:B------:R-:W-:Y:S01]  /*a020*/  USHF.L.U32 UR5, UR20, 0x7, URZ ;  /* 0x0000000714057899 */ /* 0x000fe2000800063f */
[--C-:B------:R-:W-:Y:S01]  /*a030*/  SHF.R.S32.HI R9, RZ, 0x1f, R236.reuse ;  /* 0x0000001fff097819 */ /* 0x100fe200000114ec */
[----:B------:R-:W-:Y:S02]  /*a040*/  IMAD.MOV.U32 R8, RZ, RZ, R236 ;  /* 0x000000ffff087224 */ /* 0x000fe400078e00ec */
        /* <DEDUP_REMOVED lines=8> */
[----:B------:R-:W-:Y:S01]  /*a0d0*/  IADD3 R2, P0, R2, UR14, RZ ;  /* 0x0000000e02027c10 */ /* 0x000fe2000ff1e0ff */
[----:B------:R-:W-:Y:S02]  /*a0e0*/  ULDC.64 UR6, c[0x0][0x3b8] ;  /* 0x0000ee0000067ab9 */ /* 0x000fe40000000a00 */
[----:B------:R-:W-:Y:S01]  /*a0f0*/  UIMAD UR6, UR61, UR6, URZ ;  /* 0x000000063d0672a4 */ /* 0x000fe2000f8e023f */
[----:B------:R-:W-:Y:S01]  /*a100*/  IMAD.U32 R5, RZ, RZ, UR4 ;  /* 0x00000004ff057e24 */ /* 0x000fe2000f8e00ff */
[----:B------:R-:W-:Y:S01]  /*a110*/  UIMAD UR4, UR20, -0x80, UR9 ;  /* 0xffffff80140478a4 */ /* 0x000fe2000f8e0209 */
[----:B------:R2:W3:Y:S01]  /*a120*/  LDS.128 R24, [R4+0xd000] ;  /* 0x00d0000004187984 */ /* 0x0004e20000000c00 */
[----:B------:R-:W-:Y:S02]  /*a130*/  UIMAD UR6, UR36, UR7, UR6 ;  /* 0x00000007240672a4 */ /* 0x000fe4000f8e0206 */
[----:B------:R-:W-:Y:S01]  /*a140*/  IADD3.X R3, R3, UR15, R5, P0, !PT ;  /* 0x0000000f03037c10 */ /* 0x000fe200087fe405 */
[----:B------:R-:W-:Y:S01]  /*a150*/  IMAD.U32 R5, RZ, RZ, UR36 ;  /* 0x00000024ff057e24 */ /* 0x000fe2000f8e00ff */
[----:B------:R2:W4:Y:S01]  /*a160*/  LDS.128 R32, [R4+0xe000] ;  /* 0x00e0000004207984 */ /* 0x0005220000000c00 */
[----:B-1----:R-:W-:-:S02]  /*a170*/  SHF.R.S32.HI R0, RZ, 0x1f, R6 ;  /* 0x0000001fff007819 */ /* 0x002fc40000011406 */
[----:B------:R-:W-:Y:S01]  /*a180*/  IMAD.WIDE.U32 R2, R5, c[0x0][0x3b8], R2 ;  /* 0x0000ee0005027a25 */ /* 0x000fe200078e0002 */
[----:B------:R2:W1:Y:S01]  /*a190*/  LDS.128 R40, [R4+0xf000] ;  /* 0x00f0000004287984 */ /* 0x0004620000000c00 */
[----:B------:R-:W-:-:S03]  /*a1a0*/  LEA.HI R0, R0, R6, RZ, 0x3 ;  /* 0x0000000600007211 */ /* 0x000fc600078f18ff */
        /* <DEDUP_REMOVED lines=30> */
.L_x_444:
[----:B---34-:R-:W-:Y:S05]  /*a390*/  BSYNC B0 ;  /* 0x0000000000007941 */ /* 0x018fea0003800000 */
.L_x_443:
        /* <DEDUP_REMOVED lines=18> */
.L_x_446:
[----:B------:R-:W-:Y:S05]  /*a4c0*/  BSYNC B0 ;  /* 0x0000000000007941 */ /* 0x000fea0003800000 */
.L_x_445:
        /* <DEDUP_REMOVED lines=18> */
.L_x_448:
[----:B------:R-:W-:Y:S05]  /*a5f0*/  BSYNC B0 ;  /* 0x0000000000007941 */ /* 0x000fea0003800000 */
.L_x_447:
        /* <DEDUP_REMOVED lines=18> */
.L_x_450:
[----:B------:R-:W-:Y:S05]  /*a720*/  BSYNC B0 ;  /* 0x0000000000007941 */ /* 0x000fea0003800000 */
.L_x_449:
        /* <DEDUP_REMOVED lines=27> */
.L_x_452:
[----:B------:R-:W-:Y:S05]  /*a8e0*/  BSYNC B0 ;  /* 0x0000000000007941 */ /* 0x000fea0003800000 */
.L_x_451:
        /* <DEDUP_REMOVED lines=16> */
.L_x_454:
[----:B------:R-:W-:Y:S05]  /*a9f0*/  BSYNC B0 ;  /* 0x0000000000007941 */ /* 0x000fea0003800000 */
.L_x_453:
        /* <DEDUP_REMOVED lines=16> */
.L_x_456:
[----:B------:R-:W-:Y:S05]  /*ab00*/  BSYNC B0 ;  /* 0x0000000000007941 */ /* 0x000fea0003800000 */
.L_x_455:
        /* <DEDUP_REMOVED lines=12> */
[----:B------:R1:W-:Y:S04]  /*abd0*/  @!P1 STG.E.128 [R2.64], R72 ;  /* 0x0000004802009986 */ /* 0x0003e8000c101d0a */
[----:B------:R1:W-:Y:S02]  /*abe0*/  @!P0 STG.E.128 [R2.64+0x80], R68 ;  /* 0x0000804402008986 */ /* 0x0003e4000c101d0a */
.L_x_409:
[----:B------:R-:W-:Y:S05]  /*abf0*/  BSYNC B1 ;  /* 0x0000000000017941 */ /* 0x000fea0003800000 */
.L_x_387:
        /* <DEDUP_REMOVED lines=11> */
.L_x_457:
[----:B------:R-:W-:Y:S05]  /*acb0*/  EXIT ;  /* 0x000000000000794d */ /* 0x000fea0003800000 */
.L_x_459:
        /* <DEDUP_REMOVED lines=12> */
.L_x_2055:


//--------------------- .text._ZN5flash44flash_bwd_dq_dk_dv_loop_seqk_parallel_kernelI23Flash_bwd_kernel_traitsILi128ELi64ELi128ELi8ELi2ELi4ELi2ELb0ELb0EN7cutlass10bfloat16_tE19Flash_kernel_traitsILi128ELi64ELi128ELi8ES3_EELb0ELb0ELb0ELb0ELb1ELb1ELb0EEEvNS_16Flash_bwd_paramsE --------------------------
	.section	.text._ZN5flash44flash_bwd_dq_dk_dv_loop_seqk_parallel_kernelI23Flash_bwd_kernel_traitsILi128ELi64ELi128ELi8ELi2ELi4ELi2ELb0ELb0EN7cutlass10bfloat16_tE19Flash_kernel_traitsILi128ELi64ELi128ELi8ES3_EELb0ELb0ELb0ELb0ELb1ELb1ELb0EEEvNS_16Flash_bwd_paramsE,"ax",@progbits
	.sectioninfo	@"SHI_REGISTERS=255"
	.align	128
        .global         _ZN5flash44flash_bwd_dq_dk_dv_loop_seqk_parallel_kernelI23Flash_bwd_kernel_traitsILi128ELi64ELi128ELi8ELi2ELi4ELi2ELb0ELb0EN7cutlass10bfloat16_tE19Flash_kernel_traitsILi128ELi64ELi128ELi8ES3_EELb0ELb0ELb0ELb0ELb1ELb1ELb0EEEvNS_16Flash_bwd_paramsE
        .type           _ZN5flash44flash_bwd_dq_dk_dv_loop_seqk_parallel_kernelI23Flash_bwd_kernel_traitsILi128ELi64ELi128ELi8ELi2ELi4ELi2ELb0ELb0EN7cutlass10bfloat16_tE19Flash_kernel_traitsILi128ELi64ELi128ELi8ES3_EELb0ELb0ELb0ELb0ELb1ELb1ELb0EEEvNS_16Flash_bwd_paramsE,@function
        .size           _ZN5flash44flash_bwd_dq_dk_dv_loop_seqk_parallel_kernelI23Flash_bwd_kernel_traitsILi128ELi64ELi128ELi8ELi2ELi4ELi2ELb0ELb0EN7cutlass10bfloat16_tE19Flash_kernel_traitsILi128ELi64ELi128ELi8ES3_EELb0ELb0ELb0ELb0ELb1ELb1ELb0EEEvNS_16Flash_bwd_paramsE,(.L_x_2056 - _ZN5flash44flash_bwd_dq_dk_dv_loop_seqk_parallel_kernelI23Flash_bwd_kernel_traitsILi128ELi64ELi128ELi8ELi2ELi4ELi2ELb0ELb0EN7cutlass10bfloat16_tE19Flash_kernel_traitsILi128ELi64ELi128ELi8ES3_EELb0ELb0ELb0ELb0ELb1ELb1ELb0EEEvNS_16Flash_bwd_paramsE)
        .other          _ZN5flash44flash_bwd_dq_dk_dv_loop_seqk_parallel_kernelI23Flash_bwd_kernel_traitsILi128ELi64ELi128ELi8ELi2ELi4ELi2ELb0ELb0EN7cutlass10bfloat16_tE19Flash_kernel_traitsILi128ELi64ELi128ELi8ES3_EELb0ELb0ELb0ELb0ELb1ELb1ELb0EEEvNS_16Flash_bwd_paramsE,@"STO_CUDA_ENTRY STV_DEFAULT"
_ZN5flash44flash_bwd_dq_dk_dv_loop_seqk_parallel_kernelI23Flash_bwd_kernel_traitsILi128ELi64ELi128ELi8ELi2ELi4ELi2ELb0ELb0EN7cutlass10bfloat16_tE19Flash_kernel_traitsILi128ELi64ELi128ELi8ES3_EELb0ELb0ELb0ELb0ELb1ELb1ELb0EEEvNS_16Flash_bwd_paramsE:
.text._ZN5flash44flash_bwd_dq_dk_dv_loop_seqk_parallel_kernelI23Flash_bwd_kernel_traitsILi128ELi64ELi128ELi8ELi2ELi4ELi2ELb0ELb0EN7cutlass10bfloat16_tE19Flash_kernel_traitsILi128ELi64ELi128ELi8ES3_EELb0ELb0ELb0ELb0ELb1ELb1ELb0EEEvNS_16Flash_bwd_paramsE:
        /* <DEDUP_REMOVED lines=12> */
[----:B------:R-:W-:Y:S01]  /*00c0*/  IMAD.MOV.U32 R237, RZ, RZ, -0x10 ;  /* 0xfffffff0ffed7424 */ /* 0x000fe200078e00ff */
[----:B------:R-:W-:Y:S02]  /*00d0*/  ULDC UR32, c[0x0][0x22c] ;  /* 0x00008b0000207ab9 */ /* 0x000fe40000000800 */
[----:B------:R-:W-:Y:S02]  /*00e0*/  ULDC UR20, c[0x0][0x1c0] ;  /* 0x0000700000147ab9 */ /* 0x000fe40000000800 */
[----:B------:R-:W-:Y:S02]  /*00f0*/  UIMAD UR23, UR32, UR20, URZ ;  /* 0x00000014201772a4 */ /* 0x000fe4000f8e023f */
[----:B------:R-:W-:Y:S02]  /*0100*/  UMOV UR4, 0x80 ;  /* 0x0000008000047882 */ /* 0x000fe40000000000 */
[----:B------:R-:W-:-:S02]  /*0110*/  ULDC UR5, c[0x0][0x210] ;  /* 0x0000840000057ab9 */ /* 0x000fc40000000800 */
[----:B------:R-:W-:Y:S02]  /*0120*/  ULDC UR25, c[0x0][0x234] ;  /* 0x00008d0000197ab9 */ /* 0x000fe40000000800 */
[----:B------:R-:W-:Y:S02]  /*0130*/  ULDC UR24, c[0x0][0x224] ;  /* 0x0000890000187ab9 */ /* 0x000fe40000000800 */
[----:B------:R-:W-:Y:S02]  /*0140*/  UIMAD UR25, UR4, UR5, UR25 ;  /* 0x00000005041972a4 */ /* 0x000fe4000f8e0219 */
[----:B------:R-:W-:Y:S02]  /*0150*/  UIADD3 UR24, UR4, UR24, URZ ;  /* 0x0000001804187290 */ /* 0x000fe4000fffe03f */
[----:B------:R-:W-:Y:S02]  /*0160*/  USHF.R.S32.HI UR4, URZ, 0x1f, UR32 ;  /* 0x0000001f3f047899 */ /* 0x000fe40008011420 */
[----:B------:R-:W-:Y:S01]  /*0170*/  USHF.L.U32 UR22, UR23, 0x6, URZ ;  /* 0x0000000617167899 */ /* 0x000fe2000800063f */
[----:B-1----:R-:W-:Y:S01]  /*0180*/  SHF.R.S32.HI R3, RZ, 0x1f, R7 ;  /* 0x0000001fff037819 */ /* 0x002fe20000011407 */
[----:B------:R-:W-:-:S02]  /*0190*/  UIMAD.WIDE.U32 UR32, UR32, UR20, URZ ;  /* 0x00000014202072a5 */ /* 0x000fc4000f8e003f */
[----:B------:R-:W-:Y:S01]  /*01a0*/  ULDC.64 UR34, c[0x0][0x118] ;  /* 0x0000460000227ab9 */ /* 0x000fe20000000a00 */
[CC--:B------:R-:W-:Y:S01]  /*01b0*/  LEA.HI R2, R3.reuse, R7.reuse, RZ, 0x2 ;  /* 0x0000000703027211 */ /* 0x0c0fe200078f10ff */
[----:B------:R-:W-:Y:S01]  /*01c0*/  ULDC UR15, c[0x0][0x1c0] ;  /* 0x00007000000f7ab9 */ /* 0x000fe20000000800 */
[CC--:B------:R-:W-:Y:S01]  /*01d0*/  LEA.HI R0, R3.reuse, R7.reuse, RZ, 0x5 ;  /* 0x0000000703007211 */ /* 0x0c0fe200078f28ff */
[----:B------:R-:W-:Y:S01]  /*01e0*/  ULDC UR14, c[0x0][0x224] ;  /* 0x00008900000e7ab9 */ /* 0x000fe20000000800 */
[CC--:B------:R-:W-:Y:S01]  /*01f0*/  LEA.HI R215, R3.reuse, R7.reuse, RZ, 0x3 ;  /* 0x0000000703d77211 */ /* 0x0c0fe200078f18ff */
[----:B------:R-:W-:Y:S01]  /*0200*/  UMOV UR17, 0x4 ;  /* 0x0000000400117882 */ /* 0x000fe20000000000 */
[CC--:B------:R-:W-:Y:S01]  /*0210*/  LEA.HI R13, R3.reuse, R7.reuse, RZ, 0x6 ;  /* 0x00000007030d7211 */ /* 0x0c0fe200078f30ff */
[----:B------:R-:W-:Y:S01]  /*0220*/  ULDC.64 UR30, c[0x0][0x200] ;  /* 0x00008000001e7ab9 */ /* 0x000fe20000000a00 */
[CC--:B------:R-:W-:Y:S01]  /*0230*/  LEA.HI R4, R3.reuse, R7.reuse, RZ, 0x4 ;  /* 0x0000000703047211 */ /* 0x0c0fe200078f20ff */
[----:B------:R-:W-:Y:S01]  /*0240*/  ULDC.64 UR28, c[0x0][0x3c8] ;  /* 0x0000f200001c7ab9 */ /* 0x000fe20000000a00 */
[----:B------:R-:W-:Y:S01]  /*0250*/  LEA.HI R16, R3, R7, RZ, 0x7 ;  /* 0x0000000703107211 */ /* 0x000fe200078f38ff */
[----:B------:R-:W-:Y:S01]  /*0260*/  ULDC UR13, c[0x0][0x224] ;  /* 0x00008900000d7ab9 */ /* 0x000fe20000000800 */
[----:B------:R-:W-:Y:S01]  /*0270*/  LOP3.LUT R3, R2, 0x7ffffffc, RZ, 0xc0, !PT ;  /* 0x7ffffffc02037812 */ /* 0x000fe200078ec0ff */
[----:B------:R-:W-:Y:S01]  /*0280*/  ULDC UR12, c[0x0][0x22c] ;  /* 0x00008b00000c7ab9 */ /* 0x000fe20000000800 */
[----:B------:R-:W-:Y:S01]  /*0290*/  LOP3.LUT R5, R0, 0xffffffe0, RZ, 0xc0, !PT ;  /* 0xffffffe000057812 */ /* 0x000fe200078ec0ff */
[----:B------:R-:W-:Y:S01]  /*02a0*/  UMOV UR19, 0x6 ;  /* 0x0000000600137882 */ /* 0x000fe20000000000 */
[----:B------:R-:W-:Y:S01]  /*02b0*/  LOP3.LUT R6, R215, 0xfffffff8, RZ, 0xc0, !PT ;  /* 0xfffffff8d7067812 */ /* 0x000fe200078ec0ff */
[C---:B------:R-:W-:Y:S01]  /*02c0*/  IMAD.IADD R14, R7.reuse, 0x1, -R3 ;  /* 0x00000001070e7824 */ /* 0x040fe200078e0a03 */
[----:B------:R-:W-:Y:S01]  /*02d0*/  LOP3.LUT R10, R4, 0xfffffff0, RZ, 0xc0, !PT ;  /* 0xfffffff0040a7812 */ /* 0x000fe200078ec0ff */
[C---:B------:R-:W-:Y:S01]  /*02e0*/  IMAD.IADD R11, R7.reuse, 0x1, -R5 ;  /* 0x00000001070b7824 */ /* 0x040fe200078e0a05 */
[----:B------:R-:W-:Y:S01]  /*02f0*/  SHF.R.S32.HI R3, RZ, 0x5, R0 ;  /* 0x00000005ff037819 */ /* 0x000fe20000011400 */
[C---:B------:R-:W-:Y:S01]  /*0300*/  IMAD.IADD R6, R7.reuse, 0x1, -R6 ;  /* 0x0000000107067824 */ /* 0x040fe200078e0a06 */
[----:B------:R-:W-:Y:S01]  /*0310*/  SHF.R.S32.HI R5, RZ, 0x1f, R0 ;  /* 0x0000001fff057819 */ /* 0x000fe20000011400 */
[----:B------:R-:W-:Y:S01]  /*0320*/  IMAD.IADD R10, R7, 0x1, -R10 ;  /* 0x00000001070a7824 */ /* 0x000fe200078e0a0a */
[-C--:B------:R-:W-:Y:S01]  /*0330*/  LEA.HI R8, R0, R3.reuse, RZ, 0x1 ;  /* 0x0000000300087211 */ /* 0x080fe200078f08ff */
[----:B------:R-:W-:Y:S01]  /*0340*/  IMAD.SHL.U32 R18, R6, 0x8, RZ ;  /* 0x0000000806127824 */ /* 0x000fe200078e00ff */
[--C-:B------:R-:W-:Y:S01]  /*0350*/  SHF.R.S32.HI R9, RZ, 0x2, R2.reuse ;  /* 0x00000002ff097819 */ /* 0x100fe20000011402 */
[----:B------:R-:W-:Y:S01]  /*0360*/  UMOV UR18, 0xffffc000 ;  /* 0xffffc00000127882 */ /* 0x000fe20000000000 */
[----:B------:R-:W-:Y:S01]  /*0370*/  SHF.R.S32.HI R7, RZ, 0x1f, R2 ;  /* 0x0000001fff077819 */ /* 0x000fe20000011402 */
[----:B------:R-:W-:Y:S01]  /*0380*/  UIMAD UR20, UR4, UR20, URZ ;  /* 0x00000014041472a4 */ /* 0x000fe2000f8e023f */
[----:B------:R-:W-:Y:S01]  /*0390*/  LEA.HI R0, R5, R3, RZ, 0x2 ;  /* 0x0000000305007211 */ /* 0x000fe200078f10ff */
[----:B------:R-:W-:Y:S01]  /*03a0*/  STL [R1+0x28], R18 ;  /* 0x0000281201007387 */ /* 0x000fe20000100800 */
[----:B------:R-:W-:Y:S01]  /*03b0*/  SHF.R.S32.HI R2, RZ, 0x4, R4 ;  /* 0x00000004ff027819 */ /* 0x000fe20000011404 */
[----:B------:R-:W-:Y:S01]  /*03c0*/  USHF.R.S32.HI UR21, URZ, 0x1f, UR22 ;  /* 0x0000001f3f157899 */ /* 0x000fe20008011416 */
[----:B------:R-:W-:Y:S01]  /*03d0*/  LOP3.LUT R8, R8, 0xfffffffe, RZ, 0xc0, !PT ;  /* 0xfffffffe08087812 */ /* 0x000fe200078ec0ff */
[----:B------:R-:W-:Y:S01]  /*03e0*/  UMOV UR16, 0x6 ;  /* 0x0000000600107882 */ /* 0x000fe20000000000 */
[----:B------:R-:W-:-:S02]  /*03f0*/  LOP3.LUT R5, R0, 0xfffffffc, RZ, 0xc0, !PT ;  /* 0xfffffffc00057812 */ /* 0x000fc400078ec0ff */
[----:B------:R-:W-:Y:S01]  /*0400*/  LEA.HI R0, R4, R2, RZ, 0x1 ;  /* 0x0000000204007211 */ /* 0x000fe200078f08ff */
[----:B------:R-:W-:Y:S01]  /*0410*/  IMAD.IADD R12, R3, 0x1, -R8 ;  /* 0x00000001030c7824 */ /* 0x000fe200078e0a08 */
[----:B------:R-:W-:Y:S01]  /*0420*/  LEA.HI R7, R7, R9, RZ, 0x3 ;  /* 0x0000000907077211 */ /* 0x000fe200078f18ff */
[----:B------:R-:W-:Y:S01]  /*0430*/  IMAD.IADD R8, R3, 0x1, -R5 ;  /* 0x0000000103087824 */ /* 0x000fe200078e0a05 */
[----:B------:R-:W-:Y:S02]  /*0440*/  LOP3.LUT R0, R0, 0xfffffffe, RZ, 0xc0, !PT ;  /* 0xfffffffe00007812 */ /* 0x000fe400078ec0ff */
[----:B------:R-:W-:Y:S02]  /*0450*/  SHF.R.S32.HI R5, RZ, 0x3, R215 ;  /* 0x00000003ff057819 */ /* 0x000fe400000114d7 */
[----:B------:R-:W-:Y:S01]  /*0460*/  LOP3.LUT R4, R7, 0xfffffff8, RZ, 0xc0, !PT ;  /* 0xfffffff807047812 */ /* 0x000fe200078ec0ff */
[----:B------:R-:W-:Y:S01]  /*0470*/  IMAD.IADD R7, R2, 0x1, -R0 ;  /* 0x0000000102077824 */ /* 0x000fe200078e0a00 */
[----:B------:R-:W-:Y:S01]  /*0480*/  SHF.R.S32.HI R3, RZ, 0x1f, R11 ;  /* 0x0000001fff037819 */ /* 0x000fe2000001140b */
[----:B------:R-:W-:Y:S01]  /*0490*/  IMAD.SHL.U32 R0, R5, 0x40, RZ ;  /* 0x0000004005007824 */ /* 0x000fe200078e00ff */
[----:B------:R-:W-:Y:S01]  /*04a0*/  LOP3.LUT P4, RZ, R6, 0x2, RZ, 0xc0, !PT ;  /* 0x0000000206ff7812 */ /* 0x000fe2000788c0ff */
[----:B------:R-:W-:Y:S01]  /*04b0*/  IMAD.IADD R9, R9, 0x1, -R4 ;  /* 0x0000000109097824 */ /* 0x000fe200078e0a04 */
[----:B------:R-:W-:-:S02]  /*04c0*/  LEA.HI R15, R3, R11, RZ, 0x2 ;  /* 0x0000000b030f7211 */ /* 0x000fc400078f10ff */
[----:B------:R-:W-:Y:S02]  /*04d0*/  LOP3.LUT R0, R0, 0x1c0, RZ, 0xc0, !PT ;  /* 0x000001c000007812 */ /* 0x000fe400078ec0ff */
[----:B------:R-:W-:Y:S02]  /*04e0*/  SHF.R.S32.HI R4, RZ, 0x1f, R10 ;  /* 0x0000001fff047819 */ /* 0x000fe4000001140a */
[----:B------:R-:W-:Y:S02]  /*04f0*/  SHF.R.U32.HI R3, RZ, 0x3, R0 ;  /* 0x00000003ff037819 */ /* 0x000fe40000011600 */
[----:B------:R-:W-:Y:S01]  /*0500*/  LOP3.LUT R2, R0, 0x38, R18, 0xf8, !PT ;  /* 0x0000003800027812 */ /* 0x000fe200078ef812 */
[----:B------:R-:W-:Y:S01]  /*0510*/  IMAD.SHL.U32 R0, R6, 0x40, RZ ;  /* 0x0000004006007824 */ /* 0x000fe200078e00ff */
[----:B------:R-:W-:Y:S02]  /*0520*/  LEA.HI R11, R4, R10, RZ, 0x3 ;  /* 0x0000000a040b7211 */ /* 0x000fe400078f18ff */
[----:B------:R-:W-:Y:S01]  /*0530*/  LOP3.LUT R5, R2, R3, RZ, 0x3c, !PT ;  /* 0x0000000302057212 */ /* 0x000fe200078e3cff */
[----:B------:R-:W-:Y:S01]  /*0540*/  IMAD.SHL.U32 R2, R8, 0x10, RZ ;  /* 0x0000001008027824 */ /* 0x000fe200078e00ff */
[----:B------:R-:W-:-:S02]  /*0550*/  LOP3.LUT R0, R0, 0x1c0, RZ, 0xc0, !PT ;  /* 0x000001c000007812 */ /* 0x000fc400078ec0ff */
[----:B------:R-:W-:Y:S02]  /*0560*/  LOP3.LUT R3, R9, 0x1, RZ, 0xc0, !PT ;  /* 0x0000000109037812 */ /* 0x000fe400078ec0ff */
[----:B------:R-:W-:Y:S02]  /*0570*/  LOP3.LUT R2, R0, 0x30, R2, 0xf8, !PT ;  /* 0x0000003000027812 */ /* 0x000fe400078ef802 */
[----:B------:R-:W-:Y:S02]  /*0580*/  ISETP.NE.U32.AND P0, PT, R3, 0x1, PT ;  /* 0x000000010300780c */ /* 0x000fe40003f05070 */
[----:B------:R-:W-:Y:S02]  /*0590*/  SHF.R.S32.HI R3, RZ, 0x6, R13 ;  /* 0x00000006ff037819 */ /* 0x000fe4000001140d */
[----:B------:R-:W-:Y:S02]  /*05a0*/  LOP3.LUT R4, R11, 0xfffffff8, RZ, 0xc0, !PT ;  /* 0xfffffff80b047812 */ /* 0x000fe400078ec0ff */
[----:B------:R-:W-:-:S02]  /*05b0*/  LOP3.LUT R13, R2, 0x8, R215, 0xf8, !PT ;  /* 0x00000008020d7812 */ /* 0x000fc400078ef8d7 */
[----:B------:R-:W-:Y:S01]  /*05c0*/  LOP3.LUT R215, R0, 0x8, R215, 0xf8, !PT ;  /* 0x0000000800d77812 */ /* 0x000fe200078ef8d7 */
[----:B------:R-:W-:Y:S01]  /*05d0*/  IMAD.IADD R17, R10, 0x1, -R4 ;  /* 0x000000010a117824 */ /* 0x000fe200078e0a04 */
[----:B------:R-:W-:Y:S01]  /*05e0*/  SHF.R.U32.HI R209, RZ, 0x3, R0 ;  /* 0x00000003ffd17819 */ /* 0x000fe20000011600 */
[C---:B------:R-:W-:Y:S01]  /*05f0*/  IMAD.SHL.U32 R0, R7.reuse, 0x20, RZ ;  /* 0x0000002007007824 */ /* 0x040fe200078e00ff */
[----:B------:R-:W-:Y:S01]  /*0600*/  LOP3.LUT P3, RZ, R6, 0x4, RZ, 0xc0, !PT ;  /* 0x0000000406ff7812 */ /* 0x000fe2000786c0ff */
[----:B------:R-:W-:Y:S01]  /*0610*/  IMAD.SHL.U32 R6, R7, 0x200, RZ ;  /* 0x0000020007067824 */ /* 0x000fe200078e00ff */
[----:B------:R-:W-:Y:S01]  /*0620*/  LOP3.LUT R215, R215, R209, RZ, 0x3c, !PT ;  /* 0x000000d1d7d77212 */ /* 0x000fe200078e3cff */
[C---:B------:R-:W-:Y:S01]  /*0630*/  IMAD.SHL.U32 R4, R3.reuse, 0x8, RZ ;  /* 0x0000000803047824 */ /* 0x040fe200078e00ff */
[----:B------:R-:W-:Y:S01]  /*0640*/  LOP3.LUT R0, R0, 0x20, RZ, 0xc0, !PT ;  /* 0x0000002000007812 */ /* 0x000fe200078ec0ff */
[----:B------:R-:W-:Y:S01]  /*0650*/  IMAD R2, R3, 0x800, R6 ;  /* 0x0000080003027824 */ /* 0x000fe200078e0206 */
[C---:B------:R-:W-:Y:S01]  /*0660*/  R2P PR, R9.reuse, 0x6 ;  /* 0x0000000609007804 */ /* 0x040fe20000000000 */
[----:B------:R-:W-:Y:S01]  /*0670*/  STL [R1+0x1c], R17 ;  /* 0x00001c1101007387 */ /* 0x000fe20000100800 */
[----:B------:R-:W-:Y:S01]  /*0680*/  LOP3.LUT R208, R0, 0x18, R4, 0xf8, !PT ;  /* 0x0000001800d07812 */ /* 0x000fe200078ef804 */
[----:B------:R-:W-:Y:S01]  /*0690*/  IMAD.IADD R215, R2, 0x1, R215 ;  /* 0x0000000102d77824 */ /* 0x000fe200078e02d7 */
[----:B------:R-:W-:Y:S01]  /*06a0*/  SHF.R.S32.HI R0, RZ, 0x7, R16 ;  /* 0x00000007ff007819 */ /* 0x000fe20000011410 */
[----:B------:R-:W-:Y:S01]  /*06b0*/  IMAD.SHL.U32 R2, R14, 0x2, RZ ;  /* 0x000000020e027824 */ /* 0x000fe200078e00ff */
[----:B------:R-:W-:Y:S01]  /*06c0*/  LOP3.LUT R209, R6, R13, R209, 0xf6, !PT ;  /* 0x0000000d06d17212 */ /* 0x000fe200078ef6d1 */
[----:B------:R-:W-:Y:S01]  /*06d0*/  IMAD.SHL.U32 R4, R9, 0x40, RZ ;  /* 0x0000004009047824 */ /* 0x000fe200078e00ff */
[----:B------:R-:W-:Y:S01]  /*06e0*/  SEL R237, R237, 0x10, !P0 ;  /* 0x00000010eded7807 */ /* 0x000fe20004000000 */
[----:B------:R-:W-:-:S02]  /*06f0*/  IMAD R9, R8, 0x400, R2 ;  /* 0x0000040008097824 */ /* 0x000fc400078e0202 */
[C---:B------:R-:W-:Y:S02]  /*0700*/  IMAD R8, R0.reuse, 0x1000, R2 ;  /* 0x0000100000087824 */ /* 0x040fe400078e0202 */
[----:B------:R-:W-:Y:S01]  /*0710*/  IMAD.SHL.U32 R2, R0, 0x8, RZ ;  /* 0x0000000800027824 */ /* 0x000fe200078e00ff */
[----:B------:R-:W-:Y:S01]  /*0720*/  LOP3.LUT R0, R4, 0x1c0, RZ, 0xc0, !PT ;  /* 0x000001c004007812 */ /* 0x000fe200078ec0ff */
[C---:B------:R-:W-:Y:S02]  /*0730*/  IMAD R4, R3.reuse, 0x200, R5 ;  /* 0x0000020003047824 */ /* 0x040fe400078e0205 */
[----:B------:R-:W-:Y:S01]  /*0740*/  IMAD.SHL.U32 R5, R3, 0x20, RZ ;  /* 0x0000002003057824 */ /* 0x000fe200078e00ff */
[----:B------:R-:W-:Y:S01]  /*0750*/  LOP3.LUT R2, R2, 0x8, RZ, 0xc0, !PT ;  /* 0x0000000802027812 */ /* 0x000fe200078ec0ff */
[----:B------:R-:W-:Y:S01]  /*0760*/  IMAD.SHL.U32 R215, R215, 0x2, RZ ;  /* 0x00000002d7d77824 */ /* 0x000fe200078e00ff */
[----:B------:R1:W-:Y:S01]  /*0770*/  STL [R1], R4 ;  /* 0x0000000401007387 */ /* 0x0003e20000100800 */
[----:B------:R-:W-:Y:S01]  /*0780*/  SHF.R.U32.HI R3, RZ, 0x3, R0 ;  /* 0x00000003ff037819 */ /* 0x000fe20000011600 */
[----:B------:R-:W-:Y:S01]  /*0790*/  IMAD.SHL.U32 R209, R209, 0x2, RZ ;  /* 0x00000002d1d17824 */ /* 0x000fe200078e00ff */
[----:B------:R-:W-:Y:S01]  /*07a0*/  LOP3.LUT R5, R0, 0x20, R5, 0xf8, !PT ;  /* 0x0000002000057812 */ /* 0x000fe200078ef805 */
[----:B-1----:R-:W-:-:S05]  /*07b0*/  IMAD.SHL.U32 R4, R7, 0x10, RZ ;  /* 0x0000001007047824 */ /* 0x002fca00078e00ff */
[----:B------:R-:W-:Y:S02]  /*07c0*/  LOP3.LUT R10, R2, 0x10, R4, 0xf8, !PT ;  /* 0x00000010020a7812 */ /* 0x000fe400078ef804 */
[----:B------:R-:W-:Y:S01]  /*07d0*/  LOP3.LUT R2, R3, R0, R2, 0x1e, !PT ;  /* 0x0000000003027212 */ /* 0x000fe200078e1e02 */
[----:B------:R-:W-:Y:S01]  /*07e0*/  IMAD R0, R12, 0x400, R8 ;  /* 0x000004000c007824 */ /* 0x000fe200078e0208 */
[----:B------:R-:W-:Y:S02]  /*07f0*/  LOP3.LUT R3, R5, R3, RZ, 0x3c, !PT ;  /* 0x0000000305037212 */ /* 0x000fe400078e3cff */
[----:B------:R-:W-:Y:S01]  /*0800*/  SHF.R.S32.HI R5, RZ, 0x2, R15 ;  /* 0x00000002ff057819 */ /* 0x000fe2000001140f */
[----:B------:R-:W-:Y:S02]  /*0810*/  IMAD.IADD R9, R9, 0x1, R2 ;  /* 0x0000000109097824 */ /* 0x000fe400078e0202 */
[----:B------:R-:W-:Y:S02]  /*0820*/  IMAD.IADD R231, R3, 0x1, R0 ;  /* 0x0000000103e77824 */ /* 0x000fe400078e0200 */
[----:B------:R-:W-:-:S02]  /*0830*/  IMAD.SHL.U32 R3, R17, 0x40, RZ ;  /* 0x0000004011037824 */ /* 0x000fc400078e00ff */
[----:B------:R-:W-:Y:S02]  /*0840*/  IMAD.SHL.U32 R2, R7, 0x8, RZ ;  /* 0x0000000807027824 */ /* 0x000fe400078e00ff */
[----:B------:R-:W-:Y:S01]  /*0850*/  IMAD.SHL.U32 R0, R11, 0x40, RZ ;  /* 0x000000400b007824 */ /* 0x000fe200078e00ff */
[----:B------:R-:W-:Y:S01]  /*0860*/  LOP3.LUT R3, R3, 0x1c0, RZ, 0xc0, !PT ;  /* 0x000001c003037812 */ /* 0x000fe200078ec0ff */
[----:B------:R-:W-:Y:S02]  /*0870*/  IMAD R6, R12, 0x10, R5 ;  /* 0x000000100c067824 */ /* 0x000fe400078e0205 */
[----:B------:R-:W-:Y:S01]  /*0880*/  IMAD.SHL.U32 R231, R231, 0x2, RZ ;  /* 0x00000002e7e77824 */ /* 0x000fe200078e00ff */
[----:B------:R-:W-:Y:S02]  /*0890*/  LOP3.LUT R2, R3, 0x8, R2, 0xf8, !PT ;  /* 0x0000000803027812 */ /* 0x000fe400078ef802 */
[----:B------:R-:W-:Y:S01]  /*08a0*/  SHF.R.U32.HI R4, RZ, 0x3, R3 ;  /* 0x00000003ff047819 */ /* 0x000fe20000011603 */
[----:B------:R1:W-:Y:S01]  /*08b0*/  STL [R1+0x30], R6 ;  /* 0x0000300601007387 */ /* 0x0003e20000100800 */
[----:B------:R-:W-:Y:S01]  /*08c0*/  LOP3.LUT R0, R0, 0xfffffe00, RZ, 0xc0, !PT ;  /* 0xfffffe0000007812 */ /* 0x000fe200078ec0ff */
[----:B------:R-:W-:Y:S01]  /*08d0*/  IMAD.IADD R238, R231, 0x1, R237 ;  /* 0x00000001e7ee7824 */ /* 0x000fe200078e02ed */
[----:B------:R-:W-:-:S02]  /*08e0*/  LOP3.LUT R220, R2, R4, RZ, 0x3c, !PT ;  /* 0x0000000402dc7212 */ /* 0x000fc400078e3cff */
[--C-:B------:R-:W-:Y:S01]  /*08f0*/  LOP3.LUT R2, R4, R10, R3.reuse, 0x1e, !PT ;  /* 0x0000000a04027212 */ /* 0x100fe200078e1e03 */
[----:B------:R-:W-:Y:S01]  /*0900*/  IMAD R5, R12, 0x400, R0 ;  /* 0x000004000c057824 */ /* 0x000fe200078e0200 */
[----:B------:R-:W-:Y:S01]  /*0910*/  LOP3.LUT R208, R4, R208, R3, 0x1e, !PT ;  /* 0x000000d004d07212 */ /* 0x000fe200078e1e03 */
[----:B------:R-:W-:Y:S01]  /*0920*/  IMAD.MOV.U32 R3, RZ, RZ, 0x20 ;  /* 0x00000020ff037424 */ /* 0x000fe200078e00ff */
[-C--:B------:R-:W-:Y:S01]  /*0930*/  LOP3.LUT R219, R2, R0.reuse, RZ, 0xfc, !PT ;  /* 0x0000000002db7212 */ /* 0x080fe200078efcff */
[----:B------:R-:W-:Y:S01]  /*0940*/  IMAD.MOV.U32 R4, RZ, RZ, 0x40 ;  /* 0x00000040ff047424 */ /* 0x000fe200078e00ff */
[----:B------:R-:W-:Y:S01]  /*0950*/  LOP3.LUT R208, R208, R0, RZ, 0xfc, !PT ;  /* 0x00000000d0d07212 */ /* 0x000fe200078efcff */
[----:B------:R-:W-:Y:S01]  /*0960*/  IMAD.IADD R220, R5, 0x1, R220 ;  /* 0x0000000105dc7824 */ /* 0x000fe200078e02dc */
[----:B------:R-:W-:Y:S02]  /*0970*/  IADD3 R0, R6, -0x40, RZ ;  /* 0xffffffc006007810 */ /* 0x000fe40007ffe0ff */
[----:B------:R-:W-:-:S02]  /*0980*/  SEL R216, R3, 0xffffffe0, !P4 ;  /* 0xffffffe003d87807 */ /* 0x000fc40006000000 */
[----:B------:R-:W-:Y:S02]  /*0990*/  SHF.R.S32.HI R2, RZ, 0x1f, R0 ;  /* 0x0000001fff027819 */ /* 0x000fe40000011400 */
[----:B------:R-:W-:Y:S01]  /*09a0*/  SEL R217, R4, 0xffffffc0, !P3 ;  /* 0xffffffc004d97807 */ /* 0x000fe20005800000 */
[----:B------:R-:W-:Y:S01]  /*09b0*/  IMAD.IADD R216, R215, 0x1, R216 ;  /* 0x00000001d7d87824 */ /* 0x000fe200078e02d8 */
[C---:B------:R-:W-:Y:S01]  /*09c0*/  SHF.L.U64.HI R2, R0.reuse, 0x2, R2 ;  /* 0x0000000200027819 */ /* 0x040fe20000010202 */
[----:B------:R-:W-:Y:S01]  /*09d0*/  IMAD.SHL.U32 R0, R0, 0x4, RZ ;  /* 0x0000000400007824 */ /* 0x000fe200078e00ff */
[----:B------:R-:W-:Y:S01]  /*09e0*/  SEL R3, R3, 0xffffffe0, !P1 ;  /* 0xffffffe003037807 */ /* 0x000fe20004800000 */
[----:B------:R-:W-:Y:S01]  /*09f0*/  IMAD.IADD R218, R215, 0x1, R217 ;  /* 0x00000001d7da7824 */ /* 0x000fe200078e02d9 */
[----:B-1----:R-:W-:Y:S01]  /*0a00*/  LEA R6, R9, 0xc000, 0x1 ;  /* 0x0000c00009067811 */ /* 0x002fe200078e08ff */
        /* <DEDUP_REMOVED lines=8> */
[----:B------:R-:W-:Y:S02]  /*0a90*/  IMAD.IADD R3, R5, 0x1, R4 ;  /* 0x0000000105037824 */ /* 0x000fe400078e0204 */
        /* <DEDUP_REMOVED lines=10> */
.L_x_468:
[----:B------:R-:W-:Y:S01]  /*0b40*/  ULDC.64 UR4, c[0x0][0x258] ;  /* 0x0000960000047ab9 */ /* 0x000fe20000000a00 */
[----:B------:R-:W-:Y:S01]  /*0b50*/  ISETP.NE.U32.AND P1, PT, RZ, c[0x0][0x250], PT ;  /* 0x00009400ff007a0c */ /* 0x000fe20003f25070 */
[----:B------:R-:W-:Y:S02]  /*0b60*/  UISETP.NE.U32.AND UP1, UPT, URZ, UR4, UPT ;  /* 0x000000043f00728c */ /* 0x000fe4000bf25070 */
[----:B------:R-:W-:Y:S01]  /*0b70*/  ULDC.64 UR6, c[0x0][0x258] ;  /* 0x0000960000067ab9 */ /* 0x000fe20000000a00 */
[----:B------:R-:W-:Y:S01]  /*0b80*/  ISETP.NE.AND.EX P1, PT, RZ, c[0x0][0x254], PT, P1 ;  /* 0x00009500ff007a0c */ /* 0x000fe20003f25310 */
[----:B------:R-:W-:-:S06]  /*0b90*/  UISETP.NE.AND.EX UP1, UPT, URZ, UR5, UPT, UP1 ;  /* 0x000000053f00728c */ /* 0x000fcc000bf25310 */
[----:B------:R-:W-:-:S05]  /*0ba0*/  PLOP3.LUT P0, PT, PT, PT, UP1, 0x80, 0x0 ;  /* 0x000000000000781c */ /* 0x000fca0003f0f018 */
[----:B------:R-:W-:Y:S01]  /*0bb0*/  @UP1 UMOV UR4, 0x4 ;  /* 0x0000000400041882 */ /* 0x000fe20000000000 */
[----:B-1----:R-:W1:Y:S01]  /*0bc0*/  @P1 S2R R5, SR_CTAID.Y ;  /* 0x0000000000051919 */ /* 0x002e620000002600 */
[----:B------:R-:W-:-:S06]  /*0bd0*/  @P1 IMAD.MOV.U32 R4, RZ, RZ, 0x4 ;  /* 0x00000004ff041424 */ /* 0x000fcc00078e00ff */
[----:B--2---:R-:W2:Y:S01]  /*0be0*/  @P0 S2R R0, SR_CTAID.Y ;  /* 0x0000000000000919 */ /* 0x004ea20000002600 */
[----:B-1----:R-:W-:-:S06]  /*0bf0*/  @P1 IMAD.WIDE R4, R5, R4, c[0x0][0x250] ;  /* 0x0000940005041625 */ /* 0x002fcc00078e0204 */
[----:B------:R-:W3:Y:S01]  /*0c00*/  @P1 LDG.E R4, [R4.64] ;  /* 0x0000002204041981 */ /* 0x000ee2000c1e1900 */
[----:B--2---:R-:W1:Y:S02]  /*0c10*/  @P0 R2UR UR5, R0 ;  /* 0x00000000000503c2 */ /* 0x004e6400000e0000 */
[----:B-1----:R-:W-:-:S06]  /*0c20*/  @UP1 UIMAD.WIDE UR4, UR5, UR4, UR6 ;  /* 0x00000004050412a5 */ /* 0x002fcc000f8e0206 */
[----:B------:R-:W-:Y:S02]  /*0c30*/  IMAD.U32 R2, RZ, RZ, UR4 ;  /* 0x00000004ff027e24 */ /* 0x000fe4000f8e00ff */
[----:B------:R-:W-:Y:S01]  /*0c40*/  IMAD.U32 R3, RZ, RZ, UR5 ;  /* 0x00000005ff037e24 */ /* 0x000fe2000f8e00ff */
[----:B------:R-:W-:Y:S02]  /*0c50*/  UMOV UR36, URZ ;  /* 0x0000003f00247c82 */ /* 0x000fe40008000000 */
[----:B------:R-:W-:Y:S02]  /*0c60*/  ULDC.64 UR4, c[0x0][0x268] ;  /* 0x00009a0000047ab9 */ /* 0x000fe40000000a00 */
[----:B------:R-:W2:Y:S01]  /*0c70*/  @P0 LDG.E R0, [R2.64] ;  /* 0x0000002202000981 */ /* 0x000ea2000c1e1900 */
[----:B------:R-:W-:-:S04]  /*0c80*/  @!UP1 UISETP.NE.U32.AND UP0, UPT, URZ, UR4, UPT ;  /* 0x000000043f00928c */ /* 0x000fc8000bf05070 */
[----:B------:R-:W-:-:S03]  /*0c90*/  @!UP1 UISETP.NE.AND.EX UP0, UPT, URZ, UR5, UPT, UP0 ;  /* 0x000000053f00928c */ /* 0x000fc6000bf05300 */
[----:B------:R-:W-:Y:S02]  /*0ca0*/  ULDC.64 UR4, c[0x0][0x218] ;  /* 0x0000860000047ab9 */ /* 0x000fe40000000a00 */
[----:B------:R-:W-:Y:S01]  /*0cb0*/  @!UP1 USEL UR5, URZ, UR5, !UP0 ;  /* 0x000000053f059287 */ /* 0x000fe2000c000000 */
[----:B---3--:R-:W1:Y:S08]  /*0cc0*/  @P1 R2UR UR36, R4 ;  /* 0x00000000042413c2 */ /* 0x008e7000000e0000 */
[----:B--2---:R-:W1:Y:S02]  /*0cd0*/  @P0 R2UR UR6, R0 ;  /* 0x00000000000603c2 */ /* 0x004e6400000e0000 */
[----:B-1----:R-:W-:-:S02]  /*0ce0*/  @UP1 UIADD3 UR7, UR6, -UR36, URZ ;  /* 0x8000002406071290 */ /* 0x002fc4000fffe03f */
[----:B------:R-:W-:Y:S02]  /*0cf0*/  USHF.L.U32 UR6, UR26, 0x7, URZ ;  /* 0x000000071a067899 */ /* 0x000fe4000800063f */
[----:B------:R-:W-:-:S04]  /*0d00*/  @!UP1 UIADD3 UR7, UR5, UR4, -UR36 ;  /* 0x0000000405079290 */ /* 0x000fc8000fffe824 */
[----:B------:R-:W-:-:S06]  /*0d10*/  UISETP.GE.AND UP0, UPT, UR6, UR7, UPT ;  /* 0x000000070600728c */ /* 0x000fcc000bf06270 */
[----:B------:R-:W-:-:S13]  /*0d20*/  PLOP3.LUT P0, PT, PT, PT, UP0, 0x80, 0x0 ;  /* 0x000000000000781c */ /* 0x000fda0003f0f008 */
[----:B-----5:R-:W-:Y:S05]  /*0d30*/  @P0 BRA `(.L_x_460) ;  /* 0x000061f000000947 */ /* 0x020fea0003800000 */
[----:B------:R-:W-:Y:S01]  /*0d40*/  IABS R4, c[0x0][0x1c8] ;  /* 0x0000720000047a13 */ /* 0x000fe20000000000 */
[----:B------:R-:W1:Y:S01]  /*0d50*/  S2R R5, SR_CTAID.Z ;  /* 0x0000000000057919 */ /* 0x000e620000002700 */
[----:B------:R-:W2:Y:S01]  /*0d60*/  S2UR UR37, SR_CTAID.Z ;  /* 0x00000000002579c3 */ /* 0x000ea20000002700 */
[----:B------:R-:W-:Y:S01]  /*0d70*/  ULDC UR41, c[0x0][0x1c8] ;  /* 0x0000720000297ab9 */ /* 0x000fe20000000800 */
[----:B------:R-:W3:Y:S01]  /*0d80*/  I2F.RP R2, R4 ;  /* 0x0000000400027306 */ /* 0x000ee20000209400 */
[----:B------:R-:W-:Y:S01]  /*0d90*/  ULDC UR39, c[0x0][0x214] ;  /* 0x0000850000277ab9 */ /* 0x000fe20000000800 */
[----:B------:R-:W-:Y:S01]  /*0da0*/  ISETP.NE.AND P2, PT, RZ, c[0x0][0x1c8], PT ;  /* 0x00007200ff007a0c */ /* 0x000fe20003f45270 */
[----:B------:R-:W-:Y:S02]  /*0db0*/  ULDC.U8 UR7, c[0x0][0x328] ;  /* 0x0000ca0000077ab9 */ /* 0x000fe40000000000 */
[----:B------:R-:W-:Y:S01]  /*0dc0*/  UIADD3 UR11, UR39, 0x3f, URZ ;  /* 0x0000003f270b7890 */ /* 0x000fe2000fffe03f */
[----:B------:R-:W4:Y:S01]  /*0dd0*/  S2UR UR38, SR_CTAID.Y ;  /* 0x00000000002679c3 */ /* 0x000f220000002600 */
[----:B------:R-:W-:-:S02]  /*0de0*/  ULDC.64 UR4, c[0x0][0x240] ;  /* 0x0000900000047ab9 */ /* 0x000fc40000000a00 */
[----:B------:R-:W-:Y:S02]  /*0df0*/  UISETP.NE.AND UP0, UPT, UR7, URZ, UPT ;  /* 0x0000003f0700728c */ /* 0x000fe4000bf05270 */
[----:B------:R-:W-:Y:S02]  /*0e00*/  UISETP.NE.U32.AND UP1, UPT, URZ, UR4, UPT ;  /* 0x000000043f00728c */ /* 0x000fe4000bf25070 */
[----:B------:R-:W-:Y:S02]  /*0e10*/  USHF.R.S32.HI UR45, URZ, 0x1f, UR11 ;  /* 0x0000001f3f2d7899 */ /* 0x000fe4000801140b */
[----:B------:R-:W-:Y:S01]  /*0e20*/  UISETP.NE.AND.EX UP1, UPT, URZ, UR5, UPT, UP1 ;  /* 0x000000053f00728c */ /* 0x000fe2000bf25310 */
[----:B---3--:R-:W3:Y:S01]  /*0e30*/  MUFU.RCP R2, R2 ;  /* 0x0000000200027308 */ /* 0x008ee20000001000 */
[----:B------:R-:W-:Y:S02]  /*0e40*/  ULEA.HI UR45, UR45, UR11, URZ, 0x6 ;  /* 0x0000000b2d2d7291 */ /* 0x000fe4000f8f303f */
[----:B------:R-:W-:Y:S01]  /*0e50*/  ULDC UR4, c[0x0][0x214] ;  /* 0x0000850000047ab9 */ /* 0x000fe20000000800 */
[----:B-1----:R-:W-:Y:S01]  /*0e60*/  IABS R5, R5 ;  /* 0x0000000500057213 */ /* 0x002fe20000000000 */
[----:B--2---:R-:W-:-:S02]  /*0e70*/  ULOP3.LUT UR41, UR37, UR41, URZ, 0x3c, !UPT ;  /* 0x0000002925297292 */ /* 0x004fc4000f8e3c3f */
[----:B------:R-:W-:Y:S02]  /*0e80*/  ULDC UR8, c[0x0][0x22c] ;  /* 0x00008b0000087ab9 */ /* 0x000fe40000000800 */
[----:B------:R-:W-:Y:S02]  /*0e90*/  ULDC UR5, c[0x0][0x1c0] ;  /* 0x0000700000057ab9 */ /* 0x000fe40000000800 */
[----:B------:R-:W-:Y:S01]  /*0ea0*/  ISETP.LE.AND P1, PT, RZ, UR41, PT ;  /* 0x00000029ff007c0c */ /* 0x000fe2000bf23270 */
[----:B------:R-:W-:Y:S02]  /*0eb0*/  UIMAD UR8, UR37, UR8, URZ ;  /* 0x00000008250872a4 */ /* 0x000fe4000f8e023f */
[----:B----4-:R-:W-:Y:S01]  /*0ec0*/  UIMAD.WIDE UR48, UR38, 0x80, URZ ;  /* 0x00000080263078a5 */ /* 0x010fe2000f8e023f */
[----:B---3--:R-:W-:Y:S01]  /*0ed0*/  IADD3 R2, R2, 0xffffffe, RZ ;  /* 0x0ffffffe02027810 */ /* 0x008fe20007ffe0ff */
[----:B------:R-:W-:Y:S02]  /*0ee0*/  @UP0 UIMAD UR7, UR38, UR4, URZ ;  /* 0x00000004260702a4 */ /* 0x000fe4000f8e023f */
[----:B------:R-:W-:Y:S01]  /*0ef0*/  USEL UR46, UR48, URZ, UP1 ;  /* 0x0000003f302e7287 */ /* 0x000fe20008800000 */
[----:B------:R-:W1:Y:S01]  /*0f00*/  F2I.FTZ.U32.TRUNC.NTZ R3, R2 ;  /* 0x0000000200037305 */ /* 0x000e62000021f000 */
[----:B------:R-:W-:-:S02]  /*0f10*/  ULOP3.LUT UR48, UR45, 0xffffffc0, URZ, 0xc0, !UPT ;  /* 0xffffffc02d307892 */ /* 0x000fc4000f8ec03f */
[----:B------:R-:W-:Y:S02]  /*0f20*/  @!UP0 UIMAD UR5, UR38, UR5, UR37 ;  /* 0x00000005260582a4 */ /* 0x000fe4000f8e0225 */
[----:B------:R-:W-:Y:S02]  /*0f30*/  UIADD3 UR48, UR48, -0x40, URZ ;  /* 0xffffffc030307890 */ /* 0x000fe4000fffe03f */
[----:B------:R-:W-:Y:S02]  /*0f40*/  ULDC.U8 UR10, c[0x0][0x3d0] ;  /* 0x0000f400000a7ab9 */ /* 0x000fe40000000000 */
[----:B------:R-:W-:Y:S02]  /*0f50*/  ULDC UR42, c[0x0][0x234] ;  /* 0x00008d00002a7ab9 */ /* 0x000fe40000000800 */
[----:B------:R-:W-:Y:S02]  /*0f60*/  ULDC UR47, c[0x0][0x1c0] ;  /* 0x00007000002f7ab9 */ /* 0x000fe40000000800 */
[----:B------:R-:W-:-:S02]  /*0f70*/  USEL UR43, UR49, URZ, UP1 ;  /* 0x0000003f312b7287 */ /* 0x000fc40008800000 */
[----:B------:R-:W-:Y:S01]  /*0f80*/  @UP0 UIMAD UR42, UR37, UR42, UR7 ;  /* 0x0000002a252a02a4 */ /* 0x000fe2000f8e0207 */
[--C-:B-1----:R-:W-:Y:S01]  /*0f90*/  IMAD.MOV R0, RZ, RZ, -R3.reuse ;  /* 0x000000ffff007224 */ /* 0x102fe200078e0a03 */
[----:B------:R-:W-:Y:S01]  /*0fa0*/  USHF.R.S32.HI UR9, URZ, 0x1f, UR36 ;  /* 0x0000001f3f097899 */ /* 0x000fe20008011424 */
[----:B------:R-:W-:Y:S01]  /*0fb0*/  IMAD.MOV.U32 R2, RZ, RZ, RZ ;  /* 0x000000ffff027224 */ /* 0x000fe200078e00ff */
[----:B------:R-:W-:Y:S01]  /*0fc0*/  USHF.R.S32.HI UR27, URZ, 0x1f, UR6 ;  /* 0x0000001f3f1b7899 */ /* 0x000fe20008011406 */
[----:B------:R-:W-:Y:S01]  /*0fd0*/  IMAD R0, R0, R4, RZ ;  /* 0x0000000400007224 */ /* 0x000fe200078e02ff */
[----:B------:R-:W-:Y:S02]  /*0fe0*/  USHF.R.S32.HI UR44, URZ, 0x1f, UR38 ;  /* 0x0000001f3f2c7899 */ /* 0x000fe40008011426 */
[----:B------:R-:W-:Y:S01]  /*0ff0*/  USHF.R.S32.HI UR40, URZ, 0x1f, UR37 ;  /* 0x0000001f3f287899 */ /* 0x000fe20008011425 */
[----:B------:R-:W-:Y:S01]  /*1000*/  IMAD.HI.U32 R0, R3, R0, R2 ;  /* 0x0000000003007227 */ /* 0x000fe200078e0002 */
[----:B------:R-:W-:-:S02]  /*1010*/  USHF.R.S32.HI UR47, URZ, 0x1f, UR47 ;  /* 0x0000001f3f2f7899 */ /* 0x000fc4000801142f */
[----:B------:R-:W-:Y:S01]  /*1020*/  USHF.R.S32.HI UR50, URZ, 0x1f, UR8 ;  /* 0x0000001f3f327899 */ /* 0x000fe20008011408 */
[----:B------:R-:W-:Y:S01]  /*1030*/  IMAD.MOV.U32 R3, RZ, RZ, R5 ;  /* 0x000000ffff037224 */ /* 0x000fe200078e0005 */
[----:B------:R-:W-:Y:S02]  /*1040*/  @!UP0 UIMAD UR42, UR5, UR4, URZ ;  /* 0x00000004052a82a4 */ /* 0x000fe4000f8e023f */
[----:B------:R-:W-:Y:S01]  /*1050*/  USHF.R.S32.HI UR49, URZ, 0x1f, UR48 ;  /* 0x0000001f3f317899 */ /* 0x000fe20008011430 */
[----:B------:R-:W-:-:S04]  /*1060*/  IMAD.HI.U32 R0, R0, R3, RZ ;  /* 0x0000000300007227 */ /* 0x000fc800078e00ff */
[----:B------:R-:W-:-:S04]  /*1070*/  IMAD.MOV R2, RZ, RZ, -R0 ;  /* 0x000000ffff027224 */ /* 0x000fc800078e0a00 */
[C---:B------:R-:W-:Y:S02]  /*1080*/  IMAD R2, R4.reuse, R2, R3 ;  /* 0x0000000204027224 */ /* 0x040fe400078e0203 */
[----:B------:R-:W1:Y:S03]  /*1090*/  S2R R3, SR_CTAID.X ;  /* 0x0000000000037919 */ /* 0x000e660000002500 */
[----:B------:R-:W-:-:S13]  /*10a0*/  ISETP.GT.U32.AND P3, PT, R4, R2, PT ;  /* 0x000000020400720c */ /* 0x000fda0003f64070 */
[----:B------:R-:W-:Y:S01]  /*10b0*/  @!P3 IMAD.IADD R2, R2, 0x1, -R4 ;  /* 0x000000010202b824 */ /* 0x000fe200078e0a04 */
[----:B------:R-:W-:Y:S02]  /*10c0*/  @!P3 IADD3 R0, R0, 0x1, RZ ;  /* 0x000000010000b810 */ /* 0x000fe40007ffe0ff */
[----:B------:R-:W-:Y:S02]  /*10d0*/  ISETP.NE.AND P3, PT, RZ, UR10, PT ;  /* 0x0000000aff007c0c */ /* 0x000fe4000bf65270 */
[----:B------:R-:W-:Y:S01]  /*10e0*/  ISETP.GE.U32.AND P0, PT, R2, R4, PT ;  /* 0x000000040200720c */ /* 0x000fe20003f06070 */
[----:B-1----:R-:W-:-:S04]  /*10f0*/  IMAD.WIDE.U32 R10, R3, c[0x0][0x3d8], RZ ;  /* 0x0000f600030a7a25 */ /* 0x002fc800078e00ff */
[----:B------:R-:W-:Y:S01]  /*1100*/  IMAD R2, R3, c[0x0][0x3dc], R11 ;  /* 0x0000f70003027a24 */ /* 0x000fe200078e020b */
[----:B------:R-:W-:-:S04]  /*1110*/  SEL R10, R10, RZ, P3 ;  /* 0x000000ff0a0a7207 */ /* 0x000fc80001800000 */
[----:B------:R-:W-:-:S03]  /*1120*/  SEL R19, R2, RZ, P3 ;  /* 0x000000ff02137207 */ /* 0x000fc60001800000 */
[----:B------:R-:W-:Y:S02]  /*1130*/  @P0 IADD3 R0, R0, 0x1, RZ ;  /* 0x0000000100000810 */ /* 0x000fe40007ffe0ff */
[----:B------:R-:W-:-:S03]  /*1140*/  PLOP3.LUT P0, PT, PT, PT, UP0, 0x80, 0x0 ;  /* 0x000000000000781c */ /* 0x000fc60003f0f008 */
[----:B------:R-:W-:Y:S01]  /*1150*/  @!P1 IMAD.MOV R0, RZ, RZ, -R0 ;  /* 0x000000ffff009224 */ /* 0x000fe200078e0a00 */
[----:B------:R-:W-:-:S04]  /*1160*/  @!P2 LOP3.LUT R0, RZ, c[0x0][0x1c8], RZ, 0x33, !PT ;  /* 0x00007200ff00aa12 */ /* 0x000fc800078e33ff */
[----:B------:R-:W-:-:S05]  /*1170*/  SHF.R.S32.HI R18, RZ, 0x1f, R0 ;  /* 0x0000001fff127819 */ /* 0x000fca0000011400 */
[----:B------:R-:W-:Y:S05]  /*1180*/  @!P0 BRA `(.L_x_461) ;  /* 0x0000003000008947 */ /* 0x000fea0003800000 */
[----:B------:R-:W-:-:S04]  /*1190*/  UIMAD UR41, UR24, UR38, URZ ;  /* 0x00000026182972a4 */ /* 0x000fc8000f8e023f */
[----:B------:R-:W-:Y:S01]  /*11a0*/  UIMAD UR41, UR25, UR37, UR41 ;  /* 0x00000025192972a4 */ /* 0x000fe2000f8e0229 */
[----:B------:R-:W-:Y:S05]  /*11b0*/  BRA `(.L_x_462) ;  /* 0x0000002000007947 */ /* 0x000fea0003800000 */
.L_x_461:
[----:B------:R-:W-:-:S04]  /*11c0*/  UIMAD UR41, UR38, UR15, UR37 ;  /* 0x0000000f262972a4 */ /* 0x000fc8000f8e0225 */
[----:B------:R-:W-:Y:S02]  /*11d0*/  UIMAD UR41, UR41, UR14, URZ ;  /* 0x0000000e292972a4 */ /* 0x000fe4000f8e023f */
.L_x_462:
[----:B------:R-:W2:Y:S04]  /*11e0*/  LDL.64 R2, [R1+0x28] ;  /* 0x0000280001027983 */ /* 0x000ea80000100a00 */
[----:B------:R1:W2:Y:S01]  /*11f0*/  LDL.64 R14, [R1+0x28] ;  /* 0x00002800010e7983 */ /* 0x0002a20000100a00 */
[----:B------:R-:W-:Y:S01]  /*1200*/  UIADD3 UR36, UP0, UR6, UR36, URZ ;  /* 0x0000002406247290 */ /* 0x000fe2000ff1e03f */
[----:B------:R-:W-:Y:S01]  /*1210*/  IMAD.U32 R16, RZ, RZ, UR8 ;  /* 0x00000008ff107e24 */ /* 0x000fe2000f8e00ff */
[----:B------:R-:W-:Y:S01]  /*1220*/  ULDC.64 UR10, c[0x0][0x198] ;  /* 0x00006600000a7ab9 */ /* 0x000fe20000000a00 */
[----:B------:R-:W3:Y:S01]  /*1230*/  S2R R11, SR_TID.X ;  /* 0x00000000000b7919 */ /* 0x000ee20000002100 */
[----:B------:R-:W-:Y:S01]  /*1240*/  UIADD3.X UR27, UR9, UR27, URZ, UP0, !UPT ;  /* 0x0000001b091b7290 */ /* 0x000fe200087fe43f */
[----:B------:R-:W-:Y:S01]  /*1250*/  IMAD.U32 R17, RZ, RZ, UR50 ;  /* 0x00000032ff117e24 */ /* 0x000fe2000f8e00ff */
[----:B------:R-:W-:Y:S01]  /*1260*/  ULDC.64 UR4, c[0x0][0x368] ;  /* 0x0000da0000047ab9 */ /* 0x000fe20000000a00 */
[----:B------:R-:W4:Y:S01]  /*1270*/  S2R R21, SR_CTAID.Y ;  /* 0x0000000000157919 */ /* 0x000f220000002600 */
[----:B------:R-:W-:Y:S01]  /*1280*/  UIMAD UR9, UR27, UR10, URZ ;  /* 0x0000000a1b0972a4 */ /* 0x000fe2000f8e023f */
[----:B------:R-:W-:Y:S01]  /*1290*/  IMAD.U32 R4, RZ, RZ, UR36 ;  /* 0x00000024ff047e24 */ /* 0x000fe2000f8e00ff */
[----:B------:R-:W-:-:S02]  /*12a0*/  UIMAD UR4, UR44, UR4, URZ ;  /* 0x000000042c0472a4 */ /* 0x000fc4000f8e023f */
[----:B------:R-:W-:Y:S02]  /*12b0*/  UIMAD UR9, UR36, UR11, UR9 ;  /* 0x0000000b240972a4 */ /* 0x000fe4000f8e0209 */
[----:B------:R-:W-:Y:S02]  /*12c0*/  UIMAD UR5, UR38, UR5, UR4 ;  /* 0x00000005260572a4 */ /* 0x000fe4000f8e0204 */
[----:B------:R-:W-:Y:S02]  /*12d0*/  ULDC.64 UR6, c[0x0][0x1a0] ;  /* 0x0000680000067ab9 */ /* 0x000fe40000000a00 */
[----:B------:R-:W-:-:S04]  /*12e0*/  UIMAD UR4, UR27, UR6, URZ ;  /* 0x000000061b0472a4 */ /* 0x000fc8000f8e023f */
[----:B------:R-:W-:Y:S01]  /*12f0*/  UIMAD UR4, UR36, UR7, UR4 ;  /* 0x00000007240472a4 */ /* 0x000fe2000f8e0204 */
[----:B---3--:R-:W-:-:S04]  /*1300*/  SHF.R.S32.HI R12, RZ, 0x1f, R11 ;  /* 0x0000001fff0c7819 */ /* 0x008fc8000001140b */
[CC--:B------:R-:W-:Y:S02]  /*1310*/  LEA.HI R9, R12.reuse, R11.reuse, RZ, 0x5 ;  /* 0x0000000b0c097211 */ /* 0x0c0fe400078f28ff */
[----:B------:R-:W-:Y:S02]  /*1320*/  LEA.HI R12, R12, R11, RZ, 0x3 ;  /* 0x0000000b0c0c7211 */ /* 0x000fe400078f18ff */
[----:B------:R-:W-:Y:S02]  /*1330*/  LOP3.LUT R8, R9, 0xffffffe0, RZ, 0xc0, !PT ;  /* 0xffffffe009087812 */ /* 0x000fe400078ec0ff */
[----:B------:R-:W-:Y:S02]  /*1340*/  SHF.R.S32.HI R9, RZ, 0x5, R9 ;  /* 0x00000005ff097819 */ /* 0x000fe40000011409 */
[----:B------:R-:W-:Y:S01]  /*1350*/  SHF.R.S32.HI R12, RZ, 0x3, R12 ;  /* 0x00000003ff0c7819 */ /* 0x000fe2000001140c */
[----:B------:R-:W-:-:S03]  /*1360*/  IMAD.IADD R8, R11, 0x1, -R8 ;  /* 0x000000010b087824 */ /* 0x000fc600078e0a08 */
[----:B------:R-:W-:Y:S01]  /*1370*/  SHF.R.S32.HI R20, RZ, 0x1f, R12 ;  /* 0x0000001fff147819 */ /* 0x000fe2000001140c */
[----:B------:R-:W-:-:S05]  /*1380*/  IMAD R8, R9, UR23, R8 ;  /* 0x0000001709087c24 */ /* 0x000fca000f8e0208 */
[----:B------:R-:W-:Y:S02]  /*1390*/  IADD3 R16, P1, P0, R8, UR22, R16 ;  /* 0x0000001608107c10 */ /* 0x000fe4000f83e010 */
[----:B------:R-:W-:Y:S02]  /*13a0*/  SHF.R.S32.HI R9, RZ, 0x1f, R8 ;  /* 0x0000001fff097819 */ /* 0x000fe40000011408 */
[----:B------:R-:W-:Y:S02]  /*13b0*/  IADD3 R8, P2, R12, UR48, RZ ;  /* 0x000000300c087c10 */ /* 0x000fe4000ff5e0ff */
[----:B------:R-:W-:Y:S02]  /*13c0*/  IADD3.X R17, R9, UR21, R17, P1, P0 ;  /* 0x0000001509117c10 */ /* 0x000fe40008fe0411 */
[----:B------:R-:W-:Y:S02]  /*13d0*/  IADD3.X R9, R20, UR49, RZ, P2, !PT ;  /* 0x0000003114097c10 */ /* 0x000fe400097fe4ff */
[----:B------:R-:W-:-:S03]  /*13e0*/  IADD3 R16, P0, R16, R10, RZ ;  /* 0x0000000a10107210 */ /* 0x000fc60007f1e0ff */
[C---:B------:R-:W-:Y:S02]  /*13f0*/  IMAD R13, R9.reuse, c[0x0][0x190], RZ ;  /* 0x00006400090d7a24 */ /* 0x040fe400078e02ff */
[----:B------:R-:W-:-:S04]  /*1400*/  IMAD R9, R9, c[0x0][0x370], RZ ;  /* 0x0000dc0009097a24 */ /* 0x000fc800078e02ff */
[----:B------:R-:W-:Y:S01]  /*1410*/  IMAD R9, R8, c[0x0][0x374], R9 ;  /* 0x0000dd0008097a24 */ /* 0x000fe200078e0209 */
[----:B------:R-:W-:Y:S02]  /*1420*/  UIMAD UR47, UR47, UR12, UR20 ;  /* 0x0000000c2f2f72a4 */ /* 0x000fe4000f8e0214 */
[----:B------:R-:W-:Y:S01]  /*1430*/  ULEA.HI.SX32 UR45, UR45, 0xffffffff, 0x1a ;  /* 0xffffffff2d2d7891 */ /* 0x000fe2000f8fd23f */
[----:B------:R-:W-:Y:S01]  /*1440*/  @P3 BAR.SYNC.DEFER_BLOCKING 0x0 ;  /* 0x0000000000003b1d */ /* 0x000fe20000010000 */
[----:B--2---:R-:W-:Y:S02]  /*1450*/  IMAD.MOV.U32 R14, RZ, RZ, R2 ;  /* 0x000000ffff0e7224 */ /* 0x004fe400078e0002 */
[----:B------:R-:W-:-:S03]  /*1460*/  IMAD.U32 R2, RZ, RZ, UR36 ;  /* 0x00000024ff027e24 */ /* 0x000fc6000f8e00ff */
[----:B------:R-:W-:-:S05]  /*1470*/  SHF.R.S32.HI R15, RZ, 0x1f, R14 ;  /* 0x0000001fff0f7819 */ /* 0x000fca000001140e */
[----:B------:R2:W-:Y:S01]  /*1480*/  STL [R1+0x2c], R15 ;  /* 0x00002c0f01007387 */ /* 0x0005e20000100800 */
[----:B------:R-:W-:-:S03]  /*1490*/  IMAD.WIDE.U32 R4, R4, c[0x0][0x198], R14 ;  /* 0x0000660004047a25 */ /* 0x000fc600078e000e */
[----:B------:R-:W3:Y:S01]  /*14a0*/  LDL R22, [R1] ;  /* 0x0000000001167983 */ /* 0x000ee20000100800 */
[----:B----4-:R-:W-:Y:S01]  /*14b0*/  IMAD.WIDE.U32 R6, R21, c[0x0][0x368], R14 ;  /* 0x0000da0015067a25 */ /* 0x010fe200078e000e */
[----:B------:R-:W-:Y:S01]  /*14c0*/  IADD3 R5, R5, UR9, RZ ;  /* 0x0000000905057c10 */ /* 0x000fe2000fffe0ff */
[----:B------:R-:W-:Y:S02]  /*14d0*/  ULDC.64 UR8, c[0x0][0x180] ;  /* 0x0000600000087ab9 */ /* 0x000fe40000000a00 */
[----:B------:R-:W-:Y:S01]  /*14e0*/  UIMAD UR8, UR44, UR8, URZ ;  /* 0x000000082c0872a4 */ /* 0x000fe2000f8e023f */
[----:B------:R-:W-:Y:S01]  /*14f0*/  IADD3 R7, R7, UR5, RZ ;  /* 0x0000000507077c10 */ /* 0x000fe2000fffe0ff */
[----:B------:R-:W-:Y:S02]  /*1500*/  IMAD.WIDE.U32 R4, R21, c[0x0][0x180], R4 ;  /* 0x0000600015047a25 */ /* 0x000fe400078e0004 */
[----:B------:R-:W-:Y:S02]  /*1510*/  UIMAD UR8, UR38, UR9, UR8 ;  /* 0x00000009260872a4 */ /* 0x000fe4000f8e0208 */
[----:B------:R-:W-:-:S04]  /*1520*/  IMAD.WIDE.U32 R10, R8, c[0x0][0x370], R6 ;  /* 0x0000dc00080a7a25 */ /* 0x000fc800078e0006 */
[----:B------:R-:W-:Y:S01]  /*1530*/  IMAD.IADD R9, R11, 0x1, R9 ;  /* 0x000000010b097824 */ /* 0x000fe200078e0209 */
[----:B------:R-:W-:Y:S01]  /*1540*/  IADD3 R5, R5, UR8, RZ ;  /* 0x0000000805057c10 */ /* 0x000fe2000fffe0ff */
[----:B------:R-:W-:Y:S02]  /*1550*/  IMAD R11, R18, c[0x0][0x1b0], RZ ;  /* 0x00006c00120b7a24 */ /* 0x000fe400078e02ff */
[----:B------:R-:W-:Y:S02]  /*1560*/  IMAD R6, R8, c[0x0][0x194], R13 ;  /* 0x0000650008067a24 */ /* 0x000fe400078e020d */
[C---:B------:R-:W-:Y:S02]  /*1570*/  IMAD R13, R0.reuse, c[0x0][0x1b4], R11 ;  /* 0x00006d00000d7a24 */ /* 0x040fe400078e020b */
[----:B------:R-:W-:-:S04]  /*1580*/  IMAD.WIDE.U32 R4, R0, c[0x0][0x1b0], R4 ;  /* 0x00006c0000047a25 */ /* 0x000fc800078e0004 */
[----:B------:R-:W-:Y:S02]  /*1590*/  IMAD.IADD R5, R5, 0x1, R13 ;  /* 0x0000000105057824 */ /* 0x000fe400078e020d */
[----:B------:R-:W4:Y:S01]  /*15a0*/  LDL R13, [R1+0x30] ;  /* 0x00003000010d7983 */ /* 0x000f220000100800 */
[----:B------:R-:W-:-:S04]  /*15b0*/  IMAD.WIDE.U32 R2, R2, c[0x0][0x1a0], R14 ;  /* 0x0000680002027a25 */ /* 0x000fc800078e000e */
[----:B--2---:R-:W-:Y:S01]  /*15c0*/  IMAD.WIDE.U32 R14, R8, c[0x0][0x190], R14 ;  /* 0x00006400080e7a25 */ /* 0x004fe200078e000e */
[----:B------:R-:W-:Y:S01]  /*15d0*/  IADD3 R3, R3, UR4, RZ ;  /* 0x0000000403037c10 */ /* 0x000fe2000fffe0ff */
[----:B------:R-:W-:Y:S02]  /*15e0*/  ULDC.64 UR4, c[0x0][0x188] ;  /* 0x0000620000047ab9 */ /* 0x000fe40000000a00 */
[----:B------:R-:W-:Y:S01]  /*15f0*/  IMAD.IADD R7, R15, 0x1, R6 ;  /* 0x000000010f077824 */ /* 0x000fe200078e0206 */
[----:B------:R-:W-:Y:S01]  /*1600*/  UIMAD UR4, UR44, UR4, URZ ;  /* 0x000000042c0472a4 */ /* 0x000fe2000f8e023f */
[----:B------:R-:W2:Y:S01]  /*1610*/  S2R R15, SR_CTAID.Z ;  /* 0x00000000000f7919 */ /* 0x000ea20000002700 */
[----:B------:R-:W-:Y:S02]  /*1620*/  IMAD.WIDE.U32 R2, R21, c[0x0][0x188], R2 ;  /* 0x0000620015027a25 */ /* 0x000fe400078e0002 */
[----:B------:R-:W-:-:S06]  /*1630*/  UIMAD UR4, UR38, UR5, UR4 ;  /* 0x00000005260472a4 */ /* 0x000fcc000f8e0204 */
[----:B------:R-:W-:Y:S01]  /*1640*/  IADD3 R3, R3, UR4, RZ ;  /* 0x0000000403037c10 */ /* 0x000fe2000fffe0ff */
[----:B------:R-:W-:Y:S02]  /*1650*/  ULDC.64 UR4, c[0x0][0x378] ;  /* 0x0000de0000047ab9 */ /* 0x000fe40000000a00 */
[----:B------:R-:W-:Y:S01]  /*1660*/  UIMAD UR4, UR40, UR4, URZ ;  /* 0x00000004280472a4 */ /* 0x000fe2000f8e023f */
[----:B------:R-:W-:Y:S01]  /*1670*/  IMAD.MOV.U32 R8, RZ, RZ, R10 ;  /* 0x000000ffff087224 */ /* 0x000fe200078e000a */
[----:B------:R-:W-:Y:S02]  /*1680*/  UIMAD.WIDE UR50, UR38, UR13, UR48 ;  /* 0x0000000d263272a5 */ /* 0x000fe4000f8e0230 */
[----:B------:R-:W-:-:S03]  /*1690*/  UIMAD UR8, UR37, UR5, UR4 ;  /* 0x00000005250872a4 */ /* 0x000fc6000f8e0204 */
[----:B------:R-:W-:Y:S01]  /*16a0*/  ULDC.64 UR4, c[0x0][0x178] ;  /* 0x00005e0000047ab9 */ /* 0x000fe20000000a00 */
[----:B------:R-:W-:Y:S01]  /*16b0*/  IMAD.MOV.U32 R6, RZ, RZ, R14 ;  /* 0x000000ffff067224 */ /* 0x000fe200078e000e */
[----:B------:R-:W-:Y:S01]  /*16c0*/  UIADD3 UR46, UP0, UR50, UR46, URZ ;  /* 0x0000002e322e7290 */ /* 0x000fe2000ff1e03f */
[----:B------:R-:W-:Y:S01]  /*16d0*/  IMAD R10, R18, c[0x0][0x1b8], RZ ;  /* 0x00006e00120a7a24 */ /* 0x000fe200078e02ff */
[----:B------:R-:W-:Y:S01]  /*16e0*/  UIADD3 UR47, UR33, UR47, URZ ;  /* 0x0000002f212f7290 */ /* 0x000fe2000fffe03f */
[----:B--2---:R-:W-:Y:S01]  /*16f0*/  IMAD.WIDE.U32 R8, R15, c[0x0][0x378], R8 ;  /* 0x0000de000f087a25 */ /* 0x004fe200078e0008 */
[----:B------:R-:W-:Y:S02]  /*1700*/  UIMAD UR4, UR44, UR4, URZ ;  /* 0x000000042c0472a4 */ /* 0x000fe4000f8e023f */
[----:B------:R-:W-:Y:S01]  /*1710*/  UIADD3.X UR43, UR51, UR43, URZ, UP0, !UPT ;  /* 0x0000002b332b7290 */ /* 0x000fe200087fe43f */
[----:B------:R-:W-:Y:S01]  /*1720*/  IMAD.X R17, R17, 0x1, R19, P0 ;  /* 0x0000000111117824 */ /* 0x000fe200000e0613 */
[----:B------:R-:W-:Y:S01]  /*1730*/  UIMAD UR47, UR47, UR46, URZ ;  /* 0x0000002e2f2f72a4 */ /* 0x000fe2000f8e023f */
[----:B------:R-:W-:Y:S01]  /*1740*/  IMAD.U32 R18, RZ, RZ, UR32 ;  /* 0x00000020ff127e24 */ /* 0x000fe2000f8e00ff */
[----:B------:R-:W-:Y:S01]  /*1750*/  UIMAD UR38, UR38, UR5, UR4 ;  /* 0x00000005262672a4 */ /* 0x000fe2000f8e0204 */
[----:B------:R-:W-:Y:S01]  /*1760*/  IMAD R14, R0, c[0x0][0x1bc], R10 ;  /* 0x00006f00000e7a24 */ /* 0x000fe200078e020a */
[----:B------:R-:W-:Y:S01]  /*1770*/  LEA R234, P1, R8, c[0x0][0x330], 0x1 ;  /* 0x0000cc0008ea7a11 */ /* 0x000fe200078208ff */
[----:B------:R-:W-:Y:S01]  /*1780*/  IMAD.WIDE.U32 R2, R0, c[0x0][0x1b8], R2 ;  /* 0x00006e0000027a25 */ /* 0x000fe200078e0002 */
[----:B------:R-:W-:-:S03]  /*1790*/  IADD3 R0, R9, UR8, RZ ;  /* 0x0000000809007c10 */ /* 0x000fc6000fffe0ff */
[----:B------:R-:W-:Y:S01]  /*17a0*/  IMAD.WIDE.U32 R6, R21, c[0x0][0x178], R6 ;  /* 0x00005e0015067a25 */ /* 0x000fe200078e0006 */
[----:B------:R-:W-:Y:S02]  /*17b0*/  UIMAD UR43, UR43, UR32, UR47 ;  /* 0x000000202b2b72a4 */ /* 0x000fe4000f8e022f */
[----:B------:R-:W-:Y:S01]  /*17c0*/  ULDC.64 UR4, c[0x0][0x1a8] ;  /* 0x00006a0000047ab9 */ /* 0x000fe20000000a00 */
[----:B------:R-:W-:Y:S01]  /*17d0*/  IMAD.WIDE.U32 R10, R18, UR46, R16 ;  /* 0x0000002e120a7c25 */ /* 0x000fe2000f8e0010 */
[----:B------:R-:W-:Y:S01]  /*17e0*/  LEA.HI.X R235, R8, c[0x0][0x334], R0, 0x1, P1 ;  /* 0x0000cd0008eb7a11 */ /* 0x000fe200008f0c00 */
[----:B------:R-:W-:Y:S01]  /*17f0*/  UIMAD UR4, UR40, UR4, URZ ;  /* 0x00000004280472a4 */ /* 0x000fe2000f8e023f */
[----:B------:R-:W-:Y:S01]  /*1800*/  IADD3 R7, R7, UR38, RZ ;  /* 0x0000002607077c10 */ /* 0x000fe2000fffe0ff */
[----:B------:R-:W-:Y:S02]  /*1810*/  IMAD.IADD R3, R3, 0x1, R14 ;  /* 0x0000000103037824 */ /* 0x000fe400078e020e */
[----:B------:R-:W-:Y:S01]  /*1820*/  IMAD R0, R20, c[0x0][0x1a0], RZ ;  /* 0x0000680014007a24 */ /* 0x000fe200078e02ff */
[----:B------:R-:W-:Y:S01]  /*1830*/  ULEA.HI UR8, UR45, UR45, URZ, 0x1 ;  /* 0x0000002d2d087291 */ /* 0x000fe2000f8f083f */
[----:B------:R-:W-:Y:S01]  /*1840*/  IADD3 R9, R11, UR43, RZ ;  /* 0x0000002b0b097c10 */ /* 0x000fe2000fffe0ff */
[----:B------:R-:W-:Y:S01]  /*1850*/  UIMAD UR4, UR37, UR5, UR4 ;  /* 0x00000005250472a4 */ /* 0x000fe2000f8e0204 */
[----:B------:R-:W-:Y:S01]  /*1860*/  LEA R224, P0, R10, c[0x0][0x350], 0x2 ;  /* 0x0000d4000ae07a11 */ /* 0x000fe200078010ff */
[----:B------:R-:W-:-:S02]  /*1870*/  IMAD R8, R20, c[0x0][0x198], RZ ;  /* 0x0000660014087a24 */ /* 0x000fc400078e02ff */
[C---:B------:R-:W-:Y:S02]  /*1880*/  IMAD R0, R12.reuse, c[0x0][0x1a4], R0 ;  /* 0x000069000c007a24 */ /* 0x040fe400078e0200 */
[----:B------:R-:W-:Y:S01]  /*1890*/  IMAD.WIDE.U32 R2, R12, c[0x0][0x1a0], R2 ;  /* 0x000068000c027a25 */ /* 0x000fe200078e0002 */
[----:B------:R-:W-:-:S03]  /*18a0*/  ULOP3.LUT UR8, UR8, 0xfffffffe, URZ, 0xc0, !UPT ;  /* 0xfffffffe08087892 */ /* 0x000fc6000f8ec03f */
[----:B------:R-:W-:Y:S01]  /*18b0*/  IMAD.WIDE.U32 R6, R15, c[0x0][0x1a8], R6 ;  /* 0x00006a000f067a25 */ /* 0x000fe200078e0006 */
[----:B------:R-:W-:Y:S01]  /*18c0*/  LEA.HI.X R225, R10, c[0x0][0x354], R9, 0x2, P0 ;  /* 0x0000d5000ae17a11 */ /* 0x000fe200000f1409 */
[----:B------:R-:W-:Y:S02]  /*18d0*/  UIADD3 UR8, UR45, -UR8, URZ ;  /* 0x800000082d087290 */ /* 0x000fe4000fffe03f */
[----:B------:R-:W-:Y:S01]  /*18e0*/  IMAD R8, R12, c[0x0][0x19c], R8 ;  /* 0x000067000c087a24 */ /* 0x000fe200078e0208 */
[----:B------:R-:W-:Y:S01]  /*18f0*/  LEA R232, P2, R6, c[0x0][0x160], 0x1 ;  /* 0x0000580006e87a11 */ /* 0x000fe200078408ff */
[----:B------:R-:W-:-:S04]  /*1900*/  IMAD.WIDE.U32 R10, R12, c[0x0][0x198], R4 ;  /* 0x000066000c0a7a25 */ /* 0x000fc800078e0004 */
[----:B------:R-:W-:Y:S01]  /*1910*/  IMAD.IADD R3, R3, 0x1, R0 ;  /* 0x0000000103037824 */ /* 0x000fe200078e0200 */
[----:B------:R-:W-:Y:S01]  /*1920*/  IADD3 R0, R7, UR4, RZ ;  /* 0x0000000407007c10 */ /* 0x000fe2000fffe0ff */
[----:B------:R-:W-:Y:S01]  /*1930*/  IMAD.IADD R5, R11, 0x1, R8 ;  /* 0x000000010b057824 */ /* 0x000fe200078e0208 */
[----:B------:R-:W-:Y:S01]  /*1940*/  LEA R8, P0, R2, c[0x0][0x170], 0x1 ;  /* 0x00005c0002087a11 */ /* 0x000fe200078008ff */
[----:B------:R-:W-:Y:S01]  /*1950*/  UISETP.NE.AND UP0, UPT, UR8, 0x1, UPT ;  /* 0x000000010800788c */ /* 0x000fe2000bf05270 */
[----:B------:R-:W-:Y:S01]  /*1960*/  LEA.HI.X R233, R6, c[0x0][0x164], R0, 0x1, P2 ;  /* 0x0000590006e97a11 */ /* 0x000fe200010f0c00 */
[----:B------:R-:W-:Y:S01]  /*1970*/  IMAD.MOV.U32 R0, RZ, RZ, c[0x0][0x370] ;  /* 0x0000dc00ff007624 */ /* 0x000fe200078e00ff */
[----:B------:R-:W-:Y:S01]  /*1980*/  LEA.HI.X R9, R2, c[0x0][0x174], R3, 0x1, P0 ;  /* 0x00005d0002097a11 */ /* 0x000fe200000f0c03 */
[----:B------:R-:W-:Y:S01]  /*1990*/  IMAD.MOV.U32 R3, RZ, RZ, c[0x0][0x374] ;  /* 0x0000dd00ff037624 */ /* 0x000fe200078e00ff */
[----:B------:R-:W-:Y:S02]  /*19a0*/  LEA R4, P1, R10, c[0x0][0x168], 0x1 ;  /* 0x00005a000a047a11 */ /* 0x000fe400078208ff */
[----:B------:R-:W-:-:S02]  /*19b0*/  LEA R2, P2, R0, R234, 0x6 ;  /* 0x000000ea00027211 */ /* 0x000fc400078430ff */
[----:B------:R-:W-:Y:S01]  /*19c0*/  PLOP3.LUT P0, PT, PT, PT, UP0, 0x80, 0x0 ;  /* 0x000000000000781c */ /* 0x000fe20003f0f008 */
[----:B------:R-:W-:Y:S01]  /*19d0*/  IMAD.MOV.U32 R11, RZ, RZ, c[0x0][0x190] ;  /* 0x00006400ff0b7624 */ /* 0x000fe200078e00ff */
[----:B------:R-:W-:Y:S02]  /*19e0*/  LEA.HI.X R5, R10, c[0x0][0x16c], R5, 0x1, P1 ;  /* 0x00005b000a057a11 */ /* 0x000fe400008f0c05 */
[----:B------:R-:W-:Y:S01]  /*19f0*/  LEA.HI.X R3, R0, R235, R3, 0x6, P2 ;  /* 0x000000eb00037211 */ /* 0x000fe200010f3403 */
[----:B------:R-:W-:Y:S01]  /*1a00*/  IMAD.MOV.U32 R12, RZ, RZ, c[0x0][0x194] ;  /* 0x00006500ff0c7624 */ /* 0x000fe200078e00ff */
[----:B------:R-:W-:Y:S01]  /*1a10*/  LEA R6, P1, R11, R232, 0x6 ;  /* 0x000000e80b067211 */ /* 0x000fe200078230ff */
[----:B------:R-:W-:Y:S02]  /*1a20*/  USHF.L.U32 UR4, UR10, 0x6, URZ ;  /* 0x000000060a047899 */ /* 0x000fe4000800063f */
[----:B------:R-:W-:Y:S02]  /*1a30*/  USHF.L.U64.HI UR10, UR10, UR19, UR11 ;  /* 0x000000130a0a7299 */ /* 0x000fe4000801020b */
[----:B------:R-:W-:-:S02]  /*1a40*/  USHF.L.U32 UR5, UR6, 0x6, URZ ;  /* 0x0000000606057899 */ /* 0x000fc4000800063f */
[----:B------:R-:W-:Y:S02]  /*1a50*/  USHF.L.U64.HI UR6, UR6, UR19, UR7 ;  /* 0x0000001306067299 */ /* 0x000fe40008010207 */
[----:B------:R-:W-:Y:S02]  /*1a60*/  UISETP.GE.AND UP0, UPT, UR39, 0x1, UPT ;  /* 0x000000012700788c */ /* 0x000fe4000bf06270 */
[----:B------:R-:W-:Y:S02]  /*1a70*/  UIADD3 UR42, UR48, UR42, URZ ;  /* 0x0000002a302a7290 */ /* 0x000fe4000fffe03f */
[----:B------:R-:W-:Y:S01]  /*1a80*/  UIADD3 UR41, UR48, UR41, URZ ;  /* 0x0000002930297290 */ /* 0x000fe2000fffe03f */
[----:B------:R-:W-:Y:S01]  /*1a90*/  IMAD.U32 R19, RZ, RZ, UR33 ;  /* 0x00000021ff137e24 */ /* 0x000fe2000f8e00ff */
        /* <DEDUP_REMOVED lines=64> */
[C---:B---3--:R-:W-:Y:S01]  /*1ea0*/  IADD3 R7, R22.reuse, 0x2000, RZ ;  /* 0x0000200016077810 */ /* 0x048fe20007ffe0ff */
[----:B------:R-:W-:-:S03]  /*1eb0*/  IMAD.SHL.U32 R0, R22, 0x2, RZ ;  /* 0x0000000216007824 */ /* 0x000fc600078e00ff */
[----:B------:R-:W-:Y:S02]  /*1ec0*/  SEL R10, R7, R22, !P0 ;  /* 0x00000016070a7207 */ /* 0x000fe40004000000 */
[----:B------:R-:W-:Y:S01]  /*1ed0*/  @!PT LDS RZ, [RZ] ;  /* 0x00000000fffff984 */ /* 0x000fe20000000800 */
[----:B------:R-:W-:Y:S01]  /*1ee0*/  @!PT LDS RZ, [RZ] ;  /* 0x00000000fffff984 */ /* 0x000fe20000000800 */
[----:B------:R-:W-:Y:S01]  /*1ef0*/  @!PT LDS RZ, [RZ] ;  /* 0x00000000fffff984 */ /* 0x000fe20000000800 */
[----:B------:R2:W-:Y:S01]  /*1f00*/  LDGSTS.E.BYPASS.LTC128B.128 [R0+0x8000], [R234.64] ;  /* 0x08000000ea007fae */ /* 0x0005e2000b901d62 */
[----:B------:R-:W-:Y:S02]  /*1f10*/  LEA.HI.X R7, R11, R233, R12, 0x6, P1 ;  /* 0x000000e90b077211 */ /* 0x000fe400008f340c */
[----:B------:R-:W-:Y:S01]  /*1f20*/  IMAD.SHL.U32 R239, R10, 0x2, RZ ;  /* 0x000000020aef7824 */ /* 0x000fe200078e00ff */
        /* <DEDUP_REMOVED lines=8> */
[----:B------:R1:W-:Y:S01]  /*1fb0*/  LDGSTS.E.BYPASS.LTC128B.128 [R0+0x10000], [R4.64+0x80] ;  /* 0x1000008004007fae */ /* 0x0003e2000b901d62 */
[----:B---3--:R-:W-:-:S04]  /*1fc0*/  IADD3 R2, P1, R4, UR4, RZ ;  /* 0x0000000404027c10 */ /* 0x008fc8000ff3e0ff */
[----:B------:R-:W-:-:S05]  /*1fd0*/  IADD3.X R3, R5, UR10, RZ, P1, !PT ;  /* 0x0000000a05037c10 */ /* 0x000fca0008ffe4ff */
[----:B------:R3:W-:Y:S04]  /*1fe0*/  LDGSTS.E.BYPASS.LTC128B.128 [R0+0xd000], [R2.64] ;  /* 0x0d00000002007fae */ /* 0x0007e8000b901d62 */
[----:B------:R3:W-:Y:S01]  /*1ff0*/  LDGSTS.E.BYPASS.LTC128B.128 [R0+0x11000], [R2.64+0x80] ;  /* 0x1100008002007fae */ /* 0x0007e2000b901d62 */
[----:B-----5:R-:W-:-:S04]  /*2000*/  IADD3 R6, P1, R2, UR4, RZ ;  /* 0x0000000402067c10 */ /* 0x020fc8000ff3e0ff */
[----:B------:R-:W-:Y:S02]  /*2010*/  IADD3.X R7, R3, UR10, RZ, P1, !PT ;  /* 0x0000000a03077c10 */ /* 0x000fe40008ffe4ff */
[----:B------:R-:W-:Y:S02]  /*2020*/  IADD3 R10, P2, R6, UR4, RZ ;  /* 0x00000004060a7c10 */ /* 0x000fe4000ff5e0ff */
[----:B-1----:R-:W-:Y:S01]  /*2030*/  IADD3 R4, P1, R8, UR5, RZ ;  /* 0x0000000508047c10 */ /* 0x002fe2000ff3e0ff */
[----:B------:R1:W-:Y:S01]  /*2040*/  LDGSTS.E.BYPASS.LTC128B.128 [R0+0xe000], [R6.64] ;  /* 0x0e00000006007fae */ /* 0x0003e2000b901d62 */
[----:B------:R-:W-:Y:S02]  /*2050*/  IADD3.X R11, R7, UR10, RZ, P2, !PT ;  /* 0x0000000a070b7c10 */ /* 0x000fe400097fe4ff */
[----:B------:R-:W-:Y:S01]  /*2060*/  IADD3.X R5, R9, UR6, RZ, P1, !PT ;  /* 0x0000000609057c10 */ /* 0x000fe20008ffe4ff */
[----:B------:R1:W-:Y:S04]  /*2070*/  LDGSTS.E.BYPASS.LTC128B.128 [R0+0x12000], [R6.64+0x80] ;  /* 0x1200008006007fae */ /* 0x0003e8000b901d62 */
[----:B------:R2:W-:Y:S04]  /*2080*/  LDGSTS.E.BYPASS.LTC128B.128 [R0+0xf000], [R10.64] ;  /* 0x0f0000000a007fae */ /* 0x0005e8000b901d62 */
[----:B------:R2:W-:Y:S01]  /*2090*/  LDGSTS.E.BYPASS.LTC128B.128 [R0+0x13000], [R10.64+0x80] ;  /* 0x130000800a007fae */ /* 0x0005e2000b901d62 */
[----:B---3--:R-:W-:-:S03]  /*20a0*/  IADD3 R2, P1, R4, UR5, RZ ;  /* 0x0000000504027c10 */ /* 0x008fc6000ff3e0ff */
[----:B------:R2:W-:Y:S01]  /*20b0*/  LDGSTS.E.BYPASS.LTC128B.128 [R0+0x14000], [R8.64] ;  /* 0x1400000008007fae */ /* 0x0005e2000b901d62 */
[----:B------:R-:W-:-:S03]  /*20c0*/  IADD3.X R3, R5, UR6, RZ, P1, !PT ;  /* 0x0000000605037c10 */ /* 0x000fc60008ffe4ff */
[----:B------:R2:W-:Y:S04]  /*20d0*/  LDGSTS.E.BYPASS.LTC128B.128 [R0+0x18000], [R8.64+0x80] ;  /* 0x1800008008007fae */ /* 0x0005e8000b901d62 */
[----:B------:R2:W-:Y:S04]  /*20e0*/  LDGSTS.E.BYPASS.LTC128B.128 [R0+0x15000], [R4.64] ;  /* 0x1500000004007fae */ /* 0x0005e8000b901d62 */
[----:B------:R2:W-:Y:S01]  /*20f0*/  LDGSTS.E.BYPASS.LTC128B.128 [R0+0x19000], [R4.64+0x80] ;  /* 0x1900008004007fae */ /* 0x0005e2000b901d62 */
[----:B-1----:R-:W-:-:S03]  /*2100*/  IADD3 R6, P1, R2, UR5, RZ ;  /* 0x0000000502067c10 */ /* 0x002fc6000ff3e0ff */
[----:B------:R4:W-:Y:S01]  /*2110*/  LDGSTS.E.BYPASS.LTC128B.128 [R0+0x16000], [R2.64] ;  /* 0x1600000002007fae */ /* 0x0009e2000b901d62 */
[----:B------:R-:W-:-:S03]  /*2120*/  IADD3.X R7, R3, UR6, RZ, P1, !PT ;  /* 0x0000000603077c10 */ /* 0x000fc60008ffe4ff */
[----:B------:R4:W-:Y:S01]  /*2130*/  LDGSTS.E.BYPASS.LTC128B.128 [R0+0x1a000], [R2.64+0x80] ;  /* 0x1a00008002007fae */ /* 0x0009e2000b901d62 */
[----:B------:R-:W-:Y:S01]  /*2140*/  PLOP3.LUT P1, PT, PT, PT, UP0, 0x80, 0x0 ;  /* 0x000000000000781c */ /* 0x000fe20003f2f008 */
[----:B------:R-:W-:Y:S02]  /*2150*/  UIMAD.WIDE UR4, UR42, UR17, UR30 ;  /* 0x000000112a0472a5 */ /* 0x000fe4000f8e021e */
[----:B------:R2:W-:Y:S04]  /*2160*/  LDGSTS.E.BYPASS.LTC128B.128 [R0+0x17000], [R6.64] ;  /* 0x1700000006007fae */ /* 0x0005e8000b901d62 */
[----:B------:R2:W-:Y:S01]  /*2170*/  LDGSTS.E.BYPASS.LTC128B.128 [R0+0x1b000], [R6.64+0x80] ;  /* 0x1b00008006007fae */ /* 0x0005e2000b901d62 */
[----:B------:R-:W-:-:S03]  /*2180*/  UIMAD.WIDE UR6, UR41, UR17, UR28 ;  /* 0x00000011290672a5 */ /* 0x000fc6000f8e021c */
[----:B------:R-:W0:Y:S01]  /*2190*/  LDGDEPBAR ;  /* 0x00000000000079af */ /* 0x000e220000000000 */
[----:B----4-:R-:W-:Y:S01]  /*21a0*/  IMAD.SHL.U32 R2, R13, 0x4, RZ ;  /* 0x000000040d027824 */ /* 0x010fe200078e00ff */
[----:B--2---:R-:W-:-:S04]  /*21b0*/  SHF.R.S32.HI R0, RZ, 0x1f, R13 ;  /* 0x0000001fff007819 */ /* 0x004fc8000001140d */
[----:B------:R-:W-:Y:S02]  /*21c0*/  IADD3 R2, P2, R2, UR4, RZ ;  /* 0x0000000402027c10 */ /* 0x000fe4000ff5e0ff */
[----:B------:R-:W-:-:S04]  /*21d0*/  SHF.L.U64.HI R3, R13, 0x2, R0 ;  /* 0x000000020d037819 */ /* 0x000fc80000010200 */
[----:B------:R-:W-:Y:S01]  /*21e0*/  IADD3.X R3, R3, UR5, RZ, P2, !PT ;  /* 0x0000000503037c10 */ /* 0x000fe200097fe4ff */
[----:B------:R-:W-:Y:S05]  /*21f0*/  @!P1 BRA `(.L_x_463) ;  /* 0x00003a4000009947 */ /* 0x000fea0003800000 */
[----:B------:R1:W5:Y:S01]  /*2200*/  LDG.E R244, [R2.64] ;  /* 0x0000002202f47981 */ /* 0x000362000c1e1900 */
[----:B------:R-:W-:-:S03]  /*2210*/  IADD3 R213, R220, 0x2000, RZ ;  /* 0x00002000dcd57810 */ /* 0x000fc60007ffe0ff */
[----:B------:R1:W5:Y:S04]  /*2220*/  LDG.E R243, [R2.64+0x20] ;  /* 0x0000202202f37981 */ /* 0x000368000c1e1900 */
[----:B------:R1:W5:Y:S04]  /*2230*/  LDG.E R242, [R2.64+0x80] ;  /* 0x0000802202f27981 */ /* 0x000368000c1e1900 */
[----:B------:R1:W5:Y:S01]  /*2240*/  LDG.E R241, [R2.64+0xa0] ;  /* 0x0000a02202f17981 */ /* 0x000362000c1e1900 */
[----:B------:R-:W-:Y:S01]  /*2250*/  SEL R213, R213, R220, !P0 ;  /* 0x000000dcd5d57207 */ /* 0x000fe20004000000 */
[----:B------:R-:W-:Y:S01]  /*2260*/  IMAD.MOV.U32 R159, RZ, RZ, RZ ;  /* 0x000000ffff9f7224 */ /* 0x000fe200078e00ff */
[----:B------:R-:W-:-:S03]  /*2270*/  UMOV UR8, UR6 ;  /* 0x0000000600087c82 */ /* 0x000fc60008000000 */
[----:B------:R-:W-:Y:S01]  /*2280*/  IMAD.SHL.U32 R213, R213, 0x2, RZ ;  /* 0x00000002d5d57824 */ /* 0x000fe200078e00ff */
[----:B-1----:R-:W-:-:S04]  /*2290*/  IADD3 R2, R219, 0x2000, RZ ;  /* 0x00002000db027810 */ /* 0x002fc80007ffe0ff */
[----:B------:R-:W-:-:S05]  /*22a0*/  SEL R2, R2, R219, !P0 ;  /* 0x000000db02027207 */ /* 0x000fca0004000000 */
[----:B------:R-:W-:Y:S02]  /*22b0*/  IMAD.SHL.U32 R210, R2, 0x2, RZ ;  /* 0x0000000202d27824 */ /* 0x000fe400078e00ff */
[----:B------:R-:W-:Y:S01]  /*22c0*/  IMAD.MOV.U32 R2, RZ, RZ, c[0x0][0x22c] ;  /* 0x00008b00ff027624 */ /* 0x000fe200078e00ff */
[C---:B------:R-:W-:Y:S01]  /*22d0*/  SHF.L.U64.HI R3, R13.reuse, 0x2, R0 ;  /* 0x000000020d037819 */ /* 0x040fe20000010200 */
[----:B------:R-:W-:Y:S01]  /*22e0*/  IMAD.MOV.U32 R222, RZ, RZ, 0x20 ;  /* 0x00000020ffde7424 */ /* 0x000fe200078e00ff */
[----:B------:R-:W-:Y:S01]  /*22f0*/  SHF.L.U32 R212, R220, 0x1, RZ ;  /* 0x00000001dcd47819 */ /* 0x000fe200000006ff */
[----:B------:R-:W-:Y:S02]  /*2300*/  IMAD R0, R2, c[0x0][0x1c0], RZ ;  /* 0x0000700002007a24 */ /* 0x000fe400078e02ff */
[----:B------:R-:W-:Y:S01]  /*2310*/  IMAD.SHL.U32 R2, R13, 0x4, RZ ;  /* 0x000000040d027824 */ /* 0x000fe200078e00ff */
[----:B------:R1:W-:Y:S01]  /*2320*/  STL [R1+0x4], R3 ;  /* 0x0000040301007387 */ /* 0x0003e20000100800 */
[----:B------:R-:W-:Y:S01]  /*2330*/  IMAD.MOV.U32 R221, RZ, RZ, 0x40 ;  /* 0x00000040ffdd7424 */ /* 0x000fe200078e00ff */
[C---:B------:R-:W-:Y:S02]  /*2340*/  SHF.L.U32 R5, R0.reuse, 0x4, RZ ;  /* 0x0000000400057819 */ /* 0x040fe400000006ff */
[----:B------:R2:W-:Y:S01]  /*2350*/  STL [R1+0x8], R2 ;  /* 0x0000080201007387 */ /* 0x0005e20000100800 */
[----:B------:R-:W-:-:S02]  /*2360*/  SHF.L.U32 R240, R0, 0x3, RZ ;  /* 0x0000000300f07819 */ /* 0x000fc400000006ff */
[----:B------:R-:W-:-:S05]  /*2370*/  IADD3 R4, R5, 0x20, RZ ;  /* 0x0000002005047810 */ /* 0x000fca0007ffe0ff */
[----:B------:R-:W-:-:S05]  /*2380*/  IMAD.IADD R4, R240, 0x1, R4 ;  /* 0x00000001f0047824 */ /* 0x000fca00078e0204 */
[----:B------:R-:W-:-:S05]  /*2390*/  IADD3 R4, R240, R4, RZ ;  /* 0x00000004f0047210 */ /* 0x000fca0007ffe0ff */
[----:B------:R-:W-:Y:S01]  /*23a0*/  IMAD.IADD R250, R240, 0x1, R4 ;  /* 0x00000001f0fa7824 */ /* 0x000fe200078e0204 */
[----:B-1----:R-:W-:-:S04]  /*23b0*/  IADD3 R3, R5, 0x40, RZ ;  /* 0x0000004005037810 */ /* 0x002fc80007ffe0ff */
[C---:B------:R-:W-:Y:S02]  /*23c0*/  IADD3 R249, R240.reuse, R250, RZ ;  /* 0x000000faf0f97210 */ /* 0x040fe40007ffe0ff */
[----:B--2---:R-:W-:Y:S02]  /*23d0*/  IADD3 R2, R5, 0x60, RZ ;  /* 0x0000006005027810 */ /* 0x004fe40007ffe0ff */
[C---:B------:R-:W-:Y:S01]  /*23e0*/  IADD3 R3, R240.reuse, R3, RZ ;  /* 0x00000003f0037210 */ /* 0x040fe20007ffe0ff */
[C---:B------:R-:W-:Y:S02]  /*23f0*/  IMAD.IADD R0, R240.reuse, 0x1, R249 ;  /* 0x00000001f0007824 */ /* 0x040fe400078e02f9 */
[C---:B------:R-:W-:Y:S02]  /*2400*/  IMAD.IADD R2, R240.reuse, 0x1, R2 ;  /* 0x00000001f0027824 */ /* 0x040fe400078e0202 */
[----:B------:R-:W-:-:S03]  /*2410*/  IMAD.IADD R3, R240, 0x1, R3 ;  /* 0x00000001f0037824 */ /* 0x000fc600078e0203 */
[C---:B------:R-:W-:Y:S02]  /*2420*/  IADD3 R2, R240.reuse, R2, RZ ;  /* 0x00000002f0027210 */ /* 0x040fe40007ffe0ff */
[----:B------:R-:W-:-:S03]  /*2430*/  IADD3 R248, R240, R3, RZ ;  /* 0x00000003f0f87210 */ /* 0x000fc60007ffe0ff */
[C---:B------:R-:W-:Y:S02]  /*2440*/  IMAD.IADD R246, R240.reuse, 0x1, R2 ;  /* 0x00000001f0f67824 */ /* 0x040fe400078e0202 */
[----:B------:R-:W-:-:S03]  /*2450*/  IMAD.IADD R247, R240, 0x1, R248 ;  /* 0x00000001f0f77824 */ /* 0x000fc600078e02f8 */
[C---:B------:R-:W-:Y:S02]  /*2460*/  IADD3 R245, R240.reuse, R246, RZ ;  /* 0x000000f6f0f57210 */ /* 0x040fe40007ffe0ff */
[----:B------:R-:W-:-:S03]  /*2470*/  IADD3 R252, R240, R247, RZ ;  /* 0x000000f7f0fc7210 */ /* 0x000fc60007ffe0ff */
[----:B------:R-:W-:Y:S02]  /*2480*/  IMAD.IADD R251, R240, 0x1, R245 ;  /* 0x00000001f0fb7824 */ /* 0x000fe400078e02f5 */
.L_x_466:
[----:B------:R-:W2:Y:S01]  /*2490*/  LDL R0, [R1+0x1c] ;  /* 0x00001c0001007983 */ /* 0x000ea20000100800 */
[----:B------:R-:W-:Y:S03]  /*24a0*/  UISETP.GE.AND UP2, UPT, UR45, 0x1, UPT ;  /* 0x000000012d00788c */ /* 0x000fe6000bf46270 */
[----:B------:R-:W0:Y:S01]  /*24b0*/  LDGDEPBAR ;  /* 0x00000000000079af */ /* 0x000e220000000000 */
[----:B--2---:R-:W-:Y:S01]  /*24c0*/  R2P PR, R0, 0x6 ;  /* 0x0000000600007804 */ /* 0x004fe20000000000 */
[----:B------:R-:W-:Y:S06]  /*24d0*/  DEPBAR.LE SB0, 0x0 ;  /* 0x000080000000791a */ /* 0x000fec0000000000 */
[----:B------:R-:W-:Y:S01]  /*24e0*/  BAR.SYNC.DEFER_BLOCKING 0x0 ;  /* 0x0000000000007b1d */ /* 0x000fe20000010000 */
[----:B------:R-:W-:Y:S02]  /*24f0*/  SEL R211, R222, 0xffffffe0, !P1 ;  /* 0xffffffe0ded37807 */ /* 0x000fe40004800000 */
[----:B------:R-:W-:Y:S02]  /*2500*/  SEL R214, R221, 0xffffffc0, !P2 ;  /* 0xffffffc0ddd67807 */ /* 0x000fe40005000000 */
[C---:B------:R-:W-:Y:S02]  /*2510*/  IADD3 R0, R213.reuse, R211, RZ ;  /* 0x000000d3d5007210 */ /* 0x040fe40007ffe0ff */
[----:B------:R-:W-:Y:S02]  /*2520*/  IADD3 R3, R213, R214, RZ ;  /* 0x000000d6d5037210 */ /* 0x000fe40007ffe0ff */
[----:B------:R-:W-:Y:S02]  /*2530*/  IADD3 R2, R214, R0, RZ ;  /* 0x00000000d6027210 */ /* 0x000fe40007ffe0ff */
[C---:B-----5:R-:W-:Y:S01]  /*2540*/  FSETP.NEU.FTZ.AND P0, PT, R244.reuse, -INF , PT ;  /* 0xff800000f400780b */ /* 0x060fe20003f1d000 */
[----:B------:R-:W-:Y:S08]  /*2550*/  LDSM.16.M88.4 R32, [R213] ;  /* 0x00000000d520783b */ /* 0x000ff00000000200 */
[----:B------:R-:W1:Y:S08]  /*2560*/  LDSM.16.M88.4 R16, [R215+0xc000] ;  /* 0x00c00000d710783b */ /* 0x000e700000000200 */
[----:B------:R-:W2:Y:S08]  /*2570*/  LDSM.16.M88.4 R28, [R213+0x1000] ;  /* 0x00100000d51c783b */ /* 0x000eb00000000200 */
[----:B------:R-:W3:Y:S08]  /*2580*/  LDSM.16.M88.4 R164, [R215+0xc800] ;  /* 0x00c80000d7a4783b */ /* 0x000ef00000000200 */
[----:B------:R-:W-:Y:S08]  /*2590*/  LDSM.16.M88.4 R168, [R0] ;  /* 0x0000000000a8783b */ /* 0x000ff00000000200 */
[----:B------:R-:W4:Y:S01]  /*25a0*/  LDSM.16.M88.4 R172, [R216+0xc000] ;  /* 0x00c00000d8ac783b */ /* 0x000f220000000200 */
[-C--:B-1----:R-:W-:Y:S07]  /*25b0*/  HMMA.16816.F32.BF16 R4, R32, R16.reuse, RZ ;  /* 0x000000102004723c */ /* 0x082fee00000418ff */
[----:B------:R-:W1:Y:S01]  /*25c0*/  LDSM.16.M88.4 R176, [R0+0x1000] ;  /* 0x0010000000b0783b */ /* 0x000e620000000200 */
[C---:B--2---:R-:W-:Y:S07]  /*25d0*/  HMMA.16816.F32.BF16 R8, R28.reuse, R16, RZ ;  /* 0x000000101c08723c */ /* 0x044fee00000418ff */
[----:B------:R-:W2:Y:S01]  /*25e0*/  LDSM.16.M88.4 R180, [R216+0xc800] ;  /* 0x00c80000d8b4783b */ /* 0x000ea20000000200 */
[-C--:B------:R-:W-:Y:S07]  /*25f0*/  HMMA.16816.F32.BF16 R12, R28, R18.reuse, RZ ;  /* 0x000000121c0c723c */ /* 0x080fee00000418ff */
[----:B------:R-:W-:Y:S01]  /*2600*/  LDSM.16.M88.4 R184, [R3] ;  /* 0x0000000003b8783b */ /* 0x000fe20000000200 */
[C---:B------:R-:W-:Y:S07]  /*2610*/  HMMA.16816.F32.BF16 R16, R32.reuse, R18, RZ ;  /* 0x000000122010723c */ /* 0x040fee00000418ff */
[----:B------:R-:W1:Y:S01]  /*2620*/  LDSM.16.M88.4 R188, [R218+0xc000] ;  /* 0x00c00000dabc783b */ /* 0x000e620000000200 */
[-C--:B---3--:R-:W-:Y:S07]  /*2630*/  HMMA.16816.F32.BF16 R20, R32, R164.reuse, RZ ;  /* 0x000000a42014723c */ /* 0x088fee00000418ff */
[----:B------:R-:W3:Y:S01]  /*2640*/  LDSM.16.M88.4 R192, [R3+0x1000] ;  /* 0x0010000003c0783b */ /* 0x000ee20000000200 */
[C---:B------:R-:W-:Y:S07]  /*2650*/  HMMA.16816.F32.BF16 R24, R28.reuse, R164, RZ ;  /* 0x000000a41c18723c */ /* 0x040fee00000418ff */
[----:B------:R-:W-:Y:S01]  /*2660*/  LDSM.16.M88.4 R200, [R217+0xc000] ;  /* 0x00c00000d9c8783b */ /* 0x000fe20000000200 */
[-C--:B------:R-:W-:Y:S07]  /*2670*/  HMMA.16816.F32.BF16 R28, R28, R166.reuse, RZ ;  /* 0x000000a61c1c723c */ /* 0x080fee00000418ff */
[----:B------:R-:W-:Y:S01]  /*2680*/  LDSM.16.M88.4 R196, [R2] ;  /* 0x0000000002c4783b */ /* 0x000fe20000000200 */
[----:B------:R-:W-:Y:S07]  /*2690*/  HMMA.16816.F32.BF16 R32, R32, R166, RZ ;  /* 0x000000a62020723c */ /* 0x000fee00000418ff */
[----:B------:R-:W3:Y:S01]  /*26a0*/  LDSM.16.M88.4 R164, [R218+0xc800] ;  /* 0x00c80000daa4783b */ /* 0x000ee20000000200 */
[-C--:B----4-:R-:W-:Y:S07]  /*26b0*/  HMMA.16816.F32.BF16 R4, R168, R172.reuse, R4 ;  /* 0x000000aca804723c */ /* 0x090fee0000041804 */
[----:B------:R-:W4:Y:S01]  /*26c0*/  LDSM.16.M88.4 R204, [R2+0x1000] ;  /* 0x0010000002cc783b */ /* 0x000f220000000200 */
[C---:B-1----:R-:W-:Y:S08]  /*26d0*/  HMMA.16816.F32.BF16 R8, R176.reuse, R172, R8 ;  /* 0x000000acb008723c */ /* 0x042ff00000041808 */
[-C--:B------:R-:W-:Y:S08]  /*26e0*/  HMMA.16816.F32.BF16 R12, R176, R174.reuse, R12 ;  /* 0x000000aeb00c723c */ /* 0x080ff0000004180c */
[C---:B------:R-:W-:Y:S01]  /*26f0*/  HMMA.16816.F32.BF16 R16, R168.reuse, R174, R16 ;  /* 0x000000aea810723c */ /* 0x040fe20000041810 */
[----:B------:R-:W-:Y:S07]  /*2700*/  LDSM.16.M88.4 R172, [R213+0x2000] ;  /* 0x00200000d5ac783b */ /* 0x000fee0000000200 */
[-C--:B--2---:R-:W-:Y:S08]  /*2710*/  HMMA.16816.F32.BF16 R20, R168, R180.reuse, R20 ;  /* 0x000000b4a814723c */ /* 0x084ff00000041814 */
[C---:B------:R-:W-:Y:S08]  /*2720*/  HMMA.16816.F32.BF16 R24, R176.reuse, R180, R24 ;  /* 0x000000b4b018723c */ /* 0x040ff00000041818 */
[-C--:B------:R-:W-:Y:S01]  /*2730*/  HMMA.16816.F32.BF16 R28, R176, R182.reuse, R28 ;  /* 0x000000b6b01c723c */ /* 0x080fe2000004181c */
[----:B------:R-:W-:Y:S07]  /*2740*/  LDSM.16.M88.4 R176, [R215+0x10000] ;  /* 0x01000000d7b0783b */ /* 0x000fee0000000200 */
[----:B------:R-:W-:Y:S01]  /*2750*/  HMMA.16816.F32.BF16 R32, R168, R182, R32 ;  /* 0x000000b6a820723c */ /* 0x000fe20000041820 */
[----:B------:R-:W1:Y:S07]  /*2760*/  LDSM.16.M88.4 R168, [R217+0xc800] ;  /* 0x00c80000d9a8783b */ /* 0x000e6e0000000200 */
[-C--:B------:R-:W-:Y:S01]  /*2770*/  HMMA.16816.F32.BF16 R4, R184, R188.reuse, R4 ;  /* 0x000000bcb804723c */ /* 0x080fe20000041804 */
[----:B------:R-:W2:Y:S07]  /*2780*/  LDSM.16.M88.4 R180, [R213+0x3000] ;  /* 0x00300000d5b4783b */ /* 0x000eae0000000200 */
[C---:B---3--:R-:W-:Y:S08]  /*2790*/  HMMA.16816.F32.BF16 R8, R192.reuse, R188, R8 ;  /* 0x000000bcc008723c */ /* 0x048ff00000041808 */
[-C--:B------:R-:W-:Y:S08]  /*27a0*/  HMMA.16816.F32.BF16 R12, R192, R190.reuse, R12 ;  /* 0x000000bec00c723c */ /* 0x080ff0000004180c */
[C---:B------:R-:W-:Y:S01]  /*27b0*/  HMMA.16816.F32.BF16 R16, R184.reuse, R190, R16 ;  /* 0x000000beb810723c */ /* 0x040fe20000041810 */
[----:B------:R-:W-:Y:S07]  /*27c0*/  LDSM.16.M88.4 R188, [R216+0x10000] ;  /* 0x01000000d8bc783b */ /* 0x000fee0000000200 */
[-C--:B------:R-:W-:Y:S08]  /*27d0*/  HMMA.16816.F32.BF16 R20, R184, R164.reuse, R20 ;  /* 0x000000a4b814723c */ /* 0x080ff00000041814 */
[C---:B------:R-:W-:Y:S08]  /*27e0*/  HMMA.16816.F32.BF16 R24, R192.reuse, R164, R24 ;  /* 0x000000a4c018723c */ /* 0x040ff00000041818 */
[-C--:B------:R-:W-:Y:S01]  /*27f0*/  HMMA.16816.F32.BF16 R28, R192, R166.reuse, R28 ;  /* 0x000000a6c01c723c */ /* 0x080fe2000004181c */
[----:B------:R-:W-:Y:S07]  /*2800*/  LDSM.16.M88.4 R192, [R0+0x3000] ;  /* 0x0030000000c0783b */ /* 0x000fee0000000200 */
[----:B------:R-:W-:Y:S01]  /*2810*/  HMMA.16816.F32.BF16 R32, R184, R166, R32 ;  /* 0x000000a6b820723c */ /* 0x000fe20000041820 */
[----:B------:R-:W3:Y:S07]  /*2820*/  LDSM.16.M88.4 R164, [R215+0x10800] ;  /* 0x01080000d7a4783b */ /* 0x000eee0000000200 */
[-C--:B------:R-:W-:Y:S01]  /*2830*/  HMMA.16816.F32.BF16 R4, R196, R200.reuse, R4 ;  /* 0x000000c8c404723c */ /* 0x080fe20000041804 */
[----:B------:R1:W2:Y:S07]  /*2840*/  LDSM.16.M88.4 R184, [R0+0x2000] ;  /* 0x0020000000b8783b */ /* 0x0002ae0000000200 */
[C---:B----4-:R-:W-:Y:S08]  /*2850*/  HMMA.16816.F32.BF16 R8, R204.reuse, R200, R8 ;  /* 0x000000c8cc08723c */ /* 0x050ff00000041808 */
[-C--:B------:R-:W-:Y:S08]  /*2860*/  HMMA.16816.F32.BF16 R12, R204, R202.reuse, R12 ;  /* 0x000000cacc0c723c */ /* 0x080ff0000004180c */
[C---:B------:R-:W-:Y:S04]  /*2870*/  HMMA.16816.F32.BF16 R16, R196.reuse, R202, R16 ;  /* 0x000000cac410723c */ /* 0x040fe80000041810 */
[----:B-1----:R-:W-:Y:S04]  /*2880*/  FMUL.FTZ R0, R241, 1.4426950216293334961 ;  /* 0x3fb8aa3bf1007820 */ /* 0x002fe80000410000 */
[-C--:B------:R-:W-:Y:S08]  /*2890*/  HMMA.16816.F32.BF16 R20, R196, R168.reuse, R20 ;  /* 0x000000a8c414723c */ /* 0x080ff00000041814 */
[C---:B------:R-:W-:Y:S08]  /*28a0*/  HMMA.16816.F32.BF16 R24, R204.reuse, R168, R24 ;  /* 0x000000a8cc18723c */ /* 0x040ff00000041818 */
[-C--:B------:R-:W-:Y:S08]  /*28b0*/  HMMA.16816.F32.BF16 R28, R204, R170.reuse, R28 ;  /* 0x000000aacc1c723c */ /* 0x080ff0000004181c */
[----:B------:R-:W-:Y:S01]  /*28c0*/  HMMA.16816.F32.BF16 R32, R196, R170, R32 ;  /* 0x000000aac420723c */ /* 0x000fe20000041820 */
[----:B------:R-:W1:Y:S07]  /*28d0*/  LDSM.16.M88.4 R168, [R216+0x10800] ;  /* 0x01080000d8a8783b */ /* 0x000e6e0000000200 */
[-C--:B------:R-:W-:Y:S08]  /*28e0*/  HMMA.16816.F32.BF16 R4, R172, R176.reuse, R4 ;  /* 0x000000b0ac04723c */ /* 0x080ff00000041804 */
[C---:B--2---:R-:W-:Y:S08]  /*28f0*/  HMMA.16816.F32.BF16 R8, R180.reuse, R176, R8 ;  /* 0x000000b0b408723c */ /* 0x044ff00000041808 */
[-C--:B------:R-:W-:Y:S08]  /*2900*/  HMMA.16816.F32.BF16 R12, R180, R178.reuse, R12 ;  /* 0x000000b2b40c723c */ /* 0x080ff0000004180c */
[C---:B------:R-:W-:Y:S01]  /*2910*/  HMMA.16816.F32.BF16 R16, R172.reuse, R178, R16 ;  /* 0x000000b2ac10723c */ /* 0x040fe20000041810 */
[----:B------:R-:W-:Y:S07]  /*2920*/  LDSM.16.M88.4 R176, [R3+0x3000] ;  /* 0x0030000003b0783b */ /* 0x000fee0000000200 */
[-C--:B---3--:R-:W-:Y:S08]  /*2930*/  HMMA.16816.F32.BF16 R20, R172, R164.reuse, R20 ;  /* 0x000000a4ac14723c */ /* 0x088ff00000041814 */
[C---:B------:R-:W-:Y:S08]  /*2940*/  HMMA.16816.F32.BF16 R24, R180.reuse, R164, R24 ;  /* 0x000000a4b418723c */ /* 0x040ff00000041818 */
[-C--:B------:R-:W-:Y:S01]  /*2950*/  HMMA.16816.F32.BF16 R28, R180, R166.reuse, R28 ;  /* 0x000000a6b41c723c */ /* 0x080fe2000004181c */
[----:B------:R-:W-:Y:S07]  /*2960*/  LDSM.16.M88.4 R180, [R218+0x10800] ;  /* 0x01080000dab4783b */ /* 0x000fee0000000200 */
[----:B------:R-:W-:Y:S01]  /*2970*/  HMMA.16816.F32.BF16 R32, R172, R166, R32 ;  /* 0x000000a6ac20723c */ /* 0x000fe20000041820 */
[----:B------:R2:W-:Y:S07]  /*2980*/  LDSM.16.M88.4 R164, [R3+0x2000] ;  /* 0x0020000003a4783b */ /* 0x0005ee0000000200 */
[-C--:B------:R-:W-:Y:S01]  /*2990*/  HMMA.16816.F32.BF16 R4, R184, R188.reuse, R4 ;  /* 0x000000bcb804723c */ /* 0x080fe20000041804 */
[----:B------:R-:W3:Y:S07]  /*29a0*/  LDSM.16.M88.4 R172, [R218+0x10000] ;  /* 0x01000000daac783b */ /* 0x000eee0000000200 */
[C---:B------:R-:W-:Y:S08]  /*29b0*/  HMMA.16816.F32.BF16 R8, R192.reuse, R188, R8 ;  /* 0x000000bcc008723c */ /* 0x040ff00000041808 */
[-C--:B------:R-:W-:Y:S04]  /*29c0*/  HMMA.16816.F32.BF16 R12, R192, R190.reuse, R12 ;  /* 0x000000bec00c723c */ /* 0x080fe8000004180c */
[C---:B--2---:R-:W-:Y:S04]  /*29d0*/  FMUL.FTZ R3, R243.reuse, 1.4426950216293334961 ;  /* 0x3fb8aa3bf3037820 */ /* 0x044fe80000410000 */
[C---:B------:R-:W-:Y:S01]  /*29e0*/  HMMA.16816.F32.BF16 R16, R184.reuse, R190, R16 ;  /* 0x000000beb810723c */ /* 0x040fe20000041810 */
[----:B------:R-:W-:Y:S07]  /*29f0*/  LDSM.16.M88.4 R188, [R2+0x2000] ;  /* 0x0020000002bc783b */ /* 0x000fee0000000200 */
[-C--:B-1----:R-:W-:Y:S08]  /*2a00*/  HMMA.16816.F32.BF16 R20, R184, R168.reuse, R20 ;  /* 0x000000a8b814723c */ /* 0x082ff00000041814 */
[C---:B------:R-:W-:Y:S07]  /*2a10*/  HMMA.16816.F32.BF16 R24, R192.reuse, R168, R24 ;  /* 0x000000a8c018723c */ /* 0x040fee0000041818 */
[----:B------:R-:W-:Y:S01]  /*2a20*/  FMUL.FTZ R168, R244, 1.4426950216293334961 ;  /* 0x3fb8aa3bf4a87820 */ /* 0x000fe20000410000 */
[-C--:B------:R-:W-:Y:S01]  /*2a30*/  HMMA.16816.F32.BF16 R28, R192, R170.reuse, R28 ;  /* 0x000000aac01c723c */ /* 0x080fe2000004181c */
[----:B------:R-:W1:Y:S03]  /*2a40*/  LDSM.16.M88.4 R192, [R217+0x10000] ;  /* 0x01000000d9c0783b */ /* 0x000e660000000200 */
[----:B------:R-:W-:Y:S02]  /*2a50*/  FSEL R168, R168, RZ, P0 ;  /* 0x000000ffa8a87208 */ /* 0x000fe40000000000 */
[----:B------:R-:W-:Y:S02]  /*2a60*/  FSETP.NEU.FTZ.AND P0, PT, R243, -INF , PT ;  /* 0xff800000f300780b */ /* 0x000fe40003f1d000 */
[----:B------:R-:W-:Y:S04]  /*2a70*/  HMMA.16816.F32.BF16 R32, R184, R170, R32 ;  /* 0x000000aab820723c */ /* 0x000fe80000041820 */
[----:B------:R-:W-:Y:S02]  /*2a80*/  FSEL R3, R3, RZ, P0 ;  /* 0x000000ff03037208 */ /* 0x000fe40000000000 */
[----:B------:R-:W-:Y:S02]  /*2a90*/  FSETP.NEU.FTZ.AND P0, PT, R242, -INF , PT ;  /* 0xff800000f200780b */ /* 0x000fe40003f1d000 */
[-C--:B---3--:R-:W-:Y:S05]  /*2aa0*/  HMMA.16816.F32.BF16 R4, R164, R172.reuse, R4 ;  /* 0x000000aca404723c */ /* 0x088fea0000041804 */
[----:B------:R-:W-:Y:S03]  /*2ab0*/  IADD3 R185, R212, R214, RZ ;  /* 0x000000d6d4b97210 */ /* 0x000fe60007ffe0ff */
[C---:B------:R-:W-:Y:S08]  /*2ac0*/  HMMA.16816.F32.BF16 R8, R176.reuse, R172, R8 ;  /* 0x000000acb008723c */ /* 0x040ff00000041808 */
[-C--:B------:R-:W-:Y:S08]  /*2ad0*/  HMMA.16816.F32.BF16 R12, R176, R174.reuse, R12 ;  /* 0x000000aeb00c723c */ /* 0x080ff0000004180c */
[C---:B------:R-:W-:Y:S08]  /*2ae0*/  HMMA.16816.F32.BF16 R16, R164.reuse, R174, R16 ;  /* 0x000000aea410723c */ /* 0x040ff00000041810 */
[-C--:B------:R-:W-:Y:S08]  /*2af0*/  HMMA.16816.F32.BF16 R20, R164, R180.reuse, R20 ;  /* 0x000000b4a414723c */ /* 0x080ff00000041814 */
[C---:B------:R-:W-:Y:S08]  /*2b00*/  HMMA.16816.F32.BF16 R24, R176.reuse, R180, R24 ;  /* 0x000000b4b018723c */ /* 0x040ff00000041818 */
[-C--:B------:R-:W-:Y:S08]  /*2b10*/  HMMA.16816.F32.BF16 R28, R176, R182.reuse, R28 ;  /* 0x000000b6b01c723c */ /* 0x080ff0000004181c */
[----:B------:R-:W-:Y:S01]  /*2b20*/  HMMA.16816.F32.BF16 R32, R164, R182, R32 ;  /* 0x000000b6a420723c */ /* 0x000fe20000041820 */
[----:B------:R2:W3:Y:S07]  /*2b30*/  LDSM.16.M88.4 R164, [R2+0x3000] ;  /* 0x0030000002a4783b */ /* 0x0004ee0000000200 */
[-C--:B-1----:R-:W-:Y:S05]  /*2b40*/  HMMA.16816.F32.BF16 R4, R188, R192.reuse, R4 ;  /* 0x000000c0bc04723c */ /* 0x082fea0000041804 */
[----:B--2---:R-:W-:Y:S07]  /*2b50*/  FMUL.FTZ R2, R242, 1.4426950216293334961 ;  /* 0x3fb8aa3bf2027820 */ /* 0x004fee0000410000 */
[----:B------:R-:W-:Y:S02]  /*2b60*/  FSEL R2, R2, RZ, P0 ;  /* 0x000000ff02027208 */ /* 0x000fe40000000000 */
[----:B------:R-:W-:Y:S10]  /*2b70*/  FSETP.NEU.FTZ.AND P0, PT, R241, -INF , PT ;  /* 0xff800000f100780b */ /* 0x000ff40003f1d000 */
[--C-:B------:R-:W-:Y:S02]  /*2b80*/  FFMA.FTZ R4, R4, c[0x0][0x23c], -R168.reuse ;  /* 0x00008f0004047a23 */ /* 0x100fe400000108a8 */
[----:B------:R-:W-:Y:S01]  /*2b90*/  FFMA.FTZ R5, R5, c[0x0][0x23c], -R168 ;  /* 0x00008f0005057a23 */ /* 0x000fe200000108a8 */
[----:B------:R-:W-:Y:S01]  /*2ba0*/  FSEL R0, R0, RZ, P0 ;  /* 0x000000ff00007208 */ /* 0x000fe20000000000 */
[--C-:B------:R-:W-:Y:S01]  /*2bb0*/  FFMA.FTZ R6, R6, c[0x0][0x23c], -R3.reuse ;  /* 0x00008f0006067a23 */ /* 0x100fe20000010803 */
[----:B------:R-:W-:Y:S01]  /*2bc0*/  MUFU.EX2 R199, R4 ;  /* 0x0000000400c77308 */ /* 0x000fe20000000800 */
[--C-:B------:R-:W-:Y:S01]  /*2bd0*/  FFMA.FTZ R7, R7, c[0x0][0x23c], -R3.reuse ;  /* 0x00008f0007077a23 */ /* 0x100fe20000010803 */
[C---:B---3--:R-:W-:Y:S08]  /*2be0*/  HMMA.16816.F32.BF16 R8, R164.reuse, R192, R8 ;  /* 0x000000c0a408723c */ /* 0x048ff00000041808 */
[----:B------:R-:W-:Y:S01]  /*2bf0*/  MUFU.EX2 R196, R5 ;  /* 0x0000000500c47308 */ /* 0x000fe20000000800 */
[-C--:B------:R-:W-:Y:S08]  /*2c00*/  HMMA.16816.F32.BF16 R12, R164, R194.reuse, R12 ;  /* 0x000000c2a40c723c */ /* 0x080ff0000004180c */
[C---:B------:R-:W-:Y:S01]  /*2c10*/  HMMA.16816.F32.BF16 R16, R188.reuse, R194, R16 ;  /* 0x000000c2bc10723c */ /* 0x040fe20000041810 */
[----:B------:R-:W-:Y:S06]  /*2c20*/  MUFU.EX2 R180, R6 ;  /* 0x0000000600b47308 */ /* 0x000fec0000000800 */
[--C-:B------:R-:W-:Y:S04]  /*2c30*/  FFMA.FTZ R8, R8, c[0x0][0x23c], -R2.reuse ;  /* 0x00008f0008087a23 */ /* 0x100fe80000010802 */
[----:B------:R1:W2:Y:S01]  /*2c40*/  MUFU.EX2 R207, R7 ;  /* 0x0000000700cf7308 */ /* 0x0002a20000000800 */
[----:B------:R-:W-:Y:S02]  /*2c50*/  FFMA.FTZ R9, R9, c[0x0][0x23c], -R2 ;  /* 0x00008f0009097a23 */ /* 0x000fe40000010802 */
[----:B------:R-:W-:Y:S02]  /*2c60*/  FFMA.FTZ R10, R10, c[0x0][0x23c], -R0 ;  /* 0x00008f000a0a7a23 */ /* 0x000fe40000010800 */
[--C-:B------:R-:W-:Y:S02]  /*2c70*/  FFMA.FTZ R12, R12, c[0x0][0x23c], -R2.reuse ;  /* 0x00008f000c0c7a23 */ /* 0x100fe40000010802 */
[----:B------:R-:W-:Y:S02]  /*2c80*/  FFMA.FTZ R13, R13, c[0x0][0x23c], -R2 ;  /* 0x00008f000d0d7a23 */ /* 0x000fe40000010802 */
[--C-:B------:R-:W-:Y:S01]  /*2c90*/  FFMA.FTZ R11, R11, c[0x0][0x23c], -R0.reuse ;  /* 0x00008f000b0b7a23 */ /* 0x100fe20000010800 */
[----:B------:R-:W-:Y:S01]  /*2ca0*/  MUFU.EX2 R228, R8 ;  /* 0x0000000800e47308 */ /* 0x000fe20000000800 */
[----:B------:R-:W-:Y:S02]  /*2cb0*/  FFMA.FTZ R14, R14, c[0x0][0x23c], -R0 ;  /* 0x00008f000e0e7a23 */ /* 0x000fe40000010800 */
[--C-:B------:R-:W-:Y:S02]  /*2cc0*/  FFMA.FTZ R16, R16, c[0x0][0x23c], -R168.reuse ;  /* 0x00008f0010107a23 */ /* 0x100fe400000108a8 */
[----:B------:R-:W-:Y:S02]  /*2cd0*/  FFMA.FTZ R17, R17, c[0x0][0x23c], -R168 ;  /* 0x00008f0011117a23 */ /* 0x000fe400000108a8 */
[--C-:B------:R-:W-:Y:S02]  /*2ce0*/  FFMA.FTZ R18, R18, c[0x0][0x23c], -R3.reuse ;  /* 0x00008f0012127a23 */ /* 0x100fe40000010803 */
[--C-:B------:R-:W-:Y:S01]  /*2cf0*/  FFMA.FTZ R19, R19, c[0x0][0x23c], -R3.reuse ;  /* 0x00008f0013137a23 */ /* 0x100fe20000010803 */
[----:B------:R-:W-:Y:S01]  /*2d00*/  MUFU.EX2 R198, R16 ;  /* 0x0000001000c67308 */ /* 0x000fe20000000800 */
[----:B------:R-:W-:Y:S01]  /*2d10*/  FFMA.FTZ R15, R15, c[0x0][0x23c], -R0 ;  /* 0x00008f000f0f7a23 */ /* 0x000fe20000010800 */
[----:B-1----:R-:W1:Y:S08]  /*2d20*/  LDSM.16.M88.4 R4, [R217+0x10800] ;  /* 0x01080000d904783b */ /* 0x002e700000000200 */
[----:B------:R-:W-:Y:S10]  /*2d30*/  MUFU.EX2 R195, R17 ;  /* 0x0000001100c37308 */ /* 0x000ff40000000800 */
[----:B------:R-:W-:Y:S10]  /*2d40*/  MUFU.EX2 R202, R18 ;  /* 0x0000001200ca7308 */ /* 0x000ff40000000800 */
[----:B------:R-:W-:Y:S10]  /*2d50*/  MUFU.EX2 R201, R19 ;  /* 0x0000001300c97308 */ /* 0x000ff40000000800 */
[----:B------:R-:W3:Y:S01]  /*2d60*/  MUFU.EX2 R227, R9 ;  /* 0x0000000900e37308 */ /* 0x000ee20000000800 */
[-C--:B-1----:R-:W-:Y:S09]  /*2d70*/  HMMA.16816.F32.BF16 R20, R188, R4.reuse, R20 ;  /* 0x00000004bc14723c */ /* 0x082ff20000041814 */
[----:B------:R-:W-:Y:S01]  /*2d80*/  MUFU.EX2 R229, R10 ;  /* 0x0000000a00e57308 */ /* 0x000fe20000000800 */
[C---:B------:R-:W-:Y:S07]  /*2d90*/  HMMA.16816.F32.BF16 R24, R164.reuse, R4, R24 ;  /* 0x00000004a418723c */ /* 0x040fee0000041818 */
[----:B--2---:R-:W-:Y:S01]  /*2da0*/  F2FP.BF16.PACK_AB R5, R207, R180 ;  /* 0x000000b4cf05723e */ /* 0x004fe200000010ff */
[-C--:B------:R-:W-:Y:S01]  /*2db0*/  HMMA.16816.F32.BF16 R28, R164, R6.reuse, R28 ;  /* 0x00000006a41c723c */ /* 0x080fe2000004181c */
[----:B------:R-:W-:Y:S03]  /*2dc0*/  MUFU.EX2 R230, R11 ;  /* 0x0000000b00e67308 */ /* 0x000fe60000000800 */
[----:B------:R1:W-:Y:S01]  /*2dd0*/  STS [R231+0x20400], R5 ;  /* 0x02040005e7007388 */ /* 0x0003e20000000800 */
[----:B---3--:R-:W-:Y:S03]  /*2de0*/  F2FP.BF16.PACK_AB R4, R227, R228 ;  /* 0x000000e4e304723e */ /* 0x008fe600000010ff */
[----:B------:R-:W-:Y:S03]  /*2df0*/  HMMA.16816.F32.BF16 R32, R188, R6, R32 ;  /* 0x00000006bc20723c */ /* 0x000fe60000041820 */
[----:B------:R-:W-:Y:S01]  /*2e00*/  MUFU.EX2 R206, R12 ;  /* 0x0000000c00ce7308 */ /* 0x000fe20000000800 */
[--C-:B------:R-:W-:Y:S02]  /*2e10*/  FFMA.FTZ R22, R22, c[0x0][0x23c], -R3.reuse ;  /* 0x00008f0016167a23 */ /* 0x100fe40000010803 */
[--C-:B------:R-:W-:Y:S02]  /*2e20*/  FFMA.FTZ R23, R23, c[0x0][0x23c], -R3.reuse ;  /* 0x00008f0017177a23 */ /* 0x100fe40000010803 */
[--C-:B------:R-:W-:Y:S04]  /*2e30*/  FFMA.FTZ R24, R24, c[0x0][0x23c], -R2.reuse ;  /* 0x00008f0018187a23 */ /* 0x100fe80000010802 */
[----:B------:R-:W-:Y:S01]  /*2e40*/  FFMA.FTZ R25, R25, c[0x0][0x23c], -R2 ;  /* 0x00008f0019197a23 */ /* 0x000fe20000010802 */
[----:B------:R-:W1:Y:S01]  /*2e50*/  MUFU.EX2 R205, R13 ;  /* 0x0000000d00cd7308 */ /* 0x000e620000000800 */
[----:B------:R-:W-:Y:S02]  /*2e60*/  FFMA.FTZ R26, R26, c[0x0][0x23c], -R0 ;  /* 0x00008f001a1a7a23 */ /* 0x000fe40000010800 */
[--C-:B------:R-:W-:Y:S02]  /*2e70*/  FFMA.FTZ R28, R28, c[0x0][0x23c], -R2.reuse ;  /* 0x00008f001c1c7a23 */ /* 0x100fe40000010802 */
[----:B------:R-:W-:Y:S02]  /*2e80*/  FFMA.FTZ R2, R29, c[0x0][0x23c], -R2 ;  /* 0x00008f001d027a23 */ /* 0x000fe40000010802 */
[--C-:B------:R-:W-:Y:S02]  /*2e90*/  FFMA.FTZ R30, R30, c[0x0][0x23c], -R0.reuse ;  /* 0x00008f001e1e7a23 */ /* 0x100fe40000010800 */
[--C-:B------:R-:W-:Y:S01]  /*2ea0*/  FFMA.FTZ R27, R27, c[0x0][0x23c], -R0.reuse ;  /* 0x00008f001b1b7a23 */ /* 0x100fe20000010800 */
[----:B------:R2:W-:Y:S01]  /*2eb0*/  MUFU.EX2 R188, R2 ;  /* 0x0000000200bc7308 */ /* 0x0005e20000000800 */
[----:B------:R-:W-:Y:S02]  /*2ec0*/  FFMA.FTZ R0, R31, c[0x0][0x23c], -R0 ;  /* 0x00008f001f007a23 */ /* 0x000fe40000010800 */
[--C-:B------:R-:W-:Y:S02]  /*2ed0*/  FFMA.FTZ R34, R34, c[0x0][0x23c], -R3.reuse ;  /* 0x00008f0022227a23 */ /* 0x100fe40000010803 */
[----:B------:R-:W-:Y:S02]  /*2ee0*/  FFMA.FTZ R3, R35, c[0x0][0x23c], -R3 ;  /* 0x00008f0023037a23 */ /* 0x000fe40000010803 */
[--C-:B------:R-:W-:Y:S02]  /*2ef0*/  FFMA.FTZ R20, R20, c[0x0][0x23c], -R168.reuse ;  /* 0x00008f0014147a23 */ /* 0x100fe400000108a8 */
[--C-:B------:R-:W-:Y:S01]  /*2f00*/  FFMA.FTZ R21, R21, c[0x0][0x23c], -R168.reuse ;  /* 0x00008f0015157a23 */ /* 0x100fe200000108a8 */
[----:B------:R3:W-:Y:S01]  /*2f10*/  MUFU.EX2 R187, R0 ;  /* 0x0000000000bb7308 */ /* 0x0007e20000000800 */
[--C-:B------:R-:W-:Y:S02]  /*2f20*/  FFMA.FTZ R32, R32, c[0x0][0x23c], -R168.reuse ;  /* 0x00008f0020207a23 */ /* 0x100fe400000108a8 */
[----:B------:R-:W-:Y:S01]  /*2f30*/  FFMA.FTZ R168, R33, c[0x0][0x23c], -R168 ;  /* 0x00008f0021a87a23 */ /* 0x000fe200000108a8 */
[----:B-1----:R-:W-:Y:S06]  /*2f40*/  F2FP.BF16.PACK_AB R5, R205, R206 ;  /* 0x000000cecd05723e */ /* 0x002fec00000010ff */
[----:B------:R1:W-:Y:S01]  /*2f50*/  MUFU.EX2 R183, R3 ;  /* 0x0000000300b77308 */ /* 0x0003e20000000800 */
[----:B--2---:R-:W-:Y:S05]  /*2f60*/  F2FP.BF16.PACK_AB R2, R196, R199 ;  /* 0x000000c7c402723e */ /* 0x004fea00000010ff */
[----:B------:R2:W-:Y:S04]  /*2f70*/  STS [R231+0x20000], R2 ;  /* 0x02000002e7007388 */ /* 0x0005e80000000800 */
[----:B------:R-:W-:Y:S01]  /*2f80*/  MUFU.EX2 R226, R14 ;  /* 0x0000000e00e27308 */ /* 0x000fe20000000800 */
[----:B---3--:R-:W-:Y:S05]  /*2f90*/  F2FP.BF16.PACK_AB R0, R201, R202 ;  /* 0x000000cac900723e */ /* 0x008fea00000010ff */
[----:B------:R-:W-:Y:S04]  /*2fa0*/  STS [R238+0x20400], R0 ;  /* 0x02040000ee007388 */ /* 0x000fe80000000800 */
[----:B------:R-:W3:Y:S01]  /*2fb0*/  MUFU.EX2 R223, R15 ;  /* 0x0000000f00df7308 */ /* 0x000ee20000000800 */
[----:B-1----:R-:W-:Y:S09]  /*2fc0*/  F2FP.BF16.PACK_AB R3, R230, R229 ;  /* 0x000000e5e603723e */ /* 0x002ff200000010ff */
[----:B------:R-:W-:Y:S01]  /*2fd0*/  MUFU.EX2 R193, R20 ;  /* 0x0000001400c17308 */ /* 0x000fe20000000800 */
[----:B--2---:R-:W-:Y:S05]  /*2fe0*/  F2FP.BF16.PACK_AB R2, R195, R198 ;  /* 0x000000c6c302723e */ /* 0x004fea00000010ff */
[----:B------:R-:W-:Y:S04]  /*2ff0*/  STS [R238+0x20000], R2 ;  /* 0x02000002ee007388 */ /* 0x000fe80000000800 */
[----:B------:R-:W1:Y:S01]  /*3000*/  MUFU.EX2 R192, R21 ;  /* 0x0000001500c07308 */ /* 0x000e620000000800 */
[----:B------:R3:W-:Y:S04]  /*3010*/  STS [R231+0x21000], R4 ;  /* 0x02100004e7007388 */ /* 0x0007e80000000800 */
[----:B------:R1:W-:Y:S05]  /*3020*/  STS [R231+0x21400], R3 ;  /* 0x02140003e7007388 */ /* 0x0003ea0000000800 */
[----:B------:R-:W-:Y:S01]  /*3030*/  MUFU.EX2 R197, R22 ;  /* 0x0000001600c57308 */ /* 0x000fe20000000800 */
[----:B------:R-:W-:Y:S09]  /*3040*/  STS [R238+0x21000], R5 ;  /* 0x02100005ee007388 */ /* 0x000ff20000000800 */
[----:B------:R-:W2:Y:S01]  /*3050*/  MUFU.EX2 R194, R23 ;  /* 0x0000001700c27308 */ /* 0x000ea20000000800 */
[----:B---3--:R-:W-:Y:S09]  /*3060*/  F2FP.BF16.PACK_AB R4, R223, R226 ;  /* 0x000000e2df04723e */ /* 0x008ff200000010ff */
[----:B------:R-:W-:Y:S01]  /*3070*/  MUFU.EX2 R181, R32 ;  /* 0x0000002000b57308 */ /* 0x000fe20000000800 */
[----:B-1----:R-:W-:Y:S01]  /*3080*/  F2FP.BF16.PACK_AB R3, R192, R193 ;  /* 0x000000c1c003723e */ /* 0x002fe200000010ff */
[----:B------:R-:W-:Y:S04]  /*3090*/  STS [R238+0x21400], R4 ;  /* 0x02140004ee007388 */ /* 0x000fe80000000800 */
[----:B------:R1:W-:Y:S04]  /*30a0*/  STS [R236+0x20000], R3 ;  /* 0x02000003ec007388 */ /* 0x0003e80000000800 */
[----:B------:R-:W3:Y:S01]  /*30b0*/  MUFU.EX2 R182, R168 ;  /* 0x000000a800b67308 */ /* 0x000ee20000000800 */
[----:B--2---:R-:W-:Y:S05]  /*30c0*/  F2FP.BF16.PACK_AB R2, R194, R197 ;  /* 0x000000c5c202723e */ /* 0x004fea00000010ff */
[----:B------:R-:W-:Y:S04]  /*30d0*/  STS [R236+0x20400], R2 ;  /* 0x02040002ec007388 */ /* 0x000fe80000000800 */
[----:B------:R-:W1:Y:S10]  /*30e0*/  MUFU.EX2 R186, R34 ;  /* 0x0000002200ba7308 */ /* 0x000e740000000800 */
[----:B------:R-:W-:Y:S01]  /*30f0*/  MUFU.EX2 R203, R24 ;  /* 0x0000001800cb7308 */ /* 0x000fe20000000800 */
[----:B---3--:R-:W-:Y:S05]  /*3100*/  F2FP.BF16.PACK_AB R0, R182, R181 ;  /* 0x000000b5b600723e */ /* 0x008fea00000010ff */
[----:B------:R-:W-:Y:S04]  /*3110*/  STS [R237+0x20000], R0 ;  /* 0x02000000ed007388 */ /* 0x000fe80000000800 */
[----:B------:R-:W2:Y:S01]  /*3120*/  MUFU.EX2 R200, R25 ;  /* 0x0000001900c87308 */ /* 0x000ea20000000800 */
[----:B-1----:R-:W-:Y:S05]  /*3130*/  F2FP.BF16.PACK_AB R3, R183, R186 ;  /* 0x000000bab703723e */ /* 0x002fea00000010ff */
[----:B------:R1:W-:Y:S04]  /*3140*/  STS [R237+0x20400], R3 ;  /* 0x02040003ed007388 */ /* 0x0003e80000000800 */
[----:B------:R-:W-:Y:S10]  /*3150*/  MUFU.EX2 R204, R26 ;  /* 0x0000001a00cc7308 */ /* 0x000ff40000000800 */
[----:B------:R-:W3:Y:S01]  /*3160*/  MUFU.EX2 R191, R27 ;  /* 0x0000001b00bf7308 */ /* 0x000ee20000000800 */
[----:B--2---:R-:W-:Y:S05]  /*3170*/  F2FP.BF16.PACK_AB R5, R200, R203 ;  /* 0x000000cbc805723e */ /* 0x004fea00000010ff */
[----:B------:R-:W-:Y:S04]  /*3180*/  STS [R236+0x21000], R5 ;  /* 0x02100005ec007388 */ /* 0x000fe80000000800 */
[----:B------:R-:W2:Y:S01]  /*3190*/  MUFU.EX2 R189, R28 ;  /* 0x0000001c00bd7308 */ /* 0x000ea20000000800 */
[----:B-1----:R-:W-:Y:S02]  /*31a0*/  IADD3 R3, R212, R211, RZ ;  /* 0x000000d3d4037210 */ /* 0x002fe40007ffe0ff */
[----:B------:R-:W-:Y:S02]  /*31b0*/  MOV R211, c[0x0][0x1c0] ;  /* 0x0000700000d37a02 */ /* 0x000fe40000000f00 */
[----:B------:R-:W-:Y:S05]  /*31c0*/  IADD3 R184, R214, R3, RZ ;  /* 0x00000003d6b87210 */ /* 0x000fea0007ffe0ff */
[----:B------:R-:W1:Y:S01]  /*31d0*/  MUFU.EX2 R190, R30 ;  /* 0x0000001e00be7308 */ /* 0x000e620000000800 */
[----:B------:R-:W-:Y:S01]  /*31e0*/  IMAD R211, R211, c[0x0][0x22c], RZ ;  /* 0x00008b00d3d37a24 */ /* 0x000fe200078e02ff */
[----:B---3--:R-:W-:Y:S04]  /*31f0*/  F2FP.BF16.PACK_AB R4, R191, R204 ;  /* 0x000000ccbf04723e */ /* 0x008fe800000010ff */
[----:B------:R-:W-:Y:S01]  /*3200*/  LEA R211, -R211, RZ, 0x6 ;  /* 0x000000ffd3d37211 */ /* 0x000fe200078e31ff */
[----:B------:R-:W-:Y:S01]  /*3210*/  STS [R236+0x21400], R4 ;  /* 0x02140004ec007388 */ /* 0x000fe20000000800 */
[----:B--2---:R-:W-:Y:S05]  /*3220*/  F2FP.BF16.PACK_AB R2, R188, R189 ;  /* 0x000000bdbc02723e */ /* 0x004fea00000010ff */
[----:B------:R-:W-:Y:S01]  /*3230*/  STS [R237+0x21000], R2 ;  /* 0x02100002ed007388 */ /* 0x000fe20000000800 */
[----:B-1----:R-:W-:Y:S05]  /*3240*/  F2FP.BF16.PACK_AB R0, R187, R190 ;  /* 0x000000bebb00723e */ /* 0x002fea00000010ff */
[----:B------:R1:W-:Y:S04]  /*3250*/  STS [R237+0x21400], R0 ;  /* 0x02140000ed007388 */ /* 0x0003e80000000800 */
[----:B------:R-:W-:Y:S08]  /*3260*/  LDSM.16.M88.4 R32, [R212+0x8000] ;  /* 0x00800000d420783b */ /* 0x000ff00000000200 */
[----:B------:R-:W2:Y:S08]  /*3270*/  LDSM.16.M88.4 R16, [R215+0x14000] ;  /* 0x01400000d710783b */ /* 0x000eb00000000200 */
[----:B------:R-:W3:Y:S08]  /*3280*/  LDSM.16.M88.4 R28, [R212+0x9000] ;  /* 0x00900000d41c783b */ /* 0x000ef00000000200 */
[----:B------:R-:W3:Y:S08]  /*3290*/  LDSM.16.M88.4 R164, [R215+0x14800] ;  /* 0x01480000d7a4783b */ /* 0x000ef00000000200 */
[----:B-1----:R-:W4:Y:S04]  /*32a0*/  LDL R0, [R1+0x8] ;  /* 0x0000080001007983 */ /* 0x002f280000100800 */
[----:B------:R-:W-:Y:S08]  /*32b0*/  LDSM.16.M88.4 R168, [R3+0x8000] ;  /* 0x0080000003a8783b */ /* 0x000ff00000000200 */
[----:B------:R-:W4:Y:S01]  /*32c0*/  LDL R2, [R1+0x4] ;  /* 0x0000040001027983 */ /* 0x000f220000100800 */
[-C--:B--2---:R-:W-:Y:S03]  /*32d0*/  HMMA.16816.F32.BF16 R4, R32, R16.reuse, RZ ;  /* 0x000000102004723c */ /* 0x084fe600000418ff */
[----:B------:R-:W1:Y:S05]  /*32e0*/  LDSM.16.M88.4 R172, [R216+0x14000] ;  /* 0x01400000d8ac783b */ /* 0x000e6a0000000200 */
[C---:B---3--:R-:W-:Y:S03]  /*32f0*/  HMMA.16816.F32.BF16 R8, R28.reuse, R16, RZ ;  /* 0x000000101c08723c */ /* 0x048fe600000418ff */
[----:B------:R-:W2:Y:S05]  /*3300*/  LDSM.16.M88.4 R176, [R3+0x9000] ;  /* 0x0090000003b0783b */ /* 0x000eaa0000000200 */
[-C--:B------:R-:W-:Y:S08]  /*3310*/  HMMA.16816.F32.BF16 R12, R28, R18.reuse, RZ ;  /* 0x000000121c0c723c */ /* 0x080ff000000418ff */
[C---:B------:R-:W-:Y:S08]  /*3320*/  HMMA.16816.F32.BF16 R16, R32.reuse, R18, RZ ;  /* 0x000000122010723c */ /* 0x040ff000000418ff */
[-C--:B------:R-:W-:Y:S08]  /*3330*/  HMMA.16816.F32.BF16 R20, R32, R164.reuse, RZ ;  /* 0x000000a42014723c */ /* 0x080ff000000418ff */
[C---:B------:R-:W-:Y:S08]  /*3340*/  HMMA.16816.F32.BF16 R24, R28.reuse, R164, RZ ;  /* 0x000000a41c18723c */ /* 0x040ff000000418ff */
[-C--:B------:R-:W-:Y:S08]  /*3350*/  HMMA.16816.F32.BF16 R28, R28, R166.reuse, RZ ;  /* 0x000000a61c1c723c */ /* 0x080ff000000418ff */
[----:B------:R-:W-:Y:S01]  /*3360*/  HMMA.16816.F32.BF16 R32, R32, R166, RZ ;  /* 0x000000a62020723c */ /* 0x000fe200000418ff */
[----:B------:R-:W3:Y:S07]  /*3370*/  LDSM.16.M88.4 R164, [R216+0x14800] ;  /* 0x01480000d8a4783b */ /* 0x000eee0000000200 */
        /* <DEDUP_REMOVED lines=8> */
[----:B------:R-:W1:Y:S07]  /*3400*/  LDSM.16.M88.4 R176, [R218+0x14000] ;  /* 0x01400000dab0783b */ /* 0x000e6e0000000200 */
[----:B------:R-:W-:Y:S01]  /*3410*/  HMMA.16816.F32.BF16 R32, R168, R166, R32 ;  /* 0x000000a6a820723c */ /* 0x000fe20000041820 */
[----:B------:R-:W2:Y:S08]  /*3420*/  LDSM.16.M88.4 R164, [R185+0x9000] ;  /* 0x00900000b9a4783b */ /* 0x000eb00000000200 */
[----:B------:R-:W3:Y:S01]  /*3430*/  LDSM.16.M88.4 R168, [R218+0x14800] ;  /* 0x01480000daa8783b */ /* 0x000ee20000000200 */
[-C--:B-1----:R-:W-:Y:S08]  /*3440*/  HMMA.16816.F32.BF16 R4, R172, R176.reuse, R4 ;  /* 0x000000b0ac04723c */ /* 0x082ff00000041804 */
[C---:B--2---:R-:W-:Y:S08]  /*3450*/  HMMA.16816.F32.BF16 R8, R164.reuse, R176, R8 ;  /* 0x000000b0a408723c */ /* 0x044ff00000041808 */
[-C--:B------:R-:W-:Y:S08]  /*3460*/  HMMA.16816.F32.BF16 R12, R164, R178.reuse, R12 ;  /* 0x000000b2a40c723c */ /* 0x080ff0000004180c */
[C---:B------:R-:W-:Y:S08]  /*3470*/  HMMA.16816.F32.BF16 R16, R172.reuse, R178, R16 ;  /* 0x000000b2ac10723c */ /* 0x040ff00000041810 */
[-C--:B---3--:R-:W-:Y:S08]  /*3480*/  HMMA.16816.F32.BF16 R20, R172, R168.reuse, R20 ;  /* 0x000000a8ac14723c */ /* 0x088ff00000041814 */
        /* <DEDUP_REMOVED lines=10> */
[----:B------:R-:W1:Y:S03]  /*3530*/  LDSM.16.M88.4 R168, [R217+0x14800] ;  /* 0x01480000d9a8783b */ /* 0x000e660000000200 */
[----:B----4-:R-:W-:Y:S04]  /*3540*/  IADD3 R178, P0, R0, UR8, RZ ;  /* 0x0000000800b27c10 */ /* 0x010fe8000ff1e0ff */
[----:B------:R-:W-:Y:S04]  /*3550*/  IADD3.X R179, R2, UR7, RZ, P0, !PT ;  /* 0x0000000702b37c10 */ /* 0x000fe800087fe4ff */
[C---:B------:R-:W-:Y:S01]  /*3560*/  LEA R224, P0, R211.reuse, R224, 0x2 ;  /* 0x000000e0d3e07211 */ /* 0x040fe200078010ff */
[----:B------:R-:W2:Y:S03]  /*3570*/  LDG.E R176, [R178.64] ;  /* 0x00000022b2b07981 */ /* 0x000ea6000c1e1900 */
[----:B------:R-:W-:Y:S02]  /*3580*/  LEA.HI.X.SX32 R225, R211, R225, 0x2, P0 ;  /* 0x000000e1d3e17211 */ /* 0x000fe400000f16ff */
[----:B------:R-:W-:Y:S01]  /*3590*/  PLOP3.LUT P0, PT, PT, PT, UP2, 0x80, 0x0 ;  /* 0x000000000000781c */ /* 0x000fe20003f0f028 */
[----:B------:R-:W3:Y:S04]  /*35a0*/  LDG.E R2, [R178.64+0x20] ;  /* 0x00002022b2027981 */ /* 0x000ee8000c1e1900 */
[----:B------:R-:W4:Y:S04]  /*35b0*/  LDG.E R0, [R178.64+0x80] ;  /* 0x00008022b2007981 */ /* 0x000f28000c1e1900 */
[----:B------:R-:W2:Y:S01]  /*35c0*/  LDG.E R177, [R178.64+0xa0] ;  /* 0x0000a022b2b17981 */ /* 0x000ea2000c1e1900 */
        /* <DEDUP_REMOVED lines=46> */
[C---:B---3--:R-:W-:Y:S01]  /*38b0*/  FADD.FTZ R6, -R2.reuse, R6 ;  /* 0x0000000602067221 */ /* 0x048fe20000010100 */
[C---:B------:R-:W-:Y:S01]  /*38c0*/  HMMA.16816.F32.BF16 R16, R164.reuse, R170, R16 ;  /* 0x000000aaa410723c */ /* 0x040fe20000041810 */
[----:B------:R-:W1:Y:S03]  /*38d0*/  LDSM.16.M88.4 R168, [R217+0x18800] ;  /* 0x01880000d9a8783b */ /* 0x000e660000000200 */
[----:B------:R-:W-:Y:S02]  /*38e0*/  FADD.FTZ R7, -R2, R7 ;  /* 0x0000000702077221 */ /* 0x000fe40000010100 */
[----:B------:R-:W-:Y:S02]  /*38f0*/  FADD.FTZ R4, -R176, R4 ;  /* 0x00000004b0047221 */ /* 0x000fe40000010100 */
[----:B----4-:R-:W-:Y:S04]  /*3900*/  FADD.FTZ R8, -R0, R8 ;  /* 0x0000000800087221 */ /* 0x010fe80000010100 */
[----:B------:R-:W-:Y:S02]  /*3910*/  FADD.FTZ R5, -R176, R5 ;  /* 0x00000005b0057221 */ /* 0x000fe40000010100 */
[----:B------:R-:W-:Y:S02]  /*3920*/  FMUL.FTZ R180, R180, R6 ;  /* 0x00000006b4b47220 */ /* 0x000fe40000410000 */
[----:B------:R-:W-:Y:S02]  /*3930*/  FADD.FTZ R12, -R0, R12 ;  /* 0x0000000c000c7221 */ /* 0x000fe40000010100 */
[C---:B------:R-:W-:Y:S02]  /*3940*/  FADD.FTZ R11, -R177.reuse, R11 ;  /* 0x0000000bb10b7221 */ /* 0x040fe40000010100 */
[----:B------:R-:W-:Y:S02]  /*3950*/  FADD.FTZ R6, -R177, R14 ;  /* 0x0000000eb1067221 */ /* 0x000fe40000010100 */
[----:B------:R-:W-:Y:S02]  /*3960*/  FMUL.FTZ R179, R199, R4 ;  /* 0x00000004c7b37220 */ /* 0x000fe40000410000 */
[C---:B------:R-:W-:Y:S02]  /*3970*/  FADD.FTZ R16, -R176.reuse, R16 ;  /* 0x00000010b0107221 */ /* 0x040fe40000010100 */
[----:B------:R-:W-:Y:S02]  /*3980*/  FADD.FTZ R17, -R176, R17 ;  /* 0x00000011b0117221 */ /* 0x000fe40000010100 */
[C---:B------:R-:W-:Y:S02]  /*3990*/  FADD.FTZ R18, -R2.reuse, R18 ;  /* 0x0000001202127221 */ /* 0x040fe40000010100 */
[----:B------:R-:W-:Y:S02]  /*39a0*/  FADD.FTZ R19, -R2, R19 ;  /* 0x0000001302137221 */ /* 0x000fe40000010100 */
[----:B------:R-:W-:Y:S02]  /*39b0*/  FMUL.FTZ R178, R196, R5 ;  /* 0x00000005c4b27220 */ /* 0x000fe40000410000 */
[----:B------:R-:W-:Y:S01]  /*39c0*/  FMUL.FTZ R6, R226, R6 ;  /* 0x00000006e2067220 */ /* 0x000fe20000410000 */
[-C--:B-1----:R-:W-:Y:S08]  /*39d0*/  HMMA.16816.F32.BF16 R20, R164, R168.reuse, R20 ;  /* 0x000000a8a414723c */ /* 0x082ff00000041814 */
[C---:B------:R-:W-:Y:S07]  /*39e0*/  HMMA.16816.F32.BF16 R24, R172.reuse, R168, R24 ;  /* 0x000000a8ac18723c */ /* 0x040fee0000041818 */
[----:B------:R-:W-:Y:S01]  /*39f0*/  FMUL.FTZ R169, R198, R16 ;  /* 0x00000010c6a97220 */ /* 0x000fe20000410000 */
[-C--:B------:R-:W-:Y:S08]  /*3a00*/  HMMA.16816.F32.BF16 R28, R172, R170.reuse, R28 ;  /* 0x000000aaac1c723c */ /* 0x080ff0000004181c */
[----:B------:R-:W-:Y:S01]  /*3a10*/  FADD.FTZ R20, -R176, R20 ;  /* 0x00000014b0147221 */ /* 0x000fe20000010100 */
[----:B------:R-:W-:Y:S04]  /*3a20*/  HMMA.16816.F32.BF16 R32, R164, R170, R32 ;  /* 0x000000aaa420723c */ /* 0x000fe80000041820 */
[C---:B------:R-:W-:Y:S02]  /*3a30*/  FADD.FTZ R22, -R2.reuse, R22 ;  /* 0x0000001602167221 */ /* 0x040fe40000010100 */
[----:B------:R-:W-:Y:S02]  /*3a40*/  FADD.FTZ R23, -R2, R23 ;  /* 0x0000001702177221 */ /* 0x000fe40000010100 */
[----:B------:R-:W-:Y:S04]  /*3a50*/  FADD.FTZ R21, -R176, R21 ;  /* 0x00000015b0157221 */ /* 0x000fe80000010100 */
[----:B------:R-:W-:Y:S02]  /*3a60*/  FMUL.FTZ R167, R195, R17 ;  /* 0x00000011c3a77220 */ /* 0x000fe40000410000 */
[----:B------:R-:W-:Y:S02]  /*3a70*/  FMUL.FTZ R172, R193, R20 ;  /* 0x00000014c1ac7220 */ /* 0x000fe40000410000 */
[----:B------:R-:W-:Y:S02]  /*3a80*/  FMUL.FTZ R164, R202, R18 ;  /* 0x00000012caa47220 */ /* 0x000fe40000410000 */
        /* <DEDUP_REMOVED lines=14> */
[----:B------:R-:W-:Y:S02]  /*3b70*/  FMUL.FTZ R9, R228, R8 ;  /* 0x00000008e4097220 */ /* 0x000fe40000410000 */
[C---:B------:R-:W-:Y:S02]  /*3b80*/  FADD.FTZ R23, -R0.reuse, R24 ;  /* 0x0000001800177221 */ /* 0x040fe40000010100 */
[C---:B------:R-:W-:Y:S02]  /*3b90*/  FADD.FTZ R22, -R0.reuse, R25 ;  /* 0x0000001900167221 */ /* 0x040fe40000010100 */
[C---:B------:R-:W-:Y:S02]  /*3ba0*/  FADD.FTZ R25, -R0.reuse, R28 ;  /* 0x0000001c00197221 */ /* 0x040fe40000010100 */
[----:B------:R-:W-:Y:S02]  /*3bb0*/  FADD.FTZ R24, -R0, R29 ;  /* 0x0000001d00187221 */ /* 0x000fe40000010100 */
        /* <DEDUP_REMOVED lines=44> */
.L_x_464:
        /* <DEDUP_REMOVED lines=125> */
[----:B------:R-:W2:Y:S01]  /*4650*/  LDL R176, [R1] ;  /* 0x0000000001b07983 */ /* 0x000ea20000100800 */
[----:B------:R-:W-:Y:S02]  /*4660*/  IMAD.MOV.U32 R5, RZ, RZ, c[0x0][0x370] ;  /* 0x0000dc00ff057624 */ /* 0x000fe400078e00ff */
[----:B------:R-:W-:Y:S02]  /*4670*/  IMAD.MOV.U32 R6, RZ, RZ, c[0x0][0x374] ;  /* 0x0000dd00ff067624 */ /* 0x000fe400078e00ff */
[C---:B------:R-:W-:Y:S05]  /*4680*/  IMAD.U32 R0, R5.reuse, -0x40, RZ ;  /* 0xffffffc005007824 */ /* 0x040fea00078e00ff */
[C---:B------:R-:W-:Y:S04]  /*4690*/  LEA R2, P1, R0.reuse, R234, 0x1 ;  /* 0x000000ea00027211 */ /* 0x040fe800078208ff */
[----:B------:R-:W-:Y:S02]  /*46a0*/  LEA.HI.X.SX32 R0, R0, R235, 0x1, P1 ;  /* 0x000000eb00007211 */ /* 0x000fe400008f0eff */
[----:B------:R-:W-:Y:S03]  /*46b0*/  MOV R234, R2 ;  /* 0x0000000200ea7202 */ /* 0x000fe60000000f00 */
[----:B------:R-:W-:Y:S01]  /*46c0*/  IMAD.MOV.U32 R235, RZ, RZ, R0 ;  /* 0x000000ffffeb7224 */ /* 0x000fe200078e0000 */
[C---:B------:R-:W-:Y:S04]  /*46d0*/  LEA R4, P1, R5.reuse, R234, 0x6 ;  /* 0x000000ea05047211 */ /* 0x040fe800078230ff */
[----:B------:R-:W-:Y:S02]  /*46e0*/  LEA.HI.X R5, R5, R235, R6, 0x6, P1 ;  /* 0x000000eb05057211 */ /* 0x000fe400008f3406 */
[----:B--2---:R-:W-:Y:S05]  /*46f0*/  SHF.L.U32 R0, R176, 0x1, RZ ;  /* 0x00000001b0007819 */ /* 0x004fea00000006ff */
[----:B------:R-:W-:Y:S01]  /*4700*/  @!PT LDS RZ, [RZ] ;  /* 0x00000000fffff984 */ /* 0x000fe20000000800 */
[----:B------:R-:W-:Y:S01]  /*4710*/  @!PT LDS RZ, [RZ] ;  /* 0x00000000fffff984 */ /* 0x000fe20000000800 */
[----:B------:R-:W-:Y:S01]  /*4720*/  @!PT LDS RZ, [RZ] ;  /* 0x00000000fffff984 */ /* 0x000fe20000000800 */
[----:B------:R1:W-:Y:S04]  /*4730*/  LDGSTS.E.BYPASS.LTC128B.128 [R0+0x8000], [R234.64] ;  /* 0x08000000ea007fae */ /* 0x0003e8000b901d62 */
[----:B------:R1:W-:Y:S04]  /*4740*/  LDGSTS.E.BYPASS.LTC128B.128 [R0+0xa000], [R234.64+0x80] ;  /* 0x0a000080ea007fae */ /* 0x0003e8000b901d62 */
[----:B------:R1:W-:Y:S04]  /*4750*/  LDGSTS.E.BYPASS.LTC128B.128 [R0+0x9000], [R4.64] ;  /* 0x0900000004007fae */ /* 0x0003e8000b901d62 */
[----:B------:R1:W-:Y:S04]  /*4760*/  LDGSTS.E.BYPASS.LTC128B.128 [R0+0xb000], [R4.64+0x80] ;  /* 0x0b00008004007fae */ /* 0x0003e8000b901d62 */
[----:B------:R-:W0:Y:S02]  /*4770*/  LDGDEPBAR ;  /* 0x00000000000079af */ /* 0x000e240000000000 */
.L_x_465:
        /* <DEDUP_REMOVED lines=10> */
[----:B------:R-:W-:Y:S02]  /*4820*/  IMAD R188, R188, 0x18, RZ ;  /* 0x00000018bcbc7824 */ /* 0x000fe400078e02ff */
[----:B------:R-:W-:Y:S02]  /*4830*/  IMAD.SHL.U32 R191, R191, 0x20, RZ ;  /* 0x00000020bfbf7824 */ /* 0x000fe400078e00ff */
[----:B------:R-:W3:Y:S01]  /*4840*/  LDSM.16.MT88.4 R164, [R208+0x4000] ;  /* 0x00400000d0a4783b */ /* 0x000ee20000004200 */
[----:B------:R-:W-:Y:S02]  /*4850*/  IMAD.MOV.U32 R190, RZ, RZ, c[0x0][0x22c] ;  /* 0x00008b00ffbe7624 */ /* 0x000fe400078e00ff */
[----:B------:R-:W-:Y:S02]  /*4860*/  IMAD.MOV.U32 R189, RZ, RZ, c[0x0][0x22c] ;  /* 0x00008b00ffbd7624 */ /* 0x000fe400078e00ff */
[----:B------:R-:W4:Y:S01]  /*4870*/  LDL R2, [R1+0x14] ;  /* 0x0000140001027983 */ /* 0x000f220000100800 */
[----:B------:R-:W-:Y:S02]  /*4880*/  IMAD R190, R190, c[0x0][0x1c0], RZ ;  /* 0x00007000bebe7a24 */ /* 0x000fe400078e02ff */
[----:B------:R-:W-:Y:S02]  /*4890*/  IMAD R189, R189, c[0x0][0x1c0], RZ ;  /* 0x00007000bdbd7a24 */ /* 0x000fe400078e02ff */
[----:B------:R-:W-:Y:S01]  /*48a0*/  LDSM.16.M88.4 R168, [R3+0x1c000] ;  /* 0x01c0000003a8783b */ /* 0x000fe20000000200 */
[----:B------:R-:W-:Y:S02]  /*48b0*/  IMAD R190, R190, 0x28, RZ ;  /* 0x00000028bebe7824 */ /* 0x000fe400078e02ff */
[----:B------:R-:W-:Y:S02]  /*48c0*/  IMAD R189, R189, 0x38, RZ ;  /* 0x00000038bdbd7824 */ /* 0x000fe400078e02ff */
[----:B-1----:R-:W4:Y:S05]  /*48d0*/  LDL R0, [R1+0x18] ;  /* 0x0000180001007983 */ /* 0x002f2a0000100800 */
[----:B------:R-:W1:Y:S05]  /*48e0*/  LDSM.16.MT88.4 R172, [R208+0x800] ;  /* 0x00080000d0ac783b */ /* 0x000e6a0000004200 */
[----:B------:R-:W1:Y:S01]  /*48f0*/  LDSM.16.M88.4 R176, [R3+0x1d000] ;  /* 0x01d0000003b0783b */ /* 0x000e620000000200 */
[-C--:B--2---:R-:W-:Y:S04]  /*4900*/  HMMA.16816.F32.BF16 R4, R32, R16.reuse, RZ ;  /* 0x000000102004723c */ /* 0x084fe800000418ff */
[----:B------:R-:W2:Y:S04]  /*4910*/  LDSM.16.MT88.4 R180, [R208+0x4800] ;  /* 0x00480000d0b4783b */ /* 0x000ea80000004200 */
        /* <DEDUP_REMOVED lines=68> */
[-C--:B-1----:R-:W-:Y:S03]  /*4d60*/  HMMA.16816.F32.BF16 R4, R168, R176.reuse, R4 ;  /* 0x000000b0a804723c */ /* 0x082fe60000041804 */
[----:B------:R-:W-:Y:S05]  /*4d70*/  LDSM.16.M88.4 R184, [R184+0x1f000] ;  /* 0x01f00000b8b8783b */ /* 0x000fea0000000200 */
[C---:B--2---:R-:W-:Y:S08]  /*4d80*/  HMMA.16816.F32.BF16 R8, R180.reuse, R176, R8 ;  /* 0x000000b0b408723c */ /* 0x044ff00000041808 */
[-C--:B------:R-:W-:Y:S08]  /*4d90*/  HMMA.16816.F32.BF16 R12, R180, R178.reuse, R12 ;  /* 0x000000b2b40c723c */ /* 0x080ff0000004180c */
[C---:B------:R-:W-:Y:S01]  /*4da0*/  HMMA.16816.F32.BF16 R16, R168.reuse, R178, R16 ;  /* 0x000000b2a810723c */ /* 0x040fe20000041810 */
[----:B------:R-:W1:Y:S07]  /*4db0*/  LDSM.16.MT88.4 R176, [R208+0x3800] ;  /* 0x00380000d0b0783b */ /* 0x000e6e0000004200 */
[-C--:B---3--:R-:W-:Y:S08]  /*4dc0*/  HMMA.16816.F32.BF16 R20, R168, R164.reuse, R20 ;  /* 0x000000a4a814723c */ /* 0x088ff00000041814 */
[C---:B------:R-:W-:Y:S07]  /*4dd0*/  HMMA.16816.F32.BF16 R24, R180.reuse, R164, R24 ;  /* 0x000000a4b418723c */ /* 0x040fee0000041818 */
[----:B----4-:R-:W-:Y:S01]  /*4de0*/  @P0 IADD3 R164, P1, R2, UR4, RZ ;  /* 0x0000000402a40c10 */ /* 0x010fe2000ff3e0ff */
[-C--:B------:R-:W-:Y:S01]  /*4df0*/  HMMA.16816.F32.BF16 R28, R180, R166.reuse, R28 ;  /* 0x000000a6b41c723c */ /* 0x080fe2000004181c */
[----:B------:R-:W2:Y:S01]  /*4e00*/  LDSM.16.MT88.4 R180, [R208+0x7800] ;  /* 0x00780000d0b4783b */ /* 0x000ea20000004200 */
[----:B------:R-:W-:Y:S02]  /*4e10*/  @UP2 UIADD3 UR4, UP1, UR4, -0x100, URZ ;  /* 0xffffff0004042890 */ /* 0x000fe4000ff3e03f */
[----:B------:R-:W-:Y:S01]  /*4e20*/  @P0 IADD3.X R165, R0, UR5, RZ, P1, !PT ;  /* 0x0000000500a50c10 */ /* 0x000fe20008ffe4ff */
[----:B------:R-:W-:Y:S01]  /*4e30*/  IMAD.MOV.U32 R0, RZ, RZ, c[0x0][0x22c] ;  /* 0x00008b00ff007624 */ /* 0x000fe200078e00ff */
[CC--:B------:R-:W-:Y:S01]  /*4e40*/  LEA R2, P1, R240.reuse, R224.reuse, 0x2 ;  /* 0x000000e0f0027211 */ /* 0x0c0fe200078210ff */
[----:B------:R-:W-:Y:S01]  /*4e50*/  @UP2 UIADD3.X UR5, UR5, -0x1, URZ, UP1, !UPT ;  /* 0xffffffff05052890 */ /* 0x000fe20008ffe43f */
[----:B------:R-:W-:Y:S01]  /*4e60*/  HMMA.16816.F32.BF16 R32, R168, R166, R32 ;  /* 0x000000a6a820723c */ /* 0x000fe20000041820 */
[----:B------:R3:W5:Y:S03]  /*4e70*/  @P0 LDG.E R244, [R164.64] ;  /* 0x00000022a4f40981 */ /* 0x000766000c1e1900 */
[-C--:B------:R-:W-:Y:S01]  /*4e80*/  LEA.HI.X.SX32 R3, R240, R225.reuse, 0x2, P1 ;  /* 0x000000e1f0037211 */ /* 0x080fe200008f16ff */
[----:B------:R-:W-:Y:S01]  /*4e90*/  IMAD R0, R0, c[0x0][0x1c0], RZ ;  /* 0x0000700000007a24 */ /* 0x000fe200078e02ff */
[----:B------:R3:W5:Y:S01]  /*4ea0*/  @P0 LDG.E R243, [R164.64+0x20] ;  /* 0x00002022a4f30981 */ /* 0x000762000c1e1900 */
[-C--:B------:R-:W-:Y:S01]  /*4eb0*/  LEA R168, P1, R188, R224.reuse, 0x2 ;  /* 0x000000e0bca87211 */ /* 0x080fe200078210ff */
[-C--:B-1----:R-:W-:Y:S03]  /*4ec0*/  HMMA.16816.F32.BF16 R4, R172, R176.reuse, R4 ;  /* 0x000000b0ac04723c */ /* 0x082fe60000041804 */
[----:B------:R3:W5:Y:S02]  /*4ed0*/  @P0 LDG.E R242, [R164.64+0x80] ;  /* 0x00008022a4f20981 */ /* 0x000764000c1e1900 */
[----:B------:R-:W-:Y:S01]  /*4ee0*/  IMAD.SHL.U32 R0, R0, 0x10, RZ ;  /* 0x0000001000007824 */ /* 0x000fe200078e00ff */
[-C--:B------:R-:W-:Y:S02]  /*4ef0*/  LEA.HI.X.SX32 R169, R188, R225.reuse, 0x2, P1 ;  /* 0x000000e1bca97211 */ /* 0x080fe400008f16ff */
[----:B------:R3:W5:Y:S01]  /*4f00*/  @P0 LDG.E R241, [R164.64+0xa0] ;  /* 0x0000a022a4f10981 */ /* 0x000762000c1e1900 */
[C---:B------:R-:W-:Y:S03]  /*4f10*/  HMMA.16816.F32.BF16 R8, R184.reuse, R176, R8 ;  /* 0x000000b0b808723c */ /* 0x040fe60000041808 */
[----:B------:R-:W-:Y:S01]  /*4f20*/  IMAD.MOV.U32 R188, RZ, RZ, c[0x0][0x22c] ;  /* 0x00008b00ffbc7624 */ /* 0x000fe200078e00ff */
[-C--:B------:R-:W-:Y:S03]  /*4f30*/  LEA R170, P0, R0, R224.reuse, 0x2 ;  /* 0x000000e000aa7211 */ /* 0x080fe600078010ff */
[----:B------:R-:W-:Y:S01]  /*4f40*/  IMAD R188, R188, c[0x0][0x1c0], RZ ;  /* 0x00007000bcbc7a24 */ /* 0x000fe200078e02ff */
[-C--:B------:R-:W-:Y:S04]  /*4f50*/  HMMA.16816.F32.BF16 R12, R184, R178.reuse, R12 ;  /* 0x000000b2b80c723c */ /* 0x080fe8000004180c */
[-C--:B------:R-:W-:Y:S01]  /*4f60*/  LEA.HI.X.SX32 R171, R0, R225.reuse, 0x2, P0 ;  /* 0x000000e100ab7211 */ /* 0x080fe200000f16ff */
[----:B------:R-:W-:Y:S01]  /*4f70*/  IMAD R188, R188, 0x30, RZ ;  /* 0x00000030bcbc7824 */ /* 0x000fe200078e02ff */
[CC--:B------:R-:W-:Y:S01]  /*4f80*/  LEA R166, P0, R191.reuse, R224.reuse, 0x2 ;  /* 0x000000e0bfa67211 */ /* 0x0c0fe200078010ff */
[----:B------:R1:W-:Y:S01]  /*4f90*/  RED.E.ADD.F32.FTZ.RN.STRONG.GPU [R224.64], R4 ;  /* 0x00000004e000798e */ /* 0x0003e2000c10e7a2 */
[C---:B------:R-:W-:Y:S04]  /*4fa0*/  HMMA.16816.F32.BF16 R16, R172.reuse, R178, R16 ;  /* 0x000000b2ac10723c */ /* 0x040fe80000041810 */
[----:B------:R4:W-:Y:S01]  /*4fb0*/  RED.E.ADD.F32.FTZ.RN.STRONG.GPU [R2.64], R5 ;  /* 0x000000050200798e */ /* 0x0009e2000c10e7a2 */
[-C--:B------:R-:W-:Y:S03]  /*4fc0*/  LEA.HI.X.SX32 R167, R191, R225.reuse, 0x2, P0 ;  /* 0x000000e1bfa77211 */ /* 0x080fe600000f16ff */
[-C--:B--2---:R-:W-:Y:S01]  /*4fd0*/  HMMA.16816.F32.BF16 R20, R172, R180.reuse, R20 ;  /* 0x000000b4ac14723c */ /* 0x084fe20000041814 */
[----:B------:R2:W-:Y:S03]  /*4fe0*/  RED.E.ADD.F32.FTZ.RN.STRONG.GPU [R170.64], R6 ;  /* 0x00000006aa00798e */ /* 0x0005e6000c10e7a2 */
[CC--:B---3--:R-:W-:Y:S02]  /*4ff0*/  LEA R164, P2, R190.reuse, R224.reuse, 0x2 ;  /* 0x000000e0bea47211 */ /* 0x0c8fe400078410ff */
[----:B------:R3:W-:Y:S02]  /*5000*/  RED.E.ADD.F32.FTZ.RN.STRONG.GPU [R168.64], R7 ;  /* 0x00000007a800798e */ /* 0x0007e4000c10e7a2 */
[C---:B------:R-:W-:Y:S03]  /*5010*/  HMMA.16816.F32.BF16 R24, R184.reuse, R180, R24 ;  /* 0x000000b4b818723c */ /* 0x040fe60000041818 */
[----:B------:R3:W-:Y:S01]  /*5020*/  RED.E.ADD.F32.FTZ.RN.STRONG.GPU [R166.64], R8 ;  /* 0x00000008a600798e */ /* 0x0007e2000c10e7a2 */
[-C--:B------:R-:W-:Y:S04]  /*5030*/  LEA.HI.X.SX32 R165, R190, R225.reuse, 0x2, P2 ;  /* 0x000000e1bea57211 */ /* 0x080fe800010f16ff */
[-C--:B------:R-:W-:Y:S01]  /*5040*/  HMMA.16816.F32.BF16 R28, R184, R182.reuse, R28 ;  /* 0x000000b6b81c723c */ /* 0x080fe2000004181c */
[----:B------:R3:W-:Y:S03]  /*5050*/  RED.E.ADD.F32.FTZ.RN.STRONG.GPU [R164.64], R9 ;  /* 0x00000009a400798e */ /* 0x0007e6000c10e7a2 */
[CC--:B-1----:R-:W-:Y:S04]  /*5060*/  LEA R4, P1, R188.reuse, R224.reuse, 0x2 ;  /* 0x000000e0bc047211 */ /* 0x0c2fe800078210ff */
[----:B------:R-:W-:Y:S04]  /*5070*/  HMMA.16816.F32.BF16 R32, R172, R182, R32 ;  /* 0x000000b6ac20723c */ /* 0x000fe80000041820 */
[-C--:B----4-:R-:W-:Y:S01]  /*5080*/  LEA.HI.X.SX32 R5, R188, R225.reuse, 0x2, P1 ;  /* 0x000000e1bc057211 */ /* 0x090fe200008f16ff */
[----:B------:R-:W-:Y:S01]  /*5090*/  IMAD.MOV.U32 R188, RZ, RZ, c[0x0][0x22c] ;  /* 0x00008b00ffbc7624 */ /* 0x000fe200078e00ff */
[CC--:B--2---:R-:W-:Y:S03]  /*50a0*/  LEA R6, P0, R189.reuse, R224.reuse, 0x2 ;  /* 0x000000e0bd067211 */ /* 0x0c4fe600078010ff */
[----:B------:R1:W-:Y:S03]  /*50b0*/  RED.E.ADD.F32.FTZ.RN.STRONG.GPU [R4.64], R10 ;  /* 0x0000000a0400798e */ /* 0x0003e6000c10e7a2 */
[----:B------:R-:W-:Y:S01]  /*50c0*/  IMAD R188, R188, c[0x0][0x1c0], RZ ;  /* 0x00007000bcbc7a24 */ /* 0x000fe200078e02ff */
[-C--:B---3--:R-:W-:Y:S02]  /*50d0*/  LEA.HI.X.SX32 R7, R189, R225.reuse, 0x2, P0 ;  /* 0x000000e1bd077211 */ /* 0x088fe400000f16ff */
[-C--:B------:R-:W-:Y:S01]  /*50e0*/  LEA R8, P2, R250, R224.reuse, 0x2 ;  /* 0x000000e0fa087211 */ /* 0x080fe200078410ff */
[----:B------:R-:W-:Y:S02]  /*50f0*/  IMAD.SHL.U32 R188, R188, 0x10, RZ ;  /* 0x00000010bcbc7824 */ /* 0x000fe400078e00ff */
[----:B------:R2:W-:Y:S01]  /*5100*/  RED.E.ADD.F32.FTZ.RN.STRONG.GPU [R6.64], R11 ;  /* 0x0000000b0600798e */ /* 0x0005e2000c10e7a2 */
[-C--:B------:R-:W-:Y:S02]  /*5110*/  LEA.HI.X.SX32 R9, R250, R225.reuse, 0x2, P2 ;  /* 0x000000e1fa097211 */ /* 0x080fe400010f16ff */
[C---:B------:R-:W-:Y:S02]  /*5120*/  IADD3 R178, R188.reuse, 0x20, RZ ;  /* 0x00000020bcb27810 */ /* 0x040fe40007ffe0ff */
[----:B------:R-:W-:Y:S01]  /*5130*/  RED.E.ADD.F32.FTZ.RN.STRONG.GPU [R224.64+0x80], R16 ;  /* 0x00008010e000798e */ /* 0x000fe2000c10e7a2 */
[C---:B------:R-:W-:Y:S02]  /*5140*/  IADD3 R176, R188.reuse, 0x20, RZ ;  /* 0x00000020bcb07810 */ /* 0x040fe40007ffe0ff */
[----:B------:R-:W-:Y:S01]  /*5150*/  IADD3 R177, R188, 0x20, RZ ;  /* 0x00000020bcb17810 */ /* 0x000fe20007ffe0ff */
[----:B------:R-:W-:Y:S01]  /*5160*/  IMAD.MOV.U32 R188, RZ, RZ, c[0x0][0x22c] ;  /* 0x00008b00ffbc7624 */ /* 0x000fe200078e00ff */
[----:B------:R3:W-:Y:S01]  /*5170*/  RED.E.ADD.F32.FTZ.RN.STRONG.GPU [R2.64+0x80], R17 ;  /* 0x000080110200798e */ /* 0x0007e2000c10e7a2 */
[C---:B------:R-:W-:Y:S02]  /*5180*/  IMAD.IADD R176, R240.reuse, 0x1, R176 ;  /* 0x00000001f0b07824 */ /* 0x040fe400078e02b0 */
[----:B------:R-:W-:Y:S02]  /*5190*/  IMAD.IADD R177, R240, 0x1, R177 ;  /* 0x00000001f0b17824 */ /* 0x000fe400078e02b1 */
[----:B------:R-:W-:Y:S02]  /*51a0*/  IMAD R188, R188, c[0x0][0x1c0], RZ ;  /* 0x00007000bcbc7a24 */ /* 0x000fe400078e02ff */
[----:B------:R-:W-:Y:S01]  /*51b0*/  IMAD.IADD R177, R240, 0x1, R177 ;  /* 0x00000001f0b17824 */ /* 0x000fe200078e02b1 */
[-C--:B-1----:R-:W-:Y:S01]  /*51c0*/  LEA R4, P0, R178, R224.reuse, 0x2 ;  /* 0x000000e0b2047211 */ /* 0x082fe200078010ff */
[----:B------:R-:W-:Y:S03]  /*51d0*/  IMAD.SHL.U32 R188, R188, 0x10, RZ ;  /* 0x00000010bcbc7824 */ /* 0x000fe600078e00ff */
[-C--:B------:R-:W-:Y:S02]  /*51e0*/  LEA.HI.X.SX32 R5, R178, R225.reuse, 0x2, P0 ;  /* 0x000000e1b2057211 */ /* 0x080fe400000f16ff */
[CC--:B------:R-:W-:Y:S02]  /*51f0*/  LEA R10, P0, R177.reuse, R224.reuse, 0x2 ;  /* 0x000000e0b10a7211 */ /* 0x0c0fe400078010ff */
[----:B------:R-:W-:Y:S01]  /*5200*/  IADD3 R171, R188, 0x40, RZ ;  /* 0x00000040bcab7810 */ /* 0x000fe20007ffe0ff */
[----:B------:R1:W-:Y:S01]  /*5210*/  RED.E.ADD.F32.FTZ.RN.STRONG.GPU [R4.64], R18 ;  /* 0x000000120400798e */ /* 0x0003e2000c10e7a2 */
[CC--:B--2---:R-:W-:Y:S02]  /*5220*/  LEA R6, P1, R176.reuse, R224.reuse, 0x2 ;  /* 0x000000e0b0067211 */ /* 0x0c4fe400078210ff */
[-C--:B------:R-:W-:Y:S02]  /*5230*/  LEA.HI.X.SX32 R11, R177, R225.reuse, 0x2, P0 ;  /* 0x000000e1b10b7211 */ /* 0x080fe400000f16ff */
[-C--:B------:R-:W-:Y:S01]  /*5240*/  LEA.HI.X.SX32 R7, R176, R225.reuse, 0x2, P1 ;  /* 0x000000e1b0077211 */ /* 0x080fe200008f16ff */
[----:B------:R-:W-:Y:S01]  /*5250*/  IMAD.IADD R176, R240, 0x1, R249 ;  /* 0x00000001f0b07824 */ /* 0x000fe200078e02f9 */
[C---:B------:R-:W-:Y:S02]  /*5260*/  IADD3 R170, R188.reuse, 0x40, RZ ;  /* 0x00000040bcaa7810 */ /* 0x040fe40007ffe0ff */
[----:B------:R-:W-:Y:S01]  /*5270*/  IADD3 R168, R188, 0x40, RZ ;  /* 0x00000040bca87810 */ /* 0x000fe20007ffe0ff */
[----:B------:R2:W-:Y:S01]  /*5280*/  RED.E.ADD.F32.FTZ.RN.STRONG.GPU [R6.64], R19 ;  /* 0x000000130600798e */ /* 0x0005e2000c10e7a2 */
[----:B---3--:R-:W-:Y:S01]  /*5290*/  IADD3 R17, R0, 0x60, RZ ;  /* 0x0000006000117810 */ /* 0x008fe20007ffe0ff */
[----:B------:R-:W-:Y:S01]  /*52a0*/  IMAD.IADD R170, R240, 0x1, R170 ;  /* 0x00000001f0aa7824 */ /* 0x000fe200078e02aa */
[----:B------:R-:W-:Y:S01]  /*52b0*/  IADD3 R16, R0, 0x60, RZ ;  /* 0x0000006000107810 */ /* 0x000fe20007ffe0ff */
[----:B------:R-:W-:Y:S01]  /*52c0*/  IMAD.IADD R168, R240, 0x1, R168 ;  /* 0x00000001f0a87824 */ /* 0x000fe200078e02a8 */
[----:B------:R-:W-:Y:S01]  /*52d0*/  RED.E.ADD.F32.FTZ.RN.STRONG.GPU [R10.64], R12 ;  /* 0x0000000c0a00798e */ /* 0x000fe2000c10e7a2 */
[----:B------:R-:W-:Y:S02]  /*52e0*/  IADD3 R0, R0, 0x60, RZ ;  /* 0x0000006000007810 */ /* 0x000fe40007ffe0ff */
[C---:B------:R-:W-:Y:S02]  /*52f0*/  IMAD.IADD R168, R240.reuse, 0x1, R168 ;  /* 0x00000001f0a87824 */ /* 0x040fe400078e02a8 */
[----:B------:R3:W-:Y:S01]  /*5300*/  RED.E.ADD.F32.FTZ.RN.STRONG.GPU [R8.64], R13 ;  /* 0x0000000d0800798e */ /* 0x0007e2000c10e7a2 */
[C---:B------:R-:W-:Y:S02]  /*5310*/  IMAD.IADD R16, R240.reuse, 0x1, R16 ;  /* 0x00000001f0107824 */ /* 0x040fe400078e0210 */
[C---:B------:R-:W-:Y:S01]  /*5320*/  IMAD.IADD R0, R240.reuse, 0x1, R0 ;  /* 0x00000001f0007824 */ /* 0x040fe200078e0200 */
[CC--:B-1----:R-:W-:Y:S03]  /*5330*/  LEA R4, P1, R249.reuse, R224.reuse, 0x2 ;  /* 0x000000e0f9047211 */ /* 0x0c2fe600078210ff */
[----:B------:R-:W-:Y:S01]  /*5340*/  IMAD.IADD R0, R240, 0x1, R0 ;  /* 0x00000001f0007824 */ /* 0x000fe200078e0200 */
[-C--:B------:R-:W-:Y:S05]  /*5350*/  LEA.HI.X.SX32 R5, R249, R225.reuse, 0x2, P1 ;  /* 0x000000e1f9057211 */ /* 0x080fea00008f16ff */
[----:B------:R1:W-:Y:S01]  /*5360*/  RED.E.ADD.F32.FTZ.RN.STRONG.GPU [R4.64], R14 ;  /* 0x0000000e0400798e */ /* 0x0003e2000c10e7a2 */
[CC--:B--2---:R-:W-:Y:S04]  /*5370*/  LEA R6, P0, R176.reuse, R224.reuse, 0x2 ;  /* 0x000000e0b0067211 */ /* 0x0c4fe800078010ff */
[-C--:B------:R-:W-:Y:S05]  /*5380*/  LEA.HI.X.SX32 R7, R176, R225.reuse, 0x2, P0 ;  /* 0x000000e1b0077211 */ /* 0x080fea00000f16ff */
[----:B------:R2:W-:Y:S01]  /*5390*/  RED.E.ADD.F32.FTZ.RN.STRONG.GPU [R6.64], R15 ;  /* 0x0000000f0600798e */ /* 0x0005e2000c10e7a2 */
[CC--:B---3--:R-:W-:Y:S04]  /*53a0*/  LEA R8, P2, R248.reuse, R224.reuse, 0x2 ;  /* 0x000000e0f8087211 */ /* 0x0c8fe800078410ff */
[----:B------:R-:W-:Y:S01]  /*53b0*/  RED.E.ADD.F32.FTZ.RN.STRONG.GPU [R224.64+0x100], R20 ;  /* 0x00010014e000798e */ /* 0x000fe2000c10e7a2 */
[-C--:B------:R-:W-:Y:S04]  /*53c0*/  LEA.HI.X.SX32 R9, R248, R225.reuse, 0x2, P2 ;  /* 0x000000e1f8097211 */ /* 0x080fe800010f16ff */
[----:B------:R-:W-:Y:S05]  /*53d0*/  RED.E.ADD.F32.FTZ.RN.STRONG.GPU [R2.64+0x100], R21 ;  /* 0x000100150200798e */ /* 0x000fea000c10e7a2 */
[----:B------:R-:W-:Y:S01]  /*53e0*/  LDSM.16.MT88.4 R12, [R209+0x1e000] ;  /* 0x01e00000d10c783b */ /* 0x000fe20000004200 */
[CC--:B-1----:R-:W-:Y:S04]  /*53f0*/  LEA R4, P0, R171.reuse, R224.reuse, 0x2 ;  /* 0x000000e0ab047211 */ /* 0x0c2fe800078010ff */
[-C--:B------:R-:W-:Y:S02]  /*5400*/  LEA.HI.X.SX32 R5, R171, R225.reuse, 0x2, P0 ;  /* 0x000000e1ab057211 */ /* 0x080fe400000f16ff */
[-C--:B------:R-:W-:Y:S03]  /*5410*/  LEA R10, P0, R168, R224.reuse, 0x2 ;  /* 0x000000e0a80a7211 */ /* 0x080fe600078010ff */
[----:B------:R1:W-:Y:S01]  /*5420*/  RED.E.ADD.F32.FTZ.RN.STRONG.GPU [R4.64], R22 ;  /* 0x000000160400798e */ /* 0x0003e2000c10e7a2 */
[-C--:B--2---:R-:W-:Y:S02]  /*5430*/  LEA R6, P1, R170, R224.reuse, 0x2 ;  /* 0x000000e0aa067211 */ /* 0x084fe400078210ff */
[-C--:B------:R-:W-:Y:S02]  /*5440*/  LEA.HI.X.SX32 R11, R168, R225.reuse, 0x2, P0 ;  /* 0x000000e1a80b7211 */ /* 0x080fe400000f16ff */
[-C--:B------:R-:W-:Y:S02]  /*5450*/  LEA.HI.X.SX32 R7, R170, R225.reuse, 0x2, P1 ;  /* 0x000000e1aa077211 */ /* 0x080fe400008f16ff */
[----:B------:R-:W-:Y:S05]  /*5460*/  LDSM.16.MT88.4 R168, [R210+0x2800] ;  /* 0x00280000d2a8783b */ /* 0x000fea0000004200 */
[----:B------:R2:W-:Y:S05]  /*5470*/  RED.E.ADD.F32.FTZ.RN.STRONG.GPU [R6.64], R23 ;  /* 0x000000170600798e */ /* 0x0005ea000c10e7a2 */
[----:B------:R3:W-:Y:S05]  /*5480*/  RED.E.ADD.F32.FTZ.RN.STRONG.GPU [R10.64], R24 ;  /* 0x000000180a00798e */ /* 0x0007ea000c10e7a2 */
[----:B------:R4:W-:Y:S01]  /*5490*/  RED.E.ADD.F32.FTZ.RN.STRONG.GPU [R8.64], R25 ;  /* 0x000000190800798e */ /* 0x0009e2000c10e7a2 */
[CC--:B-1----:R-:W-:Y:S04]  /*54a0*/  LEA R4, P1, R247.reuse, R224.reuse, 0x2 ;  /* 0x000000e0f7047211 */ /* 0x0c2fe800078210ff */
[----:B------:R-:W-:Y:S01]  /*54b0*/  LDSM.16.MT88.4 R20, [R210+0x2000] ;  /* 0x00200000d214783b */ /* 0x000fe20000004200 */
[-C--:B------:R-:W-:Y:S05]  /*54c0*/  LEA.HI.X.SX32 R5, R247, R225.reuse, 0x2, P1 ;  /* 0x000000e1f7057211 */ /* 0x080fea00008f16ff */
[----:B------:R1:W-:Y:S01]  /*54d0*/  RED.E.ADD.F32.FTZ.RN.STRONG.GPU [R4.64], R26 ;  /* 0x0000001a0400798e */ /* 0x0003e2000c10e7a2 */
[CC--:B--2---:R-:W-:Y:S04]  /*54e0*/  LEA R6, P0, R252.reuse, R224.reuse, 0x2 ;  /* 0x000000e0fc067211 */ /* 0x0c4fe800078010ff */
[-C--:B------:R-:W-:Y:S02]  /*54f0*/  LEA.HI.X.SX32 R7, R252, R225.reuse, 0x2, P0 ;  /* 0x000000e1fc077211 */ /* 0x080fe400000f16ff */
[CC--:B---3--:R-:W-:Y:S03]  /*5500*/  LEA R10, P0, R16.reuse, R224.reuse, 0x2 ;  /* 0x000000e0100a7211 */ /* 0x0c8fe600078010ff */
[----:B------:R2:W-:Y:S01]  /*5510*/  RED.E.ADD.F32.FTZ.RN.STRONG.GPU [R6.64], R27 ;  /* 0x0000001b0600798e */ /* 0x0005e2000c10e7a2 */
[-C--:B------:R-:W-:Y:S02]  /*5520*/  LEA.HI.X.SX32 R11, R16, R225.reuse, 0x2, P0 ;  /* 0x000000e1100b7211 */ /* 0x080fe400000f16ff */
[CC--:B----4-:R-:W-:Y:S02]  /*5530*/  LEA R8, P3, R0.reuse, R224.reuse, 0x2 ;  /* 0x000000e000087211 */ /* 0x0d0fe400078610ff */
[----:B------:R-:W-:Y:S02]  /*5540*/  RED.E.ADD.F32.FTZ.RN.STRONG.GPU [R224.64+0x180], R32 ;  /* 0x00018020e000798e */ /* 0x000fe4000c10e7a2 */
[-C--:B------:R-:W-:Y:S01]  /*5550*/  LEA.HI.X.SX32 R9, R0, R225.reuse, 0x2, P3 ;  /* 0x000000e100097211 */ /* 0x080fe200018f16ff */
[----:B------:R-:W-:Y:S02]  /*5560*/  IMAD.IADD R0, R214, 0x1, R210 ;  /* 0x00000001d6007824 */ /* 0x000fe400078e02d2 */
[----:B------:R3:W-:Y:S01]  /*5570*/  RED.E.ADD.F32.FTZ.RN.STRONG.GPU [R2.64+0x180], R33 ;  /* 0x000180210200798e */ /* 0x0007e2000c10e7a2 */
[CC--:B-1----:R-:W-:Y:S04]  /*5580*/  LEA R4, P1, R17.reuse, R224.reuse, 0x2 ;  /* 0x000000e011047211 */ /* 0x0c2fe800078210ff */
[----:B------:R-:W-:Y:S01]  /*5590*/  LDSM.16.MT88.4 R24, [R0+0x2000] ;  /* 0x002000000018783b */ /* 0x000fe20000004200 */
[-C--:B------:R-:W-:Y:S04]  /*55a0*/  LEA.HI.X.SX32 R5, R17, R225.reuse, 0x2, P1 ;  /* 0x000000e111057211 */ /* 0x080fe800008f16ff */
[----:B------:R-:W-:Y:S05]  /*55b0*/  LDSM.16.MT88.4 R16, [R0] ;  /* 0x000000000010783b */ /* 0x000fea0000004200 */
[----:B------:R1:W-:Y:S01]  /*55c0*/  RED.E.ADD.F32.FTZ.RN.STRONG.GPU [R4.64], R34 ;  /* 0x000000220400798e */ /* 0x0003e2000c10e7a2 */
[CC--:B--2---:R-:W-:Y:S04]  /*55d0*/  LEA R6, P2, R246.reuse, R224.reuse, 0x2 ;  /* 0x000000e0f6067211 */ /* 0x0c4fe800078410ff */
[----:B------:R-:W-:Y:S01]  /*55e0*/  RED.E.ADD.F32.FTZ.RN.STRONG.GPU [R10.64], R35 ;  /* 0x000000230a00798e */ /* 0x000fe2000c10e7a2 */
[-C--:B------:R-:W-:Y:S04]  /*55f0*/  LEA.HI.X.SX32 R7, R246, R225.reuse, 0x2, P2 ;  /* 0x000000e1f6077211 */ /* 0x080fe800010f16ff */
[----:B------:R-:W-:Y:S01]  /*5600*/  RED.E.ADD.F32.FTZ.RN.STRONG.GPU [R8.64], R28 ;  /* 0x0000001c0800798e */ /* 0x000fe2000c10e7a2 */
[CC--:B---3--:R-:W-:Y:S04]  /*5610*/  LEA R2, P0, R251.reuse, R224.reuse, 0x2 ;  /* 0x000000e0fb027211 */ /* 0x0c8fe800078010ff */
[----:B------:R-:W-:Y:S01]  /*5620*/  RED.E.ADD.F32.FTZ.RN.STRONG.GPU [R6.64], R29 ;  /* 0x0000001d0600798e */ /* 0x000fe2000c10e7a2 */
[-C--:B------:R-:W-:Y:S02]  /*5630*/  LEA.HI.X.SX32 R3, R251, R225.reuse, 0x2, P0 ;  /* 0x000000e1fb037211 */ /* 0x080fe400000f16ff */
[----:B------:R-:W-:Y:S01]  /*5640*/  PLOP3.LUT P0, PT, PT, PT, UP0, 0x80, 0x0 ;  /* 0x000000000000781c */ /* 0x000fe20003f0f008 */
[----:B------:R-:W-:Y:S01]  /*5650*/  @UP2 UIADD3 UR8, UP0, UR8, -0x100, URZ ;  /* 0xffffff0008082890 */ /* 0x000fe2000ff1e03f */
[----:B------:R-:W-:Y:S03]  /*5660*/  LDSM.16.MT88.4 R8, [R210] ;  /* 0x00000000d208783b */ /* 0x000fe60000004200 */
[----:B------:R-:W-:Y:S02]  /*5670*/  @UP2 UIADD3.X UR7, UR7, -0x1, URZ, UP0, !UPT ;  /* 0xffffffff07072890 */ /* 0x000fe400087fe43f */
[----:B------:R-:W-:Y:S01]  /*5680*/  LDSM.16.MT88.4 R32, [R209+0x1e800] ;  /* 0x01e80000d120783b */ /* 0x000fe20000004200 */
[C---:B-1----:R-:W-:Y:S04]  /*5690*/  LEA R4, P1, R245.reuse, R224, 0x2 ;  /* 0x000000e0f5047211 */ /* 0x042fe800078210ff */
[----:B------:R-:W-:Y:S01]  /*56a0*/  LDSM.16.MT88.4 R164, [R0+0x800] ;  /* 0x0008000000a4783b */ /* 0x000fe20000004200 */
[----:B------:R-:W-:Y:S02]  /*56b0*/  LEA.HI.X.SX32 R5, R245, R225, 0x2, P1 ;  /* 0x000000e1f5057211 */ /* 0x000fe400008f16ff */
[----:B------:R-:W-:Y:S01]  /*56c0*/  ISETP.LT.AND P1, PT, RZ, UR45, PT ;  /* 0x0000002dff007c0c */ /* 0x000fe2000bf21270 */
[----:B------:R-:W-:Y:S01]  /*56d0*/  UMOV UR45, UR6 ;  /* 0x00000006002d7c82 */ /* 0x000fe20008000000 */
[----:B------:R-:W-:Y:S05]  /*56e0*/  LDSM.16.MT88.4 R172, [R0+0x2800] ;  /* 0x0028000000ac783b */ /* 0x000fea0000004200 */
[----:B------:R-:W-:Y:S05]  /*56f0*/  RED.E.ADD.F32.FTZ.RN.STRONG.GPU [R4.64], R30 ;  /* 0x0000001e0400798e */ /* 0x000fea000c10e7a2 */
[----:B------:R-:W1:Y:S05]  /*5700*/  LDSM.16.MT88.4 R4, [R209+0x1c000] ;  /* 0x01c00000d104783b */ /* 0x000e6a0000004200 */
        /* <DEDUP_REMOVED lines=83> */
.L_x_463:
[----:B------:R-:W2:Y:S04]  /*5c40*/  LDL R166, [R1+0xc] ;  /* 0x00000c0001a67983 */ /* 0x000ea80000100800 */
[----:B------:R-:W3:Y:S04]  /*5c50*/  LDL R165, [R1+0x20] ;  /* 0x0000200001a57983 */ /* 0x000ee80000100800 */
[----:B------:R-:W4:Y:S01]  /*5c60*/  LDL R167, [R1+0x38] ;  /* 0x0000380001a77983 */ /* 0x000f220000100800 */
[----:B------:R-:W-:-:S02]  /*5c70*/  F2FP.BF16.PACK_AB R42, R43, R42 ;  /* 0x0000002a2b2a723e */ /* 0x000fc400000010ff */
[----:B------:R-:W-:Y:S01]  /*5c80*/  F2FP.BF16.PACK_AB R40, R41, R40 ;  /* 0x000000282928723e */ /* 0x000fe200000010ff */
[----:B------:R-:W4:Y:S01]  /*5c90*/  LDL R43, [R1+0x10] ;  /* 0x00001000012b7983 */ /* 0x000f220000100800 */
[----:B------:R-:W-:-:S03]  /*5ca0*/  F2FP.BF16.PACK_AB R44, R45, R44 ;  /* 0x0000002c2d2c723e */ /* 0x000fc600000010ff */
[----:B------:R-:W4:Y:S01]  /*5cb0*/  LDL.64 R168, [R1+0x28] ;  /* 0x0000280001a87983 */ /* 0x000f220000100a00 */
[----:B------:R-:W-:Y:S01]  /*5cc0*/  FMUL.FTZ R100, R100, c[0x0][0x2e0] ;  /* 0x0000b80064647a20 */ /* 0x000fe20000410000 */
[----:B------:R-:W-:Y:S01]  /*5cd0*/  F2FP.BF16.PACK_AB R36, R37, R36 ;  /* 0x000000242524723e */ /* 0x000fe200000010ff */
[----:B------:R-:W-:Y:S01]  /*5ce0*/  FMUL.FTZ R6, R101, c[0x0][0x2e0] ;  /* 0x0000b80065067a20 */ /* 0x000fe20000410000 */
[----:B------:R-:W4:Y:S01]  /*5cf0*/  LDL R41, [R1+0x24] ;  /* 0x0000240001297983 */ /* 0x000f220000100800 */
[----:B------:R-:W-:Y:S01]  /*5d00*/  FMUL.FTZ R102, R102, c[0x0][0x2e0] ;  /* 0x0000b80066667a20 */ /* 0x000fe20000410000 */
[----:B------:R-:W-:Y:S01]  /*5d10*/  F2FP.BF16.PACK_AB R38, R39, R38 ;  /* 0x000000262726723e */ /* 0x000fe200000010ff */
[----:B------:R-:W-:Y:S01]  /*5d20*/  FMUL.FTZ R0, R103, c[0x0][0x2e0] ;  /* 0x0000b80067007a20 */ /* 0x000fe20000410000 */
[----:B------:R-:W4:Y:S01]  /*5d30*/  LDL R45, [R1+0x34] ;  /* 0x00003400012d7983 */ /* 0x000f220000100800 */
[----:B------:R-:W-:Y:S01]  /*5d40*/  FMUL.FTZ R112, R112, c[0x0][0x2e0] ;  /* 0x0000b80070707a20 */ /* 0x000fe20000410000 */
[----:B------:R-:W-:Y:S01]  /*5d50*/  F2FP.BF16.PACK_AB R48, R49, R48 ;  /* 0x000000303130723e */ /* 0x000fe200000010ff */
[----:B------:R-:W-:Y:S01]  /*5d60*/  FMUL.FTZ R8, R113, c[0x0][0x2e0] ;  /* 0x0000b80071087a20 */ /* 0x000fe20000410000 */
[----:B------:R-:W4:Y:S01]  /*5d70*/  LDL R164, [R1] ;  /* 0x0000000001a47983 */ /* 0x000f220000100800 */
        /* <DEDUP_REMOVED lines=94> */
[----:B------:R-:W-:Y:S01]  /*6360*/  F2FP.BF16.PACK_AB R56, R57, R56 ;  /* 0x000000383938723e */ /* 0x000fe200000010ff */
[----:B------:R-:W1:Y:S01]  /*6370*/  S2R R35, SR_CTAID.Y ;  /* 0x0000000000237919 */ /* 0x000e620000002600 */
[----:B------:R-:W-:Y:S01]  /*6380*/  F2FP.BF16.PACK_AB R18, R18, R154 ;  /* 0x0000009a1212723e */ /* 0x000fe200000010ff */
[----:B------:R-:W-:Y:S01]  /*6390*/  ULDC.64 UR6, c[0x0][0x3a0] ;  /* 0x0000e80000067ab9 */ /* 0x000fe20000000a00 */
        /* <DEDUP_REMOVED lines=19> */
[----:B------:R-:W-:Y:S01]  /*64d0*/  F2FP.BF16.PACK_AB R94, R95, R94 ;  /* 0x0000005e5f5e723e */ /* 0x000fe200000010ff */
[----:B------:R-:W-:Y:S01]  /*64e0*/  IMAD.U32 R4, RZ, RZ, UR36 ;  /* 0x00000024ff047e24 */ /* 0x000fe2000f8e00ff */
[----:B------:R-:W-:Y:S01]  /*64f0*/  F2FP.BF16.PACK_AB R17, R17, R158 ;  /* 0x0000009e1111723e */ /* 0x000fe200000010ff */
[----:B------:R-:W1:Y:S01]  /*6500*/  S2R R37, SR_CTAID.Z ;  /* 0x0000000000257919 */ /* 0x000e620000002700 */
[----:B------:R-:W-:Y:S02]  /*6510*/  UIMAD UR8, UR27, UR6, URZ ;  /* 0x000000061b0872a4 */ /* 0x000fe4000f8e023f */
[----:B------:R-:W-:Y:S01]  /*6520*/  ULDC.64 UR4, c[0x0][0x3a8] ;  /* 0x0000ea0000047ab9 */ /* 0x000fe20000000a00 */
[----:B------:R-:W1:Y:S01]  /*6530*/  S2R R39, SR_TID.X ;  /* 0x0000000000277919 */ /* 0x000e620000002100 */
[----:B------:R-:W-:Y:S01]  /*6540*/  UIMAD UR8, UR36, UR7, UR8 ;  /* 0x00000007240872a4 */ /* 0x000fe2000f8e0208 */
[----:B------:R-:W-:Y:S01]  /*6550*/  IMAD.U32 R11, RZ, RZ, UR36 ;  /* 0x00000024ff0b7e24 */ /* 0x000fe2000f8e00ff */
[----:B------:R-:W-:-:S04]  /*6560*/  UIMAD UR27, UR27, UR4, URZ ;  /* 0x000000041b1b72a4 */ /* 0x000fc8000f8e023f */
[----:B------:R-:W-:Y:S01]  /*6570*/  UIMAD UR27, UR36, UR5, UR27 ;  /* 0x00000005241b72a4 */ /* 0x000fe2000f8e021b */
[----:B--2---:R-:W-:Y:S04]  /*6580*/  STS [R166], R6 ;  /* 0x00000006a6007388 */ /* 0x004fe80000000800 */
[----:B------:R1:W-:Y:S04]  /*6590*/  STS [R166+0x400], R0 ;  /* 0x00040000a6007388 */ /* 0x0003e80000000800 */
[----:B---3--:R-:W-:Y:S04]  /*65a0*/  STS [R165], R8 ;  /* 0x00000008a5007388 */ /* 0x008fe80000000800 */
[----:B----4-:R-:W-:Y:S04]  /*65b0*/  STS [R167], R7 ;  /* 0x00000007a7007388 */ /* 0x010fe80000000800 */
[----:B------:R-:W-:Y:S04]  /*65c0*/  STS [R166+0x2000], R10 ;  /* 0x0020000aa6007388 */ /* 0x000fe80000000800 */
[----:B------:R-:W-:Y:S04]  /*65d0*/  STS [R166+0x2400], R9 ;  /* 0x00240009a6007388 */ /* 0x000fe80000000800 */
[----:B------:R-:W-:Y:S04]  /*65e0*/  STS [R165+0x2000], R13 ;  /* 0x0020000da5007388 */ /* 0x000fe80000000800 */
[----:B------:R2:W-:Y:S04]  /*65f0*/  STS [R165+0x2400], R12 ;  /* 0x0024000ca5007388 */ /* 0x0005e80000000800 */
[----:B------:R-:W-:Y:S04]  /*6600*/  STS [R43], R14 ;  /* 0x0000000e2b007388 */ /* 0x000fe80000000800 */
[----:B------:R-:W-:Y:S04]  /*6610*/  STS [R43+0x400], R16 ;  /* 0x000400102b007388 */ /* 0x000fe80000000800 */
[----:B------:R-:W-:Y:S04]  /*6620*/  STS [R41], R15 ;  /* 0x0000000f29007388 */ /* 0x000fe80000000800 */
[----:B------:R-:W-:Y:S04]  /*6630*/  STS [R45], R32 ;  /* 0x000000202d007388 */ /* 0x000fe80000000800 */
        /* <DEDUP_REMOVED lines=43> */
[----:B------:R-:W-:Y:S01]  /*68f0*/  STS [R165+0xe400], R78 ;  /* 0x00e4004ea5007388 */ /* 0x000fe20000000800 */
[----:B------:R-:W-:-:S03]  /*6900*/  SHF.R.S32.HI R3, RZ, 0x1f, R168 ;  /* 0x0000001fff037819 */ /* 0x000fc600000114a8 */
[----:B------:R-:W-:Y:S01]  /*6910*/  STS [R43+0xc000], R84 ;  /* 0x00c000542b007388 */ /* 0x000fe20000000800 */
[----:B------:R-:W-:-:S03]  /*6920*/  MOV R2, R168 ;  /* 0x000000a800027202 */ /* 0x000fc60000000f00 */
[----:B------:R-:W-:Y:S04]  /*6930*/  STS [R43+0xc400], R86 ;  /* 0x00c400562b007388 */ /* 0x000fe80000000800 */
[----:B------:R-:W-:Y:S04]  /*6940*/  STS [R41+0xc000], R96 ;  /* 0x00c0006029007388 */ /* 0x000fe80000000800 */
[----:B------:R-:W-:Y:S04]  /*6950*/  STS [R41+0xc400], R98 ;  /* 0x00c4006229007388 */ /* 0x000fe80000000800 */
[----:B------:R-:W-:Y:S01]  /*6960*/  STS [R43+0xe000], R88 ;  /* 0x00e000582b007388 */ /* 0x000fe20000000800 */
[----:B------:R-:W-:-:S03]  /*6970*/  IMAD.WIDE.U32 R4, R4, c[0x0][0x3a0], R2 ;  /* 0x0000e80004047a25 */ /* 0x000fc600078e0002 */
[----:B------:R-:W-:Y:S01]  /*6980*/  STS [R43+0xe400], R90 ;  /* 0x00e4005a2b007388 */ /* 0x000fe20000000800 */
[----:B-1----:R-:W-:-:S03]  /*6990*/  SHF.R.S32.HI R0, RZ, 0x1f, R35 ;  /* 0x0000001fff007819 */ /* 0x002fc60000011423 */
[----:B------:R-:W-:Y:S04]  /*69a0*/  STS [R41+0xe000], R92 ;  /* 0x00e0005c29007388 */ /* 0x000fe80000000800 */
[----:B------:R-:W-:Y:S01]  /*69b0*/  STS [R41+0xe400], R94 ;  /* 0x00e4005e29007388 */ /* 0x000fe20000000800 */
[----:B------:R-:W-:Y:S01]  /*69c0*/  IADD3 R5, R5, UR8, RZ ;  /* 0x0000000805057c10 */ /* 0x000fe2000fffe0ff */
[----:B------:R-:W-:Y:S02]  /*69d0*/  IMAD R6, R0, c[0x0][0x388], RZ ;  /* 0x0000e20000067a24 */ /* 0x000fe400078e02ff */
[----:B------:R-:W-:-:S04]  /*69e0*/  IMAD.WIDE.U32 R2, R11, c[0x0][0x3a8], R2 ;  /* 0x0000ea000b027a25 */ /* 0x000fc800078e0002 */
[C---:B------:R-:W-:Y:S02]  /*69f0*/  IMAD R6, R35.reuse, c[0x0][0x38c], R6 ;  /* 0x0000e30023067a24 */ /* 0x040fe400078e0206 */
[----:B------:R-:W-:Y:S01]  /*6a00*/  IMAD.WIDE.U32 R4, R35, c[0x0][0x388], R4 ;  /* 0x0000e20023047a25 */ /* 0x000fe200078e0004 */
[----:B------:R-:W-:-:S03]  /*6a10*/  IADD3 R3, R3, UR27, RZ ;  /* 0x0000001b03037c10 */ /* 0x000fc6000fffe0ff */
[----:B------:R-:W-:Y:S01]  /*6a20*/  IMAD.IADD R5, R5, 0x1, R6 ;  /* 0x0000000105057824 */ /* 0x000fe200078e0206 */
[----:B------:R-:W-:Y:S01]  /*6a30*/  SHF.R.S32.HI R6, RZ, 0x1f, R37 ;  /* 0x0000001fff067819 */ /* 0x000fe20000011425 */
[----:B------:R-:W-:Y:S01]  /*6a40*/  IMAD R0, R0, c[0x0][0x390], RZ ;  /* 0x0000e40000007a24 */ /* 0x000fe200078e02ff */
[----:B------:R-:W-:Y:S01]  /*6a50*/  SHF.R.S32.HI R11, RZ, 0x1f, R39 ;  /* 0x0000001fff0b7819 */ /* 0x000fe20000011427 */
[C---:B------:R-:W-:Y:S01]  /*6a60*/  IMAD.WIDE.U32 R2, R35.reuse, c[0x0][0x390], R2 ;  /* 0x0000e40023027a25 */ /* 0x040fe200078e0002 */
[----:B--2---:R-:W-:Y:S01]  /*6a70*/  SHF.L.U32 R12, R164, 0x1, RZ ;  /* 0x00000001a40c7819 */ /* 0x004fe200000006ff */
[----:B------:R-:W-:Y:S02]  /*6a80*/  BAR.SYNC.DEFER_BLOCKING 0x0 ;  /* 0x0000000000007b1d */ /* 0x000fe40000010000 */
[----:B------:R-:W-:Y:S01]  /*6a90*/  IMAD R0, R35, c[0x0][0x394], R0 ;  /* 0x0000e50023007a24 */ /* 0x000fe200078e0200 */
[----:B------:R-:W-:Y:S01]  /*6aa0*/  LEA.HI R11, R11, R39, RZ, 0x3 ;  /* 0x000000270b0b7211 */ /* 0x000fe200078f18ff */
[----:B------:R-:W-:-:S02]  /*6ab0*/  IMAD R8, R6, c[0x0][0x3b8], RZ ;  /* 0x0000ee0006087a24 */ /* 0x000fc400078e02ff */
[----:B------:R-:W-:Y:S01]  /*6ac0*/  IMAD.IADD R3, R3, 0x1, R0 ;  /* 0x0000000103037824 */ /* 0x000fe200078e0200 */
[----:B------:R-:W-:Y:S01]  /*6ad0*/  SHF.R.S32.HI R0, RZ, 0x3, R11 ;  /* 0x00000003ff007819 */ /* 0x000fe2000001140b */
[C---:B------:R-:W-:Y:S02]  /*6ae0*/  IMAD R8, R37.reuse, c[0x0][0x3bc], R8 ;  /* 0x0000ef0025087a24 */ /* 0x040fe400078e0208 */
[----:B------:R-:W-:-:S04]  /*6af0*/  IMAD.WIDE.U32 R4, R37, c[0x0][0x3b8], R4 ;  /* 0x0000ee0025047a25 */ /* 0x000fc800078e0004 */
[----:B------:R-:W-:Y:S02]  /*6b00*/  IMAD R9, R6, c[0x0][0x3c0], RZ ;  /* 0x0000f00006097a24 */ /* 0x000fe400078e02ff */
[----:B------:R-:W-:-:S04]  /*6b10*/  IMAD.WIDE.U32 R6, R37, c[0x0][0x3c0], R2 ;  /* 0x0000f00025067a25 */ /* 0x000fc800078e0002 */
[----:B------:R-:W-:Y:S01]  /*6b20*/  IMAD.IADD R3, R5, 0x1, R8 ;  /* 0x0000000105037824 */ /* 0x000fe200078e0208 */
[----:B------:R-:W1:Y:S04]  /*6b30*/  LDS.128 R64, [R12+0xc000] ;  /* 0x00c000000c407984 */ /* 0x000e680000000c00 */
[----:B------:R-:W2:Y:S01]  /*6b40*/  LDS.128 R68, [R12+0x10000] ;  /* 0x010000000c447984 */ /* 0x000ea20000000c00 */
[----:B------:R-:W-:-:S03]  /*6b50*/  SHF.R.S32.HI R5, RZ, 0x1f, R0 ;  /* 0x0000001fff057819 */ /* 0x000fc60000011400 */
[----:B------:R-:W3:Y:S01]  /*6b60*/  LDS.128 R72, [R12+0xd000] ;  /* 0x00d000000c487984 */ /* 0x000ee20000000c00 */
[----:B------:R-:W-:-:S03]  /*6b70*/  IMAD R9, R37, c[0x0][0x3c4], R9 ;  /* 0x0000f10025097a24 */ /* 0x000fc600078e0209 */
[----:B------:R-:W4:Y:S01]  /*6b80*/  LDS.128 R60, [R12+0x11000] ;  /* 0x011000000c3c7984 */ /* 0x000f220000000c00 */
[----:B------:R-:W-:Y:S02]  /*6b90*/  IMAD.MOV.U32 R2, RZ, RZ, R4 ;  /* 0x000000ffff027224 */ /* 0x000fe400078e0004 */
[----:B------:R-:W-:Y:S01]  /*6ba0*/  IMAD R4, R5, c[0x0][0x3a0], RZ ;  /* 0x0000e80005047a24 */ /* 0x000fe200078e02ff */
[----:B------:R-:W1:Y:S01]  /*6bb0*/  LDS.128 R56, [R12+0xe000] ;  /* 0x00e000000c387984 */ /* 0x000e620000000c00 */
[----:B------:R-:W-:-:S03]  /*6bc0*/  IADD3 R7, R7, R9, RZ ;  /* 0x0000000907077210 */ /* 0x000fc60007ffe0ff */
[----:B------:R-:W1:Y:S01]  /*6bd0*/  LDS.128 R52, [R12+0x12000] ;  /* 0x012000000c347984 */ /* 0x000e620000000c00 */
[----:B------:R-:W-:Y:S02]  /*6be0*/  IMAD R5, R5, c[0x0][0x3a8], RZ ;  /* 0x0000ea0005057a24 */ /* 0x000fe400078e02ff */
[C---:B------:R-:W-:Y:S01]  /*6bf0*/  IMAD R4, R0.reuse, c[0x0][0x3a4], R4 ;  /* 0x0000e90000047a24 */ /* 0x040fe200078e0204 */
[----:B------:R-:W1:Y:S01]  /*6c00*/  LDS.128 R48, [R12+0xf000] ;  /* 0x00f000000c307984 */ /* 0x000e620000000c00 */
[C---:B------:R-:W-:Y:S01]  /*6c10*/  IMAD.WIDE.U32 R2, R0.reuse, c[0x0][0x3a0], R2 ;  /* 0x0000e80000027a25 */ /* 0x040fe200078e0002 */
[----:B------:R-:W-:Y:S02]  /*6c20*/  USHF.L.U64.HI UR7, UR6, UR16, UR7 ;  /* 0x0000001006077299 */ /* 0x000fe40008010207 */
[----:B------:R-:W1:Y:S01]  /*6c30*/  LDS.128 R44, [R12+0x13000] ;  /* 0x013000000c2c7984 */ /* 0x000e620000000c00 */
[C---:B------:R-:W-:Y:S01]  /*6c40*/  IMAD R8, R0.reuse, c[0x0][0x3ac], R5 ;  /* 0x0000eb0000087a24 */ /* 0x040fe200078e0205 */
[----:B------:R-:W-:Y:S01]  /*6c50*/  USHF.L.U32 UR6, UR6, 0x6, URZ ;  /* 0x0000000606067899 */ /* 0x000fe2000800063f */
[----:B------:R-:W-:Y:S01]  /*6c60*/  IMAD.IADD R3, R3, 0x1, R4 ;  /* 0x0000000103037824 */ /* 0x000fe200078e0204 */
[----:B------:R-:W1:Y:S01]  /*6c70*/  LDS.128 R40, [R12+0x14000] ;  /* 0x014000000c287984 */ /* 0x000e620000000c00 */
[----:B------:R-:W-:Y:S01]  /*6c80*/  IMAD.WIDE.U32 R6, R0, c[0x0][0x3a8], R6 ;  /* 0x0000ea0000067a25 */ /* 0x000fe200078e0006 */
[----:B------:R-:W-:-:S02]  /*6c90*/  LEA R4, P0, R2, c[0x0][0x340], 0x1 ;  /* 0x0000d00002047a11 */ /* 0x000fc400078008ff */
[----:B------:R-:W1:Y:S04]  /*6ca0*/  LDS.128 R24, [R12+0x18000] ;  /* 0x018000000c187984 */ /* 0x000e680000000c00 */
[----:B------:R-:W2:Y:S04]  /*6cb0*/  LDS.128 R36, [R12+0x15000] ;  /* 0x015000000c247984 */ /* 0x000ea80000000c00 */
[----:B------:R-:W3:Y:S04]  /*6cc0*/  LDS.128 R20, [R12+0x19000] ;  /* 0x019000000c147984 */ /* 0x000ee80000000c00 */
[----:B------:R-:W4:Y:S04]  /*6cd0*/  LDS.128 R32, [R12+0x16000] ;  /* 0x016000000c207984 */ /* 0x000f280000000c00 */
[----:B------:R-:W4:Y:S04]  /*6ce0*/  LDS.128 R16, [R12+0x1a000] ;  /* 0x01a000000c107984 */ /* 0x000f280000000c00 */
[----:B------:R-:W4:Y:S01]  /*6cf0*/  LDS.128 R28, [R12+0x17000] ;  /* 0x017000000c1c7984 */ /* 0x000f220000000c00 */
[----:B------:R-:W-:-:S03]  /*6d00*/  LEA.HI.X R5, R2, c[0x0][0x344], R3, 0x1, P0 ;  /* 0x0000d10002057a11 */ /* 0x000fc600000f0c03 */
[----:B------:R-:W4:Y:S01]  /*6d10*/  LDS.128 R12, [R12+0x1b000] ;  /* 0x01b000000c0c7984 */ /* 0x000f220000000c00 */
[----:B------:R-:W-:Y:S02]  /*6d20*/  IADD3 R0, R7, R8, RZ ;  /* 0x0000000807007210 */ /* 0x000fe40007ffe0ff */
[----:B------:R-:W-:Y:S02]  /*6d30*/  LEA R8, P0, R6, c[0x0][0x348], 0x1 ;  /* 0x0000d20006087a11 */ /* 0x000fe400078008ff */
[----:B------:R-:W-:Y:S02]  /*6d40*/  IADD3 R2, P1, R4, UR6, RZ ;  /* 0x0000000604027c10 */ /* 0x000fe4000ff3e0ff */
[----:B------:R-:W-:Y:S02]  /*6d50*/  LEA.HI.X R9, R6, c[0x0][0x34c], R0, 0x1, P0 ;  /* 0x0000d30006097a11 */ /* 0x000fe400000f0c00 */
[----:B------:R-:W-:Y:S02]  /*6d60*/  IADD3.X R3, R5, UR7, RZ, P1, !PT ;  /* 0x0000000705037c10 */ /* 0x000fe40008ffe4ff */
[----:B------:R-:W-:-:S04]  /*6d70*/  IADD3 R6, P0, R2, UR6, RZ ;  /* 0x0000000602067c10 */ /* 0x000fc8000ff1e0ff */
[----:B------:R-:W-:Y:S02]  /*6d80*/  IADD3.X R7, R3, UR7, RZ, P0, !PT ;  /* 0x0000000703077c10 */ /* 0x000fe400087fe4ff */
[----:B------:R-:W-:Y:S01]  /*6d90*/  IADD3 R10, P0, R6, UR6, RZ ;  /* 0x00000006060a7c10 */ /* 0x000fe2000ff1e0ff */
[----:B------:R-:W-:Y:S01]  /*6da0*/  USHF.L.U32 UR6, UR4, 0x6, URZ ;  /* 0x0000000604067899 */ /* 0x000fe2000800063f */
[----:B-1----:R-:W-:Y:S01]  /*6db0*/  STG.E.128 [R4.64], R64 ;  /* 0x0000004004007986 */ /* 0x002fe2000c101d22 */
[----:B------:R-:W-:Y:S01]  /*6dc0*/  USHF.L.U64.HI UR4, UR4, UR16, UR5 ;  /* 0x0000001004047299 */ /* 0x000fe20008010205 */
[----:B------:R-:W-:Y:S02]  /*6dd0*/  IADD3.X R11, R7, UR7, RZ, P0, !PT ;  /* 0x00000007070b7c10 */ /* 0x000fe400087fe4ff */
[----:B--2---:R1:W-:Y:S04]  /*6de0*/  STG.E.128 [R4.64+0x80], R68 ;  /* 0x0000804404007986 */ /* 0x0043e8000c101d22 */
[----:B---3--:R-:W-:Y:S04]  /*6df0*/  STG.E.128 [R2.64], R72 ;  /* 0x0000004802007986 */ /* 0x008fe8000c101d22 */
[----:B----4-:R2:W-:Y:S04]  /*6e00*/  STG.E.128 [R2.64+0x80], R60 ;  /* 0x0000803c02007986 */ /* 0x0105e8000c101d22 */
[----:B------:R-:W-:Y:S04]  /*6e10*/  STG.E.128 [R6.64], R56 ;  /* 0x0000003806007986 */ /* 0x000fe8000c101d22 */
[----:B------:R3:W-:Y:S01]  /*6e20*/  STG.E.128 [R6.64+0x80], R52 ;  /* 0x0000803406007986 */ /* 0x0007e2000c101d22 */
[----:B-1----:R-:W-:-:S04]  /*6e30*/  IADD3 R4, P0, R8, UR6, RZ ;  /* 0x0000000608047c10 */ /* 0x002fc8000ff1e0ff */
[----:B------:R-:W-:Y:S02]  /*6e40*/  IADD3.X R5, R9, UR4, RZ, P0, !PT ;  /* 0x0000000409057c10 */ /* 0x000fe400087fe4ff */
[----:B--2---:R-:W-:-:S04]  /*6e50*/  IADD3 R2, P0, R4, UR6, RZ ;  /* 0x0000000604027c10 */ /* 0x004fc8000ff1e0ff */
[----:B------:R-:W-:Y:S02]  /*6e60*/  IADD3.X R3, R5, UR4, RZ, P0, !PT ;  /* 0x0000000405037c10 */ /* 0x000fe400087fe4ff */
[----:B---3--:R-:W-:Y:S01]  /*6e70*/  IADD3 R6, P0, R2, UR6, RZ ;  /* 0x0000000602067c10 */ /* 0x008fe2000ff1e0ff */
[----:B------:R1:W-:Y:S03]  /*6e80*/  STG.E.128 [R10.64], R48 ;  /* 0x000000300a007986 */ /* 0x0003e6000c101d22 */
[----:B------:R-:W-:Y:S01]  /*6e90*/  IADD3.X R7, R3, UR4, RZ, P0, !PT ;  /* 0x0000000403077c10 */ /* 0x000fe200087fe4ff */
[----:B------:R1:W-:Y:S04]  /*6ea0*/  STG.E.128 [R10.64+0x80], R44 ;  /* 0x0000802c0a007986 */ /* 0x0003e8000c101d22 */
[----:B------:R1:W-:Y:S04]  /*6eb0*/  STG.E.128 [R8.64], R40 ;  /* 0x0000002808007986 */ /* 0x0003e8000c101d22 */
[----:B------:R1:W-:Y:S04]  /*6ec0*/  STG.E.128 [R8.64+0x80], R24 ;  /* 0x0000801808007986 */ /* 0x0003e8000c101d22 */
[----:B------:R1:W-:Y:S04]  /*6ed0*/  STG.E.128 [R4.64], R36 ;  /* 0x0000002404007986 */ /* 0x0003e8000c101d22 */
[----:B------:R1:W-:Y:S04]  /*6ee0*/  STG.E.128 [R4.64+0x80], R20 ;  /* 0x0000801404007986 */ /* 0x0003e8000c101d22 */
[----:B------:R1:W-:Y:S04]  /*6ef0*/  STG.E.128 [R2.64], R32 ;  /* 0x0000002002007986 */ /* 0x0003e8000c101d22 */
[----:B------:R1:W-:Y:S04]  /*6f00*/  STG.E.128 [R2.64+0x80], R16 ;  /* 0x0000801002007986 */ /* 0x0003e8000c101d22 */
[----:B------:R1:W-:Y:S04]  /*6f10*/  STG.E.128 [R6.64], R28 ;  /* 0x0000001c06007986 */ /* 0x0003e8000c101d22 */
[----:B------:R1:W-:Y:S02]  /*6f20*/  STG.E.128 [R6.64+0x80], R12 ;  /* 0x0000800c06007986 */ /* 0x0003e4000c101d22 */
.L_x_460:
        /* <DEDUP_REMOVED lines=11> */
.L_x_467:
[----:B------:R-:W-:Y:S05]  /*6fe0*/  EXIT ;  /* 0x000000000000794d */ /* 0x000fea0003800000 */
.L_x_469:
        /* <DEDUP_REMOVED lines=9> */
.L_x_2056:


//--------------------- .text._ZN5flash44flash_bwd_dq_dk_dv_loop_seqk_parallel_kernelI23Flash_bwd_kernel_traitsILi128ELi64ELi128ELi8ELi2ELi4ELi2ELb0ELb0EN7cutlass10bfloat16_tE19Flash_kernel_traitsILi128ELi64ELi128ELi8ES3_EELb0ELb0ELb0ELb1ELb0ELb0ELb0EEEvNS_16Flash_bwd_paramsE --------------------------
	.section	.text._ZN5flash44flash_bwd_dq_dk_dv_loop_seqk_parallel_kernelI23Flash_bwd_kernel_traitsILi128ELi64ELi128ELi8ELi2ELi4ELi2ELb0ELb0EN7cutlass10bfloat16_tE19Flash_kernel_traitsILi128ELi64ELi128ELi8ES3_EELb0ELb0ELb0ELb1ELb0ELb0ELb0EEEvNS_16Flash_bwd_paramsE,"ax",@progbits
	.sectioninfo	@"SHI_REGISTERS=255"
	.align	128
        .global         _ZN5flash44flash_bwd_dq_dk_dv_loop_seqk_parallel_kernelI23Flash_bwd_kernel_traitsILi128ELi64ELi128ELi8ELi2ELi4ELi2ELb0ELb0EN7cutlass10bfloat16_tE19Flash_kernel_traitsILi128ELi64ELi128ELi8ES3_EELb0ELb0ELb0ELb1ELb0ELb0ELb0EEEvNS_16Flash_bwd_paramsE
        .type           _ZN5flash44flash_bwd_dq_dk_dv_loop_seqk_parallel_kernelI23Flash_bwd_kernel_traitsILi128ELi64ELi128ELi8ELi2ELi4ELi2ELb0ELb0EN7cutlass10bfloat16_tE19Flash_kernel_traitsILi128ELi64ELi128ELi8ES3_EELb0ELb0ELb0ELb1ELb0ELb0ELb0EEEvNS_16Flash_bwd_paramsE,@function
        .size           _ZN5flash44flash_bwd_dq_dk_dv_loop_seqk_parallel_kernelI23Flash_bwd_kernel_traitsILi128ELi64ELi128ELi8ELi2ELi4ELi2ELb0ELb0EN7cutlass10bfloat16_tE19Flash_kernel_traitsILi128ELi64ELi128ELi8ES3_EELb0ELb0ELb0ELb1ELb0ELb0ELb0EEEvNS_16Flash_bwd_paramsE,(.L_x_2057 - _ZN5flash44flash_bwd_dq_dk_dv_loop_seqk_parallel_kernelI23Flash_bwd_kernel_traitsILi128ELi64ELi128ELi8ELi2ELi4ELi2ELb0ELb0EN7cutlass10bfloat16_tE19Flash_kernel_traitsILi128ELi64ELi128ELi8ES3_EELb0ELb0ELb0ELb1ELb0ELb0ELb0EEEvNS_16Flash_bwd_paramsE)
        .other          _ZN5flash44flash_bwd_dq_dk_dv_loop_seqk_parallel_kernelI23Flash_bwd_kernel_traitsILi128ELi64ELi128ELi8ELi2ELi4ELi2ELb0ELb0EN7cutlass10bfloat16_tE19Flash_kernel_traitsILi128ELi64ELi128ELi8ES3_EELb0ELb0ELb0ELb1ELb0ELb0ELb0EEEvNS_16Flash_bwd_paramsE,@"STO_CUDA_ENTRY STV_DEFAULT"
_ZN5flash44flash_bwd_dq_dk_dv_loop_seqk_parallel_kernelI23Flash_bwd_kernel_traitsILi128ELi64ELi128ELi8ELi2ELi4ELi2ELb0ELb0EN7cutlass10bfloat16_tE19Flash_kernel_traitsILi128ELi64ELi128ELi8ES3_EELb0ELb0ELb0ELb1ELb0ELb0ELb0EEEvNS_16Flash_bwd_paramsE:
.text._ZN5flash44flash_bwd_dq_dk_dv_loop_seqk_parallel_kernelI23Flash_bwd_kernel_traitsILi128ELi64ELi128ELi8ELi2ELi4ELi2ELb0ELb0EN7cutlass10bfloat16_tE19Flash_kernel_traitsILi128ELi64ELi128ELi8ES3_EELb0ELb0ELb0ELb1ELb0ELb0ELb0EEEvNS_16Flash_bwd_paramsE:
        /* <DEDUP_REMOVED lines=104> */
[----:B------:R-:W-:Y:S01]  /*0680*/  STL [R1+0x48], R17 ;  /* 0x0000481101007387 */ /* 0x000fe20000100800 */
[----:B------:R-:W-:Y:S01]  /*0690*/  LOP3.LUT R3, R0, 0x30, R3, 0xf8, !PT ;  /* 0x0000003000037812 */ /* 0x000fe200078ef803 */
[----:B------:R-:W-:Y:S01]  /*06a0*/  UIMAD UR50, UR4, UR50, URZ ;  /* 0x00000032043272a4 */ /* 0x000fe2000f8e023f */
[----:B------:R-:W-:Y:S01]  /*06b0*/  SHF.R.U32.HI R205, RZ, 0x3, R0 ;  /* 0x00000003ffcd7819 */ /* 0x000fe20000011600 */
[----:B------:R-:W-:Y:S01]  /*06c0*/  IMAD R0, R2, 0x800, R5 ;  /* 0x0000080002007824 */ /* 0x000fe200078e0205 */
[----:B------:R-:W-:Y:S01]  /*06d0*/  ISETP.NE.U32.AND P0, PT, R4, 0x1, PT ;  /* 0x000000010400780c */ /* 0x000fe20003f05070 */
[----:B------:R-:W-:Y:S01]  /*06e0*/  IMAD.SHL.U32 R6, R2, 0x8, RZ ;  /* 0x0000000802067824 */ /* 0x000fe200078e00ff */
[----:B------:R-:W-:Y:S01]  /*06f0*/  LOP3.LUT R211, R211, R205, RZ, 0x3c, !PT ;  /* 0x000000cdd3d37212 */ /* 0x000fe200078e3cff */
[----:B------:R-:W-:Y:S01]  /*0700*/  @!UP2 UIMAD UR49, UR5, UR49, URZ ;  /* 0x000000310531a2a4 */ /* 0x000fe2000f8e023f */
[----:B------:R-:W-:Y:S01]  /*0710*/  LOP3.LUT R4, R3, 0x8, R14, 0xf8, !PT ;  /* 0x0000000803047812 */ /* 0x000fe200078ef80e */
[----:B------:R-:W-:Y:S01]  /*0720*/  IMAD.SHL.U32 R3, R9, 0x20, RZ ;  /* 0x0000002009037824 */ /* 0x000fe200078e00ff */
[----:B------:R-:W-:Y:S01]  /*0730*/  R2P PR, R7, 0x6 ;  /* 0x0000000607007804 */ /* 0x000fe20000000000 */
[----:B------:R-:W-:Y:S01]  /*0740*/  IMAD.IADD R211, R0, 0x1, R211 ;  /* 0x0000000100d37824 */ /* 0x000fe200078e02d3 */
[----:B------:R-:W-:Y:S01]  /*0750*/  LOP3.LUT R205, R5, R4, R205, 0xf6, !PT ;  /* 0x0000000405cd7212 */ /* 0x000fe200078ef6cd */
[----:B------:R-:W-:Y:S01]  /*0760*/  IMAD.SHL.U32 R4, R7, 0x40, RZ ;  /* 0x0000004007047824 */ /* 0x000fe200078e00ff */
[----:B------:R-:W-:Y:S01]  /*0770*/  LOP3.LUT R0, R3, 0x20, RZ, 0xc0, !PT ;  /* 0x0000002003007812 */ /* 0x000fe200078ec0ff */
[----:B------:R-:W-:Y:S01]  /*0780*/  IMAD R5, R2, 0x200, R11 ;  /* 0x0000020002057824 */ /* 0x000fe200078e020b */
        /* <DEDUP_REMOVED lines=14> */
[----:B------:R-:W-:Y:S01]  /*0870*/  USHF.R.S32.HI UR48, URZ, 0x1f, UR41 ;  /* 0x0000001f3f307899 */ /* 0x000fe20008011429 */
[C---:B------:R-:W-:Y:S01]  /*0880*/  IMAD R6, R0.reuse, 0x1000, R3 ;  /* 0x0000100000067824 */ /* 0x040fe200078e0203 */
[----:B------:R-:W-:Y:S01]  /*0890*/  UMOV UR40, 0xffffc000 ;  /* 0xffffc00000287882 */ /* 0x000fe20000000000 */
        /* <DEDUP_REMOVED lines=63> */
.L_x_540:
        /* <DEDUP_REMOVED lines=53> */
.L_x_470:
        /* <DEDUP_REMOVED lines=58> */
.L_x_472:
        /* <DEDUP_REMOVED lines=18> */
.L_x_473:
        /* <DEDUP_REMOVED lines=8> */
[----:B------:R-:W-:-:S02]  /*1520*/  USHF.R.S32.HI UR17, URZ, 0x1f, UR23 ;  /* 0x0000001f3f117899 */ /* 0x000fc40008011417 */
        /* <DEDUP_REMOVED lines=26> */
[----:B------:R-:W-:Y:S01]  /*16d0*/  USHF.L.U32 UR12, UR32, 0x7, URZ ;  /* 0x00000007200c7899 */ /* 0x000fe2000800063f */
[----:B------:R-:W-:Y:S01]  /*16e0*/  IMAD R0, R0, R5, RZ ;  /* 0x0000000500007224 */ /* 0x000fe200078e02ff */
[----:B------:R-:W-:Y:S02]  /*16f0*/  USEL UR18, UR8, URZ, UP3 ;  /* 0x0000003f08127287 */ /* 0x000fe40009800000 */
[----:B------:R-:W-:Y:S01]  /*1700*/  USEL UR8, UR12, URZ, UP6 ;  /* 0x0000003f0c087287 */ /* 0x000fe2000b000000 */
[----:B------:R-:W-:Y:S02]  /*1710*/  IMAD.HI.U32 R0, R3, R0, R2 ;  /* 0x0000000003007227 */ /* 0x000fe400078e0002 */
[----:B------:R-:W-:Y:S02]  /*1720*/  ULDC UR12, c[0x0][0x234] ;  /* 0x00008d00000c7ab9 */ /* 0x000fe40000000800 */
[----:B------:R-:W-:Y:S01]  /*1730*/  IMAD.MOV.U32 R2, RZ, RZ, R4 ;  /* 0x000000ffff027224 */ /* 0x000fe200078e0004 */
[----:B------:R-:W-:-:S03]  /*1740*/  UIADD3 UR8, UP0, UR15, UR8, URZ ;  /* 0x000000080f087290 */ /* 0x000fc6000ff1e03f */
[----:B------:R-:W-:Y:S01]  /*1750*/  IMAD.HI.U32 R0, R0, R2, RZ ;  /* 0x0000000200007227 */ /* 0x000fe200078e00ff */
[----:B------:R-:W-:Y:S02]  /*1760*/  UIADD3.X UR9, UR31, UR4, URZ, UP0, !UPT ;  /* 0x000000041f097290 */ /* 0x000fe400087fe43f */
[----:B------:R-:W-:Y:S01]  /*1770*/  UIMAD UR4, UR37, UR8, URZ ;  /* 0x00000008250472a4 */ /* 0x000fe2000f8e023f */
[----:B------:R-:W-:-:S03]  /*1780*/  IMAD.MOV R3, RZ, RZ, -R0 ;  /* 0x000000ffff037224 */ /* 0x000fc600078e0a00 */
[----:B------:R-:W-:Y:S01]  /*1790*/  UIMAD UR10, UR36, UR9, UR4 ;  /* 0x00000009240a72a4 */ /* 0x000fe2000f8e0204 */
[C---:B------:R-:W-:Y:S01]  /*17a0*/  IMAD R2, R5.reuse, R3, R2 ;  /* 0x0000000305027224 */ /* 0x040fe200078e0202 */
[----:B------:R-:W-:Y:S02]  /*17b0*/  @UP2 USEL UR4, UR54, UR16, !UP1 ;  /* 0x0000001036042287 */ /* 0x000fe4000c800000 */
[----:B------:R-:W-:Y:S02]  /*17c0*/  UIMAD.WIDE.U32 UR8, UR36, UR8, URZ ;  /* 0x00000008240872a5 */ /* 0x000fe4000f8e003f */
[----:B------:R-:W-:Y:S01]  /*17d0*/  ISETP.GT.U32.AND P0, PT, R5, R2, PT ;  /* 0x000000020500720c */ /* 0x000fe20003f04070 */
[----:B------:R-:W-:Y:S02]  /*17e0*/  @UP2 UIMAD UR13, UR35, UR12, UR4 ;  /* 0x0000000c230d22a4 */ /* 0x000fe4000f8e0204 */
[----:B------:R-:W-:Y:S02]  /*17f0*/  USEL UR12, UR11, URZ, UP3 ;  /* 0x0000003f0b0c7287 */ /* 0x000fe40009800000 */
[----:B------:R-:W-:-:S03]  /*1800*/  UIADD3 UR10, UR9, UR10, URZ ;  /* 0x0000000a090a7290 */ /* 0x000fc6000fffe03f */
[----:B------:R-:W-:-:S05]  /*1810*/  @!UP2 UMOV UR13, UR49 ;  /* 0x00000031000dac82 */ /* 0x000fca0008000000 */
        /* <DEDUP_REMOVED lines=16> */
.L_x_474:
[----:B------:R-:W-:Y:S02]  /*1920*/  UMOV UR11, UR50 ;  /* 0x00000032000b7c82 */ /* 0x000fe40008000000 */
.L_x_475:
[----:B------:R-:W1:Y:S01]  /*1930*/  S2R R9, SR_TID.X ;  /* 0x0000000000097919 */ /* 0x000e620000002100 */
[----:B------:R-:W-:Y:S01]  /*1940*/  UIADD3 UR8, UP5, UP4, UR8, UR41, UR47 ;  /* 0x0000002908087290 */ /* 0x000fe2000fcbe02f */
[----:B------:R-:W-:Y:S01]  /*1950*/  SHF.R.S32.HI R235, RZ, 0x1f, R234 ;  /* 0x0000001fffeb7819 */ /* 0x000fe200000114ea */
[----:B------:R-:W-:Y:S01]  /*1960*/  BSSY B1, `(.L_x_471) ;  /* 0x0000990000017945 */ /* 0x000fe20003800000 */
[----:B------:R-:W-:Y:S01]  /*1970*/  IADD3 R4, P0, R234, UR29, RZ ;  /* 0x0000001dea047c10 */ /* 0x000fe2000ff1e0ff */
[----:B------:R-:W-:Y:S02]  /*1980*/  UIADD3 UR19, UP1, UP0, UR18, UR8, UR19 ;  /* 0x0000000812137290 */ /* 0x000fe4000f83e013 */
[----:B------:R-:W-:Y:S01]  /*1990*/  UIADD3.X UR4, UR10, UR48, UR53, UP5, UP4 ;  /* 0x000000300a047290 */ /* 0x000fe2000afe8435 */
[----:B------:R-:W-:Y:S01]  /*19a0*/  IADD3.X R5, R235, UR30, RZ, P0, !PT ;  /* 0x0000001eeb057c10 */ /* 0x000fe200087fe4ff */
[----:B------:R-:W-:-:S02]  /*19b0*/  ULDC.64 UR8, c[0x0][0x1a8] ;  /* 0x00006a0000087ab9 */ /* 0x000fc40000000a00 */
[----:B------:R-:W-:Y:S02]  /*19c0*/  UIADD3.X UR18, UR12, UR4, UR14, UP1, UP0 ;  /* 0x000000040c127290 */ /* 0x000fe40008fe040e */
[----:B------:R-:W-:Y:S02]  /*19d0*/  UIMAD UR4, UR57, UR8, URZ ;  /* 0x00000008390472a4 */ /* 0x000fe4000f8e023f */
[----:B------:R-:W-:Y:S02]  /*19e0*/  UISETP.GE.AND UP0, UPT, UR28, 0x1, UPT ;  /* 0x000000011c00788c */ /* 0x000fe4000bf06270 */
[----:B------:R-:W-:Y:S02]  /*19f0*/  UIMAD UR16, UR35, UR9, UR4 ;  /* 0x00000009231072a4 */ /* 0x000fe4000f8e0204 */
[----:B------:R-:W-:Y:S02]  /*1a00*/  UIADD3 UR14, UR15, UR11, URZ ;  /* 0x0000000b0f0e7290 */ /* 0x000fe4000fffe03f */
[----:B------:R-:W-:Y:S01]  /*1a10*/  ULDC.64 UR8, c[0x0][0x378] ;  /* 0x0000de0000087ab9 */ /* 0x000fe20000000a00 */
[----:B------:R-:W-:Y:S01]  /*1a20*/  PLOP3.LUT P0, PT, PT, PT, UP0, 0x80, 0x0 ;  /* 0x000000000000781c */ /* 0x000fe20003f0f008 */
[----:B------:R-:W-:Y:S01]  /*1a30*/  UIMAD UR4, UR57, UR8, URZ ;  /* 0x00000008390472a4 */ /* 0x000fe2000f8e023f */
[----:B-1----:R-:W-:Y:S01]  /*1a40*/  SHF.R.S32.HI R8, RZ, 0x1f, R9 ;  /* 0x0000001fff087819 */ /* 0x002fe20000011409 */
[----:B------:R-:W-:-:S02]  /*1a50*/  UIADD3 UR12, UR15, UR13, URZ ;  /* 0x0000000d0f0c7290 */ /* 0x000fc4000fffe03f */
[----:B------:R-:W-:Y:S01]  /*1a60*/  UIMAD UR10, UR35, UR9, UR4 ;  /* 0x00000009230a72a4 */ /* 0x000fe2000f8e0204 */
[----:B------:R-:W-:Y:S01]  /*1a70*/  LEA.HI R2, R8, R9, RZ, 0x3 ;  /* 0x0000000908027211 */ /* 0x000fe200078f18ff */
[----:B------:R-:W-:Y:S02]  /*1a80*/  UMOV UR29, 0x4 ;  /* 0x00000004001d7882 */ /* 0x000fe40000000000 */
[----:B------:R-:W-:Y:S01]  /*1a90*/  ULDC.64 UR8, c[0x0][0x370] ;  /* 0x0000dc0000087ab9 */ /* 0x000fe20000000a00 */
[----:B------:R-:W-:Y:S01]  /*1aa0*/  SHF.R.S32.HI R2, RZ, 0x3, R2 ;  /* 0x00000003ff027819 */ /* 0x000fe20000011402 */
[----:B------:R-:W-:Y:S02]  /*1ab0*/  UIMAD UR4, UR31, UR8, URZ ;  /* 0x000000081f0472a4 */ /* 0x000fe4000f8e023f */
[----:B------:R-:W-:Y:S01]  /*1ac0*/  ULEA.HI.SX32 UR8, UR33, 0xffffffff, 0x1a ;  /* 0xffffffff21087891 */ /* 0x000fe2000f8fd23f */
[----:B------:R-:W-:Y:S01]  /*1ad0*/  SHF.R.S32.HI R17, RZ, 0x1f, R2 ;  /* 0x0000001fff117819 */ /* 0x000fe20000011402 */
[----:B------:R-:W-:Y:S01]  /*1ae0*/  UIMAD UR4, UR15, UR9, UR4 ;  /* 0x000000090f0472a4 */ /* 0x000fe2000f8e0204 */
[----:B------:R-:W-:-:S04]  /*1af0*/  IADD3 R0, P1, R2, UR15, RZ ;  /* 0x0000000f02007c10 */ /* 0x000fc8000ff3e0ff */
[----:B------:R-:W-:Y:S01]  /*1b00*/  IADD3.X R3, R17, UR31, RZ, P1, !PT ;  /* 0x0000001f11037c10 */ /* 0x000fe20008ffe4ff */
[----:B------:R-:W-:Y:S01]  /*1b10*/  IMAD.WIDE.U32 R6, R0, c[0x0][0x190], R234 ;  /* 0x0000640000067a25 */ /* 0x000fe200078e00ea */
[----:B------:R-:W-:-:S03]  /*1b20*/  ULDC.64 UR30, c[0x0][0x3c8] ;  /* 0x0000f200001e7ab9 */ /* 0x000fc60000000a00 */
[----:B------:R-:W-:Y:S01]  /*1b30*/  IMAD R3, R3, c[0x0][0x190], RZ ;  /* 0x0000640003037a24 */ /* 0x000fe200078e02ff */
[----:B------:R-:W-:-:S03]  /*1b40*/  IADD3 R6, P1, R6, UR38, RZ ;  /* 0x0000002606067c10 */ /* 0x000fc6000ff3e0ff */
[----:B------:R-:W-:Y:S02]  /*1b50*/  IMAD R0, R0, c[0x0][0x194], R3 ;  /* 0x0000650000007a24 */ /* 0x000fe400078e0203 */
[----:B------:R-:W-:-:S03]  /*1b60*/  IMAD.U32 R3, RZ, RZ, UR35 ;  /* 0x00000023ff037e24 */ /* 0x000fc6000f8e00ff */
[----:B------:R-:W-:Y:S01]  /*1b70*/  IADD3.X R7, R7, UR34, R0, P1, !PT ;  /* 0x0000002207077c10 */ /* 0x000fe20008ffe400 */
[----:B------:R-:W-:Y:S01]  /*1b80*/  IMAD.U32 R0, RZ, RZ, UR15 ;  /* 0x0000000fff007e24 */ /* 0x000fe2000f8e00ff */
[----:B------:R-:W-:-:S03]  /*1b90*/  UIMAD.WIDE UR14, UR14, UR29, UR30 ;  /* 0x0000001d0e0e72a5 */ /* 0x000fc6000f8e021e */
[----:B------:R-:W-:Y:S01]  /*1ba0*/  IMAD.WIDE.U32 R4, R0, c[0x0][0x370], R4 ;  /* 0x0000dc0000047a25 */ /* 0x000fe200078e0004 */
[----:B------:R-:W-:-:S04]  /*1bb0*/  LEA.HI R0, R8, R9, RZ, 0x5 ;  /* 0x0000000908007211 */ /* 0x000fc800078f28ff */
[----:B------:R-:W-:Y:S02]  /*1bc0*/  IADD3 R5, R5, UR4, RZ ;  /* 0x0000000405057c10 */ /* 0x000fe4000fffe0ff */
[----:B------:R-:W-:Y:S02]  /*1bd0*/  LOP3.LUT R8, R0, 0xffffffe0, RZ, 0xc0, !PT ;  /* 0xffffffe000087812 */ /* 0x000fe400078ec0ff */
[----:B------:R-:W-:Y:S01]  /*1be0*/  SHF.R.S32.HI R0, RZ, 0x5, R0 ;  /* 0x00000005ff007819 */ /* 0x000fe20000011400 */
[----:B------:R-:W-:-:S04]  /*1bf0*/  IMAD.WIDE.U32 R4, R3, c[0x0][0x378], R4 ;  /* 0x0000de0003047a25 */ /* 0x000fc800078e0004 */
[----:B------:R-:W-:Y:S01]  /*1c00*/  IMAD.IADD R3, R9, 0x1, -R8 ;  /* 0x0000000109037824 */ /* 0x000fe200078e0a08 */
[----:B------:R-:W-:Y:S01]  /*1c10*/  IADD3 R5, R5, UR10, RZ ;  /* 0x0000000a05057c10 */ /* 0x000fe2000fffe0ff */
[----:B------:R-:W-:Y:S02]  /*1c20*/  ULDC.64 UR10, c[0x0][0x200] ;  /* 0x00008000000a7ab9 */ /* 0x000fe40000000a00 */
[----:B------:R-:W-:Y:S01]  /*1c30*/  IMAD R9, R0, UR46, R3 ;  /* 0x0000002e00097c24 */ /* 0x000fe2000f8e0203 */
[----:B------:R-:W-:Y:S01]  /*1c40*/  UIMAD.WIDE UR12, UR12, UR29, UR10 ;  /* 0x0000001d0c0c72a5 */ /* 0x000fe2000f8e020a */
[----:B------:R-:W-:Y:S02]  /*1c50*/  IMAD.U32 R3, RZ, RZ, UR35 ;  /* 0x00000023ff037e24 */ /* 0x000fe4000f8e00ff */
[----:B------:R-:W-:Y:S02]  /*1c60*/  IMAD R0, R17, c[0x0][0x370], RZ ;  /* 0x0000dc0011007a24 */ /* 0x000fe400078e02ff */
[----:B------:R-:W-:-:S04]  /*1c70*/  IMAD.WIDE.U32 R6, R3, c[0x0][0x1a8], R6 ;  /* 0x00006a0003067a25 */ /* 0x000fc800078e0006 */
[C---:B------:R-:W-:Y:S01]  /*1c80*/  IMAD R3, R2.reuse, c[0x0][0x374], R0 ;  /* 0x0000dd0002037a24 */ /* 0x040fe200078e0200 */
[----:B------:R-:W-:Y:S01]  /*1c90*/  IADD3 R0, P2, R9, UR19, RZ ;  /* 0x0000001309007c10 */ /* 0x000fe2000ff5e0ff */
[----:B------:R-:W-:Y:S01]  /*1ca0*/  IMAD.WIDE.U32 R4, R2, c[0x0][0x370], R4 ;  /* 0x0000dc0002047a25 */ /* 0x000fe200078e0004 */
[----:B------:R-:W-:Y:S02]  /*1cb0*/  IADD3 R14, R7, UR16, RZ ;  /* 0x00000010070e7c10 */ /* 0x000fe4000fffe0ff */
[----:B------:R-:W-:Y:S01]  /*1cc0*/  LEA R10, P4, R6, c[0x0][0x160], 0x1 ;  /* 0x00005800060a7a11 */ /* 0x000fe200078808ff */
[----:B------:R-:W-:Y:S01]  /*1cd0*/  IMAD.IADD R3, R5, 0x1, R3 ;  /* 0x0000000105037824 */ /* 0x000fe200078e0203 */
[----:B------:R-:W-:Y:S02]  /*1ce0*/  LEA R8, P3, R4, c[0x0][0x330], 0x1 ;  /* 0x0000cc0004087a11 */ /* 0x000fe400078608ff */
[----:B------:R-:W-:Y:S02]  /*1cf0*/  LEA R13, P1, R0, c[0x0][0x350], 0x2 ;  /* 0x0000d400000d7a11 */ /* 0x000fe400078210ff */
[----:B------:R-:W-:-:S02]  /*1d00*/  LEA.HI.X.SX32 R12, R9, UR18, 0x1, P2 ;  /* 0x00000012090c7c11 */ /* 0x000fc400090f0eff */
[----:B------:R-:W-:Y:S02]  /*1d10*/  LEA.HI.X R9, R4, c[0x0][0x334], R3, 0x1, P3 ;  /* 0x0000cd0004097a11 */ /* 0x000fe400018f0c03 */
[----:B------:R-:W-:Y:S02]  /*1d20*/  LEA.HI.X R11, R6, c[0x0][0x164], R14, 0x1, P4 ;  /* 0x00005900060b7a11 */ /* 0x000fe400020f0c0e */
[----:B------:R-:W-:Y:S01]  /*1d30*/  LEA.HI.X R12, R0, c[0x0][0x354], R12, 0x2, P1 ;  /* 0x0000d500000c7a11 */ /* 0x000fe200008f140c */
[----:B------:R-:W-:Y:S05]  /*1d40*/  @!P0 BRA `(.L_x_476) ;  /* 0x0000880000008947 */ /* 0x000fea0003800000 */
[----:B------:R-:W2:Y:S01]  /*1d50*/  LDL R18, [R1+0x10] ;  /* 0x0000100001127983 */ /* 0x000ea20000100800 */
[----:B------:R-:W-:Y:S01]  /*1d60*/  PLOP3.LUT P0, PT, PT, PT, UP3, 0x80, 0x0 ;  /* 0x000000000000781c */ /* 0x000fe20003f0f038 */
[----:B------:R-:W-:Y:S01]  /*1d70*/  UIMAD UR4, UR8, -0x40, UR28 ;  /* 0xffffffc0080478a4 */ /* 0x000fe2000f8e021c */
[----:B------:R-:W-:Y:S01]  /*1d80*/  BSSY B0, `(.L_x_477) ;  /* 0x0000022000007945 */ /* 0x000fe20003800000 */
[----:B------:R-:W-:Y:S01]  /*1d90*/  ULEA.HI UR9, UR8, UR8, URZ, 0x1 ;  /* 0x0000000808097291 */ /* 0x000fe2000f8f083f */
[----:B------:R-:W-:Y:S01]  /*1da0*/  MOV R232, R10 ;  /* 0x0000000a00e87202 */ /* 0x000fe20000000f00 */
[----:B------:R-:W-:Y:S01]  /*1db0*/  UMOV UR11, UR12 ;  /* 0x0000000c000b7c82 */ /* 0x000fe20008000000 */
[----:B------:R-:W-:Y:S01]  /*1dc0*/  IMAD.MOV.U32 R233, RZ, RZ, R11 ;  /* 0x000000ffffe97224 */ /* 0x000fe200078e000b */
[----:B------:R-:W-:Y:S01]  /*1dd0*/  ISETP.GE.AND P2, PT, R2, UR4, PT ;  /* 0x0000000402007c0c */ /* 0x000fe2000bf46270 */
[----:B------:R-:W-:Y:S01]  /*1de0*/  ULOP3.LUT UR9, UR9, 0xfffffffe, URZ, 0xc0, !UPT ;  /* 0xfffffffe09097892 */ /* 0x000fe2000f8ec03f */
[----:B------:R-:W-:Y:S01]  /*1df0*/  MOV R230, R8 ;  /* 0x0000000800e67202 */ /* 0x000fe20000000f00 */
[----:B------:R-:W-:Y:S01]  /*1e00*/  UMOV UR10, UR13 ;  /* 0x0000000d000a7c82 */ /* 0x000fe20008000000 */
[----:B------:R-:W-:Y:S01]  /*1e10*/  IMAD.MOV.U32 R231, RZ, RZ, R9 ;  /* 0x000000ffffe77224 */ /* 0x000fe200078e0009 */
[----:B------:R-:W-:Y:S01]  /*1e20*/  UIADD3 UR9, UR8, -UR9, URZ ;  /* 0x8000000908097290 */ /* 0x000fe2000fffe03f */
[----:B------:R-:W-:Y:S01]  /*1e30*/  MOV R227, R13 ;  /* 0x0000000d00e37202 */ /* 0x000fe20000000f00 */
[----:B------:R-:W-:Y:S01]  /*1e40*/  UMOV UR13, UR14 ;  /* 0x0000000e000d7c82 */ /* 0x000fe20008000000 */
[----:B------:R-:W-:Y:S01]  /*1e50*/  IMAD.MOV.U32 R226, RZ, RZ, R12 ;  /* 0x000000ffffe27224 */ /* 0x000fe200078e000c */
[----:B------:R-:W-:-:S02]  /*1e60*/  UMOV UR12, UR15 ;  /* 0x0000000f000c7c82 */ /* 0x000fc40008000000 */
[----:B------:R-:W-:Y:S01]  /*1e70*/  UISETP.NE.AND UP0, UPT, UR9, 0x1, UPT ;  /* 0x000000010900788c */ /* 0x000fe2000bf05270 */
[----:B------:R-:W-:Y:S01]  /*1e80*/  @P0 BAR.SYNC.DEFER_BLOCKING 0x0 ;  /* 0x0000000000000b1d */ /* 0x000fe20000010000 */
        /* <DEDUP_REMOVED lines=17> */
.L_x_478:
[----:B------:R-:W-:Y:S05]  /*1fa0*/  BSYNC B0 ;  /* 0x0000000000007941 */ /* 0x000fea0003800000 */
.L_x_477:
        /* <DEDUP_REMOVED lines=29> */
.L_x_480:
[----:B------:R-:W-:Y:S05]  /*2180*/  BSYNC B0 ;  /* 0x0000000000007941 */ /* 0x000fea0003800000 */
.L_x_479:
        /* <DEDUP_REMOVED lines=15> */
.L_x_482:
        /* <DEDUP_REMOVED lines=19> */
.L_x_483:
[----:B------:R-:W-:Y:S05]  /*23b0*/  BSYNC B0 ;  /* 0x0000000000007941 */ /* 0x000fea0003800000 */
.L_x_481:
[----:B-1----:R-:W-:Y:S01]  /*23c0*/  MOV R8, 0x20 ;  /* 0x0000002000087802 */ /* 0x002fe20000000f00 */
        /* <DEDUP_REMOVED lines=13> */
.L_x_485:
        /* <DEDUP_REMOVED lines=27> */
.L_x_486:
[----:B------:R-:W-:Y:S05]  /*2650*/  BSYNC B0 ;  /* 0x0000000000007941 */ /* 0x000fea0003800000 */
.L_x_484:
[----:B--2---:R-:W2:Y:S01]  /*2660*/  LDL R14, [R1+0x3c] ;  /* 0x00003c00010e7983 */ /* 0x004ea20000100800 */
[----:B------:R-:W-:Y:S01]  /*2670*/  ULDC.64 UR14, c[0x0][0x198] ;  /* 0x00006600000e7ab9 */ /* 0x000fe20000000a00 */
[----:B------:R-:W-:Y:S02]  /*2680*/  IMAD.MOV.U32 R249, RZ, RZ, 0x7f800000 ;  /* 0x7f800000fff97424 */ /* 0x000fe400078e00ff */
[----:B------:R-:W-:Y:S02]  /*2690*/  IMAD.MOV.U32 R250, RZ, RZ, 0x7f800000 ;  /* 0x7f800000fffa7424 */ /* 0x000fe400078e00ff */
[----:B------:R-:W-:Y:S02]  /*26a0*/  IMAD.MOV.U32 R247, RZ, RZ, 0x7f800000 ;  /* 0x7f800000fff77424 */ /* 0x000fe400078e00ff */
[----:B------:R-:W-:Y:S02]  /*26b0*/  IMAD.U32 R11, RZ, RZ, UR23 ;  /* 0x00000017ff0b7e24 */ /* 0x000fe4000f8e00ff */
        /* <DEDUP_REMOVED lines=10> */
[----:B------:R-:W-:Y:S01]  /*2760*/  ISETP.GE.AND P4, PT, R5, UR4, PT ;  /* 0x0000000405007c0c */ /* 0x000fe2000bf86270 */
[----:B------:R-:W-:Y:S01]  /*2770*/  UIMAD UR4, UR17, UR14, URZ ;  /* 0x0000000e110472a4 */ /* 0x000fe2000f8e023f */
[----:B------:R-:W-:Y:S02]  /*2780*/  SHF.R.S32.HI R5, RZ, 0x1f, R3 ;  /* 0x0000001fff057819 */ /* 0x000fe40000011403 */
[C---:B------:R-:W-:Y:S02]  /*2790*/  @!P3 LEA R6, P1, R3.reuse, UR11, 0x2 ;  /* 0x0000000b0306bc11 */ /* 0x040fe4000f8210ff */
[----:B------:R-:W-:Y:S02]  /*27a0*/  IADD3 R4, P2, R4, UR11, RZ ;  /* 0x0000000b04047c10 */ /* 0x000fe4000ff5e0ff */
[----:B------:R-:W-:Y:S01]  /*27b0*/  SHF.L.U64.HI R8, R14, 0x2, R13 ;  /* 0x000000020e087819 */ /* 0x000fe2000001020d */
[----:B------:R-:W-:Y:S01]  /*27c0*/  UIMAD UR9, UR23, UR15, UR4 ;  /* 0x0000000f170972a4 */ /* 0x000fe2000f8e0204 */
[----:B------:R-:W-:Y:S01]  /*27d0*/  @!P3 LEA.HI.X R7, R3, UR10, R5, 0x2, P1 ;  /* 0x0000000a0307bc11 */ /* 0x000fe200088f1405 */
[----:B------:R-:W-:Y:S01]  /*27e0*/  UIMAD UR4, UR20, -0x80, UR5 ;  /* 0xffffff80140478a4 */ /* 0x000fe2000f8e0205 */
        /* <DEDUP_REMOVED lines=8> */
[----:B------:R-:W-:-:S02]  /*2870*/  IMAD.U32 R3, RZ, RZ, UR9 ;  /* 0x00000009ff037e24 */ /* 0x000fc4000f8e00ff */
        /* <DEDUP_REMOVED lines=31> */
.L_x_488:
[----:B---3--:R-:W-:Y:S05]  /*2a70*/  BSYNC B0 ;  /* 0x0000000000007941 */ /* 0x008fea0003800000 */
.L_x_487:
        /* <DEDUP_REMOVED lines=30> */
.L_x_490:
[----:B------:R-:W-:Y:S05]  /*2c60*/  BSYNC B0 ;  /* 0x0000000000007941 */ /* 0x000fea0003800000 */
.L_x_489:
        /* <DEDUP_REMOVED lines=31> */
.L_x_492:
[----:B------:R-:W-:Y:S05]  /*2e60*/  BSYNC B0 ;  /* 0x0000000000007941 */ /* 0x000fea0003800000 */
.L_x_491:
        /* <DEDUP_REMOVED lines=30> */
.L_x_494:
[----:B------:R-:W-:Y:S05]  /*3050*/  BSYNC B0 ;  /* 0x0000000000007941 */ /* 0x000fea0003800000 */
.L_x_493:
        /* <DEDUP_REMOVED lines=38> */
.L_x_496:
[----:B-1----:R-:W-:Y:S05]  /*32c0*/  BSYNC B0 ;  /* 0x0000000000007941 */ /* 0x002fea0003800000 */
.L_x_495:
        /* <DEDUP_REMOVED lines=29> */
.L_x_498:
[----:B------:R-:W-:Y:S05]  /*34a0*/  BSYNC B0 ;  /* 0x0000000000007941 */ /* 0x000fea0003800000 */
.L_x_497:
        /* <DEDUP_REMOVED lines=29> */
.L_x_500:
[----:B------:R-:W-:Y:S05]  /*3680*/  BSYNC B0 ;  /* 0x0000000000007941 */ /* 0x000fea0003800000 */
.L_x_499:
        /* <DEDUP_REMOVED lines=28> */
.L_x_502:
[----:B------:R-:W-:Y:S05]  /*3850*/  BSYNC B0 ;  /* 0x0000000000007941 */ /* 0x000fea0003800000 */
.L_x_501:
[----:B------:R-:W-:Y:S01]  /*3860*/  ULDC.64 UR16, c[0x0][0x318] ;  /* 0x0000c60000107ab9 */ /* 0x000fe20000000a00 */
[----:B--2---:R-:W2:Y:S01]  /*3870*/  LDL R5, [R1+0x24] ;  /* 0x0000240001057983 */ /* 0x004ea20000100800 */
[----:B------:R-:W-:Y:S02]  /*3880*/  UISETP.NE.U32.AND UP1, UPT, URZ, UR16, UPT ;  /* 0x000000103f00728c */ /* 0x000fe4000bf25070 */
[----:B------:R-:W-:Y:S01]  /*3890*/  ULDC.64 UR18, c[0x0][0x320] ;  /* 0x0000c80000127ab9 */ /* 0x000fe20000000a00 */
[----:B---3--:R-:W3:Y:S01]  /*38a0*/  LDL R4, [R1+0x48] ;  /* 0x0000480001047983 */ /* 0x008ee20000100800 */
[----:B------:R-:W-:-:S03]  /*38b0*/  UISETP.NE.AND.EX UP1, UPT, URZ, UR17, UPT, UP1 ;  /* 0x000000113f00728c */ /* 0x000fc6000bf25310 */
[----:B------:R-:W0:Y:S03]  /*38c0*/  LDGDEPBAR ;  /* 0x00000000000079af */ /* 0x000e260000000000 */
[----:B------:R-:W-:-:S05]  /*38d0*/  PLOP3.LUT P1, PT, PT, PT, UP1, 0x80, 0x0 ;  /* 0x000000000000781c */ /* 0x000fca0003f2f018 */
[----:B------:R-:W-:Y:S02]  /*38e0*/  @UP1 UIMAD UR4, UR39, UR18, URZ ;  /* 0x00000012270412a4 */ /* 0x000fe4000f8e023f */
[----:B------:R-:W-:Y:S02]  /*38f0*/  @UP1 UMOV UR14, UR35 ;  /* 0x00000023000e1c82 */ /* 0x000fe40008000000 */
[----:B------:R-:W-:Y:S02]  /*3900*/  @UP1 UMOV UR15, UR57 ;  /* 0x00000039000f1c82 */ /* 0x000fe40008000000 */
[----:B------:R-:W-:Y:S02]  /*3910*/  @UP1 UIMAD.WIDE.U32 UR14, UR32, UR18, UR14 ;  /* 0x00000012200e12a5 */ /* 0x000fe4000f8e000e */
[----:B------:R-:W-:Y:S02]  /*3920*/  @UP1 UIMAD UR19, UR32, UR19, UR4 ;  /* 0x00000013201312a4 */ /* 0x000fe4000f8e0204 */
[----:B------:R-:W-:-:S02]  /*3930*/  @UP1 ULEA UR16, UP0, UR14, UR16, 0x2 ;  /* 0x000000100e101291 */ /* 0x000fc4000f80103f */
[----:B------:R-:W-:-:S04]  /*3940*/  @UP1 UIADD3 UR19, UR15, UR19, URZ ;  /* 0x000000130f131290 */ /* 0x000fc8000fffe03f */
[----:B------:R-:W-:Y:S01]  /*3950*/  @UP1 ULEA.HI.X UR17, UR14, UR17, UR19, 0x2, UP0 ;  /* 0x000000110e111291 */ /* 0x000fe200080f1413 */
[----:B-1----:R-:W-:-:S05]  /*3960*/  IMAD.U32 R2, RZ, RZ, UR16 ;  /* 0x00000010ff027e24 */ /* 0x002fca000f8e00ff */
[----:B------:R-:W-:-:S05]  /*3970*/  IMAD.U32 R3, RZ, RZ, UR17 ;  /* 0x00000011ff037e24 */ /* 0x000fca000f8e00ff */
[----:B----4-:R1:W4:Y:S01]  /*3980*/  @P1 LDG.E R0, [R2.64] ;  /* 0x0000000602001981 */ /* 0x010322000c1e1900 */
[C---:B------:R-:W-:Y:S01]  /*3990*/  IADD3 R207, R220.reuse, 0x2000, RZ ;  /* 0x00002000dccf7810 */ /* 0x040fe20007ffe0ff */
[----:B------:R-:W-:Y:S01]  /*39a0*/  IMAD.MOV.U32 R219, RZ, RZ, 0x20 ;  /* 0x00000020ffdb7424 */ /* 0x000fe200078e00ff */
[----:B------:R-:W-:Y:S01]  /*39b0*/  MOV R217, 0x40 ;  /* 0x0000004000d97802 */ /* 0x000fe20000000f00 */
[----:B------:R-:W-:Y:S01]  /*39c0*/  IMAD.SHL.U32 R210, R220, 0x2, RZ ;  /* 0x00000002dcd27824 */ /* 0x000fe200078e00ff */
[----:B------:R-:W-:Y:S01]  /*39d0*/  SEL R207, R207, R220, !P0 ;  /* 0x000000dccfcf7207 */ /* 0x000fe20004000000 */
        /* <DEDUP_REMOVED lines=19> */
[----:B-1----:R-:W4:Y:S01]  /*3b10*/  @P1 MUFU.RCP R2, c[0x0][0x238] ;  /* 0x00008e0000021b08 */ /* 0x002f220000001000 */
        /* <DEDUP_REMOVED lines=48> */
[----:B------:R-:W-:Y:S01]  /*3e20*/  UMOV UR4, URZ ;  /* 0x0000003f00047c82 */ /* 0x000fe20008000000 */
[----:B------:R-:W-:-:S02]  /*3e30*/  IMAD.SHL.U32 R216, R220, 0x2, RZ ;  /* 0x00000002dcd87824 */ /* 0x000fc400078e00ff */
[----:B------:R-:W-:Y:S02]  /*3e40*/  IMAD.SHL.U32 R215, R220, 0x2, RZ ;  /* 0x00000002dcd77824 */ /* 0x000fe400078e00ff */
[----:B----4-:R-:W-:Y:S01]  /*3e50*/  @P1 FMUL.FTZ R0, R0, R2 ;  /* 0x0000000200001220 */ /* 0x010fe20000410000 */
[----:B------:R-:W-:-:S03]  /*3e60*/  IADD3 R2, R218, 0x2000, RZ ;  /* 0x00002000da027810 */ /* 0x000fc60007ffe0ff */
[----:B------:R1:W4:Y:S01]  /*3e70*/  @P1 R2UR UR9, R0 ;  /* 0x00000000000913c2 */ /* 0x00032200000e0000 */
[----:B------:R-:W-:Y:S02]  /*3e80*/  SEL R2, R2, R218, !P0 ;  /* 0x000000da02027207 */ /* 0x000fe40004000000 */
[----:B---3--:R-:W-:Y:S02]  /*3e90*/  LOP3.LUT P1, RZ, R4, 0x2, RZ, 0xc0, !PT ;  /* 0x0000000204ff7812 */ /* 0x008fe4000782c0ff */
[----:B------:R-:W-:Y:S02]  /*3ea0*/  SHF.L.U32 R206, R2, 0x1, RZ ;  /* 0x0000000102ce7819 */ /* 0x000fe400000006ff */
[----:B------:R-:W-:Y:S02]  /*3eb0*/  LOP3.LUT P0, RZ, R4, 0x4, RZ, 0xc0, !PT ;  /* 0x0000000404ff7812 */ /* 0x000fe4000780c0ff */
[----:B------:R-:W-:Y:S02]  /*3ec0*/  SEL R219, R219, 0xffffffe0, !P1 ;  /* 0xffffffe0dbdb7807 */ /* 0x000fe40004800000 */
[----:B------:R-:W-:-:S03]  /*3ed0*/  SEL R217, R217, 0xffffffc0, !P0 ;  /* 0xffffffc0d9d97807 */ /* 0x000fc60004000000 */
[--C-:B------:R-:W-:Y:S02]  /*3ee0*/  IMAD.IADD R208, R219, 0x1, R210.reuse ;  /* 0x00000001dbd07824 */ /* 0x100fe400078e02d2 */
[C---:B------:R-:W-:Y:S02]  /*3ef0*/  IMAD.IADD R210, R217.reuse, 0x1, R210 ;  /* 0x00000001d9d27824 */ /* 0x040fe400078e02d2 */
[----:B------:R-:W-:Y:S01]  /*3f00*/  IMAD.IADD R209, R217, 0x1, R208 ;  /* 0x00000001d9d17824 */ /* 0x000fe200078e02d0 */
[----:B-1----:R-:W-:Y:S01]  /*3f10*/  MOV R0, UR20 ;  /* 0x0000001400007c02 */ /* 0x002fe20008000f00 */
[----:B----4-:R-:W-:-:S04]  /*3f20*/  @UP1 UMOV UR4, UR9 ;  /* 0x0000000900041c82 */ /* 0x010fc80008000000 */
[----:B--2---:R-:W-:-:S05]  /*3f30*/  IMAD R0, R0, 0x80, R5 ;  /* 0x0000008000007824 */ /* 0x004fca00078e0205 */
[----:B------:R-:W-:-:S04]  /*3f40*/  IADD3 R0, R14, -UR28, -R0 ;  /* 0x8000001c0e007c10 */ /* 0x000fc8000fffe800 */
[----:B------:R-:W-:Y:S02]  /*3f50*/  IADD3 R2, R0, UR5, RZ ;  /* 0x0000000500027c10 */ /* 0x000fe4000fffe0ff */
[----:B------:R-:W-:-:S03]  /*3f60*/  SHF.L.U64.HI R0, R14, 0x2, R13 ;  /* 0x000000020e007819 */ /* 0x000fc6000001020d */
[----:B------:R1:W-:Y:S04]  /*3f70*/  STL [R1+0x20], R2 ;  /* 0x0000200201007387 */ /* 0x0003e80000100800 */
[----:B------:R2:W-:Y:S04]  /*3f80*/  STL [R1+0x1c], R0 ;  /* 0x00001c0001007387 */ /* 0x0005e80000100800 */
[----:B------:R3:W-:Y:S01]  /*3f90*/  STL [R1+0x18], R3 ;  /* 0x0000180301007387 */ /* 0x0007e20000100800 */
[----:B-1----:R-:W-:-:S04]  /*3fa0*/  IMAD.MOV.U32 R2, RZ, RZ, c[0x0][0x22c] ;  /* 0x00008b00ff027624 */ /* 0x002fc800078e00ff */
[----:B------:R-:W-:Y:S01]  /*3fb0*/  IMAD R2, R2, c[0x0][0x1c0], RZ ;  /* 0x0000700002027a24 */ /* 0x000fe200078e02ff */
[----:B--2---:R-:W-:-:S03]  /*3fc0*/  IADD3 R0, R14, -0x40, RZ ;  /* 0xffffffc00e007810 */ /* 0x004fc60007ffe0ff */
[C---:B------:R-:W-:Y:S01]  /*3fd0*/  IMAD.SHL.U32 R229, R2.reuse, 0x8, RZ ;  /* 0x0000000802e57824 */ /* 0x040fe200078e00ff */
[----:B------:R-:W-:Y:S02]  /*3fe0*/  SHF.L.U32 R4, R2, 0x4, RZ ;  /* 0x0000000402047819 */ /* 0x000fe400000006ff */
[----:B------:R-:W-:Y:S02]  /*3ff0*/  SHF.L.U32 R0, R0, 0x2, RZ ;  /* 0x0000000200007819 */ /* 0x000fe400000006ff */
[----:B---3--:R-:W-:-:S03]  /*4000*/  IADD3 R3, R4, 0x20, RZ ;  /* 0x0000002004037810 */ /* 0x008fc60007ffe0ff */
[----:B------:R1:W-:Y:S02]  /*4010*/  STL [R1+0x14], R0 ;  /* 0x0000140001007387 */ /* 0x0003e40000100800 */
[----:B------:R-:W-:-:S04]  /*4020*/  IMAD.IADD R3, R229, 0x1, R3 ;  /* 0x00000001e5037824 */ /* 0x000fc800078e0203 */
[----:B------:R-:W-:-:S04]  /*4030*/  IMAD.IADD R3, R229, 0x1, R3 ;  /* 0x00000001e5037824 */ /* 0x000fc800078e0203 */
[----:B------:R-:W-:-:S04]  /*4040*/  IMAD.IADD R3, R229, 0x1, R3 ;  /* 0x00000001e5037824 */ /* 0x000fc800078e0203 */
[----:B------:R-:W-:-:S05]  /*4050*/  IMAD.IADD R3, R229, 0x1, R3 ;  /* 0x00000001e5037824 */ /* 0x000fca00078e0203 */
[----:B------:R2:W-:Y:S01]  /*4060*/  STL [R1+0x4], R3 ;  /* 0x0000040301007387 */ /* 0x0005e20000100800 */
[C---:B-1----:R-:W-:Y:S02]  /*4070*/  IADD3 R0, R4.reuse, 0x40, RZ ;  /* 0x0000004004007810 */ /* 0x042fe40007ffe0ff */
[----:B------:R-:W-:Y:S02]  /*4080*/  IADD3 R4, R4, 0x60, RZ ;  /* 0x0000006004047810 */ /* 0x000fe40007ffe0ff */
[----:B------:R-:W-:-:S03]  /*4090*/  IADD3 R0, R229, R0, RZ ;  /* 0x00000000e5007210 */ /* 0x000fc60007ffe0ff */
[C---:B------:R-:W-:Y:S01]  /*40a0*/  IMAD.IADD R4, R229.reuse, 0x1, R4 ;  /* 0x00000001e5047824 */ /* 0x040fe200078e0204 */
[----:B------:R-:W-:-:S03]  /*40b0*/  IADD3 R0, R229, R0, RZ ;  /* 0x00000000e5007210 */ /* 0x000fc60007ffe0ff */
[C---:B------:R-:W-:Y:S01]  /*40c0*/  IMAD.IADD R4, R229.reuse, 0x1, R4 ;  /* 0x00000001e5047824 */ /* 0x040fe200078e0204 */
[----:B------:R-:W-:-:S03]  /*40d0*/  IADD3 R0, R229, R0, RZ ;  /* 0x00000000e5007210 */ /* 0x000fc60007ffe0ff */
[C---:B------:R-:W-:Y:S01]  /*40e0*/  IMAD.IADD R252, R229.reuse, 0x1, R4 ;  /* 0x00000001e5fc7824 */ /* 0x040fe200078e0204 */
[C---:B------:R-:W-:Y:S02]  /*40f0*/  IADD3 R0, R229.reuse, R0, RZ ;  /* 0x00000000e5007210 */ /* 0x040fe40007ffe0ff */
[C---:B--2---:R-:W-:Y:S01]  /*4100*/  IADD3 R3, R229.reuse, R3, RZ ;  /* 0x00000003e5037210 */ /* 0x044fe20007ffe0ff */
[C---:B------:R-:W-:Y:S02]  /*4110*/  IMAD.IADD R251, R229.reuse, 0x1, R252 ;  /* 0x00000001e5fb7824 */ /* 0x040fe400078e02fc */
[----:B------:R1:W-:Y:S01]  /*4120*/  STL [R1], R0 ;  /* 0x0000000001007387 */ /* 0x0003e20000100800 */
[----:B------:R-:W-:-:S03]  /*4130*/  IMAD.IADD R2, R229, 0x1, R0 ;  /* 0x00000001e5027824 */ /* 0x000fc600078e0200 */
[----:B------:R2:W-:Y:S04]  /*4140*/  STL [R1+0xc], R3 ;  /* 0x00000c0301007387 */ /* 0x0005e80000100800 */
[----:B------:R2:W-:Y:S01]  /*4150*/  STL [R1+0x8], R2 ;  /* 0x0000080201007387 */ /* 0x0005e20000100800 */
[----:B-1----:R-:W-:-:S03]  /*4160*/  IADD3 R0, R229, R251, RZ ;  /* 0x000000fbe5007210 */ /* 0x002fc60007ffe0ff */
.L_x_505:
[----:B------:R-:W0:Y:S01]  /*4170*/  LDGDEPBAR ;  /* 0x00000000000079af */ /* 0x000e220000000000 */
[C---:B------:R-:W-:Y:S01]  /*4180*/  IMAD.IADD R0, R207.reuse, 0x1, R219 ;  /* 0x00000001cf007824 */ /* 0x040fe200078e02db */
[----:B------:R-:W-:Y:S01]  /*4190*/  USHF.L.U32 UR9, UR20, 0x7, URZ ;  /* 0x0000000714097899 */ /* 0x000fe2000800063f */
[--C-:B--2---:R-:W-:Y:S01]  /*41a0*/  IMAD.IADD R2, R207, 0x1, R217.reuse ;  /* 0x00000001cf027824 */ /* 0x104fe200078e02d9 */
[----:B------:R-:W-:Y:S01]  /*41b0*/  UISETP.GE.AND UP4, UPT, UR8, 0x1, UPT ;  /* 0x000000010800788c */ /* 0x000fe2000bf86270 */
[----:B------:R-:W-:Y:S01]  /*41c0*/  IMAD.IADD R3, R0, 0x1, R217 ;  /* 0x0000000100037824 */ /* 0x000fe200078e02d9 */
[----:B------:R-:W-:Y:S02]  /*41d0*/  UIADD3 UR9, UR9, 0x80, URZ ;  /* 0x0000008009097890 */ /* 0x000fe4000fffe03f */
[----:B------:R-:W4:Y:S02]  /*41e0*/  LDL R236, [R1+0x20] ;  /* 0x0000200001ec7983 */ /* 0x000f240000100800 */
[----:B------:R-:W-:Y:S06]  /*41f0*/  UISETP.GE.AND UP0, UPT, UR9, UR5, UPT ;  /* 0x000000050900728c */ /* 0x000fec000bf06270 */
[----:B------:R-:W-:Y:S02]  /*4200*/  PLOP3.LUT P3, PT, PT, PT, UP0, 0x80, 0x0 ;  /* 0x000000000000781c */ /* 0x000fe40003f6f008 */
        /* <DEDUP_REMOVED lines=14> */
[----:B-----5:R-:W-:Y:S01]  /*42f0*/  LDSM.16.M88.4 R184, [R2] ;  /* 0x0000000002b8783b */ /* 0x020fe20000000200 */
[C---:B------:R-:W-:Y:S07]  /*4300*/  HMMA.16816.F32.BF16 R16, R32.reuse, R18, RZ ;  /* 0x000000122010723c */ /* 0x040fee00000418ff */
[----:B------:R-:W1:Y:S01]  /*4310*/  LDSM.16.M88.4 R188, [R214+0xc000] ;  /* 0x00c00000d6bc783b */ /* 0x000e620000000200 */
[-C--:B----4-:R-:W-:Y:S07]  /*4320*/  HMMA.16816.F32.BF16 R20, R32, R164.reuse, RZ ;  /* 0x000000a42014723c */ /* 0x090fee00000418ff */
[----:B------:R-:W4:Y:S01]  /*4330*/  LDSM.16.M88.4 R192, [R2+0x1000] ;  /* 0x0010000002c0783b */ /* 0x000f220000000200 */
[C---:B------:R-:W-:Y:S07]  /*4340*/  HMMA.16816.F32.BF16 R24, R28.reuse, R164, RZ ;  /* 0x000000a41c18723c */ /* 0x040fee00000418ff */
[----:B------:R-:W-:Y:S01]  /*4350*/  LDSM.16.M88.4 R196, [R3+0x1000] ;  /* 0x0010000003c4783b */ /* 0x000fe20000000200 */
[-C--:B------:R-:W-:Y:S07]  /*4360*/  HMMA.16816.F32.BF16 R28, R28, R166.reuse, RZ ;  /* 0x000000a61c1c723c */ /* 0x080fee00000418ff */
[----:B------:R-:W-:Y:S01]  /*4370*/  LDSM.16.M88.4 R200, [R213+0xc800] ;  /* 0x00c80000d5c8783b */ /* 0x000fe20000000200 */
[----:B------:R-:W-:Y:S07]  /*4380*/  HMMA.16816.F32.BF16 R32, R32, R166, RZ ;  /* 0x000000a62020723c */ /* 0x000fee00000418ff */
[----:B------:R-:W4:Y:S01]  /*4390*/  LDSM.16.M88.4 R164, [R214+0xc800] ;  /* 0x00c80000d6a4783b */ /* 0x000f220000000200 */
        /* <DEDUP_REMOVED lines=10> */
[----:B------:R-:W-:Y:S07]  /*4440*/  LDSM.16.M88.4 R168, [R207+0x2000] ;  /* 0x00200000cfa8783b */ /* 0x000fee0000000200 */
[-C--:B------:R-:W-:Y:S01]  /*4450*/  HMMA.16816.F32.BF16 R4, R184, R188.reuse, R4 ;  /* 0x000000bcb804723c */ /* 0x080fe20000041804 */
[----:B------:R-:W3:Y:S07]  /*4460*/  LDSM.16.M88.4 R180, [R211+0x10000] ;  /* 0x01000000d3b4783b */ /* 0x000eee0000000200 */
[C---:B----4-:R-:W-:Y:S08]  /*4470*/  HMMA.16816.F32.BF16 R8, R192.reuse, R188, R8 ;  /* 0x000000bcc008723c */ /* 0x050ff00000041808 */
[-C--:B------:R-:W-:Y:S08]  /*4480*/  HMMA.16816.F32.BF16 R12, R192, R190.reuse, R12 ;  /* 0x000000bec00c723c */ /* 0x080ff0000004180c */
[C---:B------:R-:W-:Y:S01]  /*4490*/  HMMA.16816.F32.BF16 R16, R184.reuse, R190, R16 ;  /* 0x000000beb810723c */ /* 0x040fe20000041810 */
[----:B------:R-:W4:Y:S07]  /*44a0*/  LDSM.16.M88.4 R188, [R207+0x3000] ;  /* 0x00300000cfbc783b */ /* 0x000f2e0000000200 */
[-C--:B------:R-:W-:Y:S08]  /*44b0*/  HMMA.16816.F32.BF16 R20, R184, R164.reuse, R20 ;  /* 0x000000a4b814723c */ /* 0x080ff00000041814 */
[C---:B------:R-:W-:Y:S08]  /*44c0*/  HMMA.16816.F32.BF16 R24, R192.reuse, R164, R24 ;  /* 0x000000a4c018723c */ /* 0x040ff00000041818 */
[-C--:B------:R-:W-:Y:S01]  /*44d0*/  HMMA.16816.F32.BF16 R28, R192, R166.reuse, R28 ;  /* 0x000000a6c01c723c */ /* 0x080fe2000004181c */
[----:B------:R-:W4:Y:S07]  /*44e0*/  LDSM.16.M88.4 R192, [R211+0x10800] ;  /* 0x01080000d3c0783b */ /* 0x000f2e0000000200 */
[----:B------:R-:W-:Y:S01]  /*44f0*/  HMMA.16816.F32.BF16 R32, R184, R166, R32 ;  /* 0x000000a6b820723c */ /* 0x000fe20000041820 */
[----:B------:R-:W-:Y:S07]  /*4500*/  LDSM.16.M88.4 R164, [R0+0x2000] ;  /* 0x0020000000a4783b */ /* 0x000fee0000000200 */
[-C--:B-1----:R-:W-:Y:S01]  /*4510*/  HMMA.16816.F32.BF16 R4, R172, R176.reuse, R4 ;  /* 0x000000b0ac04723c */ /* 0x082fe20000041804 */
[----:B------:R1:W-:Y:S07]  /*4520*/  LDSM.16.M88.4 R184, [R0+0x3000] ;  /* 0x0030000000b8783b */ /* 0x0003ee0000000200 */
[C---:B------:R-:W-:Y:S08]  /*4530*/  HMMA.16816.F32.BF16 R8, R196.reuse, R176, R8 ;  /* 0x000000b0c408723c */ /* 0x040ff00000041808 */
[-C--:B------:R-:W-:Y:S08]  /*4540*/  HMMA.16816.F32.BF16 R12, R196, R178.reuse, R12 ;  /* 0x000000b2c40c723c */ /* 0x080ff0000004180c */
[C---:B------:R-:W-:Y:S01]  /*4550*/  HMMA.16816.F32.BF16 R16, R172.reuse, R178, R16 ;  /* 0x000000b2ac10723c */ /* 0x040fe20000041810 */
[----:B------:R-:W4:Y:S03]  /*4560*/  LDSM.16.M88.4 R176, [R212+0x10000] ;  /* 0x01000000d4b0783b */ /* 0x000f260000000200 */
[----:B-1----:R-:W-:Y:S04]  /*4570*/  IMAD.U32 R0, RZ, RZ, UR8 ;  /* 0x00000008ff007e24 */ /* 0x002fe8000f8e00ff */
[-C--:B------:R-:W-:Y:S08]  /*4580*/  HMMA.16816.F32.BF16 R20, R172, R200.reuse, R20 ;  /* 0x000000c8ac14723c */ /* 0x080ff00000041814 */
[C---:B------:R-:W-:Y:S08]  /*4590*/  HMMA.16816.F32.BF16 R24, R196.reuse, R200, R24 ;  /* 0x000000c8c418723c */ /* 0x040ff00000041818 */
[-C--:B------:R-:W-:Y:S01]  /*45a0*/  HMMA.16816.F32.BF16 R28, R196, R202.reuse, R28 ;  /* 0x000000cac41c723c */ /* 0x080fe2000004181c */
[----:B------:R-:W2:Y:S07]  /*45b0*/  LDL R199, [R1+0x24] ;  /* 0x0000240001c77983 */ /* 0x000eae0000100800 */
[----:B------:R-:W-:Y:S08]  /*45c0*/  HMMA.16816.F32.BF16 R32, R172, R202, R32 ;  /* 0x000000caac20723c */ /* 0x000ff00000041820 */
[-C--:B---3--:R-:W-:Y:S08]  /*45d0*/  HMMA.16816.F32.BF16 R4, R168, R180.reuse, R4 ;  /* 0x000000b4a804723c */ /* 0x088ff00000041804 */
[C---:B----4-:R-:W-:Y:S08]  /*45e0*/  HMMA.16816.F32.BF16 R8, R188.reuse, R180, R8 ;  /* 0x000000b4bc08723c */ /* 0x050ff00000041808 */
[-C--:B------:R-:W-:Y:S08]  /*45f0*/  HMMA.16816.F32.BF16 R12, R188, R182.reuse, R12 ;  /* 0x000000b6bc0c723c */ /* 0x080ff0000004180c */
[C---:B------:R-:W-:Y:S08]  /*4600*/  HMMA.16816.F32.BF16 R16, R168.reuse, R182, R16 ;  /* 0x000000b6a810723c */ /* 0x040ff00000041810 */
[-C--:B------:R-:W-:Y:S08]  /*4610*/  HMMA.16816.F32.BF16 R20, R168, R192.reuse, R20 ;  /* 0x000000c0a814723c */ /* 0x080ff00000041814 */
[C---:B------:R-:W-:Y:S08]  /*4620*/  HMMA.16816.F32.BF16 R24, R188.reuse, R192, R24 ;  /* 0x000000c0bc18723c */ /* 0x040ff00000041818 */
[-C--:B------:R-:W-:Y:S07]  /*4630*/  HMMA.16816.F32.BF16 R28, R188, R194.reuse, R28 ;  /* 0x000000c2bc1c723c */ /* 0x080fee000004181c */
[----:B------:R-:W-:Y:S01]  /*4640*/  IMAD R188, R0, 0x40, R236 ;  /* 0x0000004000bc7824 */ /* 0x000fe200078e02ec */
[----:B------:R-:W-:Y:S01]  /*4650*/  HMMA.16816.F32.BF16 R32, R168, R194, R32 ;  /* 0x000000c2a820723c */ /* 0x000fe20000041820 */
[----:B------:R-:W1:Y:S03]  /*4660*/  LDSM.16.M88.4 R168, [R212+0x10800] ;  /* 0x01080000d4a8783b */ /* 0x000e660000000200 */
[----:B------:R-:W-:Y:S02]  /*4670*/  IABS R0, R188 ;  /* 0x000000bc00007213 */ /* 0x000fe40000000000 */
[----:B------:R-:W-:Y:S02]  /*4680*/  IADD3 R172, R188, -0x1, RZ ;  /* 0xffffffffbcac7810 */ /* 0x000fe40007ffe0ff */
[-C--:B------:R-:W-:Y:S05]  /*4690*/  HMMA.16816.F32.BF16 R4, R164, R176.reuse, R4 ;  /* 0x000000b0a404723c */ /* 0x080fea0000041804 */
[----:B------:R-:W-:Y:S01]  /*46a0*/  IMAD.MOV.U32 R173, RZ, RZ, R0 ;  /* 0x000000ffffad7224 */ /* 0x000fe200078e0000 */
[----:B------:R-:W-:Y:S02]  /*46b0*/  ISETP.GE.AND P1, PT, R172, RZ, PT ;  /* 0x000000ffac00720c */ /* 0x000fe40003f26270 */
[C---:B------:R-:W-:Y:S01]  /*46c0*/  HMMA.16816.F32.BF16 R8, R184.reuse, R176, R8 ;  /* 0x000000b0b808723c */ /* 0x040fe20000041808 */
[----:B------:R-:W3:Y:S03]  /*46d0*/  I2F R194, R173 ;  /* 0x000000ad00c27306 */ /* 0x000ee60000201400 */
[C---:B------:R-:W-:Y:S02]  /*46e0*/  IADD3 R0, R188.reuse, 0x8, RZ ;  /* 0x00000008bc007810 */ /* 0x040fe40007ffe0ff */
[----:B------:R-:W-:Y:S02]  /*46f0*/  IADD3 R180, R188, 0x7, RZ ;  /* 0x00000007bcb47810 */ /* 0x000fe40007ffe0ff */
[-C--:B------:R-:W-:Y:S03]  /*4700*/  HMMA.16816.F32.BF16 R12, R184, R178.reuse, R12 ;  /* 0x000000b2b80c723c */ /* 0x080fe6000004180c */
[----:B------:R-:W-:Y:S02]  /*4710*/  ISETP.GE.AND P2, PT, R0, RZ, PT ;  /* 0x000000ff0000720c */ /* 0x000fe40003f46270 */
[----:B------:R-:W-:Y:S02]  /*4720*/  @!P1 IADD3 R172, -R188, 0x1, RZ ;  /* 0x00000001bcac9810 */ /* 0x000fe40007ffe1ff */
[----:B------:R-:W-:Y:S01]  /*4730*/  ISETP.GE.AND P1, PT, R180, RZ, PT ;  /* 0x000000ffb400720c */ /* 0x000fe20003f26270 */
[C---:B------:R-:W-:Y:S01]  /*4740*/  HMMA.16816.F32.BF16 R16, R164.reuse, R178, R16 ;  /* 0x000000b2a410723c */ /* 0x040fe20000041810 */
[----:B------:R4:W3:Y:S01]  /*4750*/  I2F R193, R172 ;  /* 0x000000ac00c17306 */ /* 0x0008e20000201400 */
[----:B------:R-:W-:Y:S02]  /*4760*/  LDSM.16.M88.4 R176, [R214+0x10000] ;  /* 0x01000000d6b0783b */ /* 0x000fe40000000200 */
[C---:B------:R-:W-:Y:S02]  /*4770*/  IADD3 R190, R188.reuse, 0x20, RZ ;  /* 0x00000020bcbe7810 */ /* 0x040fe40007ffe0ff */
[C---:B------:R-:W-:Y:S02]  /*4780*/  IADD3 R189, R188.reuse, 0x1f, RZ ;  /* 0x0000001fbcbd7810 */ /* 0x040fe40007ffe0ff */
[C---:B------:R-:W-:Y:S01]  /*4790*/  @!P2 IADD3 R0, -R188.reuse, -0x8, RZ ;  /* 0xfffffff8bc00a810 */ /* 0x040fe20007ffe1ff */
[-C--:B-1----:R-:W-:Y:S03]  /*47a0*/  HMMA.16816.F32.BF16 R20, R164, R168.reuse, R20 ;  /* 0x000000a8a414723c */ /* 0x082fe60000041814 */
[----:B------:R1:W1:Y:S01]  /*47b0*/  I2F R196, R0 ;  /* 0x0000000000c47306 */ /* 0x0002620000201400 */
[----:B------:R-:W-:Y:S02]  /*47c0*/  @!P1 IADD3 R180, -R188, -0x7, RZ ;  /* 0xfffffff9bcb49810 */ /* 0x000fe40007ffe1ff */
[----:B------:R-:W-:Y:S02]  /*47d0*/  ISETP.GE.AND P2, PT, R190, RZ, PT ;  /* 0x000000ffbe00720c */ /* 0x000fe40003f46270 */
[C---:B------:R-:W-:Y:S04]  /*47e0*/  HMMA.16816.F32.BF16 R24, R184.reuse, R168, R24 ;  /* 0x000000a8b818723c */ /* 0x040fe80000041818 */
[----:B------:R-:W-:Y:S01]  /*47f0*/  ISETP.GE.AND P1, PT, R189, RZ, PT ;  /* 0x000000ffbd00720c */ /* 0x000fe20003f26270 */
[----:B------:R3:W3:Y:S02]  /*4800*/  I2F R195, R180 ;  /* 0x000000b400c37306 */ /* 0x0006e40000201400 */
[C---:B------:R-:W-:Y:S01]  /*4810*/  IADD3 R168, R188.reuse, 0x18, RZ ;  /* 0x00000018bca87810 */ /* 0x040fe20007ffe0ff */
[-C--:B------:R-:W-:Y:S01]  /*4820*/  HMMA.16816.F32.BF16 R28, R184, R170.reuse, R28 ;  /* 0x000000aab81c723c */ /* 0x080fe2000004181c */
[----:B----4-:R-:W4:Y:S03]  /*4830*/  LDSM.16.M88.4 R172, [R2+0x2000] ;  /* 0x0020000002ac783b */ /* 0x010f260000000200 */
[C---:B------:R-:W-:Y:S03]  /*4840*/  @!P2 IADD3 R190, -R188.reuse, -0x20, RZ ;  /* 0xffffffe0bcbea810 */ /* 0x040fe60007ffe1ff */
[C---:B------:R-:W-:Y:S01]  /*4850*/  IADD3 R184, R188.reuse, -0x9, RZ ;  /* 0xfffffff7bcb87810 */ /* 0x040fe20007ffe0ff */
[----:B------:R-:W-:Y:S01]  /*4860*/  HMMA.16816.F32.BF16 R32, R164, R170, R32 ;  /* 0x000000aaa420723c */ /* 0x000fe20000041820 */
[----:B------:R-:W-:Y:S01]  /*4870*/  LDSM.16.M88.4 R164, [R214+0x10800] ;  /* 0x01080000d6a4783b */ /* 0x000fe20000000200 */
[----:B------:R-:W2:Y:S02]  /*4880*/  I2F R192, R190 ;  /* 0x000000be00c07306 */ /* 0x000ea40000201400 */
[C---:B-1----:R-:W-:Y:S02]  /*4890*/  IADD3 R0, R188.reuse, 0x28, RZ ;  /* 0x00000028bc007810 */ /* 0x042fe40007ffe0ff */
[----:B------:R-:W-:Y:S02]  /*48a0*/  @!P1 IADD3 R189, -R188, -0x1f, RZ ;  /* 0xffffffe1bcbd9810 */ /* 0x000fe40007ffe1ff */
[----:B------:R-:W-:Y:S04]  /*48b0*/  ISETP.GE.AND P2, PT, R0, RZ, PT ;  /* 0x000000ff0000720c */ /* 0x000fe80003f46270 */
[----:B------:R-:W-:Y:S01]  /*48c0*/  I2F R189, R189 ;  /* 0x000000bd00bd7306 */ /* 0x000fe20000201400 */
[----:B---3--:R1:W3:Y:S08]  /*48d0*/  LDSM.16.M88.4 R180, [R2+0x3000] ;  /* 0x0030000002b4783b */ /* 0x0082f00000000200 */
[----:B------:R-:W-:Y:S02]  /*48e0*/  @!P2 IADD3 R0, -R188, -0x28, RZ ;  /* 0xffffffd8bc00a810 */ /* 0x000fe40007ffe1ff */
[----:B------:R-:W-:Y:S02]  /*48f0*/  ISETP.GE.AND P2, PT, R168, RZ, PT ;  /* 0x000000ffa800720c */ /* 0x000fe40003f46270 */
[----:B------:R3:W2:Y:S01]  /*4900*/  I2F R198, R0 ;  /* 0x0000000000c67306 */ /* 0x0006a20000201400 */
[-C--:B----4-:R-:W-:Y:S05]  /*4910*/  HMMA.16816.F32.BF16 R4, R172, R176.reuse, R4 ;  /* 0x000000b0ac04723c */ /* 0x090fea0000041804 */
[C---:B-1----:R-:W-:Y:S07]  /*4920*/  IADD3 R2, R188.reuse, 0x27, RZ ;  /* 0x00000027bc027810 */ /* 0x042fee0007ffe0ff */
[----:B------:R-:W-:Y:S02]  /*4930*/  @!P2 IADD3 R168, -R188, -0x18, RZ ;  /* 0xffffffe8bca8a810 */ /* 0x000fe40007ffe1ff */
[----:B------:R-:W-:Y:S02]  /*4940*/  ISETP.GE.AND P1, PT, R2, RZ, PT ;  /* 0x000000ff0200720c */ /* 0x000fe40003f26270 */
[----:B------:R1:W-:Y:S01]  /*4950*/  I2F R191, R168 ;  /* 0x000000a800bf7306 */ /* 0x0003e20000201400 */
[C---:B---3--:R-:W-:Y:S01]  /*4960*/  IADD3 R0, R188.reuse, 0x17, RZ ;  /* 0x00000017bc007810 */ /* 0x048fe20007ffe0ff */
[C---:B------:R-:W-:Y:S09]  /*4970*/  HMMA.16816.F32.BF16 R8, R180.reuse, R176, R8 ;  /* 0x000000b0b408723c */ /* 0x040ff20000041808 */
[----:B------:R-:W-:Y:S02]  /*4980*/  @!P1 IADD3 R2, -R188, -0x27, RZ ;  /* 0xffffffd9bc029810 */ /* 0x000fe40007ffe1ff */
[----:B------:R-:W-:Y:S01]  /*4990*/  ISETP.GE.AND P1, PT, R0, RZ, PT ;  /* 0x000000ff0000720c */ /* 0x000fe20003f26270 */
[-C--:B------:R-:W-:Y:S01]  /*49a0*/  HMMA.16816.F32.BF16 R12, R180, R178.reuse, R12 ;  /* 0x000000b2b40c723c */ /* 0x080fe2000004180c */
[----:B------:R3:W4:Y:S01]  /*49b0*/  I2F R197, R2 ;  /* 0x0000000200c57306 */ /* 0x0007220000201400 */
[----:B-1----:R-:W-:Y:S06]  /*49c0*/  LDSM.16.M88.4 R168, [R3+0x2000] ;  /* 0x0020000003a8783b */ /* 0x002fec0000000200 */
[C---:B------:R-:W-:Y:S04]  /*49d0*/  HMMA.16816.F32.BF16 R16, R172.reuse, R178, R16 ;  /* 0x000000b2ac10723c */ /* 0x040fe80000041810 */
[----:B------:R-:W-:Y:S02]  /*49e0*/  @!P1 IADD3 R0, -R188, -0x17, RZ ;  /* 0xffffffe9bc009810 */ /* 0x000fe40007ffe1ff */
[----:B------:R-:W-:Y:S01]  /*49f0*/  ISETP.GE.AND P1, PT, R184, RZ, PT ;  /* 0x000000ffb800720c */ /* 0x000fe20003f26270 */
[----:B------:R-:W1:Y:S01]  /*4a00*/  LDSM.16.M88.4 R176, [R213+0x10000] ;  /* 0x01000000d5b0783b */ /* 0x000e620000000200 */
[-C--:B------:R-:W-:Y:S01]  /*4a10*/  HMMA.16816.F32.BF16 R20, R172, R164.reuse, R20 ;  /* 0x000000a4ac14723c */ /* 0x080fe20000041814 */
[----:B------:R4:W1:Y:S07]  /*4a20*/  I2F R190, R0 ;  /* 0x0000000000be7306 */ /* 0x00086e0000201400 */
[C---:B------:R-:W-:Y:S04]  /*4a30*/  HMMA.16816.F32.BF16 R24, R180.reuse, R164, R24 ;  /* 0x000000a4b418723c */ /* 0x040fe80000041818 */
[C---:B---3--:R-:W-:Y:S02]  /*4a40*/  IADD3 R2, R188.reuse, -0x8, RZ ;  /* 0xfffffff8bc027810 */ /* 0x048fe40007ffe0ff */
[----:B------:R-:W-:Y:S02]  /*4a50*/  @!P1 IADD3 R184, -R188, 0x9, RZ ;  /* 0x00000009bcb89810 */ /* 0x000fe40007ffe1ff */
[-C--:B------:R-:W-:Y:S02]  /*4a60*/  HMMA.16816.F32.BF16 R28, R180, R166.reuse, R28 ;  /* 0x000000a6b41c723c */ /* 0x080fe4000004181c */
[----:B------:R3:W-:Y:S01]  /*4a70*/  I2F R185, R184 ;  /* 0x000000b800b97306 */ /* 0x0007e20000201400 */
[----:B------:R-:W-:Y:S05]  /*4a80*/  ISETP.GE.AND P2, PT, R2, RZ, PT ;  /* 0x000000ff0200720c */ /* 0x000fea0003f46270 */
[----:B------:R-:W-:Y:S01]  /*4a90*/  HMMA.16816.F32.BF16 R32, R172, R166, R32 ;  /* 0x000000a6ac20723c */ /* 0x000fe20000041820 */
[----:B------:R3:W3:Y:S03]  /*4aa0*/  LDSM.16.M88.4 R164, [R3+0x3000] ;  /* 0x0030000003a4783b */ /* 0x0006e60000000200 */
[C---:B----4-:R-:W-:Y:S03]  /*4ab0*/  IADD3 R0, R188.reuse, -0x10, RZ ;  /* 0xfffffff0bc007810 */ /* 0x050fe60007ffe0ff */
[----:B------:R-:W-:Y:S01]  /*4ac0*/  IMAD.U32 R172, RZ, RZ, UR20 ;  /* 0x00000014ffac7e24 */ /* 0x000fe2000f8e00ff */
[----:B------:R-:W-:Y:S01]  /*4ad0*/  @!P2 IADD3 R2, -R188, 0x8, RZ ;  /* 0x00000008bc02a810 */ /* 0x000fe20007ffe1ff */
[----:B-----5:R-:W-:Y:S01]  /*4ae0*/  FMUL.FTZ R173, R249, 1.4426950216293334961 ;  /* 0x3fb8aa3bf9ad7820 */ /* 0x020fe20000410000 */
[----:B------:R-:W-:Y:S02]  /*4af0*/  ISETP.GE.AND P2, PT, R0, RZ, PT ;  /* 0x000000ff0000720c */ /* 0x000fe40003f46270 */
[----:B------:R4:W2:Y:S01]  /*4b00*/  I2F R186, R2 ;  /* 0x0000000200ba7306 */ /* 0x0008a20000201400 */
[-C--:B-1----:R-:W-:Y:S05]  /*4b10*/  HMMA.16816.F32.BF16 R4, R168, R176.reuse, R4 ;  /* 0x000000b0a804723c */ /* 0x082fea0000041804 */
[C---:B---3--:R-:W-:Y:S07]  /*4b20*/  IADD3 R184, R188.reuse, 0x10, RZ ;  /* 0x00000010bcb87810 */ /* 0x048fee0007ffe0ff */
[----:B------:R-:W-:Y:S02]  /*4b30*/  @!P2 IADD3 R0, -R188, 0x10, RZ ;  /* 0x00000010bc00a810 */ /* 0x000fe40007ffe1ff */
[----:B------:R-:W-:Y:S02]  /*4b40*/  ISETP.GE.AND P2, PT, R184, RZ, PT ;  /* 0x000000ffb800720c */ /* 0x000fe40003f46270 */
[----:B------:R1:W-:Y:S01]  /*4b50*/  I2F R187, R0 ;  /* 0x0000000000bb7306 */ /* 0x0003e20000201400 */
[C---:B------:R-:W-:Y:S04]  /*4b60*/  IADD3 R3, R188.reuse, -0x18, RZ ;  /* 0xffffffe8bc037810 */ /* 0x040fe80007ffe0ff */
[----:B------:R-:W-:Y:S02]  /*4b70*/  ISETP.GE.AND P6, PT, R3, RZ, PT ;  /* 0x000000ff0300720c */ /* 0x000fe40003fc6270 */
[C---:B----4-:R-:W-:Y:S04]  /*4b80*/  IADD3 R2, R188.reuse, -0x11, RZ ;  /* 0xffffffefbc027810 */ /* 0x050fe80007ffe0ff */
[----:B------:R-:W-:Y:S01]  /*4b90*/  @!P2 IADD3 R184, -R188, -0x10, RZ ;  /* 0xfffffff0bcb8a810 */ /* 0x000fe20007ffe1ff */
[----:B------:R-:W-:Y:S01]  /*4ba0*/  FFMA.FTZ R4, R194, -UR4, R4 ;  /* 0x80000004c2047c23 */ /* 0x000fe20008010004 */
[----:B------:R-:W-:Y:S01]  /*4bb0*/  ISETP.GE.AND P1, PT, R2, RZ, PT ;  /* 0x000000ff0200720c */ /* 0x000fe20003f26270 */
[C---:B------:R-:W-:Y:S01]  /*4bc0*/  HMMA.16816.F32.BF16 R8, R164.reuse, R176, R8 ;  /* 0x000000b0a408723c */ /* 0x040fe20000041808 */
[----:B------:R-:W-:Y:S01]  /*4bd0*/  PLOP3.LUT P2, PT, PT, PT, UP0, 0x80, 0x0 ;  /* 0x000000000000781c */ /* 0x000fe20003f4f008 */
[----:B------:R-:W3:Y:S01]  /*4be0*/  LDL R176, [R1+0x1c] ;  /* 0x00001c0001b07983 */ /* 0x000ee20000100800 */
[----:B------:R-:W-:Y:S01]  /*4bf0*/  I2F R184, R184 ;  /* 0x000000b800b87306 */ /* 0x000fe20000201400 */
[----:B------:R-:W-:Y:S01]  /*4c00*/  @!P6 IADD3 R3, -R188, 0x18, RZ ;  /* 0x00000018bc03e810 */ /* 0x000fe20007ffe1ff */
[----:B------:R-:W-:Y:S01]  /*4c10*/  FFMA.FTZ R5, R193, -UR4, R5 ;  /* 0x80000004c1057c23 */ /* 0x000fe20008010005 */
[----:B------:R-:W-:Y:S01]  /*4c20*/  PLOP3.LUT P6, PT, PT, PT, UP0, 0x80, 0x0 ;  /* 0x000000000000781c */ /* 0x000fe20003fcf008 */
[----:B------:R-:W-:Y:S01]  /*4c30*/  FFMA.FTZ R6, R196, -UR4, R6 ;  /* 0x80000004c4067c23 */ /* 0x000fe20008010006 */
[-C--:B------:R-:W-:Y:S04]  /*4c40*/  HMMA.16816.F32.BF16 R12, R164, R178.reuse, R12 ;  /* 0x000000b2a40c723c */ /* 0x080fe8000004180c */
[C---:B-1----:R-:W-:Y:S01]  /*4c50*/  IADD3 R0, R188.reuse, 0xf, RZ ;  /* 0x0000000fbc007810 */ /* 0x042fe20007ffe0ff */
[----:B------:R-:W-:Y:S01]  /*4c60*/  I2F R181, R3 ;  /* 0x0000000300b57306 */ /* 0x000fe20000201400 */
[----:B------:R-:W-:Y:S01]  /*4c70*/  @!P1 IADD3 R2, -R188, 0x11, RZ ;  /* 0x00000011bc029810 */ /* 0x000fe20007ffe1ff */
[----:B------:R-:W-:Y:S01]  /*4c80*/  FFMA.FTZ R7, R195, -UR4, R7 ;  /* 0x80000004c3077c23 */ /* 0x000fe20008010007 */
[C---:B------:R-:W-:Y:S01]  /*4c90*/  HMMA.16816.F32.BF16 R16, R168.reuse, R178, R16 ;  /* 0x000000b2a810723c */ /* 0x040fe20000041810 */
[----:B------:R-:W4:Y:S03]  /*4ca0*/  LDL R179, [R1+0x18] ;  /* 0x0000180001b37983 */ /* 0x000f260000100800 */
[----:B------:R-:W-:Y:S03]  /*4cb0*/  ISETP.GE.AND P1, PT, R0, RZ, PT ;  /* 0x000000ff0000720c */ /* 0x000fe60003f26270 */
[----:B------:R1:W1:Y:S01]  /*4cc0*/  I2F R180, R2 ;  /* 0x0000000200b47306 */ /* 0x0002620000201400 */
[----:B--2---:R-:W-:Y:S04]  /*4cd0*/  FFMA.FTZ R8, R192, -UR4, R8 ;  /* 0x80000004c0087c23 */ /* 0x004fe80008010008 */
[----:B------:R-:W-:Y:S02]  /*4ce0*/  FFMA.FTZ R10, R198, -UR4, R10 ;  /* 0x80000004c60a7c23 */ /* 0x000fe4000801000a */
[----:B------:R-:W-:Y:S02]  /*4cf0*/  FFMA.FTZ R9, R189, -UR4, R9 ;  /* 0x80000004bd097c23 */ /* 0x000fe40008010009 */
[----:B------:R-:W-:Y:S01]  /*4d00*/  FFMA.FTZ R11, R197, -UR4, R11 ;  /* 0x80000004c50b7c23 */ /* 0x000fe2000801000b */
[----:B------:R-:W-:Y:S01]  /*4d10*/  @!P1 IADD3 R0, -R188, -0xf, RZ ;  /* 0xfffffff1bc009810 */ /* 0x000fe20007ffe1ff */
[----:B------:R-:W-:Y:S01]  /*4d20*/  FFMA.FTZ R12, R191, -UR4, R12 ;  /* 0x80000004bf0c7c23 */ /* 0x000fe2000801000c */
[----:B------:R-:W-:Y:S01]  /*4d30*/  PLOP3.LUT P1, PT, PT, PT, UP0, 0x80, 0x0 ;  /* 0x000000000000781c */ /* 0x000fe20003f2f008 */
[----:B------:R-:W-:Y:S01]  /*4d40*/  FFMA.FTZ R13, R190, -UR4, R13 ;  /* 0x80000004be0d7c23 */ /* 0x000fe2000801000d */
[----:B------:R2:W-:Y:S01]  /*4d50*/  I2F R174, R0 ;  /* 0x0000000000ae7306 */ /* 0x0005e20000201400 */
[----:B------:R-:W-:Y:S02]  /*4d60*/  FFMA.FTZ R14, R192, -UR4, R14 ;  /* 0x80000004c00e7c23 */ /* 0x000fe4000801000e */
[----:B------:R-:W-:Y:S02]  /*4d70*/  FFMA.FTZ R15, R189, -UR4, R15 ;  /* 0x80000004bd0f7c23 */ /* 0x000fe4000801000f */
[----:B------:R-:W-:Y:S02]  /*4d80*/  FFMA.FTZ R16, R186, -UR4, R16 ;  /* 0x80000004ba107c23 */ /* 0x000fe40008010010 */
[----:B------:R-:W-:Y:S02]  /*4d90*/  FFMA.FTZ R18, R194, -UR4, R18 ;  /* 0x80000004c2127c23 */ /* 0x000fe40008010012 */
[----:B------:R-:W-:Y:S01]  /*4da0*/  FFMA.FTZ R17, R185, -UR4, R17 ;  /* 0x80000004b9117c23 */ /* 0x000fe20008010011 */
[----:B-1----:R-:W-:Y:S01]  /*4db0*/  IADD3 R2, R188, -0x19, RZ ;  /* 0xffffffe7bc027810 */ /* 0x002fe20007ffe0ff */
[----:B------:R-:W-:Y:S03]  /*4dc0*/  FFMA.FTZ R19, R193, -UR4, R19 ;  /* 0x80000004c1137c23 */ /* 0x000fe60008010013 */
[----:B------:R-:W-:Y:S01]  /*4dd0*/  ISETP.GE.AND P4, PT, R2, RZ, PT ;  /* 0x000000ff0200720c */ /* 0x000fe20003f86270 */
[----:B--2---:R-:W-:Y:S02]  /*4de0*/  IMAD R0, R172, 0x80, R199 ;  /* 0x00000080ac007824 */ /* 0x004fe400078e02c7 */
[----:B------:R-:W-:Y:S10]  /*4df0*/  FMUL.FTZ R172, R250, 1.4426950216293334961 ;  /* 0x3fb8aa3bfaac7820 */ /* 0x000ff40000410000 */
[----:B------:R-:W-:Y:S02]  /*4e00*/  @!P4 IADD3 R2, -R188, 0x19, RZ ;  /* 0x00000019bc02c810 */ /* 0x000fe40007ffe1ff */
[C---:B------:R-:W-:Y:S02]  /*4e10*/  @P3 ISETP.GE.AND P3, PT, R0.reuse, UR5, PT ;  /* 0x0000000500003c0c */ /* 0x040fe4000bf66270 */
[----:B------:R-:W-:Y:S01]  /*4e20*/  @P2 IADD3 R3, R0, 0x1, RZ ;  /* 0x0000000100032810 */ /* 0x000fe20007ffe0ff */
[----:B------:R1:W-:Y:S01]  /*4e30*/  I2F R175, R2 ;  /* 0x0000000200af7306 */ /* 0x0003e20000201400 */
[----:B------:R-:W-:Y:S02]  /*4e40*/  FSETP.NEU.FTZ.AND P2, PT, R249, -INF , PT ;  /* 0xff800000f900780b */ /* 0x000fe40003f5d000 */
[----:B------:R-:W-:Y:S01]  /*4e50*/  @P5 ISETP.GE.AND P5, PT, R3, UR5, PT ;  /* 0x0000000503005c0c */ /* 0x000fe2000bfa6270 */
[----:B------:R-:W-:Y:S01]  /*4e60*/  FMUL.FTZ R3, R247, 1.4426950216293334961 ;  /* 0x3fb8aa3bf7037820 */ /* 0x000fe20000410000 */
[----:B------:R-:W-:Y:S02]  /*4e70*/  PLOP3.LUT P4, PT, PT, PT, UP0, 0x80, 0x0 ;  /* 0x000000000000781c */ /* 0x000fe40003f8f008 */
[----:B------:R-:W-:Y:S02]  /*4e80*/  FSEL R173, R173, RZ, P2 ;  /* 0x000000ffadad7208 */ /* 0x000fe40001000000 */
[----:B------:R-:W-:Y:S02]  /*4e90*/  PLOP3.LUT P2, PT, PT, PT, UP0, 0x80, 0x0 ;  /* 0x000000000000781c */ /* 0x000fe40003f4f008 */
[----:B------:R-:W-:Y:S02]  /*4ea0*/  @P1 FSEL R4, R4, -INF , !P3 ;  /* 0xff80000004041808 */ /* 0x000fe40005800000 */
[----:B------:R-:W-:Y:S03]  /*4eb0*/  PLOP3.LUT P1, PT, PT, PT, UP0, 0x80, 0x0 ;  /* 0x000000000000781c */ /* 0x000fe60003f2f008 */
[--C-:B------:R-:W-:Y:S02]  /*4ec0*/  FFMA.FTZ R4, R4, c[0x0][0x23c], -R173.reuse ;  /* 0x00008f0004047a23 */ /* 0x100fe400000108ad */
[----:B------:R-:W-:Y:S02]  /*4ed0*/  @P4 FSEL R5, R5, -INF , !P5 ;  /* 0xff80000005054808 */ /* 0x000fe40006800000 */
[----:B------:R-:W-:Y:S01]  /*4ee0*/  FSETP.NEU.FTZ.AND P4, PT, R250, -INF , PT ;  /* 0xff800000fa00780b */ /* 0x000fe20003f9d000 */
[----:B------:R2:W-:Y:S01]  /*4ef0*/  MUFU.EX2 R236, R4 ;  /* 0x0000000400ec7308 */ /* 0x0005e20000000800 */
[----:B------:R-:W-:Y:S01]  /*4f00*/  @P2 FSEL R7, R7, -INF , !P5 ;  /* 0xff80000007072808 */ /* 0x000fe20006800000 */
[----:B------:R-:W-:Y:S01]  /*4f10*/  FFMA.FTZ R5, R5, c[0x0][0x23c], -R173 ;  /* 0x00008f0005057a23 */ /* 0x000fe200000108ad */
[----:B------:R-:W-:Y:S01]  /*4f20*/  FSETP.NEU.FTZ.AND P2, PT, R247, -INF , PT ;  /* 0xff800000f700780b */ /* 0x000fe20003f5d000 */
[----:B-1----:R-:W-:Y:S01]  /*4f30*/  FMUL.FTZ R2, R248, 1.4426950216293334961 ;  /* 0x3fb8aa3bf8027820 */ /* 0x002fe20000410000 */
[----:B------:R-:W-:Y:S02]  /*4f40*/  @P1 FSEL R6, R6, -INF , !P3 ;  /* 0xff80000006061808 */ /* 0x000fe40005800000 */
[----:B------:R-:W-:Y:S02]  /*4f50*/  PLOP3.LUT P1, PT, PT, PT, UP0, 0x80, 0x0 ;  /* 0x000000000000781c */ /* 0x000fe40003f2f008 */
[----:B------:R-:W-:Y:S01]  /*4f60*/  FSEL R172, R172, RZ, P4 ;  /* 0x000000ffacac7208 */ /* 0x000fe20002000000 */
[----:B------:R-:W-:Y:S01]  /*4f70*/  MUFU.EX2 R177, R5 ;  /* 0x0000000500b17308 */ /* 0x000fe20000000800 */
[----:B------:R-:W-:Y:S02]  /*4f80*/  FSEL R3, R3, RZ, P2 ;  /* 0x000000ff03037208 */ /* 0x000fe40001000000 */
[----:B------:R-:W-:Y:S01]  /*4f90*/  PLOP3.LUT P4, PT, PT, PT, UP0, 0x80, 0x0 ;  /* 0x000000000000781c */ /* 0x000fe20003f8f008 */
[--C-:B------:R-:W-:Y:S01]  /*4fa0*/  FFMA.FTZ R6, R6, c[0x0][0x23c], -R172.reuse ;  /* 0x00008f0006067a23 */ /* 0x100fe200000108ac */
[----:B------:R-:W-:Y:S01]  /*4fb0*/  PLOP3.LUT P2, PT, PT, PT, UP0, 0x80, 0x0 ;  /* 0x000000000000781c */ /* 0x000fe20003f4f008 */
[----:B------:R-:W-:Y:S04]  /*4fc0*/  FFMA.FTZ R7, R7, c[0x0][0x23c], -R172 ;  /* 0x00008f0007077a23 */ /* 0x000fe800000108ac */
[----:B------:R-:W-:Y:S01]  /*4fd0*/  MUFU.EX2 R203, R6 ;  /* 0x0000000600cb7308 */ /* 0x000fe20000000800 */
[----:B------:R-:W-:Y:S02]  /*4fe0*/  @P1 FSEL R8, R8, -INF , !P3 ;  /* 0xff80000008081808 */ /* 0x000fe40005800000 */
[----:B------:R-:W-:Y:S03]  /*4ff0*/  PLOP3.LUT P1, PT, PT, PT, UP0, 0x80, 0x0 ;  /* 0x000000000000781c */ /* 0x000fe60003f2f008 */
[----:B------:R-:W-:Y:S01]  /*5000*/  @P4 FSEL R9, R9, -INF , !P5 ;  /* 0xff80000009094808 */ /* 0x000fe20006800000 */
[--C-:B------:R-:W-:Y:S01]  /*5010*/  FFMA.FTZ R8, R8, c[0x0][0x23c], -R3.reuse ;  /* 0x00008f0008087a23 */ /* 0x100fe20000010803 */
[----:B------:R-:W-:Y:S02]  /*5020*/  FSETP.NEU.FTZ.AND P4, PT, R248, -INF , PT ;  /* 0xff800000f800780b */ /* 0x000fe40003f9d000 */
[----:B------:R1:W1:Y:S01]  /*5030*/  MUFU.EX2 R242, R7 ;  /* 0x0000000700f27308 */ /* 0x0002620000000800 */
[----:B------:R-:W-:Y:S01]  /*5040*/  @P2 FSEL R10, R10, -INF , !P3 ;  /* 0xff8000000a0a2808 */ /* 0x000fe20005800000 */
[--C-:B------:R-:W-:Y:S01]  /*5050*/  FFMA.FTZ R9, R9, c[0x0][0x23c], -R3.reuse ;  /* 0x00008f0009097a23 */ /* 0x100fe20000010803 */
[----:B------:R-:W-:Y:S02]  /*5060*/  PLOP3.LUT P3, PT, PT, PT, UP0, 0x80, 0x0 ;  /* 0x000000000000781c */ /* 0x000fe40003f6f008 */
[----:B------:R-:W-:Y:S02]  /*5070*/  FSEL R2, R2, RZ, P4 ;  /* 0x000000ff02027208 */ /* 0x000fe40002000000 */
[----:B------:R-:W-:Y:S02]  /*5080*/  PLOP3.LUT P4, PT, PT, PT, UP0, 0x80, 0x0 ;  /* 0x000000000000781c */ /* 0x000fe40003f8f008 */
[----:B--2---:R-:W-:Y:S01]  /*5090*/  @P1 IADD3 R4, R0, 0x8, RZ ;  /* 0x0000000800041810 */ /* 0x004fe20007ffe0ff */
[----:B------:R2:W-:Y:S01]  /*50a0*/  MUFU.EX2 R244, R8 ;  /* 0x0000000800f47308 */ /* 0x0005e20000000800 */
[----:B------:R-:W-:Y:S01]  /*50b0*/  PLOP3.LUT P2, PT, PT, PT, UP0, 0x80, 0x0 ;  /* 0x000000000000781c */ /* 0x000fe20003f4f008 */
[--C-:B------:R-:W-:Y:S01]  /*50c0*/  FFMA.FTZ R10, R10, c[0x0][0x23c], -R2.reuse ;  /* 0x00008f000a0a7a23 */ /* 0x100fe20000010802 */
[----:B------:R-:W-:Y:S02]  /*50d0*/  @P6 ISETP.GE.AND P6, PT, R4, UR5, PT ;  /* 0x0000000504006c0c */ /* 0x000fe4000bfc6270 */
[----:B------:R-:W-:Y:S02]  /*50e0*/  PLOP3.LUT P1, PT, PT, PT, UP0, 0x80, 0x0 ;  /* 0x000000000000781c */ /* 0x000fe40003f2f008 */
[----:B------:R-:W-:Y:S02]  /*50f0*/  @P3 IADD3 R4, R0, 0x9, RZ ;  /* 0x0000000900043810 */ /* 0x000fe40007ffe0ff */
[----:B------:R-:W-:Y:S01]  /*5100*/  PLOP3.LUT P3, PT, PT, PT, UP0, 0x80, 0x0 ;  /* 0x000000000000781c */ /* 0x000fe20003f6f008 */
[----:B------:R-:W2:Y:S01]  /*5110*/  MUFU.EX2 R243, R9 ;  /* 0x0000000900f37308 */ /* 0x000ea20000000800 */
[----:B------:R-:W-:Y:S02]  /*5120*/  @P4 ISETP.GE.AND P4, PT, R4, UR5, PT ;  /* 0x0000000504004c0c */ /* 0x000fe4000bf86270 */
[----:B-1----:R-:W1:Y:S01]  /*5130*/  LDSM.16.M88.4 R4, [R213+0x10800] ;  /* 0x01080000d504783b */ /* 0x002e620000000200 */
[----:B------:R-:W-:Y:S02]  /*5140*/  @P2 FSEL R11, R11, -INF , !P5 ;  /* 0xff8000000b0b2808 */ /* 0x000fe40006800000 */
[----:B------:R-:W-:Y:S02]  /*5150*/  PLOP3.LUT P2, PT, PT, PT, UP0, 0x80, 0x0 ;  /* 0x000000000000781c */ /* 0x000fe40003f4f008 */
[----:B------:R-:W-:Y:S01]  /*5160*/  @P1 FSEL R12, R12, -INF , !P6 ;  /* 0xff8000000c0c1808 */ /* 0x000fe20007000000 */
[----:B------:R-:W-:Y:S01]  /*5170*/  FFMA.FTZ R11, R11, c[0x0][0x23c], -R2 ;  /* 0x00008f000b0b7a23 */ /* 0x000fe20000010802 */
[----:B------:R-:W-:Y:S01]  /*5180*/  PLOP3.LUT P1, PT, PT, PT, UP0, 0x80, 0x0 ;  /* 0x000000000000781c */ /* 0x000fe20003f2f008 */
[----:B------:R-:W-:Y:S01]  /*5190*/  MUFU.EX2 R246, R10 ;  /* 0x0000000a00f67308 */ /* 0x000fe20000000800 */
[----:B------:R-:W-:Y:S01]  /*51a0*/  @P3 FSEL R18, R18, -INF , !P6 ;  /* 0xff80000012123808 */ /* 0x000fe20007000000 */
[--C-:B------:R-:W-:Y:S01]  /*51b0*/  FFMA.FTZ R12, R12, c[0x0][0x23c], -R3.reuse ;  /* 0x00008f000c0c7a23 */ /* 0x100fe20000010803 */
[----:B------:R-:W-:Y:S02]  /*51c0*/  PLOP3.LUT P5, PT, PT, PT, UP0, 0x80, 0x0 ;  /* 0x000000000000781c */ /* 0x000fe40003faf008 */
[----:B------:R-:W-:Y:S01]  /*51d0*/  PLOP3.LUT P3, PT, PT, PT, UP0, 0x80, 0x0 ;  /* 0x000000000000781c */ /* 0x000fe20003f6f008 */
[----:B------:R-:W-:Y:S02]  /*51e0*/  FFMA.FTZ R18, R18, c[0x0][0x23c], -R172 ;  /* 0x00008f0012127a23 */ /* 0x000fe400000108ac */
[----:B------:R-:W-:Y:S02]  /*51f0*/  @P2 FSEL R13, R13, -INF , !P4 ;  /* 0xff8000000d0d2808 */ /* 0x000fe40006000000 */
        /* <DEDUP_REMOVED lines=12> */
[----:B------:R-:W-:Y:S01]  /*52c0*/  MUFU.EX2 R239, R12 ;  /* 0x0000000c00ef7308 */ /* 0x000fe20000000800 */
[-C--:B-1----:R-:W-:Y:S01]  /*52d0*/  HMMA.16816.F32.BF16 R20, R168, R4.reuse, R20 ;  /* 0x00000004a814723c */ /* 0x082fe20000041814 */
[----:B------:R-:W-:Y:S02]  /*52e0*/  PLOP3.LUT P6, PT, PT, PT, UP0, 0x80, 0x0 ;  /* 0x000000000000781c */ /* 0x000fe40003fcf008 */
[--C-:B------:R-:W-:Y:S03]  /*52f0*/  FFMA.FTZ R16, R16, c[0x0][0x23c], -R173.reuse ;  /* 0x00008f0010107a23 */ /* 0x100fe600000108ad */
[----:B------:R-:W-:Y:S02]  /*5300*/  @P2 FSEL R17, R17, -INF , !P4 ;  /* 0xff80000011112808 */ /* 0x000fe40006000000 */
[C---:B------:R-:W-:Y:S01]  /*5310*/  HMMA.16816.F32.BF16 R24, R164.reuse, R4, R24 ;  /* 0x00000004a418723c */ /* 0x040fe20000041818 */
[----:B------:R-:W-:Y:S01]  /*5320*/  PLOP3.LUT P2, PT, PT, PT, UP0, 0x80, 0x0 ;  /* 0x000000000000781c */ /* 0x000fe20003f4f008 */
[----:B------:R-:W-:Y:S02]  /*5330*/  MUFU.EX2 R198, R16 ;  /* 0x0000001000c67308 */ /* 0x000fe40000000800 */
[----:B--2---:R-:W-:Y:S01]  /*5340*/  @P1 IADD3 R8, R0, 0x10, RZ ;  /* 0x0000001000081810 */ /* 0x004fe20007ffe0ff */
        /* <DEDUP_REMOVED lines=10> */
[----:B------:R-:W-:Y:S01]  /*53f0*/  FFMA.FTZ R21, R180, -UR4, R21 ;  /* 0x80000004b4157c23 */ /* 0x000fe20008010015 */
[----:B------:R-:W-:Y:S01]  /*5400*/  @P6 ISETP.GE.AND P6, PT, R8, UR5, PT ;  /* 0x0000000508006c0c */ /* 0x000fe2000bfc6270 */
[----:B------:R-:W-:Y:S01]  /*5410*/  FFMA.FTZ R20, R187, -UR4, R20 ;  /* 0x80000004bb147c23 */ /* 0x000fe20008010014 */
[----:B------:R-:W-:Y:S01]  /*5420*/  PLOP3.LUT P3, PT, PT, PT, UP0, 0x80, 0x0 ;  /* 0x000000000000781c */ /* 0x000fe20003f6f008 */
[----:B------:R-:W-:Y:S01]  /*5430*/  FFMA.FTZ R23, R185, -UR4, R23 ;  /* 0x80000004b9177c23 */ /* 0x000fe20008010017 */
[----:B------:R-:W-:Y:S01]  /*5440*/  F2FP.BF16.PACK_AB R5, R242, R203 ;  /* 0x000000cbf205723e */ /* 0x000fe200000010ff */
[----:B------:R-:W1:Y:S02]  /*5450*/  MUFU.EX2 R238, R13 ;  /* 0x0000000d00ee7308 */ /* 0x000e640000000800 */
[----:B------:R-:W-:Y:S01]  /*5460*/  @P1 FSEL R20, R20, -INF , !P5 ;  /* 0xff80000014141808 */ /* 0x000fe20006800000 */
[----:B------:R-:W-:Y:S01]  /*5470*/  FFMA.FTZ R22, R186, -UR4, R22 ;  /* 0x80000004ba167c23 */ /* 0x000fe20008010016 */
[----:B------:R-:W-:Y:S01]  /*5480*/  PLOP3.LUT P1, PT, PT, PT, UP0, 0x80, 0x0 ;  /* 0x000000000000781c */ /* 0x000fe20003f2f008 */
[----:B------:R-:W-:Y:S01]  /*5490*/  FFMA.FTZ R26, R191, -UR4, R26 ;  /* 0x80000004bf1a7c23 */ /* 0x000fe2000801001a */
[----:B------:R-:W-:Y:S01]  /*54a0*/  @P4 IADD3 R4, R0, 0x18, RZ ;  /* 0x0000001800044810 */ /* 0x000fe20007ffe0ff */
[----:B------:R-:W-:Y:S01]  /*54b0*/  FFMA.FTZ R25, R174, -UR4, R25 ;  /* 0x80000004ae197c23 */ /* 0x000fe20008010019 */
[----:B------:R-:W-:Y:S01]  /*54c0*/  @P2 FSEL R21, R21, -INF , !P6 ;  /* 0xff80000015152808 */ /* 0x000fe20007000000 */
[----:B------:R-:W-:Y:S01]  /*54d0*/  FFMA.FTZ R24, R184, -UR4, R24 ;  /* 0x80000004b8187c23 */ /* 0x000fe20008010018 */
[----:B------:R-:W-:Y:S01]  /*54e0*/  PLOP3.LUT P2, PT, PT, PT, UP0, 0x80, 0x0 ;  /* 0x000000000000781c */ /* 0x000fe20003f4f008 */
[----:B------:R-:W-:Y:S01]  /*54f0*/  FFMA.FTZ R27, R190, -UR4, R27 ;  /* 0x80000004be1b7c23 */ /* 0x000fe2000801001b */
[----:B------:R-:W-:Y:S01]  /*5500*/  PLOP3.LUT P4, PT, PT, PT, UP0, 0x80, 0x0 ;  /* 0x000000000000781c */ /* 0x000fe20003f8f008 */
[----:B------:R-:W-:Y:S01]  /*5510*/  FFMA.FTZ R29, R195, -UR4, R29 ;  /* 0x80000004c31d7c23 */ /* 0x000fe2000801001d */
[----:B------:R-:W-:Y:S01]  /*5520*/  @P3 FSEL R24, R24, -INF , !P5 ;  /* 0xff80000018183808 */ /* 0x000fe20006800000 */
[----:B------:R-:W-:Y:S01]  /*5530*/  FFMA.FTZ R32, R181, -UR4, R32 ;  /* 0x80000004b5207c23 */ /* 0x000fe20008010020 */
[----:B------:R-:W-:Y:S01]  /*5540*/  PLOP3.LUT P3, PT, PT, PT, UP0, 0x80, 0x0 ;  /* 0x000000000000781c */ /* 0x000fe20003f6f008 */
[----:B------:R-:W-:Y:S01]  /*5550*/  FFMA.FTZ R34, R187, -UR4, R34 ;  /* 0x80000004bb227c23 */ /* 0x000fe20008010022 */
[----:B------:R-:W-:Y:S01]  /*5560*/  @P1 FSEL R22, R22, -INF , !P5 ;  /* 0xff80000016161808 */ /* 0x000fe20006800000 */
[----:B------:R-:W-:Y:S01]  /*5570*/  FFMA.FTZ R31, R174, -UR4, R31 ;  /* 0x80000004ae1f7c23 */ /* 0x000fe2000801001f */
[----:B------:R-:W-:Y:S01]  /*5580*/  PLOP3.LUT P1, PT, PT, PT, UP0, 0x80, 0x0 ;  /* 0x000000000000781c */ /* 0x000fe20003f2f008 */
[----:B------:R-:W-:Y:S01]  /*5590*/  FFMA.FTZ R30, R184, -UR4, R30 ;  /* 0x80000004b81e7c23 */ /* 0x000fe2000801001e */
[----:B------:R1:W-:Y:S01]  /*55a0*/  STS [R222+0x20400], R5 ;  /* 0x02040005de007388 */ /* 0x0003e20000000800 */
[----:B------:R-:W-:Y:S01]  /*55b0*/  @P2 FSEL R23, R23, -INF , !P6 ;  /* 0xff80000017172808 */ /* 0x000fe20007000000 */
[----:B------:R-:W-:Y:S01]  /*55c0*/  FFMA.FTZ R28, R196, -UR4, R28 ;  /* 0x80000004c41c7c23 */ /* 0x000fe2000801001c */
[----:B------:R-:W-:Y:S01]  /*55d0*/  PLOP3.LUT P2, PT, PT, PT, UP0, 0x80, 0x0 ;  /* 0x000000000000781c */ /* 0x000fe20003f4f008 */
[--C-:B------:R-:W-:Y:S01]  /*55e0*/  FFMA.FTZ R19, R19, c[0x0][0x23c], -R172.reuse ;  /* 0x00008f0013137a23 */ /* 0x100fe200000108ac */
[----:B------:R-:W-:Y:S01]  /*55f0*/  MUFU.EX2 R241, R14 ;  /* 0x0000000e00f17308 */ /* 0x000fe20000000800 */
[----:B------:R-:W-:Y:S02]  /*5600*/  FFMA.FTZ R24, R24, c[0x0][0x23c], -R3 ;  /* 0x00008f0018187a23 */ /* 0x000fe40000010803 */
[----:B------:R-:W-:Y:S02]  /*5610*/  FFMA.FTZ R33, R175, -UR4, R33 ;  /* 0x80000004af217c23 */ /* 0x000fe40008010021 */
[--C-:B------:R-:W-:Y:S01]  /*5620*/  FFMA.FTZ R20, R20, c[0x0][0x23c], -R173.reuse ;  /* 0x00008f0014147a23 */ /* 0x100fe200000108ad */
[----:B------:R-:W-:Y:S01]  /*5630*/  @P1 FSEL R25, R25, -INF , !P6 ;  /* 0xff80000019191808 */ /* 0x000fe20007000000 */
[----:B------:R-:W-:Y:S01]  /*5640*/  FFMA.FTZ R21, R21, c[0x0][0x23c], -R173 ;  /* 0x00008f0015157a23 */ /* 0x000fe200000108ad */
[----:B------:R-:W-:Y:S01]  /*5650*/  PLOP3.LUT P1, PT, PT, PT, UP0, 0x80, 0x0 ;  /* 0x000000000000781c */ /* 0x000fe20003f2f008 */
[--C-:B------:R-:W-:Y:S01]  /*5660*/  FFMA.FTZ R22, R22, c[0x0][0x23c], -R172.reuse ;  /* 0x00008f0016167a23 */ /* 0x100fe200000108ac */
[----:B------:R-:W2:Y:S01]  /*5670*/  MUFU.EX2 R201, R19 ;  /* 0x0000001300c97308 */ /* 0x000ea20000000800 */
[----:B------:R-:W-:Y:S01]  /*5680*/  @P2 FSEL R26, R26, -INF , !P5 ;  /* 0xff8000001a1a2808 */ /* 0x000fe20006800000 */
[----:B------:R-:W-:Y:S01]  /*5690*/  FFMA.FTZ R25, R25, c[0x0][0x23c], -R3 ;  /* 0x00008f0019197a23 */ /* 0x000fe20000010803 */
[----:B------:R-:W-:Y:S01]  /*56a0*/  PLOP3.LUT P2, PT, PT, PT, UP0, 0x80, 0x0 ;  /* 0x000000000000781c */ /* 0x000fe20003f4f008 */
[----:B------:R-:W-:Y:S01]  /*56b0*/  FFMA.FTZ R23, R23, c[0x0][0x23c], -R172 ;  /* 0x00008f0017177a23 */ /* 0x000fe200000108ac */
[----:B------:R-:W-:Y:S01]  /*56c0*/  @P3 ISETP.GE.AND P5, PT, R4, UR5, PT ;  /* 0x0000000504003c0c */ /* 0x000fe2000bfa6270 */
[--C-:B------:R-:W-:Y:S01]  /*56d0*/  FFMA.FTZ R26, R26, c[0x0][0x23c], -R2.reuse ;  /* 0x00008f001a1a7a23 */ /* 0x100fe20000010802 */
[----:B------:R-:W-:Y:S01]  /*56e0*/  PLOP3.LUT P3, PT, PT, PT, UP0, 0x80, 0x0 ;  /* 0x000000000000781c */ /* 0x000fe20003f6f008 */
[----:B------:R-:W-:Y:S01]  /*56f0*/  FFMA.FTZ R35, R180, -UR4, R35 ;  /* 0x80000004b4237c23 */ /* 0x000fe20008010023 */
[----:B------:R-:W-:Y:S01]  /*5700*/  F2FP.BF16.PACK_AB R4, R243, R244 ;  /* 0x000000f4f304723e */ /* 0x000fe200000010ff */
[----:B------:R-:W-:Y:S01]  /*5710*/  MUFU.EX2 R240, R15 ;  /* 0x0000000f00f07308 */ /* 0x000fe20000000800 */
[----:B------:R-:W-:Y:S02]  /*5720*/  @P1 FSEL R27, R27, -INF , !P6 ;  /* 0xff8000001b1b1808 */ /* 0x000fe40007000000 */
[----:B------:R-:W-:Y:S02]  /*5730*/  PLOP3.LUT P1, PT, PT, PT, UP0, 0x80, 0x0 ;  /* 0x000000000000781c */ /* 0x000fe40003f2f008 */
[----:B-1----:R-:W-:Y:S01]  /*5740*/  F2FP.BF16.PACK_AB R5, R238, R239 ;  /* 0x000000efee05723e */ /* 0x002fe200000010ff */
[--C-:B------:R-:W-:Y:S01]  /*5750*/  FFMA.FTZ R27, R27, c[0x0][0x23c], -R2.reuse ;  /* 0x00008f001b1b7a23 */ /* 0x100fe20000010802 */
[----:B------:R-:W-:Y:S02]  /*5760*/  @P2 IADD3 R0, R0, 0x19, RZ ;  /* 0x0000001900002810 */ /* 0x000fe40007ffe0ff */
[----:B------:R-:W-:Y:S01]  /*5770*/  PLOP3.LUT P2, PT, PT, PT, UP0, 0x80, 0x0 ;  /* 0x000000000000781c */ /* 0x000fe20003f4f008 */
[----:B------:R-:W-:Y:S01]  /*5780*/  MUFU.EX2 R192, R20 ;  /* 0x0000001400c07308 */ /* 0x000fe20000000800 */
[----:B------:R-:W-:Y:S02]  /*5790*/  @P4 ISETP.GE.AND P4, PT, R0, UR5, PT ;  /* 0x0000000500004c0c */ /* 0x000fe4000bf86270 */
[----:B------:R-:W-:Y:S02]  /*57a0*/  F2FP.BF16.PACK_AB R0, R177, R236 ;  /* 0x000000ecb100723e */ /* 0x000fe400000010ff */
[----:B------:R-:W-:Y:S03]  /*57b0*/  @P3 FSEL R28, R28, -INF , !P5 ;  /* 0xff8000001c1c3808 */ /* 0x000fe60006800000 */
[----:B------:R2:W-:Y:S02]  /*57c0*/  STS [R222+0x20000], R0 ;  /* 0x02000000de007388 */ /* 0x0005e40000000800 */
[--C-:B------:R-:W-:Y:S01]  /*57d0*/  FFMA.FTZ R28, R28, c[0x0][0x23c], -R3.reuse ;  /* 0x00008f001c1c7a23 */ /* 0x100fe20000010803 */
[----:B------:R-:W-:Y:S01]  /*57e0*/  MUFU.EX2 R189, R21 ;  /* 0x0000001500bd7308 */ /* 0x000fe20000000800 */
[----:B------:R-:W-:Y:S02]  /*57f0*/  @P2 FSEL R30, R30, -INF , !P5 ;  /* 0xff8000001e1e2808 */ /* 0x000fe40006800000 */
[----:B------:R-:W-:Y:S02]  /*5800*/  @P1 FSEL R29, R29, -INF , !P4 ;  /* 0xff8000001d1d1808 */ /* 0x000fe40006000000 */
[----:B------:R-:W-:Y:S01]  /*5810*/  PLOP3.LUT P1, PT, PT, PT, UP0, 0x80, 0x0 ;  /* 0x000000000000781c */ /* 0x000fe20003f2f008 */
[----:B------:R-:W-:Y:S01]  /*5820*/  FFMA.FTZ R30, R30, c[0x0][0x23c], -R2 ;  /* 0x00008f001e1e7a23 */ /* 0x000fe20000010802 */
[----:B------:R-:W-:Y:S01]  /*5830*/  PLOP3.LUT P2, PT, PT, PT, UP0, 0x80, 0x0 ;  /* 0x000000000000781c */ /* 0x000fe20003f4f008 */
[----:B------:R-:W-:Y:S02]  /*5840*/  FFMA.FTZ R3, R29, c[0x0][0x23c], -R3 ;  /* 0x00008f001d037a23 */ /* 0x000fe40000010803 */
[----:B------:R-:W-:Y:S08]  /*5850*/  MUFU.EX2 R197, R22 ;  /* 0x0000001600c57308 */ /* 0x000ff00000000800 */
[----:B------:R-:W-:Y:S02]  /*5860*/  @P1 FSEL R32, R32, -INF , !P5 ;  /* 0xff80000020201808 */ /* 0x000fe40006800000 */
[----:B------:R-:W-:Y:S01]  /*5870*/  PLOP3.LUT P1, PT, PT, PT, UP0, 0x80, 0x0 ;  /* 0x000000000000781c */ /* 0x000fe20003f2f008 */
[----:B------:R1:W-:Y:S01]  /*5880*/  MUFU.EX2 R185, R3 ;  /* 0x0000000300b97308 */ /* 0x0003e20000000800 */
[----:B--2---:R-:W-:Y:S01]  /*5890*/  F2FP.BF16.PACK_AB R0, R201, R202 ;  /* 0x000000cac900723e */ /* 0x004fe200000010ff */
[--C-:B------:R-:W-:Y:S01]  /*58a0*/  FFMA.FTZ R32, R32, c[0x0][0x23c], -R173.reuse ;  /* 0x00008f0020207a23 */ /* 0x100fe200000108ad */
[----:B------:R-:W-:Y:S02]  /*58b0*/  @P2 FSEL R33, R33, -INF , !P4 ;  /* 0xff80000021212808 */ /* 0x000fe40006000000 */
[----:B------:R-:W-:Y:S01]  /*58c0*/  PLOP3.LUT P2, PT, PT, PT, UP0, 0x80, 0x0 ;  /* 0x000000000000781c */ /* 0x000fe20003f4f008 */
[----:B------:R2:W-:Y:S02]  /*58d0*/  STS [R225+0x20400], R0 ;  /* 0x02040000e1007388 */ /* 0x0005e40000000800 */
[----:B------:R-:W-:Y:S02]  /*58e0*/  FFMA.FTZ R173, R33, c[0x0][0x23c], -R173 ;  /* 0x00008f0021ad7a23 */ /* 0x000fe400000108ad */
[----:B------:R-:W-:Y:S02]  /*58f0*/  MUFU.EX2 R193, R23 ;  /* 0x0000001700c17308 */ /* 0x000fe40000000800 */
[----:B------:R-:W-:Y:S02]  /*5900*/  @P1 FSEL R34, R34, -INF , !P5 ;  /* 0xff80000022221808 */ /* 0x000fe40006800000 */
[----:B------:R-:W-:Y:S03]  /*5910*/  PLOP3.LUT P1, PT, PT, PT, UP0, 0x80, 0x0 ;  /* 0x000000000000781c */ /* 0x000fe60003f2f008 */
[--C-:B------:R-:W-:Y:S01]  /*5920*/  FFMA.FTZ R34, R34, c[0x0][0x23c], -R172.reuse ;  /* 0x00008f0022227a23 */ /* 0x100fe200000108ac */
[----:B------:R-:W-:Y:S02]  /*5930*/  @P2 FSEL R35, R35, -INF , !P4 ;  /* 0xff80000023232808 */ /* 0x000fe40006000000 */
[----:B------:R-:W-:Y:S01]  /*5940*/  MUFU.EX2 R182, R32 ;  /* 0x0000002000b67308 */ /* 0x000fe20000000800 */
[----:B------:R-:W-:Y:S02]  /*5950*/  PLOP3.LUT P2, PT, PT, PT, UP4, 0x80, 0x0 ;  /* 0x000000000000781c */ /* 0x000fe40003f4f048 */
[----:B------:R-:W-:Y:S01]  /*5960*/  FFMA.FTZ R172, R35, c[0x0][0x23c], -R172 ;  /* 0x00008f0023ac7a23 */ /* 0x000fe200000108ac */
[----:B-1----:R-:W-:Y:S03]  /*5970*/  F2FP.BF16.PACK_AB R3, R245, R246 ;  /* 0x000000f6f503723e */ /* 0x002fe600000010ff */
[----:B------:R-:W-:Y:S02]  /*5980*/  @P1 FSEL R31, R31, -INF , !P4 ;  /* 0xff8000001f1f1808 */ /* 0x000fe40006000000 */
[----:B----4-:R-:W-:Y:S01]  /*5990*/  IADD3 R178, P1, R179, UR13, RZ ;  /* 0x0000000db3b27c10 */ /* 0x010fe2000ff3e0ff */
[----:B------:R-:W2:Y:S02]  /*59a0*/  MUFU.EX2 R181, R173 ;  /* 0x000000ad00b57308 */ /* 0x000ea40000000800 */
[----:B------:R-:W-:Y:S01]  /*59b0*/  FFMA.FTZ R2, R31, c[0x0][0x23c], -R2 ;  /* 0x00008f001f027a23 */ /* 0x000fe20000010802 */
[----:B---3--:R-:W-:Y:S05]  /*59c0*/  IADD3.X R179, R176, UR12, RZ, P1, !PT ;  /* 0x0000000cb0b37c10 */ /* 0x008fea0008ffe4ff */
[----:B------:R-:W3:Y:S02]  /*59d0*/  LDG.E R176, [R178.64] ;  /* 0x00000006b2b07981 */ /* 0x000ee4000c1e1900 */
[----:B------:R1:W-:Y:S10]  /*59e0*/  MUFU.EX2 R184, R2 ;  /* 0x0000000200b87308 */ /* 0x0003f40000000800 */
[----:B------:R-:W-:Y:S01]  /*59f0*/  MUFU.EX2 R183, R34 ;  /* 0x0000002200b77308 */ /* 0x000fe20000000800 */
[----:B--2---:R-:W-:Y:S09]  /*5a00*/  F2FP.BF16.PACK_AB R0, R181, R182 ;  /* 0x000000b6b500723e */ /* 0x004ff200000010ff */
[----:B------:R-:W-:Y:S01]  /*5a10*/  MUFU.EX2 R180, R172 ;  /* 0x000000ac00b47308 */ /* 0x000fe20000000800 */
[----:B-1----:R-:W-:Y:S05]  /*5a20*/  F2FP.BF16.PACK_AB R2, R200, R198 ;  /* 0x000000c6c802723e */ /* 0x002fea00000010ff */
[----:B------:R1:W-:Y:S04]  /*5a30*/  STS [R225+0x20000], R2 ;  /* 0x02000002e1007388 */ /* 0x0003e80000000800 */
[----:B------:R-:W-:Y:S01]  /*5a40*/  MUFU.EX2 R194, R24 ;  /* 0x0000001800c27308 */ /* 0x000fe20000000800 */
[----:B------:R2:W-:Y:S04]  /*5a50*/  STS [R222+0x21000], R4 ;  /* 0x02100004de007388 */ /* 0x0005e80000000800 */
[----:B------:R4:W-:Y:S05]  /*5a60*/  STS [R222+0x21400], R3 ;  /* 0x02140003de007388 */ /* 0x0009ea0000000800 */
[----:B------:R-:W4:Y:S01]  /*5a70*/  MUFU.EX2 R191, R25 ;  /* 0x0000001900bf7308 */ /* 0x000f220000000800 */
[----:B------:R4:W-:Y:S09]  /*5a80*/  STS [R225+0x21000], R5 ;  /* 0x02100005e1007388 */ /* 0x0009f20000000800 */
[----:B------:R-:W-:Y:S01]  /*5a90*/  MUFU.EX2 R199, R26 ;  /* 0x0000001a00c77308 */ /* 0x000fe20000000800 */
[----:B-1----:R-:W-:Y:S02]  /*5aa0*/  F2FP.BF16.PACK_AB R2, R193, R197 ;  /* 0x000000c5c102723e */ /* 0x002fe400000010ff */
[----:B--2---:R-:W-:Y:S07]  /*5ab0*/  F2FP.BF16.PACK_AB R4, R240, R241 ;  /* 0x000000f1f004723e */ /* 0x004fee00000010ff */
[----:B------:R-:W1:Y:S01]  /*5ac0*/  MUFU.EX2 R190, R27 ;  /* 0x0000001b00be7308 */ /* 0x000e620000000800 */
[----:B----4-:R-:W-:Y:S01]  /*5ad0*/  F2FP.BF16.PACK_AB R3, R189, R192 ;  /* 0x000000c0bd03723e */ /* 0x010fe200000010ff */
[----:B------:R1:W-:Y:S01]  /*5ae0*/  STS [R225+0x21400], R4 ;  /* 0x02140004e1007388 */ /* 0x0003e20000000800 */
[----:B------:R-:W-:Y:S03]  /*5af0*/  F2FP.BF16.PACK_AB R5, R191, R194 ;  /* 0x000000c2bf05723e */ /* 0x000fe600000010ff */
[----:B------:R2:W-:Y:S04]  /*5b00*/  STS [R223+0x20000], R3 ;  /* 0x02000003df007388 */ /* 0x0005e80000000800 */
[----:B------:R-:W4:Y:S01]  /*5b10*/  MUFU.EX2 R186, R28 ;  /* 0x0000001c00ba7308 */ /* 0x000f220000000800 */
[----:B------:R4:W-:Y:S04]  /*5b20*/  STS [R223+0x20400], R2 ;  /* 0x02040002df007388 */ /* 0x0009e80000000800 */
[----:B------:R4:W-:Y:S05]  /*5b30*/  STS [R224+0x20000], R0 ;  /* 0x02000000e0007388 */ /* 0x0009ea0000000800 */
[----:B------:R-:W4:Y:S01]  /*5b40*/  MUFU.EX2 R188, R30 ;  /* 0x0000001e00bc7308 */ /* 0x000f220000000800 */
[----:B-1----:R-:W-:Y:S02]  /*5b50*/  F2FP.BF16.PACK_AB R4, R190, R199 ;  /* 0x000000c7be04723e */ /* 0x002fe400000010ff */
[----:B--2---:R-:W-:Y:S02]  /*5b60*/  F2FP.BF16.PACK_AB R3, R180, R183 ;  /* 0x000000b7b403723e */ /* 0x004fe400000010ff */
[----:B----4-:R-:W-:Y:S03]  /*5b70*/  F2FP.BF16.PACK_AB R2, R185, R186 ;  /* 0x000000bab902723e */ /* 0x010fe600000010ff */
[----:B------:R1:W-:Y:S04]  /*5b80*/  STS [R224+0x20400], R3 ;  /* 0x02040003e0007388 */ /* 0x0003e80000000800 */
[----:B------:R-:W-:Y:S01]  /*5b90*/  STS [R223+0x21000], R5 ;  /* 0x02100005df007388 */ /* 0x000fe20000000800 */
[----:B------:R-:W-:Y:S03]  /*5ba0*/  F2FP.BF16.PACK_AB R0, R184, R188 ;  /* 0x000000bcb800723e */ /* 0x000fe600000010ff */
[----:B------:R-:W-:Y:S04]  /*5bb0*/  STS [R223+0x21400], R4 ;  /* 0x02140004df007388 */ /* 0x000fe80000000800 */
[----:B------:R2:W-:Y:S04]  /*5bc0*/  STS [R224+0x21000], R2 ;  /* 0x02100002e0007388 */ /* 0x0005e80000000800 */
[----:B------:R-:W-:Y:S04]  /*5bd0*/  STS [R224+0x21400], R0 ;  /* 0x02140000e0007388 */ /* 0x000fe80000000800 */
[----:B------:R-:W-:Y:S08]  /*5be0*/  LDSM.16.M88.4 R32, [R216+0x8000] ;  /* 0x00800000d820783b */ /* 0x000ff00000000200 */
[----:B------:R-:W4:Y:S08]  /*5bf0*/  LDSM.16.M88.4 R16, [R211+0x14000] ;  /* 0x01400000d310783b */ /* 0x000f300000000200 */
[----:B------:R-:W4:Y:S08]  /*5c00*/  LDSM.16.M88.4 R28, [R216+0x9000] ;  /* 0x00900000d81c783b */ /* 0x000f300000000200 */
[----:B------:R-:W4:Y:S08]  /*5c10*/  LDSM.16.M88.4 R164, [R211+0x14800] ;  /* 0x01480000d3a4783b */ /* 0x000f300000000200 */
[----:B-1----:R-:W3:Y:S04]  /*5c20*/  LDG.E R3, [R178.64+0x20] ;  /* 0x00002006b2037981 */ /* 0x002ee8000c1e1900 */
[----:B------:R-:W-:Y:S08]  /*5c30*/  LDSM.16.M88.4 R168, [R208+0x8000] ;  /* 0x00800000d0a8783b */ /* 0x000ff00000000200 */
[----:B--2---:R-:W2:Y:S01]  /*5c40*/  LDG.E R2, [R178.64+0x80] ;  /* 0x00008006b2027981 */ /* 0x004ea2000c1e1900 */
[-C--:B----4-:R-:W-:Y:S03]  /*5c50*/  HMMA.16816.F32.BF16 R4, R32, R16.reuse, RZ ;  /* 0x000000102004723c */ /* 0x090fe600000418ff */
[----:B------:R-:W1:Y:S05]  /*5c60*/  LDSM.16.M88.4 R172, [R212+0x14000] ;  /* 0x01400000d4ac783b */ /* 0x000e6a0000000200 */
[C---:B------:R-:W-:Y:S03]  /*5c70*/  HMMA.16816.F32.BF16 R8, R28.reuse, R16, RZ ;  /* 0x000000101c08723c */ /* 0x040fe600000418ff */
[----:B------:R-:W4:Y:S05]  /*5c80*/  LDG.E R0, [R178.64+0xa0] ;  /* 0x0000a006b2007981 */ /* 0x000f2a000c1e1900 */
[-C--:B------:R-:W-:Y:S08]  /*5c90*/  HMMA.16816.F32.BF16 R12, R28, R18.reuse, RZ ;  /* 0x000000121c0c723c */ /* 0x080ff000000418ff */
[C---:B------:R-:W-:Y:S08]  /*5ca0*/  HMMA.16816.F32.BF16 R16, R32.reuse, R18, RZ ;  /* 0x000000122010723c */ /* 0x040ff000000418ff */
[-C--:B------:R-:W-:Y:S08]  /*5cb0*/  HMMA.16816.F32.BF16 R20, R32, R164.reuse, RZ ;  /* 0x000000a42014723c */ /* 0x080ff000000418ff */
[C---:B------:R-:W-:Y:S08]  /*5cc0*/  HMMA.16816.F32.BF16 R24, R28.reuse, R164, RZ ;  /* 0x000000a41c18723c */ /* 0x040ff000000418ff */
[-C--:B------:R-:W-:Y:S08]  /*5cd0*/  HMMA.16816.F32.BF16 R28, R28, R166.reuse, RZ ;  /* 0x000000a61c1c723c */ /* 0x080ff000000418ff */
[----:B------:R-:W-:Y:S01]  /*5ce0*/  HMMA.16816.F32.BF16 R32, R32, R166, RZ ;  /* 0x000000a62020723c */ /* 0x000fe200000418ff */
[----:B------:R-:W1:Y:S07]  /*5cf0*/  LDSM.16.M88.4 R164, [R208+0x9000] ;  /* 0x00900000d0a4783b */ /* 0x000e6e0000000200 */
        /* <DEDUP_REMOVED lines=75> */
[C---:B---3--:R-:W-:Y:S01]  /*61b0*/  FADD.FTZ R4, -R176.reuse, R4 ;  /* 0x00000004b0047221 */ /* 0x048fe20000010100 */
[C---:B------:R-:W-:Y:S01]  /*61c0*/  HMMA.16816.F32.BF16 R16, R164.reuse, R170, R16 ;  /* 0x000000aaa410723c */ /* 0x040fe20000041810 */
[----:B------:R-:W1:Y:S03]  /*61d0*/  LDSM.16.M88.4 R168, [R213+0x18800] ;  /* 0x01880000d5a8783b */ /* 0x000e660000000200 */
[----:B------:R-:W-:Y:S02]  /*61e0*/  FADD.FTZ R5, -R176, R5 ;  /* 0x00000005b0057221 */ /* 0x000fe40000010100 */
[C---:B------:R-:W-:Y:S02]  /*61f0*/  FADD.FTZ R6, -R3.reuse, R6 ;  /* 0x0000000603067221 */ /* 0x040fe40000010100 */
[C---:B------:R-:W-:Y:S04]  /*6200*/  FADD.FTZ R8, -R2.reuse, R8 ;  /* 0x0000000802087221 */ /* 0x040fe80000010100 */
[C---:B------:R-:W-:Y:S02]  /*6210*/  FADD.FTZ R7, -R3.reuse, R7 ;  /* 0x0000000703077221 */ /* 0x040fe40000010100 */
[C---:B------:R-:W-:Y:S02]  /*6220*/  FADD.FTZ R9, -R2.reuse, R9 ;  /* 0x0000000902097221 */ /* 0x040fe40000010100 */
[C---:B------:R-:W-:Y:S02]  /*6230*/  FADD.FTZ R12, -R2.reuse, R12 ;  /* 0x0000000c020c7221 */ /* 0x040fe40000010100 */
[----:B------:R-:W-:Y:S02]  /*6240*/  FADD.FTZ R13, -R2, R13 ;  /* 0x0000000d020d7221 */ /* 0x000fe40000010100 */
[----:B----4-:R-:W-:Y:S02]  /*6250*/  FADD.FTZ R10, -R0, R10 ;  /* 0x0000000a000a7221 */ /* 0x010fe40000010100 */
[----:B------:R-:W-:Y:S02]  /*6260*/  FMUL.FTZ R178, R236, R4 ;  /* 0x00000004ecb27220 */ /* 0x000fe40000410000 */
[C---:B------:R-:W-:Y:S02]  /*6270*/  FADD.FTZ R17, -R176.reuse, R17 ;  /* 0x00000011b0117221 */ /* 0x040fe40000010100 */
[C---:B------:R-:W-:Y:S02]  /*6280*/  FADD.FTZ R18, -R3.reuse, R18 ;  /* 0x0000001203127221 */ /* 0x040fe40000010100 */
[----:B------:R-:W-:Y:S02]  /*6290*/  FADD.FTZ R19, -R3, R19 ;  /* 0x0000001303137221 */ /* 0x000fe40000010100 */
[----:B------:R-:W-:Y:S02]  /*62a0*/  FADD.FTZ R16, -R176, R16 ;  /* 0x00000010b0107221 */ /* 0x000fe40000010100 */
[----:B------:R-:W-:Y:S02]  /*62b0*/  FMUL.FTZ R177, R177, R5 ;  /* 0x00000005b1b17220 */ /* 0x000fe40000410000 */
[----:B------:R-:W-:Y:S02]  /*62c0*/  FMUL.FTZ R179, R203, R6 ;  /* 0x00000006cbb37220 */ /* 0x000fe40000410000 */
        /* <DEDUP_REMOVED lines=9> */
[C---:B------:R-:W-:Y:S02]  /*6360*/  FADD.FTZ R22, -R3.reuse, R22 ;  /* 0x0000001603167221 */ /* 0x040fe40000010100 */
[----:B------:R-:W-:Y:S04]  /*6370*/  FADD.FTZ R23, -R3, R23 ;  /* 0x0000001703177221 */ /* 0x000fe80000010100 */
[----:B------:R-:W-:Y:S02]  /*6380*/  FMUL.FTZ R167, R200, R17 ;  /* 0x00000011c8a77220 */ /* 0x000fe40000410000 */
[----:B------:R-:W-:Y:S02]  /*6390*/  FMUL.FTZ R172, R192, R20 ;  /* 0x00000014c0ac7220 */ /* 0x000fe40000410000 */
        /* <DEDUP_REMOVED lines=97> */
.L_x_503:
        /* <DEDUP_REMOVED lines=32> */
[----:B------:R-:W-:Y:S01]  /*6bb0*/  STS [R224+0x1d400], R12 ;  /* 0x01d4000ce0007388 */ /* 0x000fe20000000800 */
[----:B-1----:R-:W-:Y:S04]  /*6bc0*/  IMAD.SHL.U32 R0, R218, 0x2, RZ ;  /* 0x00000002da007824 */ /* 0x002fe800078e00ff */
[----:B------:R-:W-:Y:S01]  /*6bd0*/  BAR.SYNC.DEFER_BLOCKING 0x0 ;  /* 0x0000000000007b1d */ /* 0x000fe20000010000 */
[C---:B------:R-:W-:Y:S02]  /*6be0*/  IADD3 R3, R0.reuse, 0x8000, RZ ;  /* 0x0000800000037810 */ /* 0x040fe40007ffe0ff */
[----:B------:R-:W-:Y:S02]  /*6bf0*/  IADD3 R2, R0, 0x8040, RZ ;  /* 0x0000804000027810 */ /* 0x000fe40007ffe0ff */
        /* <DEDUP_REMOVED lines=93> */
[----:B------:R-:W-:Y:S01]  /*71d0*/  ISETP.GE.AND P4, PT, R234, c[0x0][0x220], PT ;  /* 0x00008800ea007a0c */ /* 0x000fe20003f86270 */
[----:B-----5:R-:W-:Y:S02]  /*71e0*/  IMAD.SHL.U32 R8, R186, 0x2, RZ ;  /* 0x00000002ba087824 */ /* 0x020fe400078e00ff */
[----:B------:R-:W-:Y:S05]  /*71f0*/  IMAD.U32 R3, R9, -0x40, RZ ;  /* 0xffffffc009037824 */ /* 0x000fea00078e00ff */
[----:B------:R-:W-:Y:S02]  /*7200*/  LEA R2, P1, R3, R230, 0x1 ;  /* 0x000000e603027211 */ /* 0x000fe400078208ff */
[----:B------:R-:W-:Y:S01]  /*7210*/  SHF.R.S32.HI R4, RZ, 0x1f, R3 ;  /* 0x0000001fff047819 */ /* 0x000fe20000011403 */
[----:B------:R-:W-:Y:S01]  /*7220*/  @!P3 IMAD.MOV.U32 R5, RZ, RZ, c[0x0][0x374] ;  /* 0x0000dd00ff05b624 */ /* 0x000fe200078e00ff */
[----:B------:R-:W-:Y:S01]  /*7230*/  @!P3 LEA R0, P5, R9, R3, 0x5 ;  /* 0x000000030900b211 */ /* 0x000fe200078a28ff */
[----:B------:R1:W-:Y:S01]  /*7240*/  @P4 STS.128 [R8+0x8000], RZ ;  /* 0x008000ff08004388 */ /* 0x0003e20000000c00 */
[----:B------:R-:W-:Y:S01]  /*7250*/  LEA.HI.X.SX32 R3, R3, R231, 0x1, P1 ;  /* 0x000000e703037211 */ /* 0x000fe200008f0eff */
[----:B------:R-:W-:Y:S01]  /*7260*/  @!P4 IMAD.MOV.U32 R7, RZ, RZ, c[0x0][0x374] ;  /* 0x0000dd00ff07c624 */ /* 0x000fe200078e00ff */
[C---:B------:R-:W-:Y:S02]  /*7270*/  @!P3 LEA.HI.X R5, R9.reuse, R4, R5, 0x5, P5 ;  /* 0x000000040905b211 */ /* 0x040fe400028f2c05 */
[C---:B------:R-:W-:Y:S01]  /*7280*/  @!P4 LEA R6, P5, R9.reuse, R2, 0x6 ;  /* 0x000000020906c211 */ /* 0x040fe200078a30ff */
[----:B------:R-:W-:Y:S01]  /*7290*/  @!PT LDS RZ, [RZ] ;  /* 0x00000000fffff984 */ /* 0x000fe20000000800 */
[----:B------:R-:W-:Y:S01]  /*72a0*/  @!PT LDS RZ, [RZ] ;  /* 0x00000000fffff984 */ /* 0x000fe20000000800 */
[----:B------:R-:W-:Y:S01]  /*72b0*/  @!PT LDS RZ, [RZ] ;  /* 0x00000000fffff984 */ /* 0x000fe20000000800 */
[----:B------:R1:W-:Y:S01]  /*72c0*/  @!P4 LDGSTS.E.BYPASS.LTC128B.128 [R8+0x8000], [R2.64] ;  /* 0x080000000208cfae */ /* 0x0003e2000b901d46 */
[C---:B------:R-:W-:Y:S01]  /*72d0*/  @!P3 LEA R4, P1, R0.reuse, R230, 0x1 ;  /* 0x000000e60004b211 */ /* 0x040fe200078208ff */
        /* <DEDUP_REMOVED lines=20> */
.L_x_504:
        /* <DEDUP_REMOVED lines=15> */
[----:B-1----:R-:W4:Y:S01]  /*7510*/  LDL R3, [R1+0x14] ;  /* 0x0000140001037983 */ /* 0x002f220000100800 */
[----:B------:R-:W-:Y:S02]  /*7520*/  IMAD R188, R188, c[0x0][0x1c0], RZ ;  /* 0x00007000bcbc7a24 */ /* 0x000fe400078e02ff */
[----:B------:R-:W-:Y:S02]  /*7530*/  IMAD R189, R189, c[0x0][0x1c0], RZ ;  /* 0x00007000bdbd7a24 */ /* 0x000fe400078e02ff */
[----:B------:R-:W-:Y:S01]  /*7540*/  LDSM.16.M88.4 R168, [R208+0x1c000] ;  /* 0x01c00000d0a8783b */ /* 0x000fe20000000200 */
[----:B------:R-:W-:Y:S02]  /*7550*/  IMAD R188, R188, 0x28, RZ ;  /* 0x00000028bcbc7824 */ /* 0x000fe400078e02ff */
[----:B------:R-:W-:Y:S02]  /*7560*/  IMAD R189, R189, 0x38, RZ ;  /* 0x00000038bdbd7824 */ /* 0x000fe400078e02ff */
[----:B------:R-:W4:Y:S01]  /*7570*/  LDL R2, [R1+0x30] ;  /* 0x0000300001027983 */ /* 0x000f220000100800 */
[----:B------:R-:W-:Y:S04]  /*7580*/  IMAD.MOV.U32 R0, RZ, RZ, c[0x0][0x22c] ;  /* 0x00008b00ff007624 */ /* 0x000fe800078e00ff */
[----:B------:R-:W1:Y:S01]  /*7590*/  LDSM.16.MT88.4 R172, [R204+0x800] ;  /* 0x00080000ccac783b */ /* 0x000e620000004200 */
[----:B------:R-:W-:Y:S04]  /*75a0*/  IMAD R0, R0, c[0x0][0x1c0], RZ ;  /* 0x0000700000007a24 */ /* 0x000fe800078e02ff */
[----:B------:R-:W1:Y:S01]  /*75b0*/  LDSM.16.M88.4 R176, [R208+0x1d000] ;  /* 0x01d00000d0b0783b */ /* 0x000e620000000200 */
[----:B------:R-:W-:Y:S01]  /*75c0*/  IMAD.U32 R0, R0, -0x40, RZ ;  /* 0xffffffc000007824 */ /* 0x000fe200078e00ff */
[-C--:B--2---:R-:W-:Y:S03]  /*75d0*/  HMMA.16816.F32.BF16 R4, R32, R16.reuse, RZ ;  /* 0x000000102004723c */ /* 0x084fe600000418ff */
[----:B------:R-:W2:Y:S01]  /*75e0*/  LDSM.16.MT88.4 R180, [R204+0x4800] ;  /* 0x00480000ccb4783b */ /* 0x000ea20000004200 */
[C---:B------:R-:W-:Y:S04]  /*75f0*/  LEA R227, P1, R0.reuse, R184, 0x2 ;  /* 0x000000b800e37211 */ /* 0x040fe800078210ff */
[----:B------:R-:W-:Y:S01]  /*7600*/  LEA.HI.X.SX32 R226, R0, R185, 0x2, P1 ;  /* 0x000000b900e27211 */ /* 0x000fe200008f16ff */
[C---:B---3--:R-:W-:Y:S03]  /*7610*/  HMMA.16816.F32.BF16 R8, R28.reuse, R16, RZ ;  /* 0x000000101c08723c */ /* 0x048fe600000418ff */
[----:B------:R-:W-:Y:S04]  /*7620*/  IMAD.MOV.U32 R0, RZ, RZ, c[0x0][0x22c] ;  /* 0x00008b00ff007624 */ /* 0x000fe800078e00ff */
[----:B------:R-:W-:Y:S01]  /*7630*/  IMAD R0, R0, c[0x0][0x1c0], RZ ;  /* 0x0000700000007a24 */ /* 0x000fe200078e02ff */
[-C--:B------:R-:W-:Y:S04]  /*7640*/  HMMA.16816.F32.BF16 R12, R28, R18.reuse, RZ ;  /* 0x000000121c0c723c */ /* 0x080fe800000418ff */
[----:B------:R-:W-:Y:S04]  /*7650*/  IMAD.SHL.U32 R0, R0, 0x10, RZ ;  /* 0x0000001000007824 */ /* 0x000fe800078e00ff */
        /* <DEDUP_REMOVED lines=76> */
[----:B------:R-:W3:Y:S06]  /*7b20*/  LDSM.16.MT88.4 R164, [R204+0x7800] ;  /* 0x00780000cca4783b */ /* 0x000eec0000004200 */
[----:B----4-:R-:W-:Y:S01]  /*7b30*/  @P2 IADD3 R168, P3, R3, UR11, RZ ;  /* 0x0000000b03a82c10 */ /* 0x010fe2000ff7e0ff */
[----:B------:R-:W-:Y:S01]  /*7b40*/  IMAD.MOV.U32 R3, RZ, RZ, R226 ;  /* 0x000000ffff037224 */ /* 0x000fe200078e00e2 */
[-C--:B-1----:R-:W-:Y:S01]  /*7b50*/  HMMA.16816.F32.BF16 R4, R172, R176.reuse, R4 ;  /* 0x000000b0ac04723c */ /* 0x082fe20000041804 */
[----:B------:R-:W-:Y:S04]  /*7b60*/  @UP4 UIADD3 UR11, UP1, UR11, -0x100, URZ ;  /* 0xffffff000b0b4890 */ /* 0x000fe8000ff3e03f */
[----:B------:R-:W-:Y:S01]  /*7b70*/  @P2 IADD3.X R169, R2, UR10, RZ, P3, !PT ;  /* 0x0000000a02a92c10 */ /* 0x000fe20009ffe4ff */
[----:B------:R-:W-:Y:S01]  /*7b80*/  IMAD.MOV.U32 R2, RZ, RZ, R227 ;  /* 0x000000ffff027224 */ /* 0x000fe200078e00e3 */
[----:B------:R-:W-:Y:S03]  /*7b90*/  @UP4 UIADD3.X UR10, UR10, -0x1, URZ, UP1, !UPT ;  /* 0xffffffff0a0a4890 */ /* 0x000fe60008ffe43f */
[----:B------:R1:W5:Y:S05]  /*7ba0*/  @P2 LDG.E R249, [R168.64] ;  /* 0x00000006a8f92981 */ /* 0x00036a000c1e1900 */
[----:B------:R1:W5:Y:S05]  /*7bb0*/  @P2 LDG.E R250, [R168.64+0x20] ;  /* 0x00002006a8fa2981 */ /* 0x00036a000c1e1900 */
[----:B------:R1:W5:Y:S01]  /*7bc0*/  @P2 LDG.E R247, [R168.64+0x80] ;  /* 0x00008006a8f72981 */ /* 0x000362000c1e1900 */
[C---:B--2---:R-:W-:Y:S04]  /*7bd0*/  HMMA.16816.F32.BF16 R8, R180.reuse, R176, R8 ;  /* 0x000000b0b408723c */ /* 0x044fe80000041808 */
[----:B------:R1:W5:Y:S01]  /*7be0*/  @P2 LDG.E R248, [R168.64+0xa0] ;  /* 0x0000a006a8f82981 */ /* 0x000362000c1e1900 */
[CC--:B------:R-:W-:Y:S04]  /*7bf0*/  LEA R170, P2, R187.reuse, R2.reuse, 0x2 ;  /* 0x00000002bbaa7211 */ /* 0x0c0fe800078410ff */
[----:B------:R2:W-:Y:S03]  /*7c00*/  RED.E.ADD.F32.FTZ.RN.STRONG.GPU [R2.64], R4 ;  /* 0x000000040200798e */ /* 0x0005e6000c10e786 */
[CC--:B------:R-:W-:Y:S01]  /*7c10*/  LEA R176, P1, R0.reuse, R2.reuse, 0x2 ;  /* 0x0000000200b07211 */ /* 0x0c0fe200078210ff */
[-C--:B------:R-:W-:Y:S03]  /*7c20*/  HMMA.16816.F32.BF16 R12, R180, R178.reuse, R12 ;  /* 0x000000b2b40c723c */ /* 0x080fe6000004180c */
[-C--:B------:R-:W-:Y:S02]  /*7c30*/  LEA.HI.X.SX32 R177, R0, R3.reuse, 0x2, P1 ;  /* 0x0000000300b17211 */ /* 0x080fe400008f16ff */
[-C--:B------:R-:W-:Y:S01]  /*7c40*/  LEA.HI.X.SX32 R171, R187, R3.reuse, 0x2, P2 ;  /* 0x00000003bbab7211 */ /* 0x080fe200010f16ff */
[----:B------:R-:W-:Y:S02]  /*7c50*/  IMAD.MOV.U32 R187, RZ, RZ, c[0x0][0x22c] ;  /* 0x00008b00ffbb7624 */ /* 0x000fe400078e00ff */
[C---:B------:R-:W-:Y:S01]  /*7c60*/  HMMA.16816.F32.BF16 R16, R172.reuse, R178, R16 ;  /* 0x000000b2ac10723c */ /* 0x040fe20000041810 */
[----:B------:R-:W4:Y:S03]  /*7c70*/  LDL R179, [R1+0x4] ;  /* 0x0000040001b37983 */ /* 0x000f260000100800 */
[----:B------:R-:W-:Y:S02]  /*7c80*/  IMAD R187, R187, c[0x0][0x1c0], RZ ;  /* 0x00007000bbbb7a24 */ /* 0x000fe400078e02ff */
[----:B------:R-:W4:Y:S02]  /*7c90*/  LDL R178, [R1+0xc] ;  /* 0x00000c0001b27983 */ /* 0x000f240000100800 */
[-C--:B---3--:R-:W-:Y:S04]  /*7ca0*/  HMMA.16816.F32.BF16 R20, R172, R164.reuse, R20 ;  /* 0x000000a4ac14723c */ /* 0x088fe80000041814 */
[CC--:B-1----:R-:W-:Y:S01]  /*7cb0*/  LEA R168, P1, R190.reuse, R2.reuse, 0x2 ;  /* 0x00000002bea87211 */ /* 0x0c2fe200078210ff */
[----:B------:R-:W-:Y:S03]  /*7cc0*/  IMAD R187, R187, 0x30, RZ ;  /* 0x00000030bbbb7824 */ /* 0x000fe600078e02ff */
[C---:B------:R-:W-:Y:S04]  /*7cd0*/  HMMA.16816.F32.BF16 R24, R180.reuse, R164, R24 ;  /* 0x000000a4b418723c */ /* 0x040fe80000041818 */
[-C--:B------:R-:W-:Y:S02]  /*7ce0*/  LEA.HI.X.SX32 R169, R190, R3.reuse, 0x2, P1 ;  /* 0x00000003bea97211 */ /* 0x080fe400008f16ff */
[-C--:B--2---:R-:W-:Y:S02]  /*7cf0*/  LEA R4, P2, R187, R2.reuse, 0x2 ;  /* 0x00000002bb047211 */ /* 0x084fe400078410ff */
        /* <DEDUP_REMOVED lines=19> */
[-C--:B---3--:R-:W-:Y:S01]  /*7e30*/  LEA.HI.X.SX32 R7, R189, R3.reuse, 0x2, P1 ;  /* 0x00000003bd077211 */ /* 0x088fe200008f16ff */
[----:B------:R-:W-:Y:S01]  /*7e40*/  IMAD.SHL.U32 R187, R187, 0x10, RZ ;  /* 0x00000010bbbb7824 */ /* 0x000fe200078e00ff */
[----:B------:R-:W-:Y:S01]  /*7e50*/  IADD3 R189, R188, 0x20, RZ ;  /* 0x00000020bcbd7810 */ /* 0x000fe20007ffe0ff */
[----:B------:R-:W2:Y:S03]  /*7e60*/  LDL R168, [R1] ;  /* 0x0000000001a87983 */ /* 0x000ea60000100800 */
[----:B------:R-:W-:Y:S01]  /*7e70*/  IADD3 R187, R187, 0x20, RZ ;  /* 0x00000020bbbb7810 */ /* 0x000fe20007ffe0ff */
[----:B------:R-:W-:Y:S01]  /*7e80*/  IMAD.IADD R189, R229, 0x1, R189 ;  /* 0x00000001e5bd7824 */ /* 0x000fe200078e02bd */
[----:B------:R-:W3:Y:S01]  /*7e90*/  LDL R167, [R1+0x8] ;  /* 0x0000080001a77983 */ /* 0x000ee20000100800 */
[----:B------:R-:W-:Y:S04]  /*7ea0*/  IADD3 R166, R0, 0x60, RZ ;  /* 0x0000006000a67810 */ /* 0x000fe80007ffe0ff */
        /* <DEDUP_REMOVED lines=15> */
[-C--:B------:R-:W-:Y:S02]  /*7fa0*/  LEA.HI.X.SX32 R7, R189, R3.reuse, 0x2, P2 ;  /* 0x00000003bd077211 */ /* 0x080fe400010f16ff */
[-C--:B------:R-:W-:Y:S01]  /*7fb0*/  LEA.HI.X.SX32 R11, R188, R3.reuse, 0x2, P1 ;  /* 0x00000003bc0b7211 */ /* 0x080fe200008f16ff */
[----:B------:R-:W-:Y:S01]  /*7fc0*/  IMAD.MOV.U32 R188, RZ, RZ, c[0x0][0x22c] ;  /* 0x00008b00ffbc7624 */ /* 0x000fe200078e00ff */
[CC--:B------:R-:W-:Y:S01]  /*7fd0*/  LEA R8, P3, R187.reuse, R2.reuse, 0x2 ;  /* 0x00000002bb087211 */ /* 0x0c0fe200078610ff */
[----:B------:R4:W-:Y:S01]  /*7fe0*/  RED.E.ADD.F32.FTZ.RN.STRONG.GPU [R6.64], R19 ;  /* 0x000000130600798e */ /* 0x0009e2000c10e786 */
[----:B-1----:R-:W-:Y:S01]  /*7ff0*/  IADD3 R17, R0, 0x60, RZ ;  /* 0x0000006000117810 */ /* 0x002fe20007ffe0ff */
[----:B------:R-:W-:Y:S01]  /*8000*/  IMAD R188, R188, c[0x0][0x1c0], RZ ;  /* 0x00007000bcbc7a24 */ /* 0x000fe200078e02ff */
[-C--:B------:R-:W-:Y:S01]  /*8010*/  LEA.HI.X.SX32 R9, R187, R3.reuse, 0x2, P3 ;  /* 0x00000003bb097211 */ /* 0x080fe200018f16ff */
[----:B------:R-:W-:Y:S01]  /*8020*/  IMAD.MOV.U32 R187, RZ, RZ, c[0x0][0x22c] ;  /* 0x00008b00ffbb7624 */ /* 0x000fe200078e00ff */
[----:B------:R1:W-:Y:S01]  /*8030*/  RED.E.ADD.F32.FTZ.RN.STRONG.GPU [R10.64], R12 ;  /* 0x0000000c0a00798e */ /* 0x0003e2000c10e786 */
[----:B------:R-:W-:Y:S01]  /*8040*/  IMAD.SHL.U32 R188, R188, 0x10, RZ ;  /* 0x00000010bcbc7824 */ /* 0x000fe200078e00ff */
[----:B------:R-:W-:Y:S01]  /*8050*/  IADD3 R16, R0, 0x60, RZ ;  /* 0x0000006000107810 */ /* 0x000fe20007ffe0ff */
[----:B------:R-:W-:Y:S02]  /*8060*/  IMAD R187, R187, c[0x0][0x1c0], RZ ;  /* 0x00007000bbbb7a24 */ /* 0x000fe400078e02ff */
[----:B------:R1:W-:Y:S01]  /*8070*/  RED.E.ADD.F32.FTZ.RN.STRONG.GPU [R8.64], R13 ;  /* 0x0000000d0800798e */ /* 0x0003e2000c10e786 */
[----:B------:R-:W-:Y:S01]  /*8080*/  IADD3 R169, R188, 0x40, RZ ;  /* 0x00000040bca97810 */ /* 0x000fe20007ffe0ff */
[----:B------:R-:W-:Y:S02]  /*8090*/  IMAD.SHL.U32 R187, R187, 0x10, RZ ;  /* 0x00000010bbbb7824 */ /* 0x000fe400078e00ff */
[C---:B------:R-:W-:Y:S02]  /*80a0*/  IMAD.IADD R17, R229.reuse, 0x1, R17 ;  /* 0x00000001e5117824 */ /* 0x040fe400078e0211 */
[----:B------:R-:W-:Y:S01]  /*80b0*/  IMAD.IADD R16, R229, 0x1, R16 ;  /* 0x00000001e5107824 */ /* 0x000fe200078e0210 */
[----:B------:R-:W-:Y:S01]  /*80c0*/  IADD3 R171, R187, 0x40, RZ ;  /* 0x00000040bbab7810 */ /* 0x000fe20007ffe0ff */
[----:B------:R-:W-:Y:S01]  /*80d0*/  IMAD.IADD R0, R229, 0x1, R251 ;  /* 0x00000001e5007824 */ /* 0x000fe200078e02fb */
[----:B------:R-:W-:Y:S01]  /*80e0*/  IADD3 R170, R187, 0x40, RZ ;  /* 0x00000040bbaa7810 */ /* 0x000fe20007ffe0ff */
[C---:B------:R-:W-:Y:S02]  /*80f0*/  IMAD.IADD R16, R229.reuse, 0x1, R16 ;  /* 0x00000001e5107824 */ /* 0x040fe400078e0210 */
[C---:B------:R-:W-:Y:S02]  /*8100*/  IMAD.IADD R171, R229.reuse, 0x1, R171 ;  /* 0x00000001e5ab7824 */ /* 0x040fe400078e02ab */
[C---:B------:R-:W-:Y:S04]  /*8110*/  IMAD.IADD R170, R229.reuse, 0x1, R170 ;  /* 0x00000001e5aa7824 */ /* 0x040fe800078e02aa */
[----:B------:R-:W-:Y:S01]  /*8120*/  IMAD.IADD R170, R229, 0x1, R170 ;  /* 0x00000001e5aa7824 */ /* 0x000fe200078e02aa */
[CC--:B----4-:R-:W-:Y:S04]  /*8130*/  LEA R4, P2, R179.reuse, R2.reuse, 0x2 ;  /* 0x00000002b3047211 */ /* 0x0d0fe800078410ff */
        /* <DEDUP_REMOVED lines=15> */
[-C--:B----4-:R-:W-:Y:S01]  /*8230*/  LEA.HI.X.SX32 R15, R166, R3.reuse, 0x2, P6 ;  /* 0x00000003a60f7211 */ /* 0x090fe200030f16ff */
        /* <DEDUP_REMOVED lines=13> */
[-C--:B----4-:R-:W-:Y:S02]  /*8310*/  LEA R10, P4, R16, R2.reuse, 0x2 ;  /* 0x00000002100a7211 */ /* 0x090fe400078810ff */
[-C--:B------:R-:W-:Y:S02]  /*8320*/  LEA.HI.X.SX32 R7, R168, R3.reuse, 0x2, P2 ;  /* 0x00000003a8077211 */ /* 0x080fe400010f16ff */
[CC--:B---3--:R-:W-:Y:S01]  /*8330*/  LEA R4, P1, R167.reuse, R2.reuse, 0x2 ;  /* 0x00000002a7047211 */ /* 0x0c8fe200078210ff */
        /* <DEDUP_REMOVED lines=334> */
.L_x_506:
        /* <DEDUP_REMOVED lines=18> */
.L_x_507:
        /* <DEDUP_REMOVED lines=57> */
.L_x_509:
[----:B---34-:R-:W-:Y:S05]  /*9cd0*/  BSYNC B0 ;  /* 0x0000000000007941 */ /* 0x018fea0003800000 */
.L_x_508:
        /* <DEDUP_REMOVED lines=18> */
.L_x_511:
[----:B------:R-:W-:Y:S05]  /*9e00*/  BSYNC B0 ;  /* 0x0000000000007941 */ /* 0x000fea0003800000 */
.L_x_510:
        /* <DEDUP_REMOVED lines=18> */
.L_x_513:
[----:B------:R-:W-:Y:S05]  /*9f30*/  BSYNC B0 ;  /* 0x0000000000007941 */ /* 0x000fea0003800000 */
.L_x_512:
        /* <DEDUP_REMOVED lines=18> */
.L_x_515:
[----:B------:R-:W-:Y:S05]  /*a060*/  BSYNC B0 ;  /* 0x0000000000007941 */ /* 0x000fea0003800000 */
.L_x_514:
        /* <DEDUP_REMOVED lines=27> */
.L_x_517:
[----:B------:R-:W-:Y:S05]  /*a220*/  BSYNC B0 ;  /* 0x0000000000007941 */ /* 0x000fea0003800000 */
.L_x_516:
        /* <DEDUP_REMOVED lines=16> */
.L_x_519:
[----:B------:R-:W-:Y:S05]  /*a330*/  BSYNC B0 ;  /* 0x0000000000007941 */ /* 0x000fea0003800000 */
.L_x_518:
        /* <DEDUP_REMOVED lines=16> */
.L_x_521:
[----:B------:R-:W-:Y:S05]  /*a440*/  BSYNC B0 ;  /* 0x0000000000007941 */ /* 0x000fea0003800000 */
.L_x_520:
        /* <DEDUP_REMOVED lines=16> */
.L_x_476:
        /* <DEDUP_REMOVED lines=20> */
.L_x_523:
        /* <DEDUP_REMOVED lines=18> */
.L_x_524:
        /* <DEDUP_REMOVED lines=37> */
.L_x_526:
[----:B------:R-:W-:Y:S05]  /*aa00*/  BSYNC B0 ;  /* 0x0000000000007941 */ /* 0x000fea0003800000 */
.L_x_525:
        /* <DEDUP_REMOVED lines=18> */
.L_x_528:
[----:B------:R-:W-:Y:S05]  /*ab30*/  BSYNC B0 ;  /* 0x0000000000007941 */ /* 0x000fea0003800000 */
.L_x_527:
        /* <DEDUP_REMOVED lines=18> */
.L_x_530:
[----:B------:R-:W-:Y:S05]  /*ac60*/  BSYNC B0 ;  /* 0x0000000000007941 */ /* 0x000fea0003800000 */
.L_x_529:
        /* <DEDUP_REMOVED lines=18> */
.L_x_532:
[----:B------:R-:W-:Y:S05]  /*ad90*/  BSYNC B0 ;  /* 0x0000000000007941 */ /* 0x000fea0003800000 */
.L_x_531:
        /* <DEDUP_REMOVED lines=27> */
.L_x_534:
[----:B------:R-:W-:Y:S05]  /*af50*/  BSYNC B0 ;  /* 0x0000000000007941 */ /* 0x000fea0003800000 */
.L_x_533:
        /* <DEDUP_REMOVED lines=16> */
.L_x_536:
[----:B------:R-:W-:Y:S05]  /*b060*/  BSYNC B0 ;  /* 0x0000000000007941 */ /* 0x000fea0003800000 */
.L_x_535:
        /* <DEDUP_REMOVED lines=16> */
.L_x_538:
[----:B------:R-:W-:Y:S05]  /*b170*/  BSYNC B0 ;  /* 0x0000000000007941 */ /* 0x000fea0003800000 */
.L_x_537:
        /* <DEDUP_REMOVED lines=14> */
.L_x_522:
[----:B------:R-:W-:Y:S05]  /*b260*/  BSYNC B1 ;  /* 0x0000000000017941 */ /* 0x000fea0003800000 */
.L_x_471:
        /* <DEDUP_REMOVED lines=11> */
.L_x_539:
[----:B------:R-:W-:Y:S05]  /*b320*/  EXIT ;  /* 0x000000000000794d */ /* 0x000fea0003800000 */
.L_x_541:
        /* <DEDUP_REMOVED lines=13> */
.L_x_2057:


//--------------------- .text._ZN5flash44flash_bwd_dq_dk_dv_loop_seqk_parallel_kernelI23Flash_bwd_kernel_traitsILi128ELi64ELi128ELi8ELi2ELi4ELi2ELb0ELb0EN7cutlass10bfloat16_tE19Flash_kernel_traitsILi128ELi64ELi128ELi8ES3_EELb0ELb0ELb1ELb0ELb0ELb1ELb0EEEvNS_16Flash_bwd_paramsE --------------------------
	.section	.text._ZN5flash44flash_bwd_dq_dk_dv_loop_seqk_parallel_kernelI23Flash_bwd_kernel_traitsILi128ELi64ELi128ELi8ELi2ELi4ELi2ELb0ELb0EN7cutlass10bfloat16_tE19Flash_kernel_traitsILi128ELi64ELi128ELi8ES3_EELb0ELb0ELb1ELb0ELb0ELb1ELb0EEEvNS_16Flash_bwd_paramsE,"ax",@progbits
	.sectioninfo	@"SHI_REGISTERS=255"
	.align	128
        .global         _ZN5flash44flash_bwd_dq_dk_dv_loop_seqk_parallel_kernelI23Flash_bwd_kernel_traitsILi128ELi64ELi128ELi8ELi2ELi4ELi2ELb0ELb0EN7cutlass10bfloat16_tE19Flash_kernel_traitsILi128ELi64ELi128ELi8ES3_EELb0ELb0ELb1ELb0ELb0ELb1ELb0EEEvNS_16Flash_bwd_paramsE
        .type           _ZN5flash44flash_bwd_dq_dk_dv_loop_seqk_parallel_kernelI23Flash_bwd_kernel_traitsILi128ELi64ELi128ELi8ELi2ELi4ELi2ELb0ELb0EN7cutlass10bfloat16_tE19Flash_kernel_traitsILi128ELi64ELi128ELi8ES3_EELb0ELb0ELb1ELb0ELb0ELb1ELb0EEEvNS_16Flash_bwd_paramsE,@function
        .size           _ZN5flash44flash_bwd_dq_dk_dv_loop_seqk_parallel_kernelI23Flash_bwd_kernel_traitsILi128ELi64ELi128ELi8ELi2ELi4ELi2ELb0ELb0EN7cutlass10bfloat16_tE19Flash_kernel_traitsILi128ELi64ELi128ELi8ES3_EELb0ELb0ELb1ELb0ELb0ELb1ELb0EEEvNS_16Flash_bwd_paramsE,(.L_x_2058 - _ZN5flash44flash_bwd_dq_dk_dv_loop_seqk_parallel_kernelI23Flash_bwd_kernel_traitsILi128ELi64ELi128ELi8ELi2ELi4ELi2ELb0ELb0EN7cutlass10bfloat16_tE19Flash_kernel_traitsILi128ELi64ELi128ELi8ES3_EELb0ELb0ELb1ELb0ELb0ELb1ELb0EEEvNS_16Flash_bwd_paramsE)
        .other          _ZN5flash44flash_bwd_dq_dk_dv_loop_seqk_parallel_kernelI23Flash_bwd_kernel_traitsILi128ELi64ELi128ELi8ELi2ELi4ELi2ELb0ELb0EN7cutlass10bfloat16_tE19Flash_kernel_traitsILi128ELi64ELi128ELi8ES3_EELb0ELb0ELb1ELb0ELb0ELb1ELb0EEEvNS_16Flash_bwd_paramsE,@"STO_CUDA_ENTRY STV_DEFAULT"
_ZN5flash44flash_bwd_dq_dk_dv_loop_seqk_parallel_kernelI23Flash_bwd_kernel_traitsILi128ELi64ELi128ELi8ELi2ELi4ELi2ELb0ELb0EN7cutlass10bfloat16_tE19Flash_kernel_traitsILi128ELi64ELi128ELi8ES3_EELb0ELb0ELb1ELb0ELb0ELb1ELb0EEEvNS_16Flash_bwd_paramsE:
.text._ZN5flash44flash_bwd_dq_dk_dv_loop_seqk_parallel_kernelI23Flash_bwd_kernel_traitsILi128ELi64ELi128ELi8ELi2ELi4ELi2ELb0ELb0EN7cutlass10bfloat16_tE19Flash_kernel_traitsILi128ELi64ELi128ELi8ES3_EELb0ELb0ELb1ELb0ELb0ELb1ELb0EEEvNS_16Flash_bwd_paramsE:
        /* <DEDUP_REMOVED lines=19> */
[----:B------:R-:W-:-:S02]  /*0130*/  UMOV UR8, 0x80 ;  /* 0x0000008000087882 */ /* 0x000fc40000000000 */
[----:B------:R-:W-:Y:S02]  /*0140*/  ULDC UR6, c[0x0][0x210] ;  /* 0x0000840000067ab9 */ /* 0x000fe40000000800 */
[----:B------:R-:W-:Y:S02]  /*0150*/  ULDC UR59, c[0x0][0x234] ;  /* 0x00008d00003b7ab9 */ /* 0x000fe40000000800 */
[----:B------:R-:W-:Y:S02]  /*0160*/  UIMAD UR59, UR8, UR6, UR59 ;  /* 0x00000006083b72a4 */ /* 0x000fe4000f8e023b */
        /* <DEDUP_REMOVED lines=11> */
[----:B---3--:R-:W-:Y:S01]  /*0220*/  USHF.R.S32.HI UR8, URZ, 0x1f, UR40 ;  /* 0x0000001f3f087899 */ /* 0x008fe20008011428 */
[----:B------:R-:W-:Y:S01]  /*0230*/  SHF.R.S32.HI R0, RZ, 0x1f, R4 ;  /* 0x0000001fff007819 */ /* 0x000fe20000011404 */
[----:B------:R-:W-:Y:S01]  /*0240*/  UIMAD UR51, UR40, UR50, URZ ;  /* 0x00000032283372a4 */ /* 0x000fe2000f8e023f */
[-C--:B------:R-:W-:Y:S01]  /*0250*/  LEA.HI R2, R4, R5.reuse, RZ, 0x1 ;  /* 0x0000000504027211 */ /* 0x080fe200078f08ff */
[----:B------:R-:W-:Y:S01]  /*0260*/  UIMAD UR50, UR50, UR12, URZ ;  /* 0x0000000c323272a4 */ /* 0x000fe2000f8e023f */
[----:B------:R-:W-:Y:S01]  /*0270*/  LEA.HI R0, R0, R5, RZ, 0x2 ;  /* 0x0000000500007211 */ /* 0x000fe200078f10ff */
[----:B------:R-:W-:Y:S01]  /*0280*/  ULDC UR13, c[0x0][0x1c0] ;  /* 0x00007000000d7ab9 */ /* 0x000fe20000000800 */
[----:B------:R-:W-:Y:S01]  /*0290*/  SHF.R.S32.HI R6, RZ, 0x4, R8 ;  /* 0x00000004ff067819 */ /* 0x000fe20000011408 */
[----:B------:R-:W-:Y:S01]  /*02a0*/  ULDC UR11, c[0x0][0x1c0] ;  /* 0x00007000000b7ab9 */ /* 0x000fe20000000800 */
[----:B------:R-:W-:Y:S01]  /*02b0*/  LOP3.LUT R0, R0, 0xfffffffc, RZ, 0xc0, !PT ;  /* 0xfffffffc00007812 */ /* 0x000fe200078ec0ff */
[----:B------:R-:W-:Y:S01]  /*02c0*/  UIMAD UR56, UR7, UR34, URZ ;  /* 0x00000022073872a4 */ /* 0x000fe2000f8e023f */
[----:B------:R-:W-:Y:S01]  /*02d0*/  LOP3.LUT R2, R2, 0xfffffffe, RZ, 0xc0, !PT ;  /* 0xfffffffe02027812 */ /* 0x000fe200078ec0ff */
[----:B------:R-:W-:Y:S01]  /*02e0*/  UIMAD UR6, UR34, UR11, UR40 ;  /* 0x0000000b220672a4 */ /* 0x000fe2000f8e0228 */
[----:B------:R-:W-:Y:S01]  /*02f0*/  LEA.HI R3, R8, R6, RZ, 0x1 ;  /* 0x0000000608037211 */ /* 0x000fe200078f08ff */
[C---:B------:R-:W-:Y:S01]  /*0300*/  IMAD.IADD R11, R5.reuse, 0x1, -R0 ;  /* 0x00000001050b7824 */ /* 0x040fe200078e0a00 */
[----:B------:R-:W-:Y:S01]  /*0310*/  LEA.HI R17, R14, R15, RZ, 0x2 ;  /* 0x0000000f0e117211 */ /* 0x000fe200078f10ff */
[----:B------:R-:W-:Y:S01]  /*0320*/  IMAD.IADD R13, R5, 0x1, -R2 ;  /* 0x00000001050d7824 */ /* 0x000fe200078e0a02 */
[----:B------:R-:W-:Y:S01]  /*0330*/  LOP3.LUT R0, R3, 0xfffffffe, RZ, 0xc0, !PT ;  /* 0xfffffffe03007812 */ /* 0x000fe200078ec0ff */
[----:B------:R-:W-:Y:S01]  /*0340*/  @!UP5 UIMAD UR7, UR34, UR13, UR40 ;  /* 0x0000000d2207d2a4 */ /* 0x000fe2000f8e0228 */
[--C-:B------:R-:W-:Y:S01]  /*0350*/  SHF.R.S32.HI R5, RZ, 0x2, R17.reuse ;  /* 0x00000002ff057819 */ /* 0x100fe20000011411 */
[----:B------:R-:W-:Y:S01]  /*0360*/  USHF.L.U32 UR45, UR50, 0x6, URZ ;  /* 0x00000006322d7899 */ /* 0x000fe2000800063f */
[----:B------:R-:W-:Y:S01]  /*0370*/  SHF.R.S32.HI R2, RZ, 0x1f, R17 ;  /* 0x0000001fff027819 */ /* 0x000fe20000011411 */
[----:B------:R-:W-:Y:S01]  /*0380*/  IMAD.IADD R9, R6, 0x1, -R0 ;  /* 0x0000000106097824 */ /* 0x000fe200078e0a00 */
[----:B------:R-:W-:Y:S01]  /*0390*/  LOP3.LUT R3, R4, 0xffffffe0, RZ, 0xc0, !PT ;  /* 0xffffffe004037812 */ /* 0x000fe200078ec0ff */
[----:B------:R-:W-:Y:S01]  /*03a0*/  ULDC UR53, c[0x0][0x214] ;  /* 0x0000850000357ab9 */ /* 0x000fe20000000800 */
[----:B------:R-:W-:Y:S01]  /*03b0*/  LEA.HI R0, R2, R5, RZ, 0x3 ;  /* 0x0000000502007211 */ /* 0x000fe200078f18ff */
[----:B------:R-:W-:Y:S01]  /*03c0*/  ULDC UR60, c[0x0][0x1c8] ;  /* 0x00007200003c7ab9 */ /* 0x000fe20000000800 */
[----:B------:R-:W-:Y:S01]  /*03d0*/  LEA.HI R6, R14, R15, RZ, 0x3 ;  /* 0x0000000f0e067211 */ /* 0x000fe200078f18ff */
[----:B------:R-:W-:Y:S01]  /*03e0*/  ULDC.U8 UR10, c[0x0][0x3d0] ;  /* 0x0000f400000a7ab9 */ /* 0x000fe20000000000 */
[----:B------:R-:W-:Y:S01]  /*03f0*/  LOP3.LUT R2, R0, 0xfffffff8, RZ, 0xc0, !PT ;  /* 0xfffffff800027812 */ /* 0x000fe200078ec0ff */
[----:B------:R-:W-:Y:S01]  /*0400*/  IMAD.IADD R0, R15, 0x1, -R3 ;  /* 0x000000010f007824 */ /* 0x000fe200078e0a03 */
[----:B------:R-:W-:-:S02]  /*0410*/  ULDC UR54, c[0x0][0x224] ;  /* 0x0000890000367ab9 */ /* 0x000fc40000000800 */
[----:B------:R-:W-:Y:S01]  /*0420*/  @UP5 UIMAD UR58, UR34, UR53, URZ ;  /* 0x00000035223a52a4 */ /* 0x000fe2000f8e023f */
[----:B------:R-:W-:Y:S01]  /*0430*/  IMAD.IADD R7, R5, 0x1, -R2 ;  /* 0x0000000105077824 */ /* 0x000fe200078e0a02 */
[----:B------:R-:W-:Y:S01]  /*0440*/  SHF.R.S32.HI R2, RZ, 0x1f, R0 ;  /* 0x0000001fff027819 */ /* 0x000fe20000011400 */
[----:B------:R-:W-:Y:S02]  /*0450*/  ULDC.64 UR4, c[0x0][0x118] ;  /* 0x0000460000047ab9 */ /* 0x000fe40000000a00 */
[----:B------:R-:W-:Y:S01]  /*0460*/  ULDC UR44, c[0x0][0x2e8] ;  /* 0x0000ba00002c7ab9 */ /* 0x000fe20000000800 */
[----:B------:R-:W-:Y:S01]  /*0470*/  LEA.HI R18, R2, R0, RZ, 0x2 ;  /* 0x0000000002127211 */ /* 0x000fe200078f10ff */
[----:B------:R-:W-:Y:S01]  /*0480*/  ULOP3.LUT UR60, UR40, UR60, URZ, 0x3c, !UPT ;  /* 0x0000003c283c7292 */ /* 0x000fe2000f8e3c3f */
[----:B------:R-:W-:Y:S01]  /*0490*/  SHF.R.S32.HI R0, RZ, 0x3, R6 ;  /* 0x00000003ff007819 */ /* 0x000fe20000011406 */
[----:B------:R-:W-:Y:S01]  /*04a0*/  USHF.R.S32.HI UR61, URZ, 0x1f, UR40 ;  /* 0x0000001f3f3d7899 */ /* 0x000fe20008011428 */
[----:B------:R-:W-:Y:S01]  /*04b0*/  LOP3.LUT R2, R6, 0xfffffff8, RZ, 0xc0, !PT ;  /* 0xfffffff806027812 */ /* 0x000fe200078ec0ff */
[----:B------:R-:W-:-:S02]  /*04c0*/  UISETP.NE.AND UP6, UPT, UR10, URZ, UPT ;  /* 0x0000003f0a00728c */ /* 0x000fc4000bfc5270 */
[----:B------:R-:W-:Y:S01]  /*04d0*/  IMAD.SHL.U32 R3, R0, 0x40, RZ ;  /* 0x0000004000037824 */ /* 0x000fe200078e00ff */
[----:B------:R-:W-:Y:S01]  /*04e0*/  UIMAD.WIDE.U32 UR46, UR38, UR48, URZ ;  /* 0x00000030262e72a5 */ /* 0x000fe2000f8e003f */
[----:B------:R-:W-:Y:S01]  /*04f0*/  IMAD.IADD R0, R15, 0x1, -R2 ;  /* 0x000000010f007824 */ /* 0x000fe200078e0a02 */
[----:B------:R-:W-:Y:S01]  /*0500*/  LOP3.LUT R2, R8, 0xfffffff0, RZ, 0xc0, !PT ;  /* 0xfffffff008027812 */ /* 0x000fe200078ec0ff */
[----:B------:R-:W-:Y:S01]  /*0510*/  UIMAD UR55, UR39, UR48, URZ ;  /* 0x00000030273772a4 */ /* 0x000fe2000f8e023f */
[----:B------:R-:W-:Y:S01]  /*0520*/  LOP3.LUT R3, R3, 0x1c0, RZ, 0xc0, !PT ;  /* 0x000001c003037812 */ /* 0x000fe200078ec0ff */
[C---:B------:R-:W-:Y:S01]  /*0530*/  IMAD.SHL.U32 R20, R0.reuse, 0x8, RZ ;  /* 0x0000000800147824 */ /* 0x040fe200078e00ff */
[C---:B------:R-:W-:Y:S01]  /*0540*/  LOP3.LUT P4, RZ, R0.reuse, 0x2, RZ, 0xc0, !PT ;  /* 0x0000000200ff7812 */ /* 0x040fe2000788c0ff */
[----:B------:R-:W-:Y:S01]  /*0550*/  IMAD.IADD R2, R15, 0x1, -R2 ;  /* 0x000000010f027824 */ /* 0x000fe200078e0a02 */
[----:B------:R-:W-:Y:S01]  /*0560*/  SHF.R.U32.HI R4, RZ, 0x3, R3 ;  /* 0x00000003ff047819 */ /* 0x000fe20000011603 */
[----:B------:R-:W-:Y:S01]  /*0570*/  USHF.R.S32.HI UR57, URZ, 0x1f, UR51 ;  /* 0x0000001f3f397899 */ /* 0x000fe20008011433 */
[----:B------:R-:W-:Y:S01]  /*0580*/  LOP3.LUT R3, R3, 0x38, R20, 0xf8, !PT ;  /* 0x0000003803037812 */ /* 0x000fe200078ef814 */
[----:B------:R-:W-:Y:S01]  /*0590*/  STL [R1+0x18], R20 ;  /* 0x0000181401007387 */ /* 0x000fe20000100800 */
[----:B------:R-:W-:Y:S01]  /*05a0*/  SHF.R.S32.HI R5, RZ, 0x1f, R2 ;  /* 0x0000001fff057819 */ /* 0x000fe20000011402 */
[----:B------:R-:W-:Y:S01]  /*05b0*/  UIMAD UR54, UR6, UR54, URZ ;  /* 0x00000036063672a4 */ /* 0x000fe2000f8e023f */
[----:B------:R-:W-:Y:S01]  /*05c0*/  LOP3.LUT R12, R3, R4, RZ, 0x3c, !PT ;  /* 0x00000004030c7212 */ /* 0x000fe200078e3cff */
[----:B------:R-:W-:Y:S01]  /*05d0*/  @!UP5 UIMAD UR53, UR7, UR53, URZ ;  /* 0x000000350735d2a4 */ /* 0x000fe2000f8e023f */
[----:B------:R-:W-:Y:S01]  /*05e0*/  LEA.HI R10, R5, R2, RZ, 0x3 ;  /* 0x00000002050a7211 */ /* 0x000fe200078f18ff */
[----:B------:R-:W-:Y:S01]  /*05f0*/  IMAD.SHL.U32 R5, R9, 0x200, RZ ;  /* 0x0000020009057824 */ /* 0x000fe200078e00ff */
[C---:B------:R-:W-:Y:S01]  /*0600*/  LOP3.LUT P3, RZ, R0.reuse, 0x4, RZ, 0xc0, !PT ;  /* 0x0000000400ff7812 */ /* 0x040fe2000786c0ff */
[----:B------:R-:W-:Y:S01]  /*0610*/  IMAD.SHL.U32 R0, R0, 0x40, RZ ;  /* 0x0000004000007824 */ /* 0x000fe200078e00ff */
[----:B------:R-:W-:Y:S01]  /*0620*/  LOP3.LUT R3, R10, 0xfffffff8, RZ, 0xc0, !PT ;  /* 0xfffffff80a037812 */ /* 0x000fe200078ec0ff */
[----:B------:R-:W-:Y:S01]  /*0630*/  USHF.R.S32.HI UR52, URZ, 0x1f, UR45 ;  /* 0x0000001f3f347899 */ /* 0x000fe2000801142d */
[----:B------:R-:W-:Y:S01]  /*0640*/  LEA.HI R4, R14, R15, RZ, 0x6 ;  /* 0x0000000f0e047211 */ /* 0x000fe200078f30ff */
[----:B------:R-:W-:Y:S01]  /*0650*/  UMOV UR43, 0xffffc000 ;  /* 0xffffc000002b7882 */ /* 0x000fe20000000000 */
[----:B------:R-:W-:Y:S01]  /*0660*/  LOP3.LUT R0, R0, 0x1c0, RZ, 0xc0, !PT ;  /* 0x000001c000007812 */ /* 0x000fe200078ec0ff */
[----:B------:R-:W-:Y:S01]  /*0670*/  IMAD.IADD R16, R2, 0x1, -R3 ;  /* 0x0000000102107824 */ /* 0x000fe200078e0a03 */
[----:B------:R-:W-:Y:S01]  /*0680*/  LOP3.LUT R3, R7, 0x1, RZ, 0xc0, !PT ;  /* 0x0000000107037812 */ /* 0x000fe200078ec0ff */
[----:B------:R-:W-:Y:S01]  /*0690*/  IMAD.SHL.U32 R2, R11, 0x10, RZ ;  /* 0x000000100b027824 */ /* 0x000fe200078e00ff */
        /* <DEDUP_REMOVED lines=18> */
[----:B------:R-:W-:Y:S01]  /*07c0*/  IMAD.U32 R6, RZ, RZ, UR14 ;  /* 0x0000000eff067e24 */ /* 0x000fe2000f8e00ff */
[----:B------:R-:W-:Y:S01]  /*07d0*/  LEA.HI R0, R14, R15, RZ, 0x7 ;  /* 0x0000000f0e007211 */ /* 0x000fe200078f38ff */
[C---:B------:R-:W-:Y:S01]  /*07e0*/  IMAD.IADD R2, R15.reuse, 0x1, -R2 ;  /* 0x000000010f027824 */ /* 0x040fe200078e0a02 */
[----:B------:R-:W-:Y:S01]  /*07f0*/  STL [R1], R7 ;  /* 0x0000000701007387 */ /* 0x000fe20000100800 */
[----:B------:R-:W-:Y:S01]  /*0800*/  IMAD.SHL.U32 R15, R15, 0x2, RZ ;  /* 0x000000020f0f7824 */ /* 0x000fe200078e00ff */
[----:B------:R-:W-:Y:S01]  /*0810*/  SHF.R.S32.HI R0, RZ, 0x7, R0 ;  /* 0x00000007ff007819 */ /* 0x000fe20000011400 */
[----:B------:R-:W-:Y:S01]  /*0820*/  IMAD.SHL.U32 R2, R2, 0x2, RZ ;  /* 0x0000000202027824 */ /* 0x000fe200078e00ff */
[----:B------:R-:W-:Y:S01]  /*0830*/  SEL R211, R211, 0x10, !P0 ;  /* 0x00000010d3d37807 */ /* 0x000fe20004000000 */
[----:B------:R-:W-:-:S02]  /*0840*/  IMAD.SHL.U32 R193, R193, 0x2, RZ ;  /* 0x00000002c1c17824 */ /* 0x000fc400078e00ff */
[--C-:B------:R-:W-:Y:S02]  /*0850*/  IMAD R8, R11, 0x400, R2.reuse ;  /* 0x000004000b087824 */ /* 0x100fe400078e0202 */
[C---:B------:R-:W-:Y:S02]  /*0860*/  IMAD R6, R0.reuse, 0x1000, R2 ;  /* 0x0000100000067824 */ /* 0x040fe400078e0202 */
[----:B------:R-:W-:Y:S01]  /*0870*/  IMAD.SHL.U32 R3, R0, 0x8, RZ ;  /* 0x0000000800037824 */ /* 0x000fe200078e00ff */
[----:B------:R-:W-:Y:S01]  /*0880*/  LOP3.LUT R0, R5, 0x1c0, RZ, 0xc0, !PT ;  /* 0x000001c005007812 */ /* 0x000fe200078ec0ff */
[----:B------:R-:W-:Y:S02]  /*0890*/  IMAD.SHL.U32 R2, R4, 0x20, RZ ;  /* 0x0000002004027824 */ /* 0x000fe400078e00ff */
[----:B------:R-:W-:Y:S01]  /*08a0*/  IMAD R6, R13, 0x400, R6 ;  /* 0x000004000d067824 */ /* 0x000fe200078e0206 */
[----:B------:R-:W-:Y:S01]  /*08b0*/  LOP3.LUT R3, R3, 0x8, RZ, 0xc0, !PT ;  /* 0x0000000803037812 */ /* 0x000fe200078ec0ff */
[----:B------:R-:W-:Y:S01]  /*08c0*/  IMAD.SHL.U32 R190, R190, 0x2, RZ ;  /* 0x00000002bebe7824 */ /* 0x000fe200078e00ff */
[----:B------:R-:W-:-:S02]  /*08d0*/  LOP3.LUT R4, R2, 0x6, R15, 0xf8, !PT ;  /* 0x0000000602047812 */ /* 0x000fc400078ef80f */
[----:B------:R-:W-:Y:S02]  /*08e0*/  LOP3.LUT R5, R0, 0x20, R2, 0xf8, !PT ;  /* 0x0000002000057812 */ /* 0x000fe400078ef802 */
[----:B------:R-:W-:Y:S01]  /*08f0*/  SHF.R.U32.HI R2, RZ, 0x3, R0 ;  /* 0x00000003ff027819 */ /* 0x000fe20000011600 */
[----:B------:R1:W-:Y:S03]  /*0900*/  STL [R1+0xc], R4 ;  /* 0x00000c0401007387 */ /* 0x0003e60000100800 */
[----:B------:R-:W-:Y:S02]  /*0910*/  LOP3.LUT R5, R5, R2, RZ, 0x3c, !PT ;  /* 0x0000000205057212 */ /* 0x000fe400078e3cff */
[----:B------:R-:W-:Y:S01]  /*0920*/  LOP3.LUT R0, R2, R0, R3, 0x1e, !PT ;  /* 0x0000000002007212 */ /* 0x000fe200078e1e03 */
[----:B------:R-:W-:Y:S01]  /*0930*/  IMAD.U32 R2, RZ, RZ, UR8 ;  /* 0x00000008ff027e24 */ /* 0x000fe2000f8e00ff */
[----:B------:R-:W-:Y:S01]  /*0940*/  SHF.R.S32.HI R2, RZ, 0x2, R18 ;  /* 0x00000002ff027819 */ /* 0x000fe20000011412 */
[----:B------:R-:W-:-:S02]  /*0950*/  IMAD.IADD R209, R5, 0x1, R6 ;  /* 0x0000000105d17824 */ /* 0x000fc400078e0206 */
[----:B------:R-:W-:Y:S02]  /*0960*/  IMAD.SHL.U32 R5, R16, 0x40, RZ ;  /* 0x0000004010057824 */ /* 0x000fe400078e00ff */
[----:B------:R-:W-:Y:S02]  /*0970*/  IMAD.IADD R8, R8, 0x1, R0 ;  /* 0x0000000108087824 */ /* 0x000fe400078e0200 */
[----:B------:R-:W-:Y:S01]  /*0980*/  IMAD.U32 R0, RZ, RZ, UR9 ;  /* 0x00000009ff007e24 */ /* 0x000fe2000f8e00ff */
[----:B------:R-:W-:Y:S01]  /*0990*/  LOP3.LUT R5, R5, 0x1c0, RZ, 0xc0, !PT ;  /* 0x000001c005057812 */ /* 0x000fe200078ec0ff */
[----:B------:R-:W-:Y:S02]  /*09a0*/  IMAD.SHL.U32 R0, R10, 0x40, RZ ;  /* 0x000000400a007824 */ /* 0x000fe400078e00ff */
[----:B------:R-:W-:Y:S01]  /*09b0*/  IMAD R252, R13, 0x10, R2 ;  /* 0x000000100dfc7824 */ /* 0x000fe200078e0202 */
[----:B------:R-:W-:Y:S01]  /*09c0*/  SHF.R.U32.HI R6, RZ, 0x3, R5 ;  /* 0x00000003ff067819 */ /* 0x000fe20000011605 */
[----:B------:R-:W-:Y:S01]  /*09d0*/  IMAD.SHL.U32 R209, R209, 0x2, RZ ;  /* 0x00000002d1d17824 */ /* 0x000fe200078e00ff */
[----:B------:R-:W-:-:S02]  /*09e0*/  LOP3.LUT R0, R0, 0xfffffe00, RZ, 0xc0, !PT ;  /* 0xfffffe0000007812 */ /* 0x000fc400078ec0ff */
[----:B------:R-:W-:Y:S01]  /*09f0*/  LOP3.LUT R189, R6, R189, R5, 0x1e, !PT ;  /* 0x000000bd06bd7212 */ /* 0x000fe200078e1e05 */
[----:B------:R-:W-:Y:S02]  /*0a00*/  IMAD.IADD R212, R209, 0x1, R211 ;  /* 0x00000001d1d47824 */ /* 0x000fe400078e02d3 */
[----:B-1----:R-:W-:Y:S01]  /*0a10*/  IMAD.SHL.U32 R4, R9, 0x10, RZ ;  /* 0x0000001009047824 */ /* 0x002fe200078e00ff */
[----:B------:R-:W-:-:S04]  /*0a20*/  LOP3.LUT R189, R189, R0, RZ, 0xfc, !PT ;  /* 0x00000000bdbd7212 */ /* 0x000fc800078efcff */
[----:B------:R-:W-:Y:S01]  /*0a30*/  LOP3.LUT R7, R3, 0x10, R4, 0xf8, !PT ;  /* 0x0000001003077812 */ /* 0x000fe200078ef804 */
[----:B------:R-:W-:Y:S01]  /*0a40*/  IMAD.SHL.U32 R3, R9, 0x8, RZ ;  /* 0x0000000809037824 */ /* 0x000fe200078e00ff */
[----:B------:R-:W-:Y:S01]  /*0a50*/  LEA R189, R189, 0xc000, 0x1 ;  /* 0x0000c000bdbd7811 */ /* 0x000fe200078e08ff */
[----:B------:R-:W-:Y:S01]  /*0a60*/  IMAD R4, R13, 0x400, R0 ;  /* 0x000004000d047824 */ /* 0x000fe200078e0200 */
[----:B------:R-:W-:Y:S02]  /*0a70*/  LOP3.LUT R2, R6, R7, R5, 0x1e, !PT ;  /* 0x0000000706027212 */ /* 0x000fe400078e1e05 */
[----:B------:R-:W-:Y:S02]  /*0a80*/  LOP3.LUT R3, R5, 0x8, R3, 0xf8, !PT ;  /* 0x0000000805037812 */ /* 0x000fe400078ef803 */
[----:B------:R-:W-:Y:S01]  /*0a90*/  LOP3.LUT R199, R2, R0, RZ, 0xfc, !PT ;  /* 0x0000000002c77212 */ /* 0x000fe200078efcff */
[----:B------:R-:W-:Y:S01]  /*0aa0*/  IMAD.MOV.U32 R2, RZ, RZ, 0x40 ;  /* 0x00000040ff027424 */ /* 0x000fe200078e00ff */
[----:B------:R-:W-:-:S02]  /*0ab0*/  LOP3.LUT R3, R3, R6, RZ, 0x3c, !PT ;  /* 0x0000000603037212 */ /* 0x000fc400078e3cff */
[----:B------:R-:W-:Y:S02]  /*0ac0*/  IADD3 R0, R252, -0x40, RZ ;  /* 0xffffffc0fc007810 */ /* 0x000fe40007ffe0ff */
[----:B------:R-:W-:Y:S01]  /*0ad0*/  SEL R195, R2, 0xffffffc0, !P3 ;  /* 0xffffffc002c37807 */ /* 0x000fe20005800000 */
[----:B------:R-:W-:Y:S01]  /*0ae0*/  IMAD.IADD R200, R4, 0x1, R3 ;  /* 0x0000000104c87824 */ /* 0x000fe200078e0203 */
[----:B------:R-:W-:Y:S01]  /*0af0*/  SHF.R.S32.HI R3, RZ, 0x1f, R0 ;  /* 0x0000001fff037819 */ /* 0x000fe20000011400 */
[----:B------:R-:W-:Y:S01]  /*0b00*/  IMAD.MOV.U32 R4, RZ, RZ, 0x20 ;  /* 0x00000020ff047424 */ /* 0x000fe200078e00ff */
[----:B------:R-:W-:Y:S01]  /*0b10*/  LEA R6, R8, 0xc000, 0x1 ;  /* 0x0000c00008067811 */ /* 0x000fe200078e08ff */
[----:B------:R-:W-:Y:S01]  /*0b20*/  IMAD.IADD R196, R193, 0x1, R195 ;  /* 0x00000001c1c47824 */ /* 0x000fe200078e02c3 */
[----:B------:R-:W-:Y:S02]  /*0b30*/  SEL R2, R2, 0xffffffc0, !P2 ;  /* 0xffffffc002027807 */ /* 0x000fe40005000000 */
[C---:B------:R-:W-:Y:S01]  /*0b40*/  SEL R194, R4.reuse, 0xffffffe0, !P4 ;  /* 0xffffffe004c27807 */ /* 0x040fe20006000000 */
[----:B------:R-:W-:Y:S01]  /*0b50*/  STL [R1+0x4], R6 ;  /* 0x0000040601007387 */ /* 0x000fe20000100800 */
[----:B------:R-:W-:-:S02]  /*0b60*/  SEL R4, R4, 0xffffffe0, !P1 ;  /* 0xffffffe004047807 */ /* 0x000fc40004800000 */
[C---:B------:R-:W-:Y:S01]  /*0b70*/  SHF.L.U64.HI R3, R0.reuse, 0x2, R3 ;  /* 0x0000000200037819 */ /* 0x040fe20000010203 */
[----:B------:R-:W-:Y:S01]  /*0b80*/  IMAD.SHL.U32 R0, R0, 0x4, RZ ;  /* 0x0000000400007824 */ /* 0x000fe200078e00ff */
[----:B------:R-:W-:Y:S01]  /*0b90*/  IADD3 R3, R6, 0x420, RZ ;  /* 0x0000042006037810 */ /* 0x000fe20007ffe0ff */
[----:B------:R-:W-:Y:S01]  /*0ba0*/  IMAD.IADD R5, R4, 0x1, R6 ;  /* 0x0000000104057824 */ /* 0x000fe200078e0206 */
[C---:B------:R-:W-:Y:S01]  /*0bb0*/  @P1 IADD3 R3, R6.reuse, 0x3e0, RZ ;  /* 0x000003e006031810 */ /* 0x040fe20007ffe0ff */
[----:B------:R-:W-:Y:S02]  /*0bc0*/  IMAD.IADD R0, R6, 0x1, R2 ;  /* 0x0000000106007824 */ /* 0x000fe400078e0202 */
[----:B------:R-:W-:Y:S01]  /*0bd0*/  IMAD.IADD R210, R209, 0x1, R4 ;  /* 0x00000001d1d27824 */ /* 0x000fe200078e0204 */
[----:B------:R-:W-:Y:S01]  /*0be0*/  STL [R1+0x10], R5 ;  /* 0x0000100501007387 */ /* 0x000fe20000100800 */
[----:B------:R-:W-:Y:S02]  /*0bf0*/  IMAD.IADD R4, R5, 0x1, R2 ;  /* 0x0000000105047824 */ /* 0x000fe400078e0202 */
[----:B------:R-:W-:Y:S01]  /*0c00*/  IMAD.IADD R194, R193, 0x1, R194 ;  /* 0x00000001c1c27824 */ /* 0x000fe200078e02c2 */
[----:B------:R1:W-:Y:S01]  /*0c10*/  STL [R1+0x8], R0 ;  /* 0x0000080001007387 */ /* 0x0003e20000100800 */
[----:B------:R-:W-:-:S02]  /*0c20*/  IMAD.IADD R211, R211, 0x1, R210 ;  /* 0x00000001d3d37824 */ /* 0x000fc400078e02d2 */
[----:B------:R-:W-:Y:S01]  /*0c30*/  IMAD.IADD R195, R195, 0x1, R194 ;  /* 0x00000001c3c37824 */ /* 0x000fe200078e02c2 */
[----:B------:R2:W-:Y:S04]  /*0c40*/  STL [R1+0x24], R3 ;  /* 0x0000240301007387 */ /* 0x0005e80000100800 */
[----:B------:R2:W-:Y:S01]  /*0c50*/  STL [R1+0x14], R4 ;  /* 0x0000140401007387 */ /* 0x0005e20000100800 */
[----:B-1----:R-:W-:-:S05]  /*0c60*/  IMAD.IADD R0, R2, 0x1, R3 ;  /* 0x0000000102007824 */ /* 0x002fca00078e0203 */
[----:B------:R2:W-:Y:S02]  /*0c70*/  STL [R1+0x20], R0 ;  /* 0x0000200001007387 */ /* 0x0005e40000100800 */
.L_x_588:
        /* <DEDUP_REMOVED lines=53> */
.L_x_542:
        /* <DEDUP_REMOVED lines=24> */
[----:B------:R-:W-:Y:S02]  /*1150*/  UIMAD.WIDE.U32 UR14, UR16, UR8, URZ ;  /* 0x00000008100e72a5 */ /* 0x000fe4000f8e003f */
[----:B------:R-:W-:Y:S02]  /*1160*/  UIADD3 UR8, UR11, 0x3f, URZ ;  /* 0x0000003f0b087890 */ /* 0x000fe4000fffe03f */
[----:B------:R-:W-:-:S02]  /*1170*/  UIADD3 UR7, UR7, UR10, -UR6 ;  /* 0x0000000a07077290 */ /* 0x000fc4000fffe806 */
[----:B------:R-:W-:Y:S02]  /*1180*/  UIMAD UR19, UR16, UR9, URZ ;  /* 0x00000009101372a4 */ /* 0x000fe4000f8e023f */
[----:B------:R-:W-:Y:S02]  /*1190*/  USHF.R.S32.HI UR9, URZ, 0x1f, UR8 ;  /* 0x0000001f3f097899 */ /* 0x000fe40008011408 */
[----:B------:R-:W-:Y:S02]  /*11a0*/  UIADD3 UR7, UR7, 0x3f, URZ ;  /* 0x0000003f07077890 */ /* 0x000fe4000fffe03f */
[----:B------:R-:W-:Y:S02]  /*11b0*/  ULDC.64 UR12, c[0x0][0x178] ;  /* 0x00005e00000c7ab9 */ /* 0x000fe40000000a00 */
[----:B------:R-:W-:Y:S02]  /*11c0*/  ULEA.HI UR18, UR9, UR8, URZ, 0x6 ;  /* 0x0000000809127291 */ /* 0x000fe4000f8f303f */
[----:B------:R-:W-:-:S02]  /*11d0*/  USHF.R.S32.HI UR8, URZ, 0x1f, UR7 ;  /* 0x0000001f3f087899 */ /* 0x000fc40008011407 */
[----:B------:R-:W-:Y:S02]  /*11e0*/  UIMAD UR10, UR42, UR12, URZ ;  /* 0x0000000c2a0a72a4 */ /* 0x000fe4000f8e023f */
[----:B------:R-:W-:Y:S02]  /*11f0*/  ULEA.HI UR17, UR8, UR7, URZ, 0x6 ;  /* 0x0000000708117291 */ /* 0x000fe4000f8f303f */
[----:B-1----:R-:W-:Y:S02]  /*1200*/  UISETP.NE.AND UP0, UPT, UR24, -0x1, UPT ;  /* 0xffffffff1800788c */ /* 0x002fe4000bf05270 */
[----:B------:R-:W-:Y:S02]  /*1210*/  UISETP.NE.AND UP3, UPT, UR16, -0x1, UPT ;  /* 0xffffffff1000788c */ /* 0x000fe4000bf65270 */
[----:B------:R-:W-:Y:S02]  /*1220*/  UIMAD.WIDE.U32 UR8, UR34, UR12, URZ ;  /* 0x0000000c220872a5 */ /* 0x000fe4000f8e003f */
[----:B------:R-:W-:Y:S01]  /*1230*/  UIMAD UR7, UR34, UR13, UR10 ;  /* 0x0000000d220772a4 */ /* 0x000fe2000f8e020a */
[----:B------:R-:W-:Y:S01]  /*1240*/  PLOP3.LUT P1, PT, PT, PT, UP0, 0x80, 0x0 ;  /* 0x000000000000781c */ /* 0x000fe20003f2f008 */
[----:B------:R-:W-:-:S02]  /*1250*/  USEL UR41, UR8, UR14, !UP3 ;  /* 0x0000000e08297287 */ /* 0x000fc4000d800000 */
[----:B------:R-:W-:Y:S02]  /*1260*/  UIADD3 UR36, UR9, UR7, URZ ;  /* 0x0000000709247290 */ /* 0x000fe4000fffe03f */
[----:B------:R-:W-:Y:S02]  /*1270*/  USHF.R.S32.HI UR8, URZ, 0x6, UR18 ;  /* 0x000000063f087899 */ /* 0x000fe40008011412 */
[----:B------:R-:W-:Y:S02]  /*1280*/  USHF.R.S32.HI UR7, URZ, 0x6, UR17 ;  /* 0x000000063f077899 */ /* 0x000fe40008011411 */
[----:B------:R-:W-:Y:S02]  /*1290*/  @UP0 UIADD3 UR10, UR22, UR24, URZ ;  /* 0x00000018160a0290 */ /* 0x000fe4000fffe03f */
[----:B------:R-:W-:Y:S02]  /*12a0*/  UISETP.LT.AND UP2, UPT, UR8, UR7, UPT ;  /* 0x000000070800728c */ /* 0x000fe4000bf41270 */
[----:B------:R-:W-:-:S02]  /*12b0*/  ULDC.64 UR12, c[0x0][0x198] ;  /* 0x00006600000c7ab9 */ /* 0x000fc40000000a00 */
[----:B------:R-:W-:Y:S02]  /*12c0*/  USEL UR31, UR8, UR7, UP2 ;  /* 0x00000007081f7287 */ /* 0x000fe40009000000 */
[----:B------:R-:W-:Y:S02]  /*12d0*/  @UP0 UIMAD.WIDE.U32 UR8, UR10, UR12, URZ ;  /* 0x0000000c0a0802a5 */ /* 0x000fe4000f8e003f */
[----:B------:R-:W-:Y:S02]  /*12e0*/  ULEA UR17, UR31, 0xffffffc0, 0x6 ;  /* 0xffffffc01f117891 */ /* 0x000fe4000f8e303f */
[----:B------:R-:W-:Y:S02]  /*12f0*/  @UP3 UIADD3 UR36, UR15, UR19, URZ ;  /* 0x000000130f243290 */ /* 0x000fe4000fffe03f */
[----:B------:R-:W-:Y:S02]  /*1300*/  @UP0 UIMAD UR37, UR10, UR13, UR9 ;  /* 0x0000000d0a2502a4 */ /* 0x000fe4000f8e0209 */
[----:B------:R-:W-:-:S02]  /*1310*/  USHF.R.S32.HI UR30, URZ, 0x1f, UR17 ;  /* 0x0000001f3f1e7899 */ /* 0x000fc40008011411 */
        /* <DEDUP_REMOVED lines=14> */
.L_x_544:
        /* <DEDUP_REMOVED lines=9> */
[----:B------:R-:W-:Y:S02]  /*1490*/  ULDC.64 UR12, c[0x0][0x188] ;  /* 0x00006200000c7ab9 */ /* 0x000fe40000000a00 */
[----:B------:R-:W-:Y:S02]  /*14a0*/  UIMAD UR10, UR22, UR9, UR7 ;  /* 0x00000009160a72a4 */ /* 0x000fe4000f8e0207 */
[----:B------:R-:W-:-:S02]  /*14b0*/  UIMAD.WIDE.U32 UR8, UR22, UR8, URZ ;  /* 0x00000008160872a5 */ /* 0x000fc4000f8e003f */
[----:B------:R-:W-:Y:S02]  /*14c0*/  UIMAD UR7, UR42, UR12, URZ ;  /* 0x0000000c2a0772a4 */ /* 0x000fe4000f8e023f */
[----:B------:R-:W-:Y:S02]  /*14d0*/  UIADD3 UR9, UR9, UR10, URZ ;  /* 0x0000000a09097290 */ /* 0x000fe4000fffe03f */
[----:B------:R-:W-:Y:S02]  /*14e0*/  UIMAD UR7, UR34, UR13, UR7 ;  /* 0x0000000d220772a4 */ /* 0x000fe4000f8e0207 */
[----:B------:R-:W-:-:S04]  /*14f0*/  UIMAD.WIDE.U32 UR8, UR34, UR12, UR8 ;  /* 0x0000000c220872a5 */ /* 0x000fc8000f8e0008 */
[----:B------:R-:W-:-:S03]  /*1500*/  UIADD3 UR33, UR9, UR7, URZ ;  /* 0x0000000709217290 */ /* 0x000fc6000fffe03f */
[----:B------:R-:W-:Y:S02]  /*1510*/  UMOV UR32, UR8 ;  /* 0x0000000800207c82 */ /* 0x000fe40008000000 */
.L_x_545:
        /* <DEDUP_REMOVED lines=8> */
[----:B------:R-:W-:Y:S02]  /*15a0*/  ULDC UR14, c[0x0][0x234] ;  /* 0x00008d00000e7ab9 */ /* 0x000fe40000000800 */
[----:B------:R-:W-:-:S02]  /*15b0*/  @UP3 UMOV UR28, UR8 ;  /* 0x00000008001c3c82 */ /* 0x000fc40008000000 */
[----:B------:R-:W-:Y:S02]  /*15c0*/  ULDC.64 UR8, c[0x0][0x368] ;  /* 0x0000da0000087ab9 */ /* 0x000fe40000000a00 */
[----:B------:R-:W-:Y:S02]  /*15d0*/  @!UP3 UIMAD UR7, UR42, UR8, URZ ;  /* 0x000000082a07b2a4 */ /* 0x000fe4000f8e023f */
[----:B------:R-:W-:Y:S02]  /*15e0*/  ULDC.64 UR12, c[0x0][0x3d8] ;  /* 0x0000f600000c7ab9 */ /* 0x000fe40000000a00 */
[----:B------:R-:W-:Y:S01]  /*15f0*/  @!UP3 UIMAD UR7, UR34, UR9, UR7 ;  /* 0x000000092207b2a4 */ /* 0x000fe2000f8e0207 */
[----:B-1----:R-:W1:Y:S01]  /*1600*/  MUFU.RCP R2, R2 ;  /* 0x0000000200027308 */ /* 0x002e620000001000 */
[----:B------:R-:W-:Y:S02]  /*1610*/  @!UP3 UIMAD.WIDE.U32 UR8, UR34, UR8, URZ ;  /* 0x000000082208b2a5 */ /* 0x000fe4000f8e003f */
[----:B------:R-:W-:-:S02]  /*1620*/  USHF.R.S32.HI UR26, URZ, 0x1f, UR20 ;  /* 0x0000001f3f1a7899 */ /* 0x000fc40008011414 */
        /* <DEDUP_REMOVED lines=23> */
[----:B------:R-:W-:Y:S01]  /*17a0*/  IMAD.HI.U32 R0, R3, R0, R2 ;  /* 0x0000000003007227 */ /* 0x000fe200078e0002 */
[----:B------:R-:W-:Y:S02]  /*17b0*/  USEL UR12, UR12, URZ, UP6 ;  /* 0x0000003f0c0c7287 */ /* 0x000fe4000b000000 */
[----:B------:R-:W-:Y:S01]  /*17c0*/  UIADD3 UR8, UP1, UR17, UR8, URZ ;  /* 0x0000000811087290 */ /* 0x000fe2000ff3e03f */
[----:B------:R-:W-:-:S03]  /*17d0*/  IMAD.MOV.U32 R2, RZ, RZ, R4 ;  /* 0x000000ffff027224 */ /* 0x000fc600078e0004 */
[----:B------:R-:W-:Y:S01]  /*17e0*/  UIADD3.X UR9, UR30, UR7, URZ, UP1, !UPT ;  /* 0x000000071e097290 */ /* 0x000fe20008ffe43f */
[----:B------:R-:W-:Y:S01]  /*17f0*/  IMAD.HI.U32 R0, R0, R2, RZ ;  /* 0x0000000200007227 */ /* 0x000fe200078e00ff */
[----:B------:R-:W-:-:S03]  /*1800*/  UIMAD UR7, UR39, UR8, URZ ;  /* 0x00000008270772a4 */ /* 0x000fc6000f8e023f */
[----:B------:R-:W-:Y:S01]  /*1810*/  IMAD.MOV R3, RZ, RZ, -R0 ;  /* 0x000000ffff037224 */ /* 0x000fe200078e0a00 */
[----:B------:R-:W-:Y:S02]  /*1820*/  UIMAD UR10, UR38, UR9, UR7 ;  /* 0x00000009260a72a4 */ /* 0x000fe4000f8e0207 */
[----:B------:R-:W-:Y:S01]  /*1830*/  @UP5 USEL UR7, UR58, UR16, !UP3 ;  /* 0x000000103a075287 */ /* 0x000fe2000d800000 */
[C---:B------:R-:W-:Y:S01]  /*1840*/  IMAD R2, R5.reuse, R3, R2 ;  /* 0x0000000305027224 */ /* 0x040fe200078e0202 */
[----:B------:R-:W-:Y:S02]  /*1850*/  UIMAD.WIDE.U32 UR8, UR38, UR8, URZ ;  /* 0x00000008260872a5 */ /* 0x000fe4000f8e003f */
[----:B------:R-:W-:Y:S02]  /*1860*/  @UP5 UIMAD UR14, UR40, UR14, UR7 ;  /* 0x0000000e280e52a4 */ /* 0x000fe4000f8e0207 */
[----:B------:R-:W-:Y:S01]  /*1870*/  ISETP.GT.U32.AND P0, PT, R5, R2, PT ;  /* 0x000000020500720c */ /* 0x000fe20003f04070 */
[----:B------:R-:W-:-:S04]  /*1880*/  UIADD3 UR10, UR9, UR10, URZ ;  /* 0x0000000a090a7290 */ /* 0x000fc8000fffe03f */
[----:B------:R-:W-:-:S08]  /*1890*/  @!UP5 UMOV UR14, UR53 ;  /* 0x00000035000edc82 */ /* 0x000fd00008000000 */
        /* <DEDUP_REMOVED lines=16> */
.L_x_546:
[----:B------:R-:W-:Y:S02]  /*19a0*/  UMOV UR13, UR54 ;  /* 0x00000036000d7c82 */ /* 0x000fe40008000000 */
.L_x_547:
[----:B------:R-:W2:Y:S04]  /*19b0*/  LDL.64 R2, [R1+0x18] ;  /* 0x0000180001027983 */ /* 0x000ea80000100a00 */
[----:B------:R1:W2:Y:S01]  /*19c0*/  LDL.64 R14, [R1+0x18] ;  /* 0x00001800010e7983 */ /* 0x0002a20000100a00 */
[----:B------:R-:W-:Y:S01]  /*19d0*/  UIADD3 UR8, UP4, UP3, UR8, UR45, UR51 ;  /* 0x0000002d08087290 */ /* 0x000fe2000fb9e033 */
[----:B------:R-:W-:Y:S01]  /*19e0*/  IMAD.U32 R11, RZ, RZ, UR5 ;  /* 0x00000005ff0b7e24 */ /* 0x000fe2000f8e00ff */
[----:B------:R-:W-:Y:S01]  /*19f0*/  BSSY B1, `(.L_x_543) ;  /* 0x0000827000017945 */ /* 0x000fe20003800000 */
[----:B------:R-:W3:Y:S01]  /*1a00*/  S2R R26, SR_TID.X ;  /* 0x00000000001a7919 */ /* 0x000ee20000002100 */
[----:B------:R-:W-:Y:S01]  /*1a10*/  UIADD3 UR27, UP2, UP1, UR18, UR8, UR19 ;  /* 0x00000008121b7290 */ /* 0x000fe2000f95e013 */
[----:B------:R-:W-:Y:S01]  /*1a20*/  IMAD.U32 R10, RZ, RZ, UR4 ;  /* 0x00000004ff0a7e24 */ /* 0x000fe2000f8e00ff */
[----:B------:R-:W-:Y:S01]  /*1a30*/  UIADD3.X UR7, UR10, UR52, UR57, UP4, UP3 ;  /* 0x000000340a077290 */ /* 0x000fe2000a7e6439 */
[----:B------:R-:W-:Y:S01]  /*1a40*/  IMAD.U32 R9, RZ, RZ, UR17 ;  /* 0x00000011ff097e24 */ /* 0x000fe2000f8e00ff */
[----:B------:R-:W-:-:S02]  /*1a50*/  ULDC.64 UR8, c[0x0][0x1a8] ;  /* 0x00006a0000087ab9 */ /* 0x000fc40000000a00 */
[----:B------:R-:W-:Y:S02]  /*1a60*/  UIADD3.X UR25, UR12, UR7, UR15, UP2, UP1 ;  /* 0x000000070c197290 */ /* 0x000fe400097e240f */
[----:B------:R-:W-:Y:S02]  /*1a70*/  UIMAD UR7, UR61, UR8, URZ ;  /* 0x000000083d0772a4 */ /* 0x000fe4000f8e023f */
[----:B------:R-:W-:Y:S02]  /*1a80*/  UMOV UR19, 0x4 ;  /* 0x0000000400137882 */ /* 0x000fe40000000000 */
[----:B------:R-:W-:Y:S02]  /*1a90*/  UIMAD UR23, UR40, UR9, UR7 ;  /* 0x00000009281772a4 */ /* 0x000fe4000f8e0207 */
[----:B------:R-:W-:Y:S02]  /*1aa0*/  ULDC.64 UR4, c[0x0][0x200] ;  /* 0x0000800000047ab9 */ /* 0x000fe40000000a00 */
[----:B------:R-:W-:-:S02]  /*1ab0*/  ULDC.64 UR8, c[0x0][0x378] ;  /* 0x0000de0000087ab9 */ /* 0x000fc40000000a00 */
[----:B------:R-:W-:-:S04]  /*1ac0*/  UIMAD UR7, UR61, UR8, URZ ;  /* 0x000000083d0772a4 */ /* 0x000fc8000f8e023f */
[----:B------:R-:W-:Y:S01]  /*1ad0*/  UIMAD UR12, UR40, UR9, UR7 ;  /* 0x00000009280c72a4 */ /* 0x000fe2000f8e0207 */
[----:B---3--:R-:W-:Y:S02]  /*1ae0*/  SHF.R.S32.HI R27, RZ, 0x1f, R26 ;  /* 0x0000001fff1b7819 */ /* 0x008fe4000001141a */
[----:B------:R-:W-:Y:S02]  /*1af0*/  ULDC.64 UR8, c[0x0][0x370] ;  /* 0x0000dc0000087ab9 */ /* 0x000fe40000000a00 */
[----:B------:R-:W-:Y:S01]  /*1b00*/  LEA.HI R0, R27, R26, RZ, 0x3 ;  /* 0x0000001a1b007211 */ /* 0x000fe200078f18ff */
[----:B------:R-:W-:Y:S02]  /*1b10*/  UIMAD UR7, UR30, UR8, URZ ;  /* 0x000000081e0772a4 */ /* 0x000fe4000f8e023f */
[----:B------:R-:W-:Y:S01]  /*1b20*/  UIADD3 UR8, UR17, UR14, URZ ;  /* 0x0000000e11087290 */ /* 0x000fe2000fffe03f */
[----:B------:R-:W-:Y:S01]  /*1b30*/  SHF.R.S32.HI R0, RZ, 0x3, R0 ;  /* 0x00000003ff007819 */ /* 0x000fe20000011400 */
[----:B------:R-:W-:-:S02]  /*1b40*/  UIMAD UR10, UR17, UR9, UR7 ;  /* 0x00000009110a72a4 */ /* 0x000fc4000f8e0207 */
[----:B------:R-:W-:Y:S01]  /*1b50*/  UIMAD.WIDE UR8, UR8, UR19, UR4 ;  /* 0x00000013080872a5 */ /* 0x000fe2000f8e0204 */
[----:B------:R-:W-:Y:S01]  /*1b60*/  SHF.R.S32.HI R23, RZ, 0x1f, R0 ;  /* 0x0000001fff177819 */ /* 0x000fe20000011400 */
[----:B------:R-:W-:Y:S01]  /*1b70*/  UIADD3 UR7, -UR6, UR11, UR20 ;  /* 0x0000000b06077290 */ /* 0x000fe2000fffe114 */
[----:B------:R-:W-:Y:S01]  /*1b80*/  IADD3 R4, P0, R0, UR17, RZ ;  /* 0x0000001100047c10 */ /* 0x000fe2000ff1e0ff */
[----:B------:R-:W-:-:S03]  /*1b90*/  ULDC.64 UR4, c[0x0][0x3c8] ;  /* 0x0000f20000047ab9 */ /* 0x000fc60000000a00 */
[----:B------:R-:W-:Y:S01]  /*1ba0*/  IADD3.X R5, R23, UR30, RZ, P0, !PT ;  /* 0x0000001e17057c10 */ /* 0x000fe200087fe4ff */
[----:B------:R-:W-:Y:S02]  /*1bb0*/  UMOV UR16, UR8 ;  /* 0x0000000800107c82 */ /* 0x000fe40008000000 */
[----:B------:R-:W-:Y:S02]  /*1bc0*/  UIADD3 UR8, UR17, UR13, URZ ;  /* 0x0000000d11087290 */ /* 0x000fe4000fffe03f */
[----:B------:R-:W-:Y:S01]  /*1bd0*/  IMAD R5, R5, c[0x0][0x190], RZ ;  /* 0x0000640005057a24 */ /* 0x000fe200078e02ff */
[----:B------:R-:W-:Y:S02]  /*1be0*/  UMOV UR15, UR9 ;  /* 0x00000009000f7c82 */ /* 0x000fe40008000000 */
[----:B------:R-:W-:Y:S01]  /*1bf0*/  UIMAD.WIDE UR8, UR8, UR19, UR4 ;  /* 0x00000013080872a5 */ /* 0x000fe2000f8e0204 */
[----:B------:R3:W4:Y:S02]  /*1c00*/  R2UR UR4, R10 ;  /* 0x000000000a0473c2 */ /* 0x00072400000e0000 */
[----:B------:R-:W-:-:S02]  /*1c10*/  ULDC UR19, c[0x0][0x2e8] ;  /* 0x0000ba0000137ab9 */ /* 0x000fc40000000800 */
[----:B------:R-:W-:Y:S02]  /*1c20*/  UIADD3 UR7, UR7, -UR19, URZ ;  /* 0x8000001307077290 */ /* 0x000fe4000fffe03f */
[----:B------:R-:W-:Y:S02]  /*1c30*/  UMOV UR18, UR8 ;  /* 0x0000000800127c82 */ /* 0x000fe40008000000 */
[----:B------:R-:W-:Y:S01]  /*1c40*/  USHF.R.S32.HI UR19, URZ, 0x1f, UR7 ;  /* 0x0000001f3f137899 */ /* 0x000fe20008011407 */
[----:B------:R1:W1:Y:S01]  /*1c50*/  R2UR UR5, R11 ;  /* 0x000000000b0573c2 */ /* 0x00026200000e0000 */
[----:B------:R-:W-:Y:S02]  /*1c60*/  UMOV UR17, UR9 ;  /* 0x0000000900117c82 */ /* 0x000fe40008000000 */
[----:B------:R-:W-:Y:S02]  /*1c70*/  ULEA.HI UR19, UR19, UR7, URZ, 0x6 ;  /* 0x0000000713137291 */ /* 0x000fe4000f8f303f */
[----:B------:R-:W-:-:S02]  /*1c80*/  UIADD3 UR7, UR31, -0x1, URZ ;  /* 0xffffffff1f077890 */ /* 0x000fc4000fffe03f */
[----:B------:R-:W-:-:S04]  /*1c90*/  USHF.R.S32.HI UR19, URZ, 0x6, UR19 ;  /* 0x000000063f137899 */ /* 0x000fc80008011413 */
[----:B------:R-:W-:-:S04]  /*1ca0*/  UISETP.LT.AND UP1, UPT, URZ, UR19, UPT ;  /* 0x000000133f00728c */ /* 0x000fc8000bf21270 */
[----:B------:R-:W-:-:S04]  /*1cb0*/  USEL UR19, URZ, UR19, !UP1 ;  /* 0x000000133f137287 */ /* 0x000fc8000c800000 */
[----:B------:R-:W-:Y:S01]  /*1cc0*/  UISETP.GT.AND UP1, UPT, UR31, UR19, UPT ;  /* 0x000000131f00728c */ /* 0x000fe2000bf24270 */
[----:B--2---:R-:W-:-:S05]  /*1cd0*/  IMAD.MOV.U32 R14, RZ, RZ, R2 ;  /* 0x000000ffff0e7224 */ /* 0x004fca00078e0002 */
[----:B------:R-:W-:-:S05]  /*1ce0*/  SHF.R.S32.HI R15, RZ, 0x1f, R14 ;  /* 0x0000001fff0f7819 */ /* 0x000fca000001140e */
[C---:B------:R-:W-:Y:S01]  /*1cf0*/  IMAD.WIDE.U32 R2, R4.reuse, c[0x0][0x190], R14 ;  /* 0x0000640004027a25 */ /* 0x040fe200078e000e */
[----:B------:R2:W-:Y:S03]  /*1d00*/  STL [R1+0x1c], R15 ;  /* 0x00001c0f01007387 */ /* 0x0005e60000100800 */
[----:B------:R-:W-:Y:S01]  /*1d10*/  IMAD R4, R4, c[0x0][0x194], R5 ;  /* 0x0000650004047a24 */ /* 0x000fe200078e0205 */
[----:B------:R-:W-:Y:S02]  /*1d20*/  IADD3 R6, P0, R2, UR41, RZ ;  /* 0x0000002902067c10 */ /* 0x000fe4000ff1e0ff */
[----:B------:R-:W-:Y:S02]  /*1d30*/  LEA.HI R5, R27, R26, RZ, 0x5 ;  /* 0x0000001a1b057211 */ /* 0x000fe400078f28ff */
[----:B------:R-:W-:Y:S02]  /*1d40*/  IADD3.X R7, R3, UR36, R4, P0, !PT ;  /* 0x0000002403077c10 */ /* 0x000fe400087fe404 */
[----:B------:R-:W-:-:S02]  /*1d50*/  LOP3.LUT R4, R5, 0xffffffe0, RZ, 0xc0, !PT ;  /* 0xffffffe005047812 */ /* 0x000fc400078ec0ff */
[----:B------:R-:W-:Y:S02]  /*1d60*/  IADD3 R2, P0, R14, UR28, RZ ;  /* 0x0000001c0e027c10 */ /* 0x000fe4000ff1e0ff */
[----:B------:R-:W-:Y:S01]  /*1d70*/  SHF.R.S32.HI R5, RZ, 0x5, R5 ;  /* 0x00000005ff057819 */ /* 0x000fe20000011405 */
[----:B------:R-:W-:Y:S01]  /*1d80*/  IMAD.IADD R4, R26, 0x1, -R4 ;  /* 0x000000011a047824 */ /* 0x000fe200078e0a04 */
[----:B------:R-:W-:-:S03]  /*1d90*/  IADD3.X R3, R15, UR29, RZ, P0, !PT ;  /* 0x0000001d0f037c10 */ /* 0x000fc600087fe4ff */
[----:B------:R-:W-:Y:S02]  /*1da0*/  IMAD R4, R5, UR50, R4 ;  /* 0x0000003205047c24 */ /* 0x000fe4000f8e0204 */
[----:B------:R-:W-:-:S03]  /*1db0*/  IMAD.WIDE.U32 R2, R9, c[0x0][0x370], R2 ;  /* 0x0000dc0009027a25 */ /* 0x000fc600078e0002 */
[C---:B---3--:R-:W-:Y:S02]  /*1dc0*/  IADD3 R10, P0, R4.reuse, UR27, RZ ;  /* 0x0000001b040a7c10 */ /* 0x048fe4000ff1e0ff */
[----:B------:R-:W-:Y:S02]  /*1dd0*/  IADD3 R3, R3, UR10, RZ ;  /* 0x0000000a03037c10 */ /* 0x000fe4000fffe0ff */
[----:B------:R-:W-:Y:S01]  /*1de0*/  LEA.HI.X.SX32 R188, R4, UR25, 0x1, P0 ;  /* 0x0000001904bc7c11 */ /* 0x000fe200080f0eff */
[----:B------:R-:W-:Y:S01]  /*1df0*/  IMAD.U32 R4, RZ, RZ, UR40 ;  /* 0x00000028ff047e24 */ /* 0x000fe2000f8e00ff */
[----:B------:R-:W-:Y:S02]  /*1e00*/  PLOP3.LUT P0, PT, PT, PT, UP1, 0x80, 0x0 ;  /* 0x000000000000781c */ /* 0x000fe40003f0f018 */
[----:B------:R-:W-:Y:S01]  /*1e10*/  LEA R203, P2, R10, c[0x0][0x350], 0x2 ;  /* 0x0000d4000acb7a11 */ /* 0x000fe200078410ff */
[----:B------:R-:W-:-:S03]  /*1e20*/  IMAD.WIDE.U32 R2, R4, c[0x0][0x378], R2 ;  /* 0x0000de0004027a25 */ /* 0x000fc600078e0002 */
[----:B------:R-:W-:Y:S01]  /*1e30*/  LEA.HI.X R188, R10, c[0x0][0x354], R188, 0x2, P2 ;  /* 0x0000d5000abc7a11 */ /* 0x000fe200010f14bc */
[----:B------:R-:W-:Y:S01]  /*1e40*/  IMAD.WIDE.U32 R4, R4, c[0x0][0x1a8], R6 ;  /* 0x00006a0004047a25 */ /* 0x000fe200078e0006 */
[----:B------:R-:W-:-:S04]  /*1e50*/  IADD3 R3, R3, UR12, RZ ;  /* 0x0000000c03037c10 */ /* 0x000fc8000fffe0ff */
[----:B------:R-:W-:Y:S01]  /*1e60*/  IADD3 R6, R5, UR23, RZ ;  /* 0x0000001705067c10 */ /* 0x000fe2000fffe0ff */
[----:B------:R-:W-:Y:S01]  /*1e70*/  IMAD R5, R23, c[0x0][0x370], RZ ;  /* 0x0000dc0017057a24 */ /* 0x000fe200078e02ff */
[----:B------:R-:W-:Y:S01]  /*1e80*/  LEA R206, P4, R4, c[0x0][0x160], 0x1 ;  /* 0x0000580004ce7a11 */ /* 0x000fe200078808ff */
[----:B------:R-:W-:-:S03]  /*1e90*/  IMAD.WIDE.U32 R2, R0, c[0x0][0x370], R2 ;  /* 0x0000dc0000027a25 */ /* 0x000fc600078e0002 */
[----:B------:R-:W-:Y:S01]  /*1ea0*/  LEA.HI.X R207, R4, c[0x0][0x164], R6, 0x1, P4 ;  /* 0x0000590004cf7a11 */ /* 0x000fe200020f0c06 */
[----:B------:R-:W-:Y:S01]  /*1eb0*/  IMAD R5, R0, c[0x0][0x374], R5 ;  /* 0x0000dd0000057a24 */ /* 0x000fe200078e0205 */
[----:B------:R-:W-:-:S03]  /*1ec0*/  LEA R204, P3, R2, c[0x0][0x330], 0x1 ;  /* 0x0000cc0002cc7a11 */ /* 0x000fc600078608ff */
[----:B------:R-:W-:-:S05]  /*1ed0*/  IMAD.IADD R3, R3, 0x1, R5 ;  /* 0x0000000103037824 */ /* 0x000fca00078e0205 */
[----:B------:R-:W-:Y:S01]  /*1ee0*/  LEA.HI.X R205, R2, c[0x0][0x334], R3, 0x1, P3 ;  /* 0x0000cd0002cd7a11 */ /* 0x000fe200018f0c03 */
[----:B-1--4-:R-:W-:Y:S05]  /*1ef0*/  @P0 BRA `(.L_x_548) ;  /* 0x00000b9000000947 */ /* 0x012fea0003800000 */
[----:B--2---:R-:W-:Y:S02]  /*1f00*/  @UP0 UIADD3 UR7, UR22, UR24, URZ ;  /* 0x0000001816070290 */ /* 0x004fe4000fffe03f */
        /* <DEDUP_REMOVED lines=17> */
.L_x_549:
        /* <DEDUP_REMOVED lines=18> */
.L_x_550:
[----:B------:R-:W-:Y:S01]  /*2140*/  ULDC.64 UR8, c[0x0][0x3a0] ;  /* 0x0000e80000087ab9 */ /* 0x000fe20000000a00 */
[----:B------:R-:W-:Y:S01]  /*2150*/  IMAD.U32 R10, RZ, RZ, UR20 ;  /* 0x00000014ff0a7e24 */ /* 0x000fe2000f8e00ff */
[----:B------:R-:W-:Y:S01]  /*2160*/  UIMAD UR7, UR26, UR8, URZ ;  /* 0x000000081a0772a4 */ /* 0x000fe2000f8e023f */
[----:B------:R-:W-:Y:S01]  /*2170*/  BSSY B0, `(.L_x_551) ;  /* 0x0000019000007945 */ /* 0x000fe20003800000 */
[----:B------:R-:W-:Y:S01]  /*2180*/  UIMAD UR6, UR21, -0x80, UR6 ;  /* 0xffffff80150678a4 */ /* 0x000fe2000f8e0206 */
[----:B------:R-:W-:Y:S01]  /*2190*/  IMAD.WIDE.U32 R2, R10, c[0x0][0x3a0], R14 ;  /* 0x0000e8000a027a25 */ /* 0x000fe200078e000e */
[----:B------:R-:W-:-:S03]  /*21a0*/  UIMAD UR7, UR20, UR9, UR7 ;  /* 0x00000009140772a4 */ /* 0x000fc6000f8e0207 */
[----:B------:R-:W-:Y:S01]  /*21b0*/  ULDC.64 UR8, c[0x0][0x3b8] ;  /* 0x0000ee0000087ab9 */ /* 0x000fe20000000a00 */
        /* <DEDUP_REMOVED lines=20> */
.L_x_552:
[----:B------:R-:W-:Y:S05]  /*2300*/  BSYNC B0 ;  /* 0x0000000000007941 */ /* 0x000fea0003800000 */
.L_x_551:
[----:B------:R-:W-:Y:S01]  /*2310*/  IADD3 R4, R0, 0x20, RZ ;  /* 0x0000002000047810 */ /* 0x000fe20007ffe0ff */
[----:B------:R-:W-:Y:S03]  /*2320*/  BSSY B0, `(.L_x_553) ;  /* 0x000000f000007945 */ /* 0x000fe60003800000 */
[----:B------:R-:W-:-:S13]  /*2330*/  ISETP.GE.AND P2, PT, R4, UR6, PT ;  /* 0x0000000604007c0c */ /* 0x000fda000bf46270 */
[----:B------:R-:W-:Y:S05]  /*2340*/  @P2 BRA `(.L_x_554) ;  /* 0x000000c000002947 */ /* 0x000fea0003800000 */
[----:B-1----:R-:W-:Y:S02]  /*2350*/  IADD3 R6, P0, R0, 0x20, RZ ;  /* 0x0000002000067810 */ /* 0x002fe40007f1e0ff */
[----:B------:R-:W-:-:S03]  /*2360*/  MOV R5, R8 ;  /* 0x0000000800057202 */ /* 0x000fc60000000f00 */
[----:B------:R-:W-:-:S04]  /*2370*/  IMAD.X R4, RZ, RZ, R23, P0 ;  /* 0x000000ffff047224 */ /* 0x000fc800000e0617 */
[----:B------:R-:W-:Y:S02]  /*2380*/  IMAD R7, R4, c[0x0][0x3a0], RZ ;  /* 0x0000e80004077a24 */ /* 0x000fe400078e02ff */
[----:B------:R-:W-:Y:S02]  /*2390*/  IMAD.MOV.U32 R4, RZ, RZ, R2 ;  /* 0x000000ffff047224 */ /* 0x000fe400078e0002 */
[C---:B------:R-:W-:Y:S02]  /*23a0*/  IMAD R7, R6.reuse, c[0x0][0x3a4], R7 ;  /* 0x0000e90006077a24 */ /* 0x040fe400078e0207 */
[----:B------:R-:W-:-:S05]  /*23b0*/  IMAD.WIDE.U32 R4, R6, c[0x0][0x3a0], R4 ;  /* 0x0000e80006047a25 */ /* 0x000fca00078e0004 */
[----:B------:R-:W-:Y:S02]  /*23c0*/  LEA R6, P0, R4, c[0x0][0x340], 0x1 ;  /* 0x0000d00004067a11 */ /* 0x000fe400078008ff */
[----:B------:R-:W-:-:S04]  /*23d0*/  IADD3 R7, R5, R7, RZ ;  /* 0x0000000705077210 */ /* 0x000fc80007ffe0ff */
[----:B------:R-:W-:-:S05]  /*23e0*/  LEA.HI.X R7, R4, c[0x0][0x344], R7, 0x1, P0 ;  /* 0x0000d10004077a11 */ /* 0x000fca00000f0c07 */
[----:B------:R1:W-:Y:S04]  /*23f0*/  STG.E.128 [R6.64], RZ ;  /* 0x000000ff06007986 */ /* 0x0003e8000c101d04 */
[----:B------:R1:W-:Y:S02]  /*2400*/  STG.E.128 [R6.64+0x80], RZ ;  /* 0x000080ff06007986 */ /* 0x0003e4000c101d04 */
.L_x_554:
[----:B------:R-:W-:Y:S05]  /*2410*/  BSYNC B0 ;  /* 0x0000000000007941 */ /* 0x000fea0003800000 */
.L_x_553:
        /* <DEDUP_REMOVED lines=16> */
.L_x_556:
[----:B------:R-:W-:Y:S05]  /*2520*/  BSYNC B0 ;  /* 0x0000000000007941 */ /* 0x000fea0003800000 */
.L_x_555:
[----:B------:R-:W-:Y:S01]  /*2530*/  IADD3 R4, R0, 0x60, RZ ;  /* 0x0000006000047810 */ /* 0x000fe20007ffe0ff */
[----:B------:R-:W-:Y:S03]  /*2540*/  BSSY B0, `(.L_x_557) ;  /* 0x000000f000007945 */ /* 0x000fe60003800000 */
[----:B------:R-:W-:-:S13]  /*2550*/  ISETP.GE.AND P0, PT, R4, UR6, PT ;  /* 0x0000000604007c0c */ /* 0x000fda000bf06270 */
        /* <DEDUP_REMOVED lines=13> */
.L_x_558:
[----:B------:R-:W-:Y:S05]  /*2630*/  BSYNC B0 ;  /* 0x0000000000007941 */ /* 0x000fea0003800000 */
.L_x_557:
[----:B------:R-:W-:Y:S01]  /*2640*/  ULDC.64 UR6, c[0x0][0x3a8] ;  /* 0x0000ea0000067ab9 */ /* 0x000fe20000000a00 */
[----:B--2---:R-:W-:Y:S01]  /*2650*/  IMAD.WIDE.U32 R2, R10, c[0x0][0x3a8], R14 ;  /* 0x0000ea000a027a25 */ /* 0x004fe200078e000e */
        /* <DEDUP_REMOVED lines=14> */
[----:B-1----:R-:W-:Y:S01]  /*2740*/  IMAD R6, R23, c[0x0][0x3a8], RZ ;  /* 0x0000ea0017067a24 */ /* 0x002fe200078e02ff */
        /* <DEDUP_REMOVED lines=8> */
.L_x_560:
[----:B------:R-:W-:Y:S05]  /*27d0*/  BSYNC B0 ;  /* 0x0000000000007941 */ /* 0x000fea0003800000 */
.L_x_559:
[----:B------:R-:W-:Y:S01]  /*27e0*/  BSSY B0, `(.L_x_561) ;  /* 0x000000e000007945 */ /* 0x000fe20003800000 */
        /* <DEDUP_REMOVED lines=13> */
.L_x_562:
[----:B------:R-:W-:Y:S05]  /*28c0*/  BSYNC B0 ;  /* 0x0000000000007941 */ /* 0x000fea0003800000 */
.L_x_561:
        /* <DEDUP_REMOVED lines=14> */
.L_x_564:
[----:B------:R-:W-:Y:S05]  /*29b0*/  BSYNC B0 ;  /* 0x0000000000007941 */ /* 0x000fea0003800000 */
.L_x_563:
        /* <DEDUP_REMOVED lines=11> */
[----:B------:R1:W-:Y:S01]  /*2a70*/  STG.E.128 [R2.64+0x80], RZ ;  /* 0x000080ff02007986 */ /* 0x0003e2000c101d04 */
[----:B------:R-:W-:Y:S05]  /*2a80*/  BRA `(.L_x_565) ;  /* 0x000071d000007947 */ /* 0x000fea0003800000 */
.L_x_548:
[----:B--2---:R-:W2:Y:S01]  /*2a90*/  LDL R16, [R1] ;  /* 0x0000000001107983 */ /* 0x004ea20000100800 */
[----:B------:R-:W-:Y:S01]  /*2aa0*/  ULDC.64 UR8, c[0x0][0x198] ;  /* 0x0000660000087ab9 */ /* 0x000fe20000000a00 */
[C---:B------:R-:W-:Y:S01]  /*2ab0*/  IADD3 R7, R0.reuse, 0x40, RZ ;  /* 0x0000004000077810 */ /* 0x040fe20007ffe0ff */
[----:B------:R-:W-:Y:S01]  /*2ac0*/  UIMAD UR8, UR26, UR8, URZ ;  /* 0x000000081a0872a4 */ /* 0x000fe2000f8e023f */
[C---:B------:R-:W-:Y:S01]  /*2ad0*/  IADD3 R6, R0.reuse, 0x60, RZ ;  /* 0x0000006000067810 */ /* 0x040fe20007ffe0ff */
[----:B------:R-:W-:Y:S01]  /*2ae0*/  IMAD.U32 R12, RZ, RZ, UR20 ;  /* 0x00000014ff0c7e24 */ /* 0x000fe2000f8e00ff */
[----:B------:R-:W-:Y:S01]  /*2af0*/  IADD3 R5, R0, 0x20, RZ ;  /* 0x0000002000057810 */ /* 0x000fe20007ffe0ff */
[----:B------:R-:W-:Y:S01]  /*2b00*/  UIMAD UR9, UR20, UR9, UR8 ;  /* 0x00000009140972a4 */ /* 0x000fe2000f8e0208 */
[----:B------:R-:W-:Y:S01]  /*2b10*/  IMAD.MOV.U32 R197, RZ, RZ, 0x40 ;  /* 0x00000040ffc57424 */ /* 0x000fe200078e00ff */
[----:B------:R-:W-:Y:S01]  /*2b20*/  ULEA.HI UR8, UR7, UR7, URZ, 0x1 ;  /* 0x0000000707087291 */ /* 0x000fe2000f8f083f */
[----:B------:R-:W-:Y:S01]  /*2b30*/  IMAD.WIDE.U32 R2, R12, c[0x0][0x198], R14 ;  /* 0x000066000c027a25 */ /* 0x000fe200078e000e */
[----:B------:R-:W-:-:S02]  /*2b40*/  MOV R242, 0x7f800000 ;  /* 0x7f80000000f27802 */ /* 0x000fc40000000f00 */
[----:B------:R-:W-:Y:S01]  /*2b50*/  ULOP3.LUT UR8, UR8, 0xfffffffe, URZ, 0xc0, !UPT ;  /* 0xfffffffe08087892 */ /* 0x000fe2000f8ec03f */
[----:B------:R-:W-:Y:S01]  /*2b60*/  IMAD.U32 R4, RZ, RZ, UR9 ;  /* 0x00000009ff047e24 */ /* 0x000fe2000f8e00ff */
[----:B------:R-:W-:Y:S01]  /*2b70*/  IADD3 R2, P0, R2, UR35, RZ ;  /* 0x0000002302027c10 */ /* 0x000fe2000ff1e0ff */
[----:B------:R-:W-:Y:S01]  /*2b80*/  IMAD R9, R197, c[0x0][0x374], RZ ;  /* 0x0000dd00c5097a24 */ /* 0x000fe200078e02ff */
[----:B------:R-:W-:Y:S01]  /*2b90*/  UIADD3 UR8, UR7, -UR8, URZ ;  /* 0x8000000807087290 */ /* 0x000fe2000fffe03f */
[----:B------:R-:W-:Y:S01]  /*2ba0*/  IMAD.MOV.U32 R241, RZ, RZ, 0x7f800000 ;  /* 0x7f800000fff17424 */ /* 0x000fe200078e00ff */
[----:B------:R-:W-:Y:S01]  /*2bb0*/  IADD3.X R3, R3, UR37, R4, P0, !PT ;  /* 0x0000002503037c10 */ /* 0x000fe200087fe404 */
[----:B------:R-:W-:Y:S01]  /*2bc0*/  IMAD.MOV.U32 R239, RZ, RZ, 0x7f800000 ;  /* 0x7f800000ffef7424 */ /* 0x000fe200078e00ff */
[----:B------:R-:W-:Y:S01]  /*2bd0*/  UISETP.NE.AND UP0, UPT, UR8, 0x1, UPT ;  /* 0x000000010800788c */ /* 0x000fe2000bf05270 */
[----:B------:R-:W-:Y:S01]  /*2be0*/  IMAD.MOV.U32 R240, RZ, RZ, 0x7f800000 ;  /* 0x7f800000fff07424 */ /* 0x000fe200078e00ff */
[----:B------:R-:W-:Y:S01]  /*2bf0*/  UIMAD UR8, UR21, -0x80, UR6 ;  /* 0xffffff80150878a4 */ /* 0x000fe2000f8e0206 */
[----:B------:R-:W-:-:S05]  /*2c00*/  IMAD.WIDE.U32 R2, R8, c[0x0][0x1b0], R2 ;  /* 0x00006c0008027a25 */ /* 0x000fca00078e0002 */
[----:B------:R-:W-:Y:S02]  /*2c10*/  ISETP.GE.AND P3, PT, R7, UR8, PT ;  /* 0x0000000807007c0c */ /* 0x000fe4000bf66270 */
[----:B------:R-:W-:Y:S01]  /*2c20*/  ISETP.GE.AND P1, PT, R6, UR8, PT ;  /* 0x0000000806007c0c */ /* 0x000fe2000bf26270 */
[----:B------:R-:W-:Y:S01]  /*2c30*/  IMAD.WIDE.U32 R6, R197, c[0x0][0x190], RZ ;  /* 0x00006400c5067a25 */ /* 0x000fe200078e00ff */
[----:B------:R-:W-:Y:S02]  /*2c40*/  ISETP.GE.AND P4, PT, R5, UR8, PT ;  /* 0x0000000805007c0c */ /* 0x000fe4000bf86270 */
[----:B------:R-:W-:Y:S01]  /*2c50*/  ISETP.GE.AND P5, PT, R0, UR8, PT ;  /* 0x0000000800007c0c */ /* 0x000fe2000bfa6270 */
[----:B------:R-:W-:Y:S02]  /*2c60*/  ULDC.64 UR8, c[0x0][0x1a0] ;  /* 0x0000680000087ab9 */ /* 0x000fe40000000a00 */
[----:B------:R-:W-:Y:S02]  /*2c70*/  UIMAD UR10, UR26, UR8, URZ ;  /* 0x000000081a0a72a4 */ /* 0x000fe4000f8e023f */
[----:B------:R-:W-:-:S02]  /*2c80*/  UIMAD UR8, UR7, -0x40, UR11 ;  /* 0xffffffc0070878a4 */ /* 0x000fc4000f8e020b */
[----:B------:R-:W-:-:S04]  /*2c90*/  UIMAD UR9, UR20, UR9, UR10 ;  /* 0x00000009140972a4 */ /* 0x000fc8000f8e020a */
[----:B------:R-:W-:Y:S01]  /*2ca0*/  ISETP.GE.AND P6, PT, R5, UR8, PT ;  /* 0x0000000805007c0c */ /* 0x000fe2000bfc6270 */
[----:B------:R-:W-:-:S12]  /*2cb0*/  IMAD.WIDE.U32 R4, R197, c[0x0][0x370], RZ ;  /* 0x0000dc00c5047a25 */ /* 0x000fd800078e00ff */
[----:B------:R-:W-:-:S04]  /*2cc0*/  @!P6 IADD3 R4, P0, R204, R4, RZ ;  /* 0x00000004cc04e210 */ /* 0x000fc80007f1e0ff */
[----:B------:R-:W-:Y:S01]  /*2cd0*/  @!P6 IADD3.X R5, R205, R5, R9, P0, !PT ;  /* 0x00000005cd05e210 */ /* 0x000fe200007fe409 */
[----:B------:R-:W-:Y:S01]  /*2ce0*/  IMAD R9, R197, c[0x0][0x194], RZ ;  /* 0x00006500c5097a24 */ /* 0x000fe200078e02ff */
[----:B------:R-:W-:Y:S02]  /*2cf0*/  @!P6 IADD3 R20, P0, R206, R6, RZ ;  /* 0x00000006ce14e210 */ /* 0x000fe40007f1e0ff */
[----:B------:R-:W-:Y:S02]  /*2d00*/  @!P4 IADD3 R6, P2, R0, 0x20, RZ ;  /* 0x000000200006c810 */ /* 0x000fe40007f5e0ff */
[----:B------:R-:W-:Y:S01]  /*2d10*/  @!P6 IADD3.X R21, R207, R7, R9, P0, !PT ;  /* 0x00000007cf15e210 */ /* 0x000fe200007fe409 */
[----:B------:R-:W-:Y:S01]  /*2d20*/  IMAD R7, R13, c[0x0][0x1b0], RZ ;  /* 0x00006c000d077a24 */ /* 0x000fe200078e02ff */
[----:B------:R-:W-:-:S03]  /*2d30*/  PLOP3.LUT P0, PT, PT, PT, UP6, 0x80, 0x0 ;  /* 0x000000000000781c */ /* 0x000fc60003f0f068 */
[----:B------:R-:W-:Y:S01]  /*2d40*/  IMAD R10, R8, c[0x0][0x1b4], R7 ;  /* 0x00006d00080a7a24 */ /* 0x000fe200078e0207 */
[----:B------:R-:W-:Y:S02]  /*2d50*/  @!P4 IADD3.X R7, RZ, R23, RZ, P2, !PT ;  /* 0x00000017ff07c210 */ /* 0x000fe400017fe4ff */
[----:B------:R-:W-:Y:S01]  /*2d60*/  PLOP3.LUT P2, PT, PT, PT, UP0, 0x80, 0x0 ;  /* 0x000000000000781c */ /* 0x000fe20003f4f008 */
[----:B------:R-:W-:Y:S02]  /*2d70*/  IMAD.IADD R3, R3, 0x1, R10 ;  /* 0x0000000103037824 */ /* 0x000fe400078e020a */
[----:B------:R-:W-:Y:S02]  /*2d80*/  @!P4 IMAD R11, R7, c[0x0][0x198], RZ ;  /* 0x00006600070bca24 */ /* 0x000fe400078e02ff */
[----:B------:R-:W-:Y:S02]  /*2d90*/  @!P5 IMAD R7, R23, c[0x0][0x198], RZ ;  /* 0x000066001707da24 */ /* 0x000fe400078e02ff */
[----:B------:R-:W-:Y:S01]  /*2da0*/  @P0 BAR.SYNC.DEFER_BLOCKING 0x0 ;  /* 0x0000000000000b1d */ /* 0x000fe20000010000 */
[----:B------:R-:W-:Y:S01]  /*2db0*/  ISETP.GE.AND P0, PT, R0, UR8, PT ;  /* 0x0000000800007c0c */ /* 0x000fe2000bf06270 */
[----:B------:R-:W-:-:S02]  /*2dc0*/  @!P4 IMAD R11, R6, c[0x0][0x19c], R11 ;  /* 0x00006700060bca24 */ /* 0x000fc400078e020b */
[----:B------:R-:W-:Y:S01]  /*2dd0*/  IMAD.MOV.U32 R198, RZ, RZ, 0x20 ;  /* 0x00000020ffc67424 */ /* 0x000fe200078e00ff */
        /* <DEDUP_REMOVED lines=8> */
[----:B------:R1:W-:Y:S01]  /*2e60*/  @P0 STS.128 [R22+0x8000], RZ ;  /* 0x008000ff16000388 */ /* 0x0003e20000000c00 */
[----:B------:R-:W-:-:S03]  /*2e70*/  SEL R9, R9, R16, !P2 ;  /* 0x0000001009097207 */ /* 0x000fc60005000000 */
[----:B------:R1:W-:Y:S02]  /*2e80*/  @P0 STS.128 [R22+0xa000], RZ ;  /* 0x00a000ff16000388 */ /* 0x0003e40000000c00 */
[----:B------:R-:W-:Y:S02]  /*2e90*/  IMAD.SHL.U32 R208, R9, 0x2, RZ ;  /* 0x0000000209d07824 */ /* 0x000fe400078e00ff */
[----:B------:R-:W-:Y:S01]  /*2ea0*/  @!PT LDS RZ, [RZ] ;  /* 0x00000000fffff984 */ /* 0x000fe20000000800 */
[----:B------:R-:W-:Y:S01]  /*2eb0*/  @!PT LDS RZ, [RZ] ;  /* 0x00000000fffff984 */ /* 0x000fe20000000800 */
[----:B------:R-:W-:Y:S01]  /*2ec0*/  @!PT LDS RZ, [RZ] ;  /* 0x00000000fffff984 */ /* 0x000fe20000000800 */
[----:B------:R1:W-:Y:S01]  /*2ed0*/  @!P0 LDGSTS.E.BYPASS.LTC128B.128 [R22+0x8000], [R204.64] ;  /* 0x08000000cc168fae */ /* 0x0003e2000b901d44 */
[----:B------:R-:W-:Y:S02]  /*2ee0*/  @!P5 IMAD R9, R0, c[0x0][0x19c], R7 ;  /* 0x000067000009da24 */ /* 0x000fe400078e0207 */
[--C-:B------:R-:W-:Y:S01]  /*2ef0*/  @!P5 IMAD.MOV.U32 R7, RZ, RZ, R3.reuse ;  /* 0x000000ffff07d224 */ /* 0x100fe200078e0003 */
        /* <DEDUP_REMOVED lines=14> */
[----:B--2---:R-:W-:-:S03]  /*2fe0*/  @!P4 IMAD.WIDE.U32 R4, R6, c[0x0][0x198], R2 ;  /* 0x000066000604ca25 */ /* 0x004fc600078e0002 */
[----:B------:R1:W-:Y:S01]  /*2ff0*/  @P0 STS [R208+0x2008], RZ ;  /* 0x002008ffd0000388 */ /* 0x0003e20000000800 */
[----:B------:R-:W-:-:S03]  /*3000*/  @!P5 IMAD.MOV.U32 R6, RZ, RZ, R2 ;  /* 0x000000ffff06d224 */ /* 0x000fc600078e0002 */
[----:B------:R1:W-:Y:S01]  /*3010*/  @P0 STS [R208+0x200c], RZ ;  /* 0x00200cffd0000388 */ /* 0x0003e20000000800 */
[----:B------:R-:W-:Y:S02]  /*3020*/  @!P4 IMAD.IADD R5, R5, 0x1, R11 ;  /* 0x000000010505c824 */ /* 0x000fe400078e020b */
[----:B------:R-:W-:Y:S01]  /*3030*/  @!P5 IMAD.WIDE.U32 R6, R0, c[0x0][0x198], R6 ;  /* 0x000066000006da25 */ /* 0x000fe200078e0006 */
[----:B------:R-:W-:Y:S01]  /*3040*/  @!PT LDS RZ, [RZ] ;  /* 0x00000000fffff984 */ /* 0x000fe20000000800 */
[----:B------:R-:W-:Y:S01]  /*3050*/  @!PT LDS RZ, [RZ] ;  /* 0x00000000fffff984 */ /* 0x000fe20000000800 */
[----:B------:R-:W-:Y:S01]  /*3060*/  @!PT LDS RZ, [RZ] ;  /* 0x00000000fffff984 */ /* 0x000fe20000000800 */
[----:B------:R1:W-:Y:S03]  /*3070*/  @!P0 LDGSTS.E.BYPASS.LTC128B.128 [R208], [R206.64] ;  /* 0x00000000ced08fae */ /* 0x0003e6000b901d44 */
[----:B------:R-:W-:Y:S01]  /*3080*/  IMAD R11, R13, c[0x0][0x1b8], RZ ;  /* 0x00006e000d0b7a24 */ /* 0x000fe200078e02ff */
[----:B------:R1:W-:Y:S01]  /*3090*/  @!P0 LDGSTS.E.BYPASS.LTC128B.128 [R208+0x2000], [R206.64+0x80] ;  /* 0x02000080ced08fae */ /* 0x0003e2000b901d44 */
[----:B------:R-:W-:Y:S01]  /*30a0*/  @!P5 IADD3 R9, R7, R9, RZ ;  /* 0x000000090709d210 */ /* 0x000fe20007ffe0ff */
[----:B------:R-:W-:Y:S01]  /*30b0*/  IMAD.U32 R7, RZ, RZ, UR9 ;  /* 0x00000009ff077e24 */ /* 0x000fe2000f8e00ff */
[C---:B------:R-:W-:Y:S01]  /*30c0*/  @!P5 LEA R18, P0, R6.reuse, c[0x0][0x168], 0x1 ;  /* 0x00005a000612da11 */ /* 0x040fe200078008ff */
[----:B------:R1:W-:Y:S03]  /*30d0*/  @P6 STS [R208+0x1000], RZ ;  /* 0x001000ffd0006388 */ /* 0x0003e60000000800 */
[----:B------:R-:W-:Y:S01]  /*30e0*/  @!P5 LEA.HI.X R19, R6, c[0x0][0x16c], R9, 0x1, P0 ;  /* 0x00005b000613da11 */ /* 0x000fe200000f0c09 */
[----:B------:R1:W-:Y:S01]  /*30f0*/  @P6 STS [R208+0x1004], RZ ;  /* 0x001004ffd0006388 */ /* 0x0003e20000000800 */
[----:B------:R-:W-:-:S03]  /*3100*/  @!P4 LEA R16, P0, R4, c[0x0][0x168], 0x1 ;  /* 0x00005a000410ca11 */ /* 0x000fc600078008ff */
[----:B------:R1:W-:Y:S01]  /*3110*/  @P6 STS [R208+0x1008], RZ ;  /* 0x001008ffd0006388 */ /* 0x0003e20000000800 */
[----:B------:R-:W-:Y:S01]  /*3120*/  @!P4 LEA.HI.X R17, R4, c[0x0][0x16c], R5, 0x1, P0 ;  /* 0x00005b000411ca11 */ /* 0x000fe200000f0c05 */
[----:B------:R-:W-:Y:S01]  /*3130*/  IMAD.WIDE.U32 R4, R12, c[0x0][0x1a0], R14 ;  /* 0x000068000c047a25 */ /* 0x000fe200078e000e */
[----:B------:R-:W-:Y:S01]  /*3140*/  @!P3 IADD3 R9, P0, R0, 0x40, RZ ;  /* 0x000000400009b810 */ /* 0x000fe20007f1e0ff */
[----:B------:R1:W-:Y:S02]  /*3150*/  @P6 STS [R208+0x100c], RZ ;  /* 0x00100cffd0006388 */ /* 0x0003e40000000800 */
[----:B------:R-:W-:Y:S02]  /*3160*/  IMAD R12, R8, c[0x0][0x1bc], R11 ;  /* 0x00006f00080c7a24 */ /* 0x000fe400078e020b */
[----:B------:R-:W-:Y:S01]  /*3170*/  @!P3 IMAD.X R6, RZ, RZ, R23, P0 ;  /* 0x000000ffff06b224 */ /* 0x000fe200000e0617 */
[----:B------:R-:W-:Y:S01]  /*3180*/  @!P1 IADD3 R10, P0, R0, 0x60, RZ ;  /* 0x00000060000a9810 */ /* 0x000fe20007f1e0ff */
[----:B------:R-:W-:Y:S01]  /*3190*/  @!P5 IMAD R11, R23, c[0x0][0x1a0], RZ ;  /* 0x00006800170bda24 */ /* 0x000fe200078e02ff */
[----:B------:R1:W-:Y:S01]  /*31a0*/  @P6 STS [R208+0x3000], RZ ;  /* 0x003000ffd0006388 */ /* 0x0003e20000000800 */
[----:B------:R-:W-:-:S02]  /*31b0*/  @!P3 IMAD R6, R6, c[0x0][0x198], RZ ;  /* 0x000066000606ba24 */ /* 0x000fc400078e02ff */
[----:B------:R-:W-:Y:S01]  /*31c0*/  @!P1 IMAD.X R14, RZ, RZ, R23, P0 ;  /* 0x000000ffff0e9224 */ /* 0x000fe200000e0617 */
[----:B------:R-:W-:Y:S01]  /*31d0*/  IADD3 R4, P0, R4, UR32, RZ ;  /* 0x0000002004047c10 */ /* 0x000fe2000ff1e0ff */
[----:B------:R-:W-:Y:S01]  /*31e0*/  @!P3 IMAD R13, R9, c[0x0][0x19c], R6 ;  /* 0x00006700090dba24 */ /* 0x000fe200078e0206 */
[----:B------:R-:W-:Y:S01]  /*31f0*/  @!P3 MOV R6, R2 ;  /* 0x000000020006b202 */ /* 0x000fe20000000f00 */
[----:B------:R1:W-:Y:S01]  /*3200*/  @P6 STS [R208+0x3004], RZ ;  /* 0x003004ffd0006388 */ /* 0x0003e20000000800 */
[----:B------:R-:W-:Y:S01]  /*3210*/  IADD3.X R5, R5, UR33, R7, P0, !PT ;  /* 0x0000002105057c10 */ /* 0x000fe200087fe407 */
[----:B------:R-:W-:Y:S02]  /*3220*/  @!P3 IMAD.MOV.U32 R7, RZ, RZ, R3 ;  /* 0x000000ffff07b224 */ /* 0x000fe400078e0003 */
[----:B------:R1:W-:Y:S02]  /*3230*/  @P6 STS [R208+0x3008], RZ ;  /* 0x003008ffd0006388 */ /* 0x0003e40000000800 */
[----:B------:R-:W-:-:S02]  /*3240*/  IMAD.WIDE.U32 R4, R8, c[0x0][0x1b8], R4 ;  /* 0x00006e0008047a25 */ /* 0x000fc400078e0004 */
[----:B------:R1:W-:Y:S02]  /*3250*/  @P6 STS [R208+0x300c], RZ ;  /* 0x00300cffd0006388 */ /* 0x0003e40000000800 */
[----:B------:R-:W-:Y:S02]  /*3260*/  @!P3 IMAD.WIDE.U32 R6, R9, c[0x0][0x198], R6 ;  /* 0x000066000906ba25 */ /* 0x000fe400078e0006 */
[----:B------:R-:W-:Y:S01]  /*3270*/  @!PT LDS RZ, [RZ] ;  /* 0x00000000fffff984 */ /* 0x000fe20000000800 */
[----:B------:R-:W-:Y:S01]  /*3280*/  @!PT LDS RZ, [RZ] ;  /* 0x00000000fffff984 */ /* 0x000fe20000000800 */
[----:B------:R-:W-:Y:S01]  /*3290*/  @!PT LDS RZ, [RZ] ;  /* 0x00000000fffff984 */ /* 0x000fe20000000800 */
[----:B------:R1:W-:Y:S02]  /*32a0*/  @!P6 LDGSTS.E.BYPASS.LTC128B.128 [R208+0x1000], [R20.64] ;  /* 0x0100000014d0efae */ /* 0x0003e4000b901d44 */
[----:B------:R-:W-:Y:S02]  /*32b0*/  @!P1 IMAD.MOV.U32 R8, RZ, RZ, R2 ;  /* 0x000000ffff089224 */ /* 0x000fe400078e0002 */
[----:B------:R-:W-:Y:S01]  /*32c0*/  @!P1 IMAD R2, R14, c[0x0][0x198], RZ ;  /* 0x000066000e029a24 */ /* 0x000fe200078e02ff */
[----:B------:R-:W-:Y:S01]  /*32d0*/  @!P3 LEA R14, P0, R6, c[0x0][0x168], 0x1 ;  /* 0x00005a00060eba11 */ /* 0x000fe200078008ff */
[----:B------:R-:W-:Y:S01]  /*32e0*/  @!P1 IMAD.MOV.U32 R9, RZ, RZ, R3 ;  /* 0x000000ffff099224 */ /* 0x000fe200078e0003 */
[----:B------:R-:W-:Y:S01]  /*32f0*/  IADD3 R3, R5, R12, RZ ;  /* 0x0000000c05037210 */ /* 0x000fe20007ffe0ff */
[----:B------:R-:W-:Y:S01]  /*3300*/  @!P3 IMAD.IADD R7, R7, 0x1, R13 ;  /* 0x000000010707b824 */ /* 0x000fe200078e020d */
[----:B------:R1:W-:Y:S01]  /*3310*/  @!P6 LDGSTS.E.BYPASS.LTC128B.128 [R208+0x3000], [R20.64+0x80] ;  /* 0x0300008014d0efae */ /* 0x0003e2000b901d44 */
[----:B------:R-:W-:-:S02]  /*3320*/  @!P1 IMAD R12, R10, c[0x0][0x19c], R2 ;  /* 0x000067000a0c9a24 */ /* 0x000fc400078e0202 */
[----:B------:R-:W-:Y:S01]  /*3330*/  @!P5 IMAD.MOV.U32 R2, RZ, RZ, R4 ;  /* 0x000000ffff02d224 */ /* 0x000fe200078e0004 */
[----:B------:R-:W-:Y:S01]  /*3340*/  @!P3 LEA.HI.X R15, R6, c[0x0][0x16c], R7, 0x1, P0 ;  /* 0x00005b00060fba11 */ /* 0x000fe200000f0c07 */
[----:B------:R-:W-:Y:S01]  /*3350*/  @!P1 IMAD.WIDE.U32 R8, R10, c[0x0][0x198], R8 ;  /* 0x000066000a089a25 */ /* 0x000fe200078e0008 */
[----:B------:R1:W-:Y:S03]  /*3360*/  @P5 STS.128 [R22+0xc000], RZ ;  /* 0x00c000ff16005388 */ /* 0x0003e60000000c00 */
[----:B------:R-:W-:Y:S01]  /*3370*/  @!P5 IMAD.WIDE.U32 R6, R0, c[0x0][0x1a0], R2 ;  /* 0x000068000006da25 */ /* 0x000fe200078e0002 */
[----:B------:R1:W-:Y:S03]  /*3380*/  @P5 STS.128 [R22+0x10000], RZ ;  /* 0x010000ff16005388 */ /* 0x0003e60000000c00 */
[----:B------:R-:W-:Y:S01]  /*3390*/  @!P1 IMAD.IADD R2, R9, 0x1, R12 ;  /* 0x0000000109029824 */ /* 0x000fe200078e020c */
[----:B------:R-:W-:Y:S01]  /*33a0*/  @!P1 LEA R12, P0, R8, c[0x0][0x168], 0x1 ;  /* 0x00005a00080c9a11 */ /* 0x000fe200078008ff */
[----:B------:R-:W-:Y:S01]  /*33b0*/  @!P5 IMAD R5, R0, c[0x0][0x1a4], R11 ;  /* 0x000069000005da24 */ /* 0x000fe200078e020b */
[----:B------:R-:W-:Y:S01]  /*33c0*/  @!PT LDS RZ, [RZ] ;  /* 0x00000000fffff984 */ /* 0x000fe20000000800 */
[----:B------:R-:W-:Y:S01]  /*33d0*/  @!PT LDS RZ, [RZ] ;  /* 0x00000000fffff984 */ /* 0x000fe20000000800 */
[----:B------:R-:W-:Y:S01]  /*33e0*/  @!PT LDS RZ, [RZ] ;  /* 0x00000000fffff984 */ /* 0x000fe20000000800 */
[----:B------:R1:W-:Y:S02]  /*33f0*/  @!P5 LDGSTS.E.BYPASS.LTC128B.128 [R22+0xc000], [R18.64] ;  /* 0x0c0000001216dfae */ /* 0x0003e4000b901d44 */
[----:B------:R-:W-:Y:S01]  /*3400*/  @!P1 LEA.HI.X R13, R8, c[0x0][0x16c], R2, 0x1, P0 ;  /* 0x00005b00080d9a11 */ /* 0x000fe200000f0c02 */
[----:B------:R-:W-:Y:S01]  /*3410*/  @!P5 IMAD.IADD R5, R7, 0x1, R5 ;  /* 0x000000010705d824 */ /* 0x000fe200078e0205 */
[----:B------:R-:W-:Y:S01]  /*3420*/  @!P5 LEA R8, P0, R6, c[0x0][0x170], 0x1 ;  /* 0x00005c000608da11 */ /* 0x000fe200078008ff */
[----:B------:R1:W-:Y:S01]  /*3430*/  @!P5 LDGSTS.E.BYPASS.LTC128B.128 [R22+0x10000], [R18.64+0x80] ;  /* 0x100000801216dfae */ /* 0x0003e2000b901d44 */
[----:B------:R-:W-:-:S02]  /*3440*/  @!P4 MOV R7, R3 ;  /* 0x000000030007c202 */ /* 0x000fc40000000f00 */
[----:B------:R-:W-:Y:S01]  /*3450*/  @!P5 LEA.HI.X R9, R6, c[0x0][0x174], R5, 0x1, P0 ;  /* 0x00005d000609da11 */ /* 0x000fe200000f0c05 */
[----:B------:R1:W-:Y:S01]  /*3460*/  @P4 STS.128 [R22+0xd000], RZ ;  /* 0x00d000ff16004388 */ /* 0x0003e20000000c00 */
[----:B------:R-:W-:Y:S01]  /*3470*/  @!P4 IADD3 R2, P0, R0, 0x20, RZ ;  /* 0x000000200002c810 */ /* 0x000fe20007f1e0ff */
[----:B------:R-:W-:Y:S02]  /*3480*/  @!P4 IMAD.MOV.U32 R6, RZ, RZ, R4 ;  /* 0x000000ffff06c224 */ /* 0x000fe400078e0004 */
[----:B------:R1:W-:Y:S01]  /*3490*/  @P4 STS.128 [R22+0x11000], RZ ;  /* 0x011000ff16004388 */ /* 0x0003e20000000c00 */
[----:B------:R-:W-:Y:S01]  /*34a0*/  @!P4 IADD3.X R5, RZ, R23, RZ, P0, !PT ;  /* 0x00000017ff05c210 */ /* 0x000fe200007fe4ff */
[----:B------:R-:W-:Y:S01]  /*34b0*/  @!P4 IMAD.WIDE.U32 R6, R2, c[0x0][0x1a0], R6 ;  /* 0x000068000206ca25 */ /* 0x000fe200078e0006 */
[----:B------:R-:W-:Y:S01]  /*34c0*/  @!P3 IADD3 R11, P0, R0, 0x40, RZ ;  /* 0x00000040000bb810 */ /* 0x000fe20007f1e0ff */
[----:B------:R-:W-:Y:S01]  /*34d0*/  @!PT LDS RZ, [RZ] ;  /* 0x00000000fffff984 */ /* 0x000fe20000000800 */
[----:B------:R-:W-:Y:S01]  /*34e0*/  @!PT LDS RZ, [RZ] ;  /* 0x00000000fffff984 */ /* 0x000fe20000000800 */
[----:B------:R-:W-:Y:S01]  /*34f0*/  @!PT LDS RZ, [RZ] ;  /* 0x00000000fffff984 */ /* 0x000fe20000000800 */
[----:B------:R1:W-:Y:S02]  /*3500*/  @!P4 LDGSTS.E.BYPASS.LTC128B.128 [R22+0xd000], [R16.64] ;  /* 0x0d0000001016cfae */ /* 0x0003e4000b901d44 */
[----:B------:R-:W-:-:S02]  /*3510*/  @!P4 IMAD R5, R5, c[0x0][0x1a0], RZ ;  /* 0x000068000505ca24 */ /* 0x000fc400078e02ff */
[----:B------:R-:W-:Y:S01]  /*3520*/  @!P3 IMAD.X R10, RZ, RZ, R23, P0 ;  /* 0x000000ffff0ab224 */ /* 0x000fe200000e0617 */
[----:B------:R-:W-:Y:S01]  /*3530*/  @!P1 IADD3 R0, P0, R0, 0x60, RZ ;  /* 0x0000006000009810 */ /* 0x000fe20007f1e0ff */
[----:B------:R-:W-:Y:S01]  /*3540*/  @!P4 IMAD R25, R2, c[0x0][0x1a4], R5 ;  /* 0x000069000219ca24 */ /* 0x000fe200078e0205 */
[----:B------:R1:W-:Y:S01]  /*3550*/  @!P4 LDGSTS.E.BYPASS.LTC128B.128 [R22+0x11000], [R16.64+0x80] ;  /* 0x110000801016cfae */ /* 0x0003e2000b901d44 */
[----:B------:R-:W-:Y:S02]  /*3560*/  @!P3 IMAD R10, R10, c[0x0][0x1a0], RZ ;  /* 0x000068000a0aba24 */ /* 0x000fe400078e02ff */
[----:B------:R-:W-:Y:S01]  /*3570*/  @!P3 IMAD.MOV.U32 R5, RZ, RZ, R3 ;  /* 0x000000ffff05b224 */ /* 0x000fe200078e0003 */
[----:B------:R1:W-:Y:S01]  /*3580*/  @P3 STS.128 [R22+0xe000], RZ ;  /* 0x00e000ff16003388 */ /* 0x0003e20000000c00 */
[----:B------:R-:W-:Y:S02]  /*3590*/  @!P1 IMAD.X R23, RZ, RZ, R23, P0 ;  /* 0x000000ffff179224 */ /* 0x000fe400000e0617 */
[----:B------:R-:W-:Y:S01]  /*35a0*/  @!P1 IMAD.MOV.U32 R2, RZ, RZ, R4 ;  /* 0x000000ffff029224 */ /* 0x000fe200078e0004 */
[----:B------:R1:W-:Y:S01]  /*35b0*/  @P3 STS.128 [R22+0x12000], RZ ;  /* 0x012000ff16003388 */ /* 0x0003e20000000c00 */
[C---:B------:R-:W-:Y:S01]  /*35c0*/  @!P3 IMAD R24, R11.reuse, c[0x0][0x1a4], R10 ;  /* 0x000069000b18ba24 */ /* 0x040fe200078e020a */
[----:B------:R-:W-:Y:S01]  /*35d0*/  @!P4 LEA R10, P0, R6, c[0x0][0x170], 0x1 ;  /* 0x00005c00060aca11 */ /* 0x000fe200078008ff */
[----:B------:R-:W-:Y:S01]  /*35e0*/  @!P3 IMAD.WIDE.U32 R4, R11, c[0x0][0x1a0], R4 ;  /* 0x000068000b04ba25 */ /* 0x000fe200078e0004 */
[----:B------:R-:W-:Y:S01]  /*35f0*/  @!PT LDS RZ, [RZ] ;  /* 0x00000000fffff984 */ /* 0x000fe20000000800 */
[----:B------:R-:W-:Y:S01]  /*3600*/  @!PT LDS RZ, [RZ] ;  /* 0x00000000fffff984 */ /* 0x000fe20000000800 */
[----:B------:R-:W-:Y:S01]  /*3610*/  @!PT LDS RZ, [RZ] ;  /* 0x00000000fffff984 */ /* 0x000fe20000000800 */
[----:B------:R1:W-:Y:S03]  /*3620*/  @!P3 LDGSTS.E.BYPASS.LTC128B.128 [R22+0xe000], [R14.64] ;  /* 0x0e0000000e16bfae */ /* 0x0003e6000b901d44 */
[----:B------:R-:W-:Y:S01]  /*3630*/  @!P1 IMAD R23, R23, c[0x0][0x1a0], RZ ;  /* 0x0000680017179a24 */ /* 0x000fe200078e02ff */
[----:B------:R1:W-:Y:S01]  /*3640*/  @!P3 LDGSTS.E.BYPASS.LTC128B.128 [R22+0x12000], [R14.64+0x80] ;  /* 0x120000800e16bfae */ /* 0x0003e2000b901d44 */
[----:B------:R-:W-:Y:S01]  /*3650*/  @!P4 IMAD.IADD R7, R7, 0x1, R25 ;  /* 0x000000010707c824 */ /* 0x000fe200078e0219 */
[----:B------:R-:W-:Y:S01]  /*3660*/  @!P3 IADD3 R5, R5, R24, RZ ;  /* 0x000000180505b210 */ /* 0x000fe20007ffe0ff */
[C---:B------:R-:W-:Y:S01]  /*3670*/  @!P1 IMAD R23, R0.reuse, c[0x0][0x1a4], R23 ;  /* 0x0000690000179a24 */ /* 0x040fe200078e0217 */
[----:B------:R1:W-:Y:S01]  /*3680*/  @P1 STS.128 [R22+0xf000], RZ ;  /* 0x00f000ff16001388 */ /* 0x0003e20000000c00 */
[----:B------:R-:W-:Y:S01]  /*3690*/  @!P1 IMAD.WIDE.U32 R2, R0, c[0x0][0x1a0], R2 ;  /* 0x0000680000029a25 */ /* 0x000fe200078e0002 */
[----:B------:R-:W-:-:S02]  /*36a0*/  IADD3 R0, R252, 0x20, RZ ;  /* 0x00000020fc007810 */ /* 0x000fc40007ffe0ff */
[----:B------:R1:W-:Y:S01]  /*36b0*/  @P1 STS.128 [R22+0x13000], RZ ;  /* 0x013000ff16001388 */ /* 0x0003e20000000c00 */
[----:B------:R-:W-:Y:S01]  /*36c0*/  @!P4 LEA.HI.X R11, R6, c[0x0][0x174], R7, 0x1, P0 ;  /* 0x00005d00060bca11 */ /* 0x000fe200000f0c07 */
[----:B------:R-:W-:Y:S01]  /*36d0*/  @!P1 IMAD.IADD R3, R3, 0x1, R23 ;  /* 0x0000000103039824 */ /* 0x000fe200078e0217 */
[----:B------:R-:W-:Y:S01]  /*36e0*/  IADD3 R7, R252, 0x8, RZ ;  /* 0x00000008fc077810 */ /* 0x000fe20007ffe0ff */
[----:B------:R-:W-:Y:S01]  /*36f0*/  @!PT LDS RZ, [RZ] ;  /* 0x00000000fffff984 */ /* 0x000fe20000000800 */
[----:B------:R-:W-:Y:S01]  /*3700*/  @!PT LDS RZ, [RZ] ;  /* 0x00000000fffff984 */ /* 0x000fe20000000800 */
[----:B------:R-:W-:Y:S01]  /*3710*/  @!PT LDS RZ, [RZ] ;  /* 0x00000000fffff984 */ /* 0x000fe20000000800 */
[----:B------:R1:W-:Y:S01]  /*3720*/  @!P1 LDGSTS.E.BYPASS.LTC128B.128 [R22+0xf000], [R12.64] ;  /* 0x0f0000000c169fae */ /* 0x0003e2000b901d44 */
[C---:B------:R-:W-:Y:S02]  /*3730*/  @!P1 LEA R6, P0, R2.reuse, c[0x0][0x170], 0x1 ;  /* 0x00005c0002069a11 */ /* 0x040fe400078008ff */
[----:B------:R-:W-:Y:S01]  /*3740*/  ISETP.GE.AND P6, PT, R7, UR8, PT ;  /* 0x0000000807007c0c */ /* 0x000fe2000bfc6270 */
[----:B------:R1:W-:Y:S01]  /*3750*/  @!P1 LDGSTS.E.BYPASS.LTC128B.128 [R22+0x13000], [R12.64+0x80] ;  /* 0x130000800c169fae */ /* 0x0003e2000b901d44 */
[----:B------:R-:W-:Y:S01]  /*3760*/  @!P1 LEA.HI.X R7, R2, c[0x0][0x174], R3, 0x1, P0 ;  /* 0x00005d0002079a11 */ /* 0x000fe200000f0c03 */
[----:B------:R-:W-:-:S02]  /*3770*/  IMAD.SHL.U32 R2, R252, 0x4, RZ ;  /* 0x00000004fc027824 */ /* 0x000fc400078e00ff */
        /* <DEDUP_REMOVED lines=13> */
[----:B------:R1:W-:Y:S01]  /*3850*/  @!P4 LDGSTS.E.BYPASS.LTC128B.128 [R22+0x19000], [R10.64+0x80] ;  /* 0x190000800a16cfae */ /* 0x0003e2000b901d44 */
[----:B------:R-:W-:-:S03]  /*3860*/  ISETP.GE.AND P4, PT, R252, UR8, PT ;  /* 0x00000008fc007c0c */ /* 0x000fc6000bf86270 */
[----:B------:R1:W-:Y:S04]  /*3870*/  @P3 STS.128 [R22+0x16000], RZ ;  /* 0x016000ff16003388 */ /* 0x0003e80000000c00 */
[----:B------:R1:W-:Y:S01]  /*3880*/  @P3 STS.128 [R22+0x1a000], RZ ;  /* 0x01a000ff16003388 */ /* 0x0003e20000000c00 */
[----:B--2---:R-:W-:-:S04]  /*3890*/  @!P3 LEA R8, P5, R4, c[0x0][0x170], 0x1 ;  /* 0x00005c000408ba11 */ /* 0x004fc800078a08ff */
[----:B------:R-:W-:Y:S02]  /*38a0*/  @!P3 LEA.HI.X R9, R4, c[0x0][0x174], R5, 0x1, P5 ;  /* 0x00005d000409ba11 */ /* 0x000fe400028f0c05 */
[----:B------:R-:W-:Y:S02]  /*38b0*/  ISETP.GE.AND P5, PT, R0, UR8, PT ;  /* 0x0000000800007c0c */ /* 0x000fe4000bfa6270 */
[----:B------:R-:W-:Y:S01]  /*38c0*/  IADD3 R0, R252, 0x28, RZ ;  /* 0x00000028fc007810 */ /* 0x000fe20007ffe0ff */
[----:B------:R-:W-:Y:S01]  /*38d0*/  @!PT LDS RZ, [RZ] ;  /* 0x00000000fffff984 */ /* 0x000fe20000000800 */
[----:B------:R-:W-:Y:S01]  /*38e0*/  @!PT LDS RZ, [RZ] ;  /* 0x00000000fffff984 */ /* 0x000fe20000000800 */
[----:B------:R-:W-:Y:S01]  /*38f0*/  @!PT LDS RZ, [RZ] ;  /* 0x00000000fffff984 */ /* 0x000fe20000000800 */
[----:B------:R1:W-:Y:S03]  /*3900*/  @!P3 LDGSTS.E.BYPASS.LTC128B.128 [R22+0x16000], [R8.64] ;  /* 0x160000000816bfae */ /* 0x0003e6000b901d44 */
[----:B------:R-:W-:Y:S01]  /*3910*/  ISETP.GE.AND P0, PT, R0, UR8, PT ;  /* 0x0000000800007c0c */ /* 0x000fe2000bf06270 */
[----:B------:R1:W-:Y:S01]  /*3920*/  @!P3 LDGSTS.E.BYPASS.LTC128B.128 [R22+0x1a000], [R8.64+0x80] ;  /* 0x1a0000800816bfae */ /* 0x0003e2000b901d44 */
[----:B------:R-:W-:-:S02]  /*3930*/  SHF.R.S32.HI R3, RZ, 0x1f, R0 ;  /* 0x0000001fff037819 */ /* 0x000fc40000011400 */
[----:B------:R-:W-:Y:S01]  /*3940*/  IADD3 R2, P3, R2, UR16, RZ ;  /* 0x0000001002027c10 */ /* 0x000fe2000ff7e0ff */
[----:B------:R1:W-:Y:S04]  /*3950*/  @P1 STS.128 [R22+0x17000], RZ ;  /* 0x017000ff16001388 */ /* 0x0003e80000000c00 */
[----:B------:R1:W-:Y:S04]  /*3960*/  @P1 STS.128 [R22+0x1b000], RZ ;  /* 0x01b000ff16001388 */ /* 0x0003e80000000c00 */
[----:B------:R-:W-:Y:S01]  /*3970*/  @!PT LDS RZ, [RZ] ;  /* 0x00000000fffff984 */ /* 0x000fe20000000800 */
[----:B------:R-:W-:Y:S01]  /*3980*/  @!PT LDS RZ, [RZ] ;  /* 0x00000000fffff984 */ /* 0x000fe20000000800 */
[----:B------:R-:W-:Y:S01]  /*3990*/  @!PT LDS RZ, [RZ] ;  /* 0x00000000fffff984 */ /* 0x000fe20000000800 */
[----:B------:R2:W-:Y:S04]  /*39a0*/  @!P1 LDGSTS.E.BYPASS.LTC128B.128 [R22+0x17000], [R6.64] ;  /* 0x1700000006169fae */ /* 0x0005e8000b901d44 */
[----:B------:R2:W-:Y:S01]  /*39b0*/  @!P1 LDGSTS.E.BYPASS.LTC128B.128 [R22+0x1b000], [R6.64+0x80] ;  /* 0x1b00008006169fae */ /* 0x0005e2000b901d44 */
[----:B------:R-:W-:-:S03]  /*39c0*/  @!P0 LEA R4, P1, R0, UR16, 0x2 ;  /* 0x0000001000048c11 */ /* 0x000fc6000f8210ff */
[----:B------:R-:W0:Y:S01]  /*39d0*/  LDGDEPBAR ;  /* 0x00000000000079af */ /* 0x000e220000000000 */
[----:B------:R-:W-:Y:S02]  /*39e0*/  @!P0 LEA.HI.X R5, R0, UR15, R3, 0x2, P1 ;  /* 0x0000000f00058c11 */ /* 0x000fe400088f1403 */
[----:B------:R-:W-:-:S03]  /*39f0*/  LEA.HI R0, R27, R26, RZ, 0x4 ;  /* 0x0000001a1b007211 */ /* 0x000fc600078f20ff */
[----:B------:R3:W5:Y:S01]  /*3a00*/  @!P0 LDG.E R240, [R4.64] ;  /* 0x0000000404f08981 */ /* 0x000762000c1e1900 */
[----:B------:R-:W-:-:S05]  /*3a10*/  LOP3.LUT R0, R0, 0xfffffff0, RZ, 0xc0, !PT ;  /* 0xfffffff000007812 */ /* 0x000fca00078ec0ff */
[----:B------:R-:W-:Y:S01]  /*3a20*/  IMAD.IADD R0, R26, 0x1, -R0 ;  /* 0x000000011a007824 */ /* 0x000fe200078e0a00 */
[----:B--2---:R-:W-:-:S04]  /*3a30*/  SHF.R.S32.HI R7, RZ, 0x1f, R252 ;  /* 0x0000001fff077819 */ /* 0x004fc800000114fc */
[----:B------:R-:W-:-:S04]  /*3a40*/  SHF.L.U64.HI R6, R252, 0x2, R7 ;  /* 0x00000002fc067819 */ /* 0x000fc80000010207 */
[----:B------:R-:W-:-:S05]  /*3a50*/  IADD3.X R3, R6, UR15, RZ, P3, !PT ;  /* 0x0000000f06037c10 */ /* 0x000fca0009ffe4ff */
[----:B------:R2:W5:Y:S04]  /*3a60*/  @!P4 LDG.E R241, [R2.64] ;  /* 0x0000000402f1c981 */ /* 0x000568000c1e1900 */
[----:B------:R2:W5:Y:S04]  /*3a70*/  @!P6 LDG.E R242, [R2.64+0x20] ;  /* 0x0000200402f2e981 */ /* 0x000568000c1e1900 */
[----:B------:R2:W5:Y:S02]  /*3a80*/  @!P5 LDG.E R239, [R2.64+0x80] ;  /* 0x0000800402efd981 */ /* 0x000564000c1e1900 */
[----:B--2---:R-:W-:-:S04]  /*3a90*/  SHF.R.S32.HI R2, RZ, 0x1f, R0 ;  /* 0x0000001fff027819 */ /* 0x004fc80000011400 */
[----:B------:R-:W-:-:S04]  /*3aa0*/  LEA.HI R2, R2, R0, RZ, 0x3 ;  /* 0x0000000002027211 */ /* 0x000fc800078f18ff */
[----:B------:R-:W-:-:S04]  /*3ab0*/  LOP3.LUT R2, R2, 0xfffffff8, RZ, 0xc0, !PT ;  /* 0xfffffff802027812 */ /* 0x000fc800078ec0ff */
[----:B------:R-:W-:-:S04]  /*3ac0*/  IADD3 R0, R0, -R2, RZ ;  /* 0x8000000200007210 */ /* 0x000fc80007ffe0ff */
[C---:B------:R-:W-:Y:S02]  /*3ad0*/  LOP3.LUT P0, RZ, R0.reuse, 0x2, RZ, 0xc0, !PT ;  /* 0x0000000200ff7812 */ /* 0x040fe4000780c0ff */
[----:B------:R-:W-:Y:S02]  /*3ae0*/  LOP3.LUT P1, RZ, R0, 0x4, RZ, 0xc0, !PT ;  /* 0x0000000400ff7812 */ /* 0x000fe4000782c0ff */
[----:B------:R-:W-:-:S04]  /*3af0*/  IADD3 R0, R199, 0x2000, RZ ;  /* 0x00002000c7007810 */ /* 0x000fc80007ffe0ff */
[----:B------:R-:W-:Y:S02]  /*3b00*/  SEL R0, R0, R199, !P2 ;  /* 0x000000c700007207 */ /* 0x000fe40005000000 */
[----:B------:R-:W-:-:S03]  /*3b10*/  IADD3 R2, R200, 0x2000, RZ ;  /* 0x00002000c8027810 */ /* 0x000fc60007ffe0ff */
[----:B------:R-:W-:Y:S01]  /*3b20*/  IMAD.SHL.U32 R191, R0, 0x2, RZ ;  /* 0x0000000200bf7824 */ /* 0x000fe200078e00ff */
[----:B------:R-:W-:Y:S02]  /*3b30*/  MOV R0, c[0x0][0x22c] ;  /* 0x00008b0000007a02 */ /* 0x000fe40000000f00 */
[----:B------:R-:W-:-:S03]  /*3b40*/  SEL R2, R2, R200, !P2 ;  /* 0x000000c802027207 */ /* 0x000fc60005000000 */
[----:B------:R-:W-:Y:S02]  /*3b50*/  IMAD R0, R0, c[0x0][0x1c0], RZ ;  /* 0x0000700000007a24 */ /* 0x000fe400078e02ff */
[----:B------:R-:W-:Y:S02]  /*3b60*/  IMAD.SHL.U32 R192, R2, 0x2, RZ ;  /* 0x0000000202c07824 */ /* 0x000fe400078e00ff */
[----:B------:R-:W-:Y:S01]  /*3b70*/  IMAD.SHL.U32 R2, R0, 0x10, RZ ;  /* 0x0000001000027824 */ /* 0x000fe200078e00ff */
[C---:B---3--:R-:W-:Y:S01]  /*3b80*/  SHF.L.U64.HI R4, R252.reuse, 0x2, R7 ;  /* 0x00000002fc047819 */ /* 0x048fe20000010207 */
[----:B------:R-:W-:Y:S02]  /*3b90*/  IMAD.SHL.U32 R3, R252, 0x4, RZ ;  /* 0x00000004fc037824 */ /* 0x000fe400078e00ff */
[----:B------:R-:W-:Y:S01]  /*3ba0*/  IMAD.SHL.U32 R219, R0, 0x8, RZ ;  /* 0x0000000800db7824 */ /* 0x000fe200078e00ff */
[C---:B------:R-:W-:Y:S02]  /*3bb0*/  IADD3 R4, R2.reuse, 0x20, RZ ;  /* 0x0000002002047810 */ /* 0x040fe40007ffe0ff */
[----:B------:R-:W-:-:S02]  /*3bc0*/  IADD3 R3, R2, 0x40, RZ ;  /* 0x0000004002037810 */ /* 0x000fc40007ffe0ff */
[----:B------:R-:W-:Y:S02]  /*3bd0*/  IADD3 R2, R2, 0x60, RZ ;  /* 0x0000006002027810 */ /* 0x000fe40007ffe0ff */
[C---:B------:R-:W-:Y:S01]  /*3be0*/  IADD3 R4, R219.reuse, R4, RZ ;  /* 0x00000004db047210 */ /* 0x040fe20007ffe0ff */
[C---:B------:R-:W-:Y:S02]  /*3bf0*/  IMAD.IADD R3, R219.reuse, 0x1, R3 ;  /* 0x00000001db037824 */ /* 0x040fe400078e0203 */
[C---:B------:R-:W-:Y:S02]  /*3c00*/  IMAD.IADD R2, R219.reuse, 0x1, R2 ;  /* 0x00000001db027824 */ /* 0x040fe400078e0202 */
[C---:B------:R-:W-:Y:S01]  /*3c10*/  IMAD.IADD R4, R219.reuse, 0x1, R4 ;  /* 0x00000001db047824 */ /* 0x040fe200078e0204 */
[C---:B------:R-:W-:Y:S01]  /*3c20*/  IADD3 R3, R219.reuse, R3, RZ ;  /* 0x00000003db037210 */ /* 0x040fe20007ffe0ff */
[C---:B------:R-:W-:Y:S02]  /*3c30*/  IMAD.IADD R2, R219.reuse, 0x1, R2 ;  /* 0x00000001db027824 */ /* 0x040fe400078e0202 */
[----:B------:R-:W-:-:S02]  /*3c40*/  IMAD.IADD R248, R219, 0x1, R4 ;  /* 0x00000001dbf87824 */ /* 0x000fc400078e0204 */
[C---:B------:R-:W-:Y:S01]  /*3c50*/  IMAD.IADD R246, R219.reuse, 0x1, R3 ;  /* 0x00000001dbf67824 */ /* 0x040fe200078e0203 */
[C---:B------:R-:W-:Y:S01]  /*3c60*/  IADD3 R244, R219.reuse, R2, RZ ;  /* 0x00000002dbf47210 */ /* 0x040fe20007ffe0ff */
[----:B------:R-:W-:Y:S01]  /*3c70*/  UIADD3 UR8, UR20, UR11, URZ ;  /* 0x0000000b14087290 */ /* 0x000fe2000fffe03f */
[C---:B------:R-:W-:Y:S02]  /*3c80*/  IMAD.IADD R247, R219.reuse, 0x1, R248 ;  /* 0x00000001dbf77824 */ /* 0x040fe400078e02f8 */
[C---:B------:R-:W-:Y:S02]  /*3c90*/  IMAD.IADD R245, R219.reuse, 0x1, R246 ;  /* 0x00000001dbf57824 */ /* 0x040fe400078e02f6 */
[C---:B------:R-:W-:Y:S01]  /*3ca0*/  IMAD.IADD R243, R219.reuse, 0x1, R244 ;  /* 0x00000001dbf37824 */ /* 0x040fe200078e02f4 */
[----:B------:R-:W-:Y:S01]  /*3cb0*/  UIADD3 UR8, -UR6, 0x80, UR8 ;  /* 0x0000008006087890 */ /* 0x000fe2000fffe108 */
        /* <DEDUP_REMOVED lines=60> */
[----:B------:R-:W-:Y:S01]  /*4080*/  SEL R197, R197, 0xffffffc0, !P1 ;  /* 0xffffffc0c5c57807 */ /* 0x000fe20004800000 */
[C---:B------:R-:W-:Y:S01]  /*4090*/  IMAD.IADD R249, R219.reuse, 0x1, R243 ;  /* 0x00000001dbf97824 */ /* 0x040fe200078e02f3 */
[----:B------:R-:W-:Y:S01]  /*40a0*/  IADD3 R251, R219, R247, RZ ;  /* 0x000000f7dbfb7210 */ /* 0x000fe20007ffe0ff */
[----:B------:R-:W-:-:S02]  /*40b0*/  ULDC UR12, c[0x0][0x2e8] ;  /* 0x0000ba00000c7ab9 */ /* 0x000fc40000000800 */
[----:B------:R-:W-:Y:S02]  /*40c0*/  UIADD3 UR20, UR8, -UR12, URZ ;  /* 0x8000000c08147290 */ /* 0x000fe4000fffe03f */
[----:B-1----:R-:W-:Y:S02]  /*40d0*/  ULDC UR13, c[0x0][0x2e4] ;  /* 0x0000b900000d7ab9 */ /* 0x002fe40000000800 */
.L_x_570:
[----:B------:R-:W0:Y:S01]  /*40e0*/  LDGDEPBAR ;  /* 0x00000000000079af */ /* 0x000e220000000000 */
[C---:B------:R-:W-:Y:S01]  /*40f0*/  IMAD.IADD R0, R192.reuse, 0x1, R198 ;  /* 0x00000001c0007824 */ /* 0x040fe200078e02c6 */
[----:B------:R-:W-:Y:S01]  /*4100*/  SHF.R.S32.HI R186, RZ, 0x1f, R252 ;  /* 0x0000001fffba7819 */ /* 0x000fe200000114fc */
[--C-:B------:R-:W-:Y:S01]  /*4110*/  IMAD.IADD R3, R192, 0x1, R197.reuse ;  /* 0x00000001c0037824 */ /* 0x100fe200078e02c5 */
[----:B------:R-:W-:Y:S01]  /*4120*/  SHF.L.U32 R184, R252, 0x2, RZ ;  /* 0x00000002fcb87819 */ /* 0x000fe200000006ff */
[----:B------:R-:W-:Y:S01]  /*4130*/  IMAD.IADD R2, R0, 0x1, R197 ;  /* 0x0000000100027824 */ /* 0x000fe200078e02c5 */
[----:B------:R-:W-:Y:S01]  /*4140*/  SHF.L.U64.HI R186, R252, 0x2, R186 ;  /* 0x00000002fcba7819 */ /* 0x000fe200000102ba */
[----:B------:R-:W-:Y:S01]  /*4150*/  IMAD.MOV.U32 R214, RZ, RZ, R203 ;  /* 0x000000ffffd67224 */ /* 0x000fe200078e00cb */
[----:B------:R-:W-:Y:S01]  /*4160*/  IADD3 R184, P0, R184, UR18, RZ ;  /* 0x00000012b8b87c10 */ /* 0x000fe2000ff1e0ff */
[----:B------:R-:W-:Y:S01]  /*4170*/  USHF.L.U32 UR8, UR7, 0x6, URZ ;  /* 0x0000000607087899 */ /* 0x000fe2000800063f */
[----:B------:R-:W-:Y:S01]  /*4180*/  MOV R215, R188 ;  /* 0x000000bc00d77202 */ /* 0x000fe20000000f00 */
[----:B------:R-:W-:Y:S01]  /*4190*/  ULDC UR10, c[0x0][0x2e4] ;  /* 0x0000b900000a7ab9 */ /* 0x000fe20000000800 */
[----:B------:R-:W-:Y:S01]  /*41a0*/  IADD3.X R185, R186, UR17, RZ, P0, !PT ;  /* 0x00000011bab97c10 */ /* 0x000fe200087fe4ff */
[----:B------:R-:W-:Y:S06]  /*41b0*/  UISETP.GE.AND UP0, UPT, UR8, UR20, UPT ;  /* 0x000000140800728c */ /* 0x000fec000bf06270 */
[----:B------:R-:W-:Y:S01]  /*41c0*/  PLOP3.LUT P0, PT, PT, PT, UP0, 0x80, 0x0 ;  /* 0x000000000000781c */ /* 0x000fe20003f0f008 */
[----:B------:R-:W-:Y:S04]  /*41d0*/  DEPBAR.LE SB0, 0x0 ;  /* 0x000080000000791a */ /* 0x000fe80000000000 */
[----:B------:R-:W-:Y:S06]  /*41e0*/  BAR.SYNC.DEFER_BLOCKING 0x0 ;  /* 0x0000000000007b1d */ /* 0x000fec0000010000 */
        /* <DEDUP_REMOVED lines=9> */
[----:B-----5:R1:W5:Y:S03]  /*4280*/  LDG.E R201, [R184.64] ;  /* 0x00000004b8c97981 */ /* 0x020366000c1e1900 */
[C---:B--2---:R-:W-:Y:S03]  /*4290*/  HMMA.16816.F32.BF16 R8, R28.reuse, R16, RZ ;  /* 0x000000101c08723c */ /* 0x044fe600000418ff */
[----:B------:R1:W5:Y:S06]  /*42a0*/  LDG.E R202, [R184.64+0x20] ;  /* 0x00002004b8ca7981 */ /* 0x00036c000c1e1900 */
[----:B------:R1:W5:Y:S01]  /*42b0*/  LDG.E R187, [R184.64+0x80] ;  /* 0x00008004b8bb7981 */ /* 0x000362000c1e1900 */
[-C--:B------:R-:W-:Y:S05]  /*42c0*/  HMMA.16816.F32.BF16 R12, R28, R18.reuse, RZ ;  /* 0x000000121c0c723c */ /* 0x080fea00000418ff */
[----:B------:R1:W5:Y:S03]  /*42d0*/  LDG.E R186, [R184.64+0xa0] ;  /* 0x0000a004b8ba7981 */ /* 0x000366000c1e1900 */
        /* <DEDUP_REMOVED lines=10> */
[----:B------:R-:W2:Y:S07]  /*4380*/  LDSM.16.M88.4 R172, [R196+0xc000] ;  /* 0x00c00000c4ac783b */ /* 0x000eae0000000200 */
[-C--:B------:R-:W-:Y:S08]  /*4390*/  HMMA.16816.F32.BF16 R20, R168, R180.reuse, R20 ;  /* 0x000000b4a814723c */ /* 0x080ff00000041814 */
[C---:B------:R-:W-:Y:S08]  /*43a0*/  HMMA.16816.F32.BF16 R24, R176.reuse, R180, R24 ;  /* 0x000000b4b018723c */ /* 0x040ff00000041818 */
[-C--:B------:R-:W-:Y:S01]  /*43b0*/  HMMA.16816.F32.BF16 R28, R176, R182.reuse, R28 ;  /* 0x000000b6b01c723c */ /* 0x080fe2000004181c */
[----:B------:R-:W3:Y:S07]  /*43c0*/  LDSM.16.M88.4 R176, [R3+0x1000] ;  /* 0x0010000003b0783b */ /* 0x000eee0000000200 */
[----:B------:R-:W-:Y:S01]  /*43d0*/  HMMA.16816.F32.BF16 R32, R168, R182, R32 ;  /* 0x000000b6a820723c */ /* 0x000fe20000041820 */
[----:B------:R-:W4:Y:S06]  /*43e0*/  LDSM.16.M88.4 R168, [R196+0xc800] ;  /* 0x00c80000c4a8783b */ /* 0x000f2c0000000200 */
[----:B------:R-:W-:Y:S01]  /*43f0*/  LDSM.16.M88.4 R180, [R195+0xc000] ;  /* 0x00c00000c3b4783b */ /* 0x000fe20000000200 */
[-C--:B--2---:R-:W-:Y:S08]  /*4400*/  HMMA.16816.F32.BF16 R4, R164, R172.reuse, R4 ;  /* 0x000000aca404723c */ /* 0x084ff00000041804 */
[C---:B---3--:R-:W-:Y:S08]  /*4410*/  HMMA.16816.F32.BF16 R8, R176.reuse, R172, R8 ;  /* 0x000000acb008723c */ /* 0x048ff00000041808 */
[-C--:B------:R-:W-:Y:S08]  /*4420*/  HMMA.16816.F32.BF16 R12, R176, R174.reuse, R12 ;  /* 0x000000aeb00c723c */ /* 0x080ff0000004180c */
[C---:B------:R-:W-:Y:S01]  /*4430*/  HMMA.16816.F32.BF16 R16, R164.reuse, R174, R16 ;  /* 0x000000aea410723c */ /* 0x040fe20000041810 */
[----:B------:R-:W2:Y:S07]  /*4440*/  LDSM.16.M88.4 R172, [R2] ;  /* 0x0000000002ac783b */ /* 0x000eae0000000200 */
[-C--:B----4-:R-:W-:Y:S08]  /*4450*/  HMMA.16816.F32.BF16 R20, R164, R168.reuse, R20 ;  /* 0x000000a8a414723c */ /* 0x090ff00000041814 */
        /* <DEDUP_REMOVED lines=10> */
[----:B------:R-:W-:Y:S07]  /*4500*/  LDSM.16.M88.4 R180, [R2+0x3000] ;  /* 0x0030000002b4783b */ /* 0x000fee0000000200 */
[-C--:B----4-:R-:W-:Y:S08]  /*4510*/  HMMA.16816.F32.BF16 R20, R172, R164.reuse, R20 ;  /* 0x000000a4ac14723c */ /* 0x090ff00000041814 */
[C---:B------:R-:W-:Y:S08]  /*4520*/  HMMA.16816.F32.BF16 R24, R176.reuse, R164, R24 ;  /* 0x000000a4b018723c */ /* 0x040ff00000041818 */
[-C--:B------:R-:W-:Y:S01]  /*4530*/  HMMA.16816.F32.BF16 R28, R176, R166.reuse, R28 ;  /* 0x000000a6b01c723c */ /* 0x080fe2000004181c */
[----:B------:R-:W-:Y:S07]  /*4540*/  LDSM.16.M88.4 R176, [R193+0x10800] ;  /* 0x01080000c1b0783b */ /* 0x000fee0000000200 */
[----:B------:R-:W-:Y:S01]  /*4550*/  HMMA.16816.F32.BF16 R32, R172, R166, R32 ;  /* 0x000000a6ac20723c */ /* 0x000fe20000041820 */
[----:B------:R-:W2:Y:S06]  /*4560*/  LDSM.16.M88.4 R164, [R192+0x2000] ;  /* 0x00200000c0a4783b */ /* 0x000eac0000000200 */
[----:B------:R-:W3:Y:S01]  /*4570*/  LDSM.16.M88.4 R172, [R192+0x3000] ;  /* 0x00300000c0ac783b */ /* 0x000ee20000000200 */
[-C--:B--2---:R-:W-:Y:S08]  /*4580*/  HMMA.16816.F32.BF16 R4, R164, R168.reuse, R4 ;  /* 0x000000a8a404723c */ /* 0x084ff00000041804 */
        /* <DEDUP_REMOVED lines=9> */
[----:B------:R-:W2:Y:S06]  /*4620*/  LDSM.16.M88.4 R164, [R0+0x2000] ;  /* 0x0020000000a4783b */ /* 0x000eac0000000200 */
[----:B------:R-:W3:Y:S01]  /*4630*/  LDSM.16.M88.4 R176, [R194+0x10800] ;  /* 0x01080000c2b0783b */ /* 0x000ee20000000200 */
[-C--:B--2---:R-:W-:Y:S08]  /*4640*/  HMMA.16816.F32.BF16 R4, R164, R168.reuse, R4 ;  /* 0x000000a8a404723c */ /* 0x084ff00000041804 */
[C---:B------:R-:W-:Y:S08]  /*4650*/  HMMA.16816.F32.BF16 R8, R172.reuse, R168, R8 ;  /* 0x000000a8ac08723c */ /* 0x040ff00000041808 */
        /* <DEDUP_REMOVED lines=18> */
[----:B------:R-:W2:Y:S07]  /*4780*/  LDSM.16.M88.4 R172, [R195+0x10000] ;  /* 0x01000000c3ac783b */ /* 0x000eae0000000200 */
[----:B------:R-:W-:Y:S01]  /*4790*/  HMMA.16816.F32.BF16 R32, R164, R178, R32 ;  /* 0x000000b2a420723c */ /* 0x000fe20000041820 */
[----:B------:R-:W3:Y:S07]  /*47a0*/  LDSM.16.M88.4 R164, [R195+0x10800] ;  /* 0x01080000c3a4783b */ /* 0x000eee0000000200 */
[-C--:B--2---:R-:W-:Y:S08]  /*47b0*/  HMMA.16816.F32.BF16 R4, R168, R172.reuse, R4 ;  /* 0x000000aca804723c */ /* 0x084ff00000041804 */
[C---:B------:R-:W-:Y:S08]  /*47c0*/  HMMA.16816.F32.BF16 R8, R180.reuse, R172, R8 ;  /* 0x000000acb408723c */ /* 0x040ff00000041808 */
[-C--:B------:R-:W-:Y:S08]  /*47d0*/  HMMA.16816.F32.BF16 R12, R180, R174.reuse, R12 ;  /* 0x000000aeb40c723c */ /* 0x080ff0000004180c */
[C---:B------:R-:W-:Y:S08]  /*47e0*/  HMMA.16816.F32.BF16 R16, R168.reuse, R174, R16 ;  /* 0x000000aea810723c */ /* 0x040ff00000041810 */
[-C--:B---3--:R-:W-:Y:S08]  /*47f0*/  HMMA.16816.F32.BF16 R20, R168, R164.reuse, R20 ;  /* 0x000000a4a814723c */ /* 0x088ff00000041814 */
[C---:B------:R-:W-:Y:S08]  /*4800*/  HMMA.16816.F32.BF16 R24, R180.reuse, R164, R24 ;  /* 0x000000a4b418723c */ /* 0x040ff00000041818 */
[-C--:B------:R-:W-:Y:S08]  /*4810*/  HMMA.16816.F32.BF16 R28, R180, R166.reuse, R28 ;  /* 0x000000a6b41c723c */ /* 0x080ff0000004181c */
[----:B------:R-:W-:Y:S01]  /*4820*/  HMMA.16816.F32.BF16 R32, R168, R166, R32 ;  /* 0x000000a6a820723c */ /* 0x000fe20000041820 */
[----:B------:R-:W-:-:S07]  /*4830*/  @!P0 BRA `(.L_x_566) ;  /* 0x000000c000008947 */ /* 0x000fce0003800000 */
[----:B-1----:R-:W-:Y:S02]  /*4840*/  USHF.L.U32 UR9, UR21, 0x7, URZ ;  /* 0x0000000715097899 */ /* 0x002fe4000800063f */
[----:B------:R-:W-:Y:S02]  /*4850*/  UIADD3 UR14, UR8, 0x40, URZ ;  /* 0x00000040080e7890 */ /* 0x000fe4000fffe03f */
[----:B------:R-:W-:Y:S02]  /*4860*/  UIADD3 UR10, UR9, UR11, URZ ;  /* 0x0000000b090a7290 */ /* 0x000fe4000fffe03f */
[----:B------:R-:W-:Y:S02]  /*4870*/  UIADD3 UR12, UR9, 0x80, URZ ;  /* 0x00000080090c7890 */ /* 0x000fe4000fffe03f */
[----:B------:R-:W-:Y:S03]  /*4880*/  UIADD3 UR9, UR13, UR10, -UR6 ;  /* 0x0000000a0d097290 */ /* 0x000fe6000fffe806 */
[----:B------:R-:W-:Y:S01]  /*4890*/  UMOV UR10, UR13 ;  /* 0x0000000d000a7c82 */ /* 0x000fe20008000000 */
[----:B------:R-:W-:Y:S01]  /*48a0*/  IMAD.U32 R0, RZ, RZ, UR12 ;  /* 0x0000000cff007e24 */ /* 0x000fe2000f8e00ff */
[----:B------:R-:W-:Y:S04]  /*48b0*/  UISETP.GE.AND UP0, UPT, UR14, UR9, UPT ;  /* 0x000000090e00728c */ /* 0x000fe8000bf06270 */
[----:B------:R-:W-:Y:S02]  /*48c0*/  ISETP.LT.AND P0, PT, R0, UR6, PT ;  /* 0x0000000600007c0c */ /* 0x000fe4000bf01270 */
[----:B------:R-:W-:Y:S11]  /*48d0*/  PLOP3.LUT P2, PT, PT, PT, UP0, 0x80, 0x0 ;  /* 0x000000000000781c */ /* 0x000ff60003f4f008 */
[----:B------:R-:W-:Y:S02]  /*48e0*/  @!UPT UIADD3 URZ, URZ, URZ, URZ ;  /* 0x0000003f3f3ff290 */ /* 0x000fe4000fffe03f */
[----:B------:R-:W-:-:S05]  /*48f0*/  @!P2 BRA P0, `(.L_x_567) ;  /* 0x000008200000a947 */ /* 0x000fca0000000000 */
.L_x_566:
[----:B-1----:R-:W-:Y:S01]  /*4900*/  IADD3 R164, R252, UR8, RZ ;  /* 0x00000008fca47c10 */ /* 0x002fe2000fffe0ff */
[----:B------:R-:W2:Y:S01]  /*4910*/  LDL R2, [R1+0xc] ;  /* 0x00000c0001027983 */ /* 0x000ea20000100800 */
[----:B------:R-:W-:Y:S01]  /*4920*/  UIADD3 UR9, -UR10, UR6, -UR11 ;  /* 0x000000060a097290 */ /* 0x000fe2000fffe90b */
[----:B------:R-:W-:Y:S01]  /*4930*/  IMAD.U32 R0, RZ, RZ, UR21 ;  /* 0x00000015ff007e24 */ /* 0x000fe2000f8e00ff */
[C---:B------:R-:W-:Y:S01]  /*4940*/  IADD3 R172, R164.reuse, 0x8, RZ ;  /* 0x00000008a4ac7810 */ /* 0x040fe20007ffe0ff */
[----:B------:R-:W-:Y:S02]  /*4950*/  UIADD3 UR12, UR6, 0x1, -UR11 ;  /* 0x00000001060c7890 */ /* 0x000fe4000fffe80b */
[----:B------:R-:W-:Y:S01]  /*4960*/  UMOV UR13, UR10 ;  /* 0x0000000a000d7c82 */ /* 0x000fe20008000000 */
[----:B------:R-:W-:Y:S01]  /*4970*/  IADD3 R3, R164, UR9, RZ ;  /* 0x00000009a4037c10 */ /* 0x000fe2000fffe0ff */
[----:B------:R-:W-:Y:S03]  /*4980*/  UIADD3 UR8, UR12, UR44, URZ ;  /* 0x0000002c0c087290 */ /* 0x000fe6000fffe03f */
[----:B------:R-:W-:Y:S03]  /*4990*/  IMNMX R3, RZ, R3, !PT ;  /* 0x00000003ff037217 */ /* 0x000fe60007800200 */
[----:B------:R-:W-:Y:S01]  /*49a0*/  IADD3 R173, R172, UR8, RZ ;  /* 0x00000008acad7c10 */ /* 0x000fe2000fffe0ff */
[----:B--2---:R-:W-:Y:S01]  /*49b0*/  IMAD R0, R0, 0x80, R2 ;  /* 0x0000008000007824 */ /* 0x004fe200078e0202 */
[----:B------:R-:W-:Y:S04]  /*49c0*/  IADD3 R2, R164, UR8, RZ ;  /* 0x00000008a4027c10 */ /* 0x000fe8000fffe0ff */
[----:B------:R-:W-:Y:S02]  /*49d0*/  IADD3 R171, R0, 0x1, RZ ;  /* 0x0000000100ab7810 */ /* 0x000fe40007ffe0ff */
[----:B------:R-:W-:Y:S02]  /*49e0*/  IMNMX R2, R2, UR6, PT ;  /* 0x0000000602027c17 */ /* 0x000fe4000b800200 */
[CC--:B------:R-:W-:Y:S02]  /*49f0*/  ISETP.GE.AND P2, PT, R0.reuse, R3.reuse, PT ;  /* 0x000000030000720c */ /* 0x0c0fe40003f46270 */
[CC--:B------:R-:W-:Y:S02]  /*4a00*/  ISETP.GE.AND P0, PT, R171.reuse, R3.reuse, PT ;  /* 0x00000003ab00720c */ /* 0x0c0fe40003f06270 */
[C---:B------:R-:W-:Y:S02]  /*4a10*/  IADD3 R170, R0.reuse, 0x8, RZ ;  /* 0x0000000800aa7810 */ /* 0x040fe40007ffe0ff */
[C---:B------:R-:W-:Y:S02]  /*4a20*/  IADD3 R169, R0.reuse, 0x9, RZ ;  /* 0x0000000900a97810 */ /* 0x040fe40007ffe0ff */
[C---:B------:R-:W-:Y:S02]  /*4a30*/  IADD3 R168, R0.reuse, 0x10, RZ ;  /* 0x0000001000a87810 */ /* 0x040fe40007ffe0ff */
[C---:B------:R-:W-:Y:S02]  /*4a40*/  IADD3 R167, R0.reuse, 0x11, RZ ;  /* 0x0000001100a77810 */ /* 0x040fe40007ffe0ff */
[C---:B------:R-:W-:Y:S02]  /*4a50*/  IADD3 R166, R0.reuse, 0x18, RZ ;  /* 0x0000001800a67810 */ /* 0x040fe40007ffe0ff */
[C---:B------:R-:W-:Y:S02]  /*4a60*/  IADD3 R165, R0.reuse, 0x19, RZ ;  /* 0x0000001900a57810 */ /* 0x040fe40007ffe0ff */
[-C--:B------:R-:W-:Y:S02]  /*4a70*/  ISETP.GE.OR P2, PT, R0, R2.reuse, !P2 ;  /* 0x000000020000720c */ /* 0x080fe40005746670 */
[-C--:B------:R-:W-:Y:S02]  /*4a80*/  ISETP.GE.OR P0, PT, R171, R2.reuse, !P0 ;  /* 0x00000002ab00720c */ /* 0x080fe40004706670 */
[-C--:B------:R-:W-:Y:S02]  /*4a90*/  ISETP.GE.AND P6, PT, R170, R3.reuse, PT ;  /* 0x00000003aa00720c */ /* 0x080fe40003fc6270 */
[-C--:B------:R-:W-:Y:S02]  /*4aa0*/  ISETP.GE.AND P5, PT, R169, R3.reuse, PT ;  /* 0x00000003a900720c */ /* 0x080fe40003fa6270 */
[-C--:B------:R-:W-:Y:S02]  /*4ab0*/  ISETP.GE.AND P4, PT, R168, R3.reuse, PT ;  /* 0x00000003a800720c */ /* 0x080fe40003f86270 */
[-C--:B------:R-:W-:Y:S02]  /*4ac0*/  ISETP.GE.AND P3, PT, R167, R3.reuse, PT ;  /* 0x00000003a700720c */ /* 0x080fe40003f66270 */
[----:B------:R-:W-:Y:S02]  /*4ad0*/  FSEL R4, R4, -INF , !P2 ;  /* 0xff80000004047808 */ /* 0x000fe40005000000 */
[-C--:B------:R-:W-:Y:S02]  /*4ae0*/  ISETP.GE.AND P2, PT, R166, R3.reuse, PT ;  /* 0x00000003a600720c */ /* 0x080fe40003f46270 */
[----:B------:R-:W-:Y:S02]  /*4af0*/  FSEL R5, R5, -INF , !P0 ;  /* 0xff80000005057808 */ /* 0x000fe40004000000 */
[----:B------:R-:W-:Y:S02]  /*4b00*/  ISETP.GE.AND P0, PT, R165, R3, PT ;  /* 0x00000003a500720c */ /* 0x000fe40003f06270 */
[----:B------:R-:W-:Y:S02]  /*4b10*/  IADD3 R3, R172, UR9, RZ ;  /* 0x00000009ac037c10 */ /* 0x000fe4000fffe0ff */
[-C--:B------:R-:W-:Y:S02]  /*4b20*/  ISETP.GE.OR P6, PT, R170, R2.reuse, !P6 ;  /* 0x00000002aa00720c */ /* 0x080fe400077c6670 */
[-C--:B------:R-:W-:Y:S02]  /*4b30*/  ISETP.GE.OR P5, PT, R169, R2.reuse, !P5 ;  /* 0x00000002a900720c */ /* 0x080fe40006fa6670 */
[----:B------:R-:W-:Y:S02]  /*4b40*/  IMNMX R3, RZ, R3, !PT ;  /* 0x00000003ff037217 */ /* 0x000fe40007800200 */
[-C--:B------:R-:W-:Y:S02]  /*4b50*/  ISETP.GE.OR P4, PT, R168, R2.reuse, !P4 ;  /* 0x00000002a800720c */ /* 0x080fe40006786670 */
[-C--:B------:R-:W-:Y:S02]  /*4b60*/  ISETP.GE.OR P3, PT, R167, R2.reuse, !P3 ;  /* 0x00000002a700720c */ /* 0x080fe40005f66670 */
[-C--:B------:R-:W-:Y:S02]  /*4b70*/  ISETP.GE.OR P2, PT, R166, R2.reuse, !P2 ;  /* 0x00000002a600720c */ /* 0x080fe40005746670 */
[----:B------:R-:W-:Y:S02]  /*4b80*/  ISETP.GE.OR P0, PT, R165, R2, !P0 ;  /* 0x00000002a500720c */ /* 0x000fe40004706670 */
[----:B------:R-:W-:Y:S02]  /*4b90*/  IMNMX R2, R173, UR6, PT ;  /* 0x00000006ad027c17 */ /* 0x000fe4000b800200 */
[----:B------:R-:W-:Y:S02]  /*4ba0*/  FSEL R16, R16, -INF , !P6 ;  /* 0xff80000010107808 */ /* 0x000fe40007000000 */
[-C--:B------:R-:W-:Y:S02]  /*4bb0*/  ISETP.GE.AND P6, PT, R0, R3.reuse, PT ;  /* 0x000000030000720c */ /* 0x080fe40003fc6270 */
[----:B------:R-:W-:Y:S02]  /*4bc0*/  FSEL R17, R17, -INF , !P5 ;  /* 0xff80000011117808 */ /* 0x000fe40006800000 */
[CC--:B------:R-:W-:Y:S02]  /*4bd0*/  ISETP.GE.AND P5, PT, R171.reuse, R3.reuse, PT ;  /* 0x00000003ab00720c */ /* 0x0c0fe40003fa6270 */
[----:B------:R-:W-:Y:S02]  /*4be0*/  IADD3 R172, R164, 0x20, RZ ;  /* 0x00000020a4ac7810 */ /* 0x000fe40007ffe0ff */
[-C--:B------:R-:W-:Y:S02]  /*4bf0*/  ISETP.GE.OR P6, PT, R0, R2.reuse, !P6 ;  /* 0x000000020000720c */ /* 0x080fe400077c6670 */
        /* <DEDUP_REMOVED lines=14> */
[C---:B------:R-:W-:Y:S02]  /*4ce0*/  IADD3 R164, R172.reuse, UR9, RZ ;  /* 0x00000009aca47c10 */ /* 0x040fe4000fffe0ff */
[----:B------:R-:W-:Y:S02]  /*4cf0*/  IADD3 R173, R172, UR8, RZ ;  /* 0x00000008acad7c10 */ /* 0x000fe4000fffe0ff */
[-C--:B------:R-:W-:Y:S02]  /*4d00*/  ISETP.GE.OR P4, PT, R170, R2.reuse, !P4 ;  /* 0x00000002aa00720c */ /* 0x080fe40006786670 */
[-C--:B------:R-:W-:Y:S02]  /*4d10*/  ISETP.GE.OR P3, PT, R169, R2.reuse, !P3 ;  /* 0x00000002a900720c */ /* 0x080fe40005f66670 */
[-C--:B------:R-:W-:Y:S02]  /*4d20*/  ISETP.GE.OR P2, PT, R168, R2.reuse, !P2 ;  /* 0x00000002a800720c */ /* 0x080fe40005746670 */
[-C--:B------:R-:W-:Y:S02]  /*4d30*/  ISETP.GE.OR P0, PT, R167, R2.reuse, !P0 ;  /* 0x00000002a700720c */ /* 0x080fe40004706670 */
[-C--:B------:R-:W-:Y:S02]  /*4d40*/  ISETP.GE.OR P6, PT, R166, R2.reuse, !P6 ;  /* 0x00000002a600720c */ /* 0x080fe400077c6670 */
[----:B------:R-:W-:Y:S02]  /*4d50*/  ISETP.GE.OR P5, PT, R165, R2, !P5 ;  /* 0x00000002a500720c */ /* 0x000fe40006fa6670 */
[----:B------:R-:W-:Y:S02]  /*4d60*/  IMNMX R2, RZ, R164, !PT ;  /* 0x000000a4ff027217 */ /* 0x000fe40007800200 */
[----:B------:R-:W-:Y:S02]  /*4d70*/  IMNMX R164, R173, UR6, PT ;  /* 0x00000006ada47c17 */ /* 0x000fe4000b800200 */
[----:B------:R-:W-:Y:S02]  /*4d80*/  FSEL R18, R18, -INF , !P4 ;  /* 0xff80000012127808 */ /* 0x000fe40006000000 */
[-C--:B------:R-:W-:Y:S02]  /*4d90*/  ISETP.GE.AND P4, PT, R0, R2.reuse, PT ;  /* 0x000000020000720c */ /* 0x080fe40003f86270 */
[----:B------:R-:W-:Y:S02]  /*4da0*/  FSEL R19, R19, -INF , !P3 ;  /* 0xff80000013137808 */ /* 0x000fe40005800000 */
[-C--:B------:R-:W-:Y:S02]  /*4db0*/  ISETP.GE.AND P3, PT, R171, R2.reuse, PT ;  /* 0x00000002ab00720c */ /* 0x080fe40003f66270 */
[----:B------:R-:W-:Y:S02]  /*4dc0*/  IADD3 R172, R3, UR9, RZ ;  /* 0x0000000903ac7c10 */ /* 0x000fe4000fffe0ff */
[----:B------:R-:W-:Y:S02]  /*4dd0*/  FSEL R22, R22, -INF , !P2 ;  /* 0xff80000016167808 */ /* 0x000fe40005000000 */
[-C--:B------:R-:W-:Y:S02]  /*4de0*/  ISETP.GE.AND P2, PT, R170, R2.reuse, PT ;  /* 0x00000002aa00720c */ /* 0x080fe40003f46270 */
[----:B------:R-:W-:Y:S02]  /*4df0*/  FSEL R23, R23, -INF , !P0 ;  /* 0xff80000017177808 */ /* 0x000fe40004000000 */
[----:B------:R-:W-:Y:S02]  /*4e00*/  ISETP.GE.AND P0, PT, R169, R2, PT ;  /* 0x00000002a900720c */ /* 0x000fe40003f06270 */
        /* <DEDUP_REMOVED lines=10> */
[----:B------:R-:W-:Y:S02]  /*4eb0*/  IADD3 R2, R3, UR8, RZ ;  /* 0x0000000803027c10 */ /* 0x000fe4000fffe0ff */
[----:B------:R-:W-:Y:S02]  /*4ec0*/  ISETP.GE.OR P2, PT, R170, R164, !P2 ;  /* 0x000000a4aa00720c */ /* 0x000fe40005746670 */
[----:B------:R-:W-:Y:S02]  /*4ed0*/  IMNMX R3, RZ, R172, !PT ;  /* 0x000000acff037217 */ /* 0x000fe40007800200 */
[-C--:B------:R-:W-:Y:S02]  /*4ee0*/  ISETP.GE.OR P0, PT, R169, R164.reuse, !P0 ;  /* 0x000000a4a900720c */ /* 0x080fe40004706670 */
[----:B------:R-:W-:Y:S02]  /*4ef0*/  IMNMX R2, R2, UR6, PT ;  /* 0x0000000602027c17 */ /* 0x000fe4000b800200 */
[----:B------:R-:W-:Y:S02]  /*4f00*/  FSEL R12, R12, -INF , !P2 ;  /* 0xff8000000c0c7808 */ /* 0x000fe40005000000 */
[-C--:B------:R-:W-:Y:S02]  /*4f10*/  ISETP.GE.AND P2, PT, R0, R3.reuse, PT ;  /* 0x000000030000720c */ /* 0x080fe40003f46270 */
[----:B------:R-:W-:Y:S02]  /*4f20*/  FSEL R13, R13, -INF , !P0 ;  /* 0xff8000000d0d7808 */ /* 0x000fe40004000000 */
[-C--:B------:R-:W-:Y:S02]  /*4f30*/  ISETP.GE.AND P0, PT, R171, R3.reuse, PT ;  /* 0x00000003ab00720c */ /* 0x080fe40003f06270 */
[-C--:B------:R-:W-:Y:S02]  /*4f40*/  ISETP.GE.OR P6, PT, R168, R164.reuse, !P6 ;  /* 0x000000a4a800720c */ /* 0x080fe400077c6670 */
[-C--:B------:R-:W-:Y:S02]  /*4f50*/  ISETP.GE.OR P5, PT, R167, R164.reuse, !P5 ;  /* 0x000000a4a700720c */ /* 0x080fe40006fa6670 */
[-C--:B------:R-:W-:Y:S02]  /*4f60*/  ISETP.GE.OR P4, PT, R166, R164.reuse, !P4 ;  /* 0x000000a4a600720c */ /* 0x080fe40006786670 */
[----:B------:R-:W-:Y:S02]  /*4f70*/  ISETP.GE.OR P3, PT, R165, R164, !P3 ;  /* 0x000000a4a500720c */ /* 0x000fe40005f66670 */
        /* <DEDUP_REMOVED lines=26> */
.L_x_567:
[C---:B------:R-:W-:Y:S01]  /*5120*/  FMUL.FTZ R164, R241.reuse, 1.4426950216293334961 ;  /* 0x3fb8aa3bf1a47820 */ /* 0x040fe20000410000 */
[----:B------:R-:W-:Y:S01]  /*5130*/  FSETP.NEU.FTZ.AND P0, PT, R241, -INF , PT ;  /* 0xff800000f100780b */ /* 0x000fe20003f1d000 */
[----:B------:R-:W-:Y:S01]  /*5140*/  FMUL.FTZ R3, R242, 1.4426950216293334961 ;  /* 0x3fb8aa3bf2037820 */ /* 0x000fe20000410000 */
[----:B------:R-:W-:Y:S01]  /*5150*/  MOV R197, 0x40 ;  /* 0x0000004000c57802 */ /* 0x000fe20000000f00 */
[----:B------:R-:W-:Y:S01]  /*5160*/  FMUL.FTZ R2, R239, 1.4426950216293334961 ;  /* 0x3fb8aa3bef027820 */ /* 0x000fe20000410000 */
[----:B------:R-:W-:Y:S01]  /*5170*/  FSEL R164, R164, RZ, P0 ;  /* 0x000000ffa4a47208 */ /* 0x000fe20000000000 */
[----:B------:R-:W-:Y:S01]  /*5180*/  FMUL.FTZ R0, R240, 1.4426950216293334961 ;  /* 0x3fb8aa3bf0007820 */ /* 0x000fe20000410000 */
[----:B------:R-:W-:Y:S01]  /*5190*/  FSETP.NEU.FTZ.AND P0, PT, R242, -INF , PT ;  /* 0xff800000f200780b */ /* 0x000fe20003f1d000 */
[----:B------:R-:W-:Y:S01]  /*51a0*/  UISETP.GT.AND UP3, UPT, UR7, UR19, UPT ;  /* 0x000000130700728c */ /* 0x000fe2000bf64270 */
[----:B------:R-:W-:Y:S01]  /*51b0*/  SEL R197, R197, 0xffffffc0, !P1 ;  /* 0xffffffc0c5c57807 */ /* 0x000fe20004800000 */
[--C-:B------:R-:W-:Y:S01]  /*51c0*/  FFMA.FTZ R4, R4, c[0x0][0x23c], -R164.reuse ;  /* 0x00008f0004047a23 */ /* 0x100fe200000108a4 */
[----:B------:R-:W-:Y:S01]  /*51d0*/  FSEL R3, R3, RZ, P0 ;  /* 0x000000ff03037208 */ /* 0x000fe20000000000 */
[--C-:B------:R-:W-:Y:S01]  /*51e0*/  FFMA.FTZ R5, R5, c[0x0][0x23c], -R164.reuse ;  /* 0x00008f0005057a23 */ /* 0x100fe200000108a4 */
[----:B------:R-:W-:Y:S01]  /*51f0*/  FSETP.NEU.FTZ.AND P0, PT, R239, -INF , PT ;  /* 0xff800000ef00780b */ /* 0x000fe20003f1d000 */
[----:B------:R-:W-:Y:S01]  /*5200*/  MUFU.EX2 R203, R4 ;  /* 0x0000000400cb7308 */ /* 0x000fe20000000800 */
[----:B------:R-:W-:Y:S02]  /*5210*/  FFMA.FTZ R16, R16, c[0x0][0x23c], -R164 ;  /* 0x00008f0010107a23 */ /* 0x000fe400000108a4 */
[----:B------:R-:W-:Y:S01]  /*5220*/  FSEL R2, R2, RZ, P0 ;  /* 0x000000ff02027208 */ /* 0x000fe20000000000 */
[--C-:B------:R-:W-:Y:S01]  /*5230*/  FFMA.FTZ R18, R18, c[0x0][0x23c], -R3.reuse ;  /* 0x00008f0012127a23 */ /* 0x100fe20000010803 */
[----:B------:R-:W-:Y:S01]  /*5240*/  FSETP.NEU.FTZ.AND P0, PT, R240, -INF , PT ;  /* 0xff800000f000780b */ /* 0x000fe20003f1d000 */
[--C-:B------:R-:W-:Y:S02]  /*5250*/  FFMA.FTZ R19, R19, c[0x0][0x23c], -R3.reuse ;  /* 0x00008f0013137a23 */ /* 0x100fe40000010803 */
[--C-:B------:R-:W-:Y:S01]  /*5260*/  FFMA.FTZ R34, R34, c[0x0][0x23c], -R3.reuse ;  /* 0x00008f0022227a23 */ /* 0x100fe20000010803 */
[----:B------:R-:W-:Y:S01]  /*5270*/  FSEL R0, R0, RZ, P0 ;  /* 0x000000ff00007208 */ /* 0x000fe20000000000 */
[--C-:B------:R-:W-:Y:S01]  /*5280*/  FFMA.FTZ R28, R28, c[0x0][0x23c], -R2.reuse ;  /* 0x00008f001c1c7a23 */ /* 0x100fe20000010802 */
[----:B------:R-:W1:Y:S01]  /*5290*/  MUFU.EX2 R183, R5 ;  /* 0x0000000500b77308 */ /* 0x000e620000000800 */
[--C-:B------:R-:W-:Y:S01]  /*52a0*/  FFMA.FTZ R6, R6, c[0x0][0x23c], -R3.reuse ;  /* 0x00008f0006067a23 */ /* 0x100fe20000010803 */
[----:B------:R-:W-:Y:S01]  /*52b0*/  PLOP3.LUT P0, PT, PT, PT, UP3, 0x80, 0x0 ;  /* 0x000000000000781c */ /* 0x000fe20003f0f038 */
        /* <DEDUP_REMOVED lines=81> */
[----:B---3--:R-:W-:Y:S03]  /*57d0*/  SHF.L.U32 R3, R200, 0x1, RZ ;  /* 0x00000001c8037819 */ /* 0x008fe600000006ff */
[----:B------:R-:W-:Y:S01]  /*57e0*/  STS [R210+0x21400], R4 ;  /* 0x02140004d2007388 */ /* 0x000fe20000000800 */
[----:B----4-:R-:W-:Y:S02]  /*57f0*/  F2FP.BF16.PACK_AB R2, R223, R225 ;  /* 0x000000e1df02723e */ /* 0x010fe400000010ff */
[-C--:B------:R-:W-:Y:S02]  /*5800*/  IADD3 R184, R198, R3.reuse, RZ ;  /* 0x00000003c6b87210 */ /* 0x080fe40007ffe0ff */
[----:B------:R-:W-:Y:S01]  /*5810*/  F2FP.BF16.PACK_AB R0, R218, R220 ;  /* 0x000000dcda00723e */ /* 0x000fe200000010ff */
[----:B------:R-:W-:Y:S01]  /*5820*/  STS [R211+0x21000], R2 ;  /* 0x02100002d3007388 */ /* 0x000fe20000000800 */
[C---:B------:R-:W-:Y:S02]  /*5830*/  IADD3 R185, R197.reuse, R3, RZ ;  /* 0x00000003c5b97210 */ /* 0x040fe40007ffe0ff */
[----:B------:R-:W-:Y:S01]  /*5840*/  IADD3 R188, R197, R184, RZ ;  /* 0x000000b8c5bc7210 */ /* 0x000fe20007ffe0ff */
[----:B------:R-:W-:Y:S04]  /*5850*/  STS [R211+0x21400], R0 ;  /* 0x02140000d3007388 */ /* 0x000fe80000000800 */
[----:B------:R-:W-:Y:S08]  /*5860*/  LDSM.16.M88.4 R32, [R3+0x8000] ;  /* 0x008000000320783b */ /* 0x000ff00000000200 */
[----:B------:R-:W1:Y:S08]  /*5870*/  LDSM.16.M88.4 R16, [R193+0x14000] ;  /* 0x01400000c110783b */ /* 0x000e700000000200 */
[----:B------:R-:W2:Y:S08]  /*5880*/  LDSM.16.M88.4 R28, [R3+0x9000] ;  /* 0x00900000031c783b */ /* 0x000eb00000000200 */
[----:B------:R-:W3:Y:S08]  /*5890*/  LDSM.16.M88.4 R164, [R193+0x14800] ;  /* 0x01480000c1a4783b */ /* 0x000ef00000000200 */
[----:B------:R-:W-:Y:S08]  /*58a0*/  LDSM.16.M88.4 R168, [R184+0x8000] ;  /* 0x00800000b8a8783b */ /* 0x000ff00000000200 */
[----:B------:R-:W4:Y:S01]  /*58b0*/  LDSM.16.M88.4 R172, [R194+0x14000] ;  /* 0x01400000c2ac783b */ /* 0x000f220000000200 */
        /* <DEDUP_REMOVED lines=158> */
[C---:B------:R-:W-:Y:S01]  /*62a0*/  IMAD.U32 R0, R5.reuse, -0x40, RZ ;  /* 0xffffffc005007824 */ /* 0x040fe200078e00ff */
[----:B------:R-:W-:Y:S04]  /*62b0*/  UISETP.NE.U32.AND UP0, UPT, UR8, 0x1, UPT ;  /* 0x000000010800788c */ /* 0x000fe8000bf05070 */
[C---:B------:R-:W-:Y:S01]  /*62c0*/  LEA R2, P2, R0.reuse, R206, 0x1 ;  /* 0x000000ce00027211 */ /* 0x040fe200078408ff */
[----:B------:R-:W-:Y:S03]  /*62d0*/  USEL UR8, UR43, 0x4000, !UP0 ;  /* 0x000040002b087887 */ /* 0x000fe6000c000000 */
[----:B------:R-:W-:Y:S01]  /*62e0*/  LEA.HI.X.SX32 R0, R0, R207, 0x1, P2 ;  /* 0x000000cf00007211 */ /* 0x000fe200010f0eff */
[----:B------:R-:W-:Y:S02]  /*62f0*/  IMAD.MOV.U32 R206, RZ, RZ, R2 ;  /* 0x000000ffffce7224 */ /* 0x000fe400078e0002 */
[----:B------:R-:W-:Y:S02]  /*6300*/  IADD3 R208, R208, UR8, RZ ;  /* 0x00000008d0d07c10 */ /* 0x000fe4000fffe0ff */
[----:B------:R-:W-:Y:S01]  /*6310*/  IMAD.MOV.U32 R207, RZ, RZ, R0 ;  /* 0x000000ffffcf7224 */ /* 0x000fe200078e0000 */
[C---:B------:R-:W-:Y:S02]  /*6320*/  LEA R4, P2, R5.reuse, R206, 0x6 ;  /* 0x000000ce05047211 */ /* 0x040fe400078430ff */
        /* <DEDUP_REMOVED lines=10> */
.L_x_568:
[----:B------:R-:W-:Y:S01]  /*63d0*/  F2FP.BF16.PACK_AB R12, R183, R203 ;  /* 0x000000cbb70c723e */ /* 0x000fe200000010ff */
[----:B------:R2:W5:Y:S01]  /*63e0*/  LDL R201, [R1] ;  /* 0x0000000001c97983 */ /* 0x0005620000100800 */
        /* <DEDUP_REMOVED lines=144> */
.L_x_569:
[----:B------:R-:W-:Y:S01]  /*6cf0*/  LDSM.16.M88.4 R32, [R3+0x1c000] ;  /* 0x01c000000320783b */ /* 0x000fe20000000200 */
[C---:B------:R-:W-:Y:S01]  /*6d00*/  IADD3 R203, R252.reuse, -0x40, RZ ;  /* 0xffffffc0fccb7810 */ /* 0x040fe20007ffe0ff */
[----:B------:R-:W-:Y:S01]  /*6d10*/  IMAD.MOV.U32 R217, RZ, RZ, c[0x0][0x22c] ;  /* 0x00008b00ffd97624 */ /* 0x000fe200078e00ff */
[C---:B------:R-:W-:Y:S01]  /*6d20*/  IADD3 R2, R252.reuse, -0x40, RZ ;  /* 0xffffffc0fc027810 */ /* 0x040fe20007ffe0ff */
[----:B------:R-:W-:Y:S01]  /*6d30*/  IMAD.MOV.U32 R216, RZ, RZ, c[0x0][0x22c] ;  /* 0x00008b00ffd87624 */ /* 0x000fe200078e00ff */
[----:B------:R-:W2:Y:S01]  /*6d40*/  LDSM.16.MT88.4 R16, [R189] ;  /* 0x00000000bd10783b */ /* 0x000ea20000004200 */
[----:B------:R-:W-:Y:S01]  /*6d50*/  IMAD.SHL.U32 R203, R203, 0x4, RZ ;  /* 0x00000004cbcb7824 */ /* 0x000fe200078e00ff */
[----:B------:R-:W-:Y:S01]  /*6d60*/  IADD3 R202, R252, -0x40, RZ ;  /* 0xffffffc0fcca7810 */ /* 0x000fe20007ffe0ff */
[----:B------:R-:W-:Y:S01]  /*6d70*/  IMAD R217, R217, c[0x0][0x1c0], RZ ;  /* 0x00007000d9d97a24 */ /* 0x000fe200078e02ff */
[----:B------:R-:W-:Y:S01]  /*6d80*/  ULOP3.LUT UR8, UR7, 0x1, URZ, 0xc0, !UPT ;  /* 0x0000000107087892 */ /* 0x000fe2000f8ec03f */
[----:B------:R-:W3:Y:S01]  /*6d90*/  LDSM.16.M88.4 R28, [R3+0x1d000] ;  /* 0x01d00000031c783b */ /* 0x000ee20000000200 */
[----:B------:R-:W-:Y:S01]  /*6da0*/  SHF.R.S32.HI R202, RZ, 0x1f, R202 ;  /* 0x0000001fffca7819 */ /* 0x000fe200000114ca */
[----:B------:R-:W-:Y:S01]  /*6db0*/  IMAD.SHL.U32 R217, R217, 0x20, RZ ;  /* 0x00000020d9d97824 */ /* 0x000fe200078e00ff */
[----:B------:R-:W-:Y:S01]  /*6dc0*/  UISETP.NE.U32.AND UP0, UPT, UR8, 0x1, UPT ;  /* 0x000000010800788c */ /* 0x000fe2000bf05070 */
[----:B------:R-:W-:Y:S01]  /*6dd0*/  IMAD R216, R216, c[0x0][0x1c0], RZ ;  /* 0x00007000d8d87a24 */ /* 0x000fe200078e02ff */
[----:B------:R-:W4:Y:S01]  /*6de0*/  LDSM.16.MT88.4 R164, [R189+0x4000] ;  /* 0x00400000bda4783b */ /* 0x000f220000004200 */
[----:B------:R-:W-:Y:S01]  /*6df0*/  SHF.L.U64.HI R2, R2, 0x2, R202 ;  /* 0x0000000202027819 */ /* 0x000fe200000102ca */
[----:B------:R-:W-:Y:S01]  /*6e00*/  IMAD.MOV.U32 R202, RZ, RZ, c[0x0][0x22c] ;  /* 0x00008b00ffca7624 */ /* 0x000fe200078e00ff */
[----:B------:R-:W-:Y:S01]  /*6e10*/  UISETP.GT.AND UP2, UPT, UR7, UR19, UPT ;  /* 0x000000130700728c */ /* 0x000fe2000bf44270 */
[----:B------:R-:W-:Y:S01]  /*6e20*/  IMAD R216, R216, 0x28, RZ ;  /* 0x00000028d8d87824 */ /* 0x000fe200078e02ff */
[----:B------:R-:W-:Y:S01]  /*6e30*/  LDSM.16.M88.4 R168, [R184+0x1c000] ;  /* 0x01c00000b8a8783b */ /* 0x000fe20000000200 */
[----:B------:R-:W-:Y:S01]  /*6e40*/  IMAD R202, R202, c[0x0][0x1c0], RZ ;  /* 0x00007000caca7a24 */ /* 0x000fe200078e02ff */
[----:B------:R-:W-:Y:S01]  /*6e50*/  UIADD3 UR7, UR7, -0x1, URZ ;  /* 0xffffffff07077890 */ /* 0x000fe2000fffe03f */
[----:B------:R-:W-:Y:S02]  /*6e60*/  IMAD.MOV.U32 R213, RZ, RZ, c[0x0][0x22c] ;  /* 0x00008b00ffd57624 */ /* 0x000fe400078e00ff */
[----:B------:R-:W1:Y:S01]  /*6e70*/  LDSM.16.MT88.4 R172, [R189+0x800] ;  /* 0x00080000bdac783b */ /* 0x000e620000004200 */
[----:B------:R-:W-:Y:S02]  /*6e80*/  IMAD.SHL.U32 R202, R202, 0x10, RZ ;  /* 0x00000010caca7824 */ /* 0x000fe400078e00ff */
[----:B------:R-:W-:Y:S02]  /*6e90*/  IMAD R213, R213, c[0x0][0x1c0], RZ ;  /* 0x00007000d5d57a24 */ /* 0x000fe400078e02ff */
[----:B------:R-:W1:Y:S02]  /*6ea0*/  LDSM.16.M88.4 R176, [R184+0x1d000] ;  /* 0x01d00000b8b0783b */ /* 0x000e640000000200 */
[----:B-1----:R-:W-:Y:S02]  /*6eb0*/  IMAD.MOV.U32 R0, RZ, RZ, c[0x0][0x22c] ;  /* 0x00008b00ff007624 */ /* 0x002fe400078e00ff */
[----:B------:R-:W-:Y:S01]  /*6ec0*/  IMAD R213, R213, 0x38, RZ ;  /* 0x00000038d5d57824 */ /* 0x000fe200078e02ff */
[----:B------:R-:W1:Y:S01]  /*6ed0*/  LDSM.16.MT88.4 R180, [R189+0x4800] ;  /* 0x00480000bdb4783b */ /* 0x000e620000004200 */
[----:B------:R-:W-:Y:S04]  /*6ee0*/  IMAD R0, R0, c[0x0][0x1c0], RZ ;  /* 0x0000700000007a24 */ /* 0x000fe800078e02ff */
[----:B------:R-:W-:Y:S01]  /*6ef0*/  IMAD.U32 R0, R0, -0x40, RZ ;  /* 0xffffffc000007824 */ /* 0x000fe200078e00ff */
[-C--:B--2---:R-:W-:Y:S08]  /*6f00*/  HMMA.16816.F32.BF16 R4, R32, R16.reuse, RZ ;  /* 0x000000102004723c */ /* 0x084ff000000418ff */
[C---:B---3--:R-:W-:Y:S08]  /*6f10*/  HMMA.16816.F32.BF16 R8, R28.reuse, R16, RZ ;  /* 0x000000101c08723c */ /* 0x048ff000000418ff */
[-C--:B------:R-:W-:Y:S08]  /*6f20*/  HMMA.16816.F32.BF16 R12, R28, R18.reuse, RZ ;  /* 0x000000121c0c723c */ /* 0x080ff000000418ff */
[C---:B------:R-:W-:Y:S08]  /*6f30*/  HMMA.16816.F32.BF16 R16, R32.reuse, R18, RZ ;  /* 0x000000122010723c */ /* 0x040ff000000418ff */
[-C--:B----4-:R-:W-:Y:S08]  /*6f40*/  HMMA.16816.F32.BF16 R20, R32, R164.reuse, RZ ;  /* 0x000000a42014723c */ /* 0x090ff000000418ff */
[C---:B------:R-:W-:Y:S08]  /*6f50*/  HMMA.16816.F32.BF16 R24, R28.reuse, R164, RZ ;  /* 0x000000a41c18723c */ /* 0x040ff000000418ff */
[-C--:B------:R-:W-:Y:S08]  /*6f60*/  HMMA.16816.F32.BF16 R28, R28, R166.reuse, RZ ;  /* 0x000000a61c1c723c */ /* 0x080ff000000418ff */
[----:B------:R-:W-:Y:S01]  /*6f70*/  HMMA.16816.F32.BF16 R32, R32, R166, RZ ;  /* 0x000000a62020723c */ /* 0x000fe200000418ff */
[----:B------:R-:W-:Y:S07]  /*6f80*/  LDSM.16.M88.4 R164, [R185+0x1c000] ;  /* 0x01c00000b9a4783b */ /* 0x000fee0000000200 */
[-C--:B------:R-:W-:Y:S08]  /*6f90*/  HMMA.16816.F32.BF16 R4, R168, R172.reuse, R4 ;  /* 0x000000aca804723c */ /* 0x080ff00000041804 */
[C---:B------:R-:W-:Y:S08]  /*6fa0*/  HMMA.16816.F32.BF16 R8, R176.reuse, R172, R8 ;  /* 0x000000acb008723c */ /* 0x040ff00000041808 */
[-C--:B------:R-:W-:Y:S08]  /*6fb0*/  HMMA.16816.F32.BF16 R12, R176, R174.reuse, R12 ;  /* 0x000000aeb00c723c */ /* 0x080ff0000004180c */
[C---:B------:R-:W-:Y:S01]  /*6fc0*/  HMMA.16816.F32.BF16 R16, R168.reuse, R174, R16 ;  /* 0x000000aea810723c */ /* 0x040fe20000041810 */
[----:B------:R-:W2:Y:S07]  /*6fd0*/  LDSM.16.MT88.4 R172, [R189+0x1000] ;  /* 0x00100000bdac783b */ /* 0x000eae0000004200 */
[-C--:B-1----:R-:W-:Y:S08]  /*6fe0*/  HMMA.16816.F32.BF16 R20, R168, R180.reuse, R20 ;  /* 0x000000b4a814723c */ /* 0x082ff00000041814 */
[C---:B------:R-:W-:Y:S08]  /*6ff0*/  HMMA.16816.F32.BF16 R24, R176.reuse, R180, R24 ;  /* 0x000000b4b018723c */ /* 0x040ff00000041818 */
[-C--:B------:R-:W-:Y:S01]  /*7000*/  HMMA.16816.F32.BF16 R28, R176, R182.reuse, R28 ;  /* 0x000000b6b01c723c */ /* 0x080fe2000004181c */
[----:B------:R-:W1:Y:S07]  /*7010*/  LDSM.16.M88.4 R176, [R185+0x1d000] ;  /* 0x01d00000b9b0783b */ /* 0x000e6e0000000200 */
[----:B------:R-:W-:Y:S01]  /*7020*/  HMMA.16816.F32.BF16 R32, R168, R182, R32 ;  /* 0x000000b6a820723c */ /* 0x000fe20000041820 */
[----:B------:R-:W3:Y:S05]  /*7030*/  LDSM.16.MT88.4 R168, [R189+0x5000] ;  /* 0x00500000bda8783b */ /* 0x000eea0000004200 */
[----:B------:R-:W-:Y:S02]  /*7040*/  LDSM.16.M88.4 R180, [R188+0x1d000] ;  /* 0x01d00000bcb4783b */ /* 0x000fe40000000200 */
[-C--:B--2---:R-:W-:Y:S08]  /*7050*/  HMMA.16816.F32.BF16 R4, R164, R172.reuse, R4 ;  /* 0x000000aca404723c */ /* 0x084ff00000041804 */
[C---:B-1----:R-:W-:Y:S08]  /*7060*/  HMMA.16816.F32.BF16 R8, R176.reuse, R172, R8 ;  /* 0x000000acb008723c */ /* 0x042ff00000041808 */
        /* <DEDUP_REMOVED lines=41> */
[C---:B------:R-:W-:Y:S08]  /*7300*/  HMMA.16816.F32.BF16 R24, R180.reuse, R164, R24 ;  /* 0x000000a4b418723c */ /* 0x040ff00000041818 */
[-C--:B------:R-:W-:Y:S01]  /*7310*/  HMMA.16816.F32.BF16 R28, R180, R166.reuse, R28 ;  /* 0x000000a6b41c723c */ /* 0x080fe2000004181c */
[----:B------:R-:W2:Y:S07]  /*7320*/  LDSM.16.MT88.4 R180, [R189+0x7000] ;  /* 0x00700000bdb4783b */ /* 0x000eae0000004200 */
[----:B------:R-:W-:Y:S01]  /*7330*/  HMMA.16816.F32.BF16 R32, R172, R166, R32 ;  /* 0x000000a6ac20723c */ /* 0x000fe20000041820 */
[----:B------:R-:W-:Y:S05]  /*7340*/  LDSM.16.M88.4 R164, [R188+0x1e000] ;  /* 0x01e00000bca4783b */ /* 0x000fea0000000200 */
[----:B------:R-:W3:Y:S02]  /*7350*/  LDSM.16.MT88.4 R172, [R189+0x3800] ;  /* 0x00380000bdac783b */ /* 0x000ee40000004200 */
[-C--:B-1----:R-:W-:Y:S08]  /*7360*/  HMMA.16816.F32.BF16 R4, R168, R176.reuse, R4 ;  /* 0x000000b0a804723c */ /* 0x082ff00000041804 */
[C---:B------:R-:W-:Y:S08]  /*7370*/  HMMA.16816.F32.BF16 R8, R184.reuse, R176, R8 ;  /* 0x000000b0b808723c */ /* 0x040ff00000041808 */
[-C--:B------:R-:W-:Y:S08]  /*7380*/  HMMA.16816.F32.BF16 R12, R184, R178.reuse, R12 ;  /* 0x000000b2b80c723c */ /* 0x080ff0000004180c */
[C---:B------:R-:W-:Y:S01]  /*7390*/  HMMA.16816.F32.BF16 R16, R168.reuse, R178, R16 ;  /* 0x000000b2a810723c */ /* 0x040fe20000041810 */
[----:B------:R-:W1:Y:S07]  /*73a0*/  LDSM.16.M88.4 R176, [R188+0x1f000] ;  /* 0x01f00000bcb0783b */ /* 0x000e6e0000000200 */
[-C--:B--2---:R-:W-:Y:S08]  /*73b0*/  HMMA.16816.F32.BF16 R20, R168, R180.reuse, R20 ;  /* 0x000000b4a814723c */ /* 0x084ff00000041814 */
[C---:B------:R-:W-:Y:S08]  /*73c0*/  HMMA.16816.F32.BF16 R24, R184.reuse, R180, R24 ;  /* 0x000000b4b818723c */ /* 0x040ff00000041818 */
[-C--:B------:R-:W-:Y:S01]  /*73d0*/  HMMA.16816.F32.BF16 R28, R184, R182.reuse, R28 ;  /* 0x000000b6b81c723c */ /* 0x080fe2000004181c */
[----:B------:R-:W2:Y:S07]  /*73e0*/  LDSM.16.MT88.4 R184, [R189+0x7800] ;  /* 0x00780000bdb8783b */ /* 0x000eae0000004200 */
[----:B------:R-:W-:Y:S07]  /*73f0*/  HMMA.16816.F32.BF16 R32, R168, R182, R32 ;  /* 0x000000b6a820723c */ /* 0x000fee0000041820 */
[----:B------:R-:W-:Y:S01]  /*7400*/  @P0 IADD3 R170, P3, R203, UR16, RZ ;  /* 0x00000010cbaa0c10 */ /* 0x000fe2000ff7e0ff */
[-C--:B---3--:R-:W-:Y:S01]  /*7410*/  HMMA.16816.F32.BF16 R4, R164, R172.reuse, R4 ;  /* 0x000000aca404723c */ /* 0x088fe20000041804 */
[----:B------:R-:W-:Y:S04]  /*7420*/  @UP3 UIADD3 UR16, UP1, UR16, -0x100, URZ ;  /* 0xffffff0010103890 */ /* 0x000fe8000ff3e03f */
[----:B------:R-:W-:Y:S01]  /*7430*/  @P0 IADD3.X R171, R2, UR15, RZ, P3, !PT ;  /* 0x0000000f02ab0c10 */ /* 0x000fe20009ffe4ff */
[----:B------:R-:W-:Y:S01]  /*7440*/  @UP3 UIADD3.X UR15, UR15, -0x1, URZ, UP1, !UPT ;  /* 0xffffffff0f0f3890 */ /* 0x000fe20008ffe43f */
[C---:B------:R-:W-:Y:S01]  /*7450*/  LEA R203, P2, R0.reuse, R214, 0x2 ;  /* 0x000000d600cb7211 */ /* 0x040fe200078410ff */
[C---:B-1----:R-:W-:Y:S02]  /*7460*/  HMMA.16816.F32.BF16 R8, R176.reuse, R172, R8 ;  /* 0x000000acb008723c */ /* 0x042fe40000041808 */
[----:B------:R1:W5:Y:S02]  /*7470*/  @P0 LDG.E R241, [R170.64] ;  /* 0x00000004aaf10981 */ /* 0x000364000c1e1900 */
[----:B------:R-:W-:Y:S01]  /*7480*/  IMAD.MOV.U32 R2, RZ, RZ, R203 ;  /* 0x000000ffff027224 */ /* 0x000fe200078e00cb */
[----:B------:R-:W-:Y:S01]  /*7490*/  LEA.HI.X.SX32 R188, R0, R215, 0x2, P2 ;  /* 0x000000d700bc7211 */ /* 0x000fe200010f16ff */
[----:B------:R-:W-:Y:S01]  /*74a0*/  IMAD.MOV.U32 R0, RZ, RZ, c[0x0][0x22c] ;  /* 0x00008b00ff007624 */ /* 0x000fe200078e00ff */
[----:B------:R1:W5:Y:S01]  /*74b0*/  @P0 LDG.E R242, [R170.64+0x20] ;  /* 0x00002004aaf20981 */ /* 0x000362000c1e1900 */
[-C--:B------:R-:W-:Y:S04]  /*74c0*/  HMMA.16816.F32.BF16 R12, R176, R174.reuse, R12 ;  /* 0x000000aeb00c723c */ /* 0x080fe8000004180c */
[----:B------:R1:W5:Y:S01]  /*74d0*/  @P0 LDG.E R239, [R170.64+0x80] ;  /* 0x00008004aaef0981 */ /* 0x000362000c1e1900 */
[----:B------:R-:W-:Y:S01]  /*74e0*/  IMAD.MOV.U32 R3, RZ, RZ, R188 ;  /* 0x000000ffff037224 */ /* 0x000fe200078e00bc */
[CC--:B------:R-:W-:Y:S01]  /*74f0*/  LEA R168, P2, R219.reuse, R2.reuse, 0x2 ;  /* 0x00000002dba87211 */ /* 0x0c0fe200078410ff */
[----:B------:R-:W-:Y:S01]  /*7500*/  IMAD R0, R0, c[0x0][0x1c0], RZ ;  /* 0x0000700000007a24 */ /* 0x000fe200078e02ff */
[C---:B------:R-:W-:Y:S01]  /*7510*/  HMMA.16816.F32.BF16 R16, R164.reuse, R174, R16 ;  /* 0x000000aea410723c */ /* 0x040fe20000041810 */
[----:B------:R1:W5:Y:S03]  /*7520*/  @P0 LDG.E R240, [R170.64+0xa0] ;  /* 0x0000a004aaf00981 */ /* 0x000366000c1e1900 */
[-C--:B------:R-:W-:Y:S01]  /*7530*/  LEA.HI.X.SX32 R169, R219, R3.reuse, 0x2, P2 ;  /* 0x00000003dba97211 */ /* 0x080fe200010f16ff */
[----:B------:R-:W-:Y:S01]  /*7540*/  IMAD R0, R0, 0x18, RZ ;  /* 0x0000001800007824 */ /* 0x000fe200078e02ff */
[----:B------:R-:W-:Y:S01]  /*7550*/  RED.E.ADD.F32.FTZ.RN.STRONG.GPU [R2.64], R4 ;  /* 0x000000040200798e */ /* 0x000fe2000c10e784 */
[CC--:B------:R-:W-:Y:S01]  /*7560*/  LEA R172, P0, R202.reuse, R2.reuse, 0x2 ;  /* 0x00000002caac7211 */ /* 0x0c0fe200078010ff */
[-C--:B--2---:R-:W-:Y:S03]  /*7570*/  HMMA.16816.F32.BF16 R20, R164, R184.reuse, R20 ;  /* 0x000000b8a414723c */ /* 0x084fe60000041814 */
[----:B------:R-:W-:Y:S01]  /*7580*/  RED.E.ADD.F32.FTZ.RN.STRONG.GPU [R168.64], R5 ;  /* 0x00000005a800798e */ /* 0x000fe2000c10e784 */
[-C--:B------:R-:W-:Y:S04]  /*7590*/  LEA.HI.X.SX32 R173, R202, R3.reuse, 0x2, P0 ;  /* 0x00000003caad7211 */ /* 0x080fe800000f16ff */
[C---:B------:R-:W-:Y:S01]  /*75a0*/  HMMA.16816.F32.BF16 R24, R176.reuse, R184, R24 ;  /* 0x000000b8b018723c */ /* 0x040fe20000041818 */
[----:B------:R2:W-:Y:S07]  /*75b0*/  RED.E.ADD.F32.FTZ.RN.STRONG.GPU [R172.64], R6 ;  /* 0x00000006ac00798e */ /* 0x0005ee000c10e784 */
[-C--:B------:R-:W-:Y:S04]  /*75c0*/  HMMA.16816.F32.BF16 R28, R176, R186.reuse, R28 ;  /* 0x000000bab01c723c */ /* 0x080fe8000004181c */
[CC--:B-1----:R-:W-:Y:S04]  /*75d0*/  LEA R170, P2, R0.reuse, R2.reuse, 0x2 ;  /* 0x0000000200aa7211 */ /* 0x0c2fe800078410ff */
[----:B------:R-:W-:Y:S04]  /*75e0*/  HMMA.16816.F32.BF16 R32, R164, R186, R32 ;  /* 0x000000baa420723c */ /* 0x000fe80000041820 */
[-C--:B------:R-:W-:Y:S01]  /*75f0*/  LEA.HI.X.SX32 R171, R0, R3.reuse, 0x2, P2 ;  /* 0x0000000300ab7211 */ /* 0x080fe200010f16ff */
[----:B------:R-:W-:Y:S02]  /*7600*/  IMAD.MOV.U32 R0, RZ, RZ, c[0x0][0x22c] ;  /* 0x00008b00ff007624 */ /* 0x000fe400078e00ff */
[CC--:B------:R-:W-:Y:S02]  /*7610*/  LEA R166, P0, R217.reuse, R2.reuse, 0x2 ;  /* 0x00000002d9a67211 */ /* 0x0c0fe400078010ff */
[----:B------:R-:W-:Y:S01]  /*7620*/  IMAD R0, R0, c[0x0][0x1c0], RZ ;  /* 0x0000700000007a24 */ /* 0x000fe200078e02ff */
[----:B------:R1:W-:Y:S02]  /*7630*/  RED.E.ADD.F32.FTZ.RN.STRONG.GPU [R170.64], R7 ;  /* 0x00000007aa00798e */ /* 0x0003e4000c10e784 */
[-C--:B------:R-:W-:Y:S01]  /*7640*/  LEA.HI.X.SX32 R167, R217, R3.reuse, 0x2, P0 ;  /* 0x00000003d9a77211 */ /* 0x080fe200000f16ff */
[----:B------:R-:W-:Y:S01]  /*7650*/  IMAD R0, R0, 0x30, RZ ;  /* 0x0000003000007824 */ /* 0x000fe200078e02ff */
[CC--:B------:R-:W-:Y:S02]  /*7660*/  LEA R164, P3, R216.reuse, R2.reuse, 0x2 ;  /* 0x00000002d8a47211 */ /* 0x0c0fe400078610ff */
[CC--:B--2---:R-:W-:Y:S01]  /*7670*/  LEA R6, P0, R213.reuse, R2.reuse, 0x2 ;  /* 0x00000002d5067211 */ /* 0x0c4fe200078010ff */
[----:B------:R2:W-:Y:S01]  /*7680*/  RED.E.ADD.F32.FTZ.RN.STRONG.GPU [R166.64], R8 ;  /* 0x00000008a600798e */ /* 0x0005e2000c10e784 */
[-C--:B------:R-:W-:Y:S02]  /*7690*/  LEA.HI.X.SX32 R165, R216, R3.reuse, 0x2, P3 ;  /* 0x00000003d8a57211 */ /* 0x080fe400018f16ff */
[CC--:B------:R-:W-:Y:S03]  /*76a0*/  LEA R4, P2, R0.reuse, R2.reuse, 0x2 ;  /* 0x0000000200047211 */ /* 0x0c0fe600078410ff */
[----:B------:R3:W-:Y:S01]  /*76b0*/  RED.E.ADD.F32.FTZ.RN.STRONG.GPU [R164.64], R9 ;  /* 0x00000009a400798e */ /* 0x0007e2000c10e784 */
[-C--:B------:R-:W-:Y:S01]  /*76c0*/  LEA.HI.X.SX32 R5, R0, R3.reuse, 0x2, P2 ;  /* 0x0000000300057211 */ /* 0x080fe200010f16ff */
[----:B------:R-:W-:Y:S04]  /*76d0*/  IMAD.MOV.U32 R0, RZ, RZ, c[0x0][0x22c] ;  /* 0x00008b00ff007624 */ /* 0x000fe800078e00ff */
[----:B------:R4:W-:Y:S01]  /*76e0*/  RED.E.ADD.F32.FTZ.RN.STRONG.GPU [R4.64], R10 ;  /* 0x0000000a0400798e */ /* 0x0009e2000c10e784 */
[----:B------:R-:W-:Y:S04]  /*76f0*/  IMAD R0, R0, c[0x0][0x1c0], RZ ;  /* 0x0000700000007a24 */ /* 0x000fe800078e02ff */
[----:B------:R-:W-:Y:S01]  /*7700*/  IMAD.SHL.U32 R0, R0, 0x10, RZ ;  /* 0x0000001000007824 */ /* 0x000fe200078e00ff */
[-C--:B-1----:R-:W-:Y:S04]  /*7710*/  LEA.HI.X.SX32 R7, R213, R3.reuse, 0x2, P0 ;  /* 0x00000003d5077211 */ /* 0x082fe800000f16ff */
[C---:B------:R-:W-:Y:S02]  /*7720*/  IADD3 R175, R0.reuse, 0x20, RZ ;  /* 0x0000002000af7810 */ /* 0x040fe40007ffe0ff */
[C---:B------:R-:W-:Y:S01]  /*7730*/  IADD3 R174, R0.reuse, 0x20, RZ ;  /* 0x0000002000ae7810 */ /* 0x040fe20007ffe0ff */
[----:B------:R1:W-:Y:S01]  /*7740*/  RED.E.ADD.F32.FTZ.RN.STRONG.GPU [R6.64], R11 ;  /* 0x0000000b0600798e */ /* 0x0003e2000c10e784 */
[----:B------:R-:W-:Y:S02]  /*7750*/  IADD3 R0, R0, 0x20, RZ ;  /* 0x0000002000007810 */ /* 0x000fe40007ffe0ff */
[CC--:B--2---:R-:W-:Y:S01]  /*7760*/  LEA R8, P3, R248.reuse, R2.reuse, 0x2 ;  /* 0x00000002f8087211 */ /* 0x0c4fe200078610ff */
[C---:B------:R-:W-:Y:S01]  /*7770*/  IMAD.IADD R174, R219.reuse, 0x1, R174 ;  /* 0x00000001dbae7824 */ /* 0x040fe200078e02ae */
[----:B------:R2:W-:Y:S01]  /*7780*/  RED.E.ADD.F32.FTZ.RN.STRONG.GPU [R2.64+0x80], R16 ;  /* 0x000080100200798e */ /* 0x0005e2000c10e784 */
[C---:B------:R-:W-:Y:S01]  /*7790*/  IMAD.IADD R0, R219.reuse, 0x1, R0 ;  /* 0x00000001db007824 */ /* 0x040fe200078e0200 */
[-C--:B---3--:R-:W-:Y:S03]  /*77a0*/  LEA.HI.X.SX32 R9, R248, R3.reuse, 0x2, P3 ;  /* 0x00000003f8097211 */ /* 0x088fe600018f16ff */
[----:B------:R3:W-:Y:S01]  /*77b0*/  RED.E.ADD.F32.FTZ.RN.STRONG.GPU [R168.64+0x80], R17 ;  /* 0x00008011a800798e */ /* 0x0007e2000c10e784 */
[----:B------:R-:W-:Y:S01]  /*77c0*/  IMAD.IADD R0, R219, 0x1, R0 ;  /* 0x00000001db007824 */ /* 0x000fe200078e0200 */
[CC--:B----4-:R-:W-:Y:S04]  /*77d0*/  LEA R4, P0, R175.reuse, R2.reuse, 0x2 ;  /* 0x00000002af047211 */ /* 0x0d0fe800078010ff */
[-C--:B------:R-:W-:Y:S02]  /*77e0*/  LEA.HI.X.SX32 R5, R175, R3.reuse, 0x2, P0 ;  /* 0x00000003af057211 */ /* 0x080fe400000f16ff */
[-C--:B------:R-:W-:Y:S03]  /*77f0*/  LEA R10, P0, R0, R2.reuse, 0x2 ;  /* 0x00000002000a7211 */ /* 0x080fe600078010ff */
[----:B------:R4:W-:Y:S01]  /*7800*/  RED.E.ADD.F32.FTZ.RN.STRONG.GPU [R4.64], R18 ;  /* 0x000000120400798e */ /* 0x0009e2000c10e784 */
[-C--:B-1----:R-:W-:Y:S02]  /*7810*/  LEA R6, P2, R174, R2.reuse, 0x2 ;  /* 0x00000002ae067211 */ /* 0x082fe400078410ff */
[-C--:B------:R-:W-:Y:S01]  /*7820*/  LEA.HI.X.SX32 R11, R0, R3.reuse, 0x2, P0 ;  /* 0x00000003000b7211 */ /* 0x080fe200000f16ff */
[----:B------:R-:W-:Y:S01]  /*7830*/  IMAD.MOV.U32 R0, RZ, RZ, c[0x0][0x22c] ;  /* 0x00008b00ff007624 */ /* 0x000fe200078e00ff */
[-C--:B------:R-:W-:Y:S02]  /*7840*/  LEA.HI.X.SX32 R7, R174, R3.reuse, 0x2, P2 ;  /* 0x00000003ae077211 */ /* 0x080fe400010f16ff */
[----:B--2---:R-:W-:Y:S01]  /*7850*/  IADD3 R16, R202, 0x60, RZ ;  /* 0x00000060ca107810 */ /* 0x004fe20007ffe0ff */
[----:B------:R-:W-:Y:S02]  /*7860*/  IMAD R0, R0, c[0x0][0x1c0], RZ ;  /* 0x0000700000007a24 */ /* 0x000fe400078e02ff */
[----:B------:R1:W-:Y:S01]  /*7870*/  RED.E.ADD.F32.FTZ.RN.STRONG.GPU [R6.64], R19 ;  /* 0x000000130600798e */ /* 0x0003e2000c10e784 */
[----:B---3--:R-:W-:Y:S01]  /*7880*/  IADD3 R17, R202, 0x60, RZ ;  /* 0x00000060ca117810 */ /* 0x008fe20007ffe0ff */
[----:B------:R-:W-:Y:S02]  /*7890*/  IMAD.SHL.U32 R0, R0, 0x10, RZ ;  /* 0x0000001000007824 */ /* 0x000fe400078e00ff */
[----:B------:R-:W-:Y:S01]  /*78a0*/  IMAD.IADD R16, R219, 0x1, R16 ;  /* 0x00000001db107824 */ /* 0x000fe200078e0210 */
[----:B------:R2:W-:Y:S02]  /*78b0*/  RED.E.ADD.F32.FTZ.RN.STRONG.GPU [R10.64], R12 ;  /* 0x0000000c0a00798e */ /* 0x0005e4000c10e784 */
[C---:B------:R-:W-:Y:S02]  /*78c0*/  IADD3 R173, R0.reuse, 0x40, RZ ;  /* 0x0000004000ad7810 */ /* 0x040fe40007ffe0ff */
[C---:B------:R-:W-:Y:S01]  /*78d0*/  IADD3 R172, R0.reuse, 0x40, RZ ;  /* 0x0000004000ac7810 */ /* 0x040fe20007ffe0ff */
[----:B------:R3:W-:Y:S01]  /*78e0*/  RED.E.ADD.F32.FTZ.RN.STRONG.GPU [R8.64], R13 ;  /* 0x0000000d0800798e */ /* 0x0007e2000c10e784 */
[----:B------:R-:W-:Y:S02]  /*78f0*/  IADD3 R0, R0, 0x40, RZ ;  /* 0x0000004000007810 */ /* 0x000fe40007ffe0ff */
[-C--:B----4-:R-:W-:Y:S01]  /*7900*/  LEA R4, P2, R247, R2.reuse, 0x2 ;  /* 0x00000002f7047211 */ /* 0x090fe200078410ff */
[C---:B------:R-:W-:Y:S02]  /*7910*/  IMAD.IADD R172, R219.reuse, 0x1, R172 ;  /* 0x00000001dbac7824 */ /* 0x040fe400078e02ac */
[----:B------:R-:W-:Y:S01]  /*7920*/  IMAD.IADD R0, R219, 0x1, R0 ;  /* 0x00000001db007824 */ /* 0x000fe200078e0200 */
[-C--:B------:R-:W-:Y:S03]  /*7930*/  LEA.HI.X.SX32 R5, R247, R3.reuse, 0x2, P2 ;  /* 0x00000003f7057211 */ /* 0x080fe600010f16ff */
[----:B------:R-:W-:Y:S02]  /*7940*/  IMAD.IADD R0, R219, 0x1, R0 ;  /* 0x00000001db007824 */ /* 0x000fe400078e0200 */
[----:B------:R4:W-:Y:S01]  /*7950*/  RED.E.ADD.F32.FTZ.RN.STRONG.GPU [R4.64], R14 ;  /* 0x0000000e0400798e */ /* 0x0009e2000c10e784 */
[CC--:B-1----:R-:W-:Y:S04]  /*7960*/  LEA R6, P0, R251.reuse, R2.reuse, 0x2 ;  /* 0x00000002fb067211 */ /* 0x0c2fe800078010ff */
[-C--:B------:R-:W-:Y:S02]  /*7970*/  LEA.HI.X.SX32 R7, R251, R3.reuse, 0x2, P0 ;  /* 0x00000003fb077211 */ /* 0x080fe400000f16ff */
[CC--:B--2---:R-:W-:Y:S03]  /*7980*/  LEA R12, P2, R172.reuse, R2.reuse, 0x2 ;  /* 0x00000002ac0c7211 */ /* 0x0c4fe600078410ff */
[----:B------:R1:W-:Y:S01]  /*7990*/  RED.E.ADD.F32.FTZ.RN.STRONG.GPU [R6.64], R15 ;  /* 0x0000000f0600798e */ /* 0x0003e2000c10e784 */
[-C--:B---3--:R-:W-:Y:S02]  /*79a0*/  LEA.HI.X.SX32 R13, R172, R3.reuse, 0x2, P2 ;  /* 0x00000003ac0d7211 */ /* 0x088fe400010f16ff */
[CC--:B------:R-:W-:Y:S02]  /*79b0*/  LEA R8, P3, R246.reuse, R2.reuse, 0x2 ;  /* 0x00000002f6087211 */ /* 0x0c0fe400078610ff */
[----:B------:R-:W-:Y:S02]  /*79c0*/  RED.E.ADD.F32.FTZ.RN.STRONG.GPU [R2.64+0x100], R20 ;  /* 0x000100140200798e */ /* 0x000fe4000c10e784 */
[-C--:B------:R-:W-:Y:S03]  /*79d0*/  LEA.HI.X.SX32 R9, R246, R3.reuse, 0x2, P3 ;  /* 0x00000003f6097211 */ /* 0x080fe600018f16ff */
[----:B------:R-:W-:Y:S01]  /*79e0*/  RED.E.ADD.F32.FTZ.RN.STRONG.GPU [R168.64+0x100], R21 ;  /* 0x00010015a800798e */ /* 0x000fe2000c10e784 */
[-C--:B----4-:R-:W-:Y:S02]  /*79f0*/  LEA R4, P0, R173, R2.reuse, 0x2 ;  /* 0x00000002ad047211 */ /* 0x090fe400078010ff */
[-C--:B------:R-:W-:Y:S02]  /*7a00*/  LEA R14, P6, R17, R2.reuse, 0x2 ;  /* 0x00000002110e7211 */ /* 0x080fe400078c10ff */
[-C--:B------:R-:W-:Y:S02]  /*7a10*/  LEA.HI.X.SX32 R5, R173, R3.reuse, 0x2, P0 ;  /* 0x00000003ad057211 */ /* 0x080fe400000f16ff */
[CC--:B------:R-:W-:Y:S03]  /*7a20*/  LEA R10, P0, R0.reuse, R2.reuse, 0x2 ;  /* 0x00000002000a7211 */ /* 0x0c0fe600078010ff */
[----:B------:R2:W-:Y:S01]  /*7a30*/  RED.E.ADD.F32.FTZ.RN.STRONG.GPU [R4.64], R22 ;  /* 0x000000160400798e */ /* 0x0005e2000c10e784 */
[-C--:B------:R-:W-:Y:S02]  /*7a40*/  LEA.HI.X.SX32 R11, R0, R3.reuse, 0x2, P0 ;  /* 0x00000003000b7211 */ /* 0x080fe400000f16ff */
[----:B------:R-:W-:Y:S02]  /*7a50*/  IADD3 R0, R202, 0x60, RZ ;  /* 0x00000060ca007810 */ /* 0x000fe40007ffe0ff */
[----:B------:R3:W-:Y:S01]  /*7a60*/  RED.E.ADD.F32.FTZ.RN.STRONG.GPU [R12.64], R23 ;  /* 0x000000170c00798e */ /* 0x0007e2000c10e784 */
[-C--:B-1----:R-:W-:Y:S02]  /*7a70*/  LEA R6, P2, R245, R2.reuse, 0x2 ;  /* 0x00000002f5067211 */ /* 0x082fe400078410ff */
[----:B------:R-:W-:Y:S01]  /*7a80*/  IMAD.IADD R0, R219, 0x1, R0 ;  /* 0x00000001db007824 */ /* 0x000fe200078e0200 */
[-C--:B------:R-:W-:Y:S01]  /*7a90*/  LEA.HI.X.SX32 R15, R17, R3.reuse, 0x2, P6 ;  /* 0x00000003110f7211 */ /* 0x080fe200030f16ff */
[----:B------:R1:W-:Y:S01]  /*7aa0*/  RED.E.ADD.F32.FTZ.RN.STRONG.GPU [R10.64], R24 ;  /* 0x000000180a00798e */ /* 0x0003e2000c10e784 */
[-C--:B------:R-:W-:Y:S01]  /*7ab0*/  LEA.HI.X.SX32 R7, R245, R3.reuse, 0x2, P2 ;  /* 0x00000003f5077211 */ /* 0x080fe200010f16ff */
[----:B------:R-:W-:Y:S03]  /*7ac0*/  IMAD.IADD R0, R219, 0x1, R0 ;  /* 0x00000001db007824 */ /* 0x000fe600078e0200 */
[----:B------:R4:W-:Y:S05]  /*7ad0*/  RED.E.ADD.F32.FTZ.RN.STRONG.GPU [R8.64], R25 ;  /* 0x000000190800798e */ /* 0x0009ea000c10e784 */
[----:B------:R4:W-:Y:S05]  /*7ae0*/  RED.E.ADD.F32.FTZ.RN.STRONG.GPU [R6.64], R26 ;  /* 0x0000001a0600798e */ /* 0x0009ea000c10e784 */
[----:B------:R-:W-:Y:S01]  /*7af0*/  LDSM.16.MT88.4 R20, [R191+0x2000] ;  /* 0x00200000bf14783b */ /* 0x000fe20000004200 */
[CC--:B--2---:R-:W-:Y:S04]  /*7b00*/  LEA R4, P0, R250.reuse, R2.reuse, 0x2 ;  /* 0x00000002fa047211 */ /* 0x0c4fe800078010ff */
[-C--:B------:R-:W-:Y:S02]  /*7b10*/  LEA.HI.X.SX32 R5, R250, R3.reuse, 0x2, P0 ;  /* 0x00000003fa057211 */ /* 0x080fe400000f16ff */
[CC--:B---3--:R-:W-:Y:S03]  /*7b20*/  LEA R12, P5, R16.reuse, R2.reuse, 0x2 ;  /* 0x00000002100c7211 */ /* 0x0c8fe600078a10ff */
[----:B------:R2:W-:Y:S01]  /*7b30*/  RED.E.ADD.F32.FTZ.RN.STRONG.GPU [R4.64], R27 ;  /* 0x0000001b0400798e */ /* 0x0005e2000c10e784 */
[-C--:B------:R-:W-:Y:S02]  /*7b40*/  LEA.HI.X.SX32 R13, R16, R3.reuse, 0x2, P5 ;  /* 0x00000003100d7211 */ /* 0x080fe400028f16ff */
[-C--:B-1----:R-:W-:Y:S02]  /*7b50*/  LEA R10, P4, R0, R2.reuse, 0x2 ;  /* 0x00000002000a7211 */ /* 0x082fe400078810ff */
[----:B------:R-:W-:Y:S01]  /*7b60*/  RED.E.ADD.F32.FTZ.RN.STRONG.GPU [R2.64+0x180], R32 ;  /* 0x000180200200798e */ /* 0x000fe2000c10e784 */
[-C--:B----4-:R-:W-:Y:S02]  /*7b70*/  LEA R8, P3, R244, R2.reuse, 0x2 ;  /* 0x00000002f4087211 */ /* 0x090fe400078610ff */
[-C--:B------:R-:W-:Y:S01]  /*7b80*/  LEA.HI.X.SX32 R11, R0, R3.reuse, 0x2, P4 ;  /* 0x00000003000b7211 */ /* 0x080fe200020f16ff */
[----:B------:R-:W-:Y:S01]  /*7b90*/  IMAD.IADD R0, R197, 0x1, R191 ;  /* 0x00000001c5007824 */ /* 0x000fe200078e02bf */
[----:B------:R-:W-:Y:S01]  /*7ba0*/  RED.E.ADD.F32.FTZ.RN.STRONG.GPU [R168.64+0x180], R33 ;  /* 0x00018021a800798e */ /* 0x000fe2000c10e784 */
[-C--:B------:R-:W-:Y:S02]  /*7bb0*/  LEA.HI.X.SX32 R9, R244, R3.reuse, 0x2, P3 ;  /* 0x00000003f4097211 */ /* 0x080fe400018f16ff */
[CC--:B------:R-:W-:Y:S02]  /*7bc0*/  LEA R6, P2, R243.reuse, R2.reuse, 0x2 ;  /* 0x00000002f3067211 */ /* 0x0c0fe400078410ff */
[----:B------:R-:W-:Y:S02]  /*7bd0*/  RED.E.ADD.F32.FTZ.RN.STRONG.GPU [R14.64], R34 ;  /* 0x000000220e00798e */ /* 0x000fe4000c10e784 */
[-C--:B------:R-:W-:Y:S02]  /*7be0*/  LEA.HI.X.SX32 R7, R243, R3.reuse, 0x2, P2 ;  /* 0x00000003f3077211 */ /* 0x080fe400010f16ff */
[----:B------:R-:W-:Y:S01]  /*7bf0*/  PLOP3.LUT P2, PT, PT, PT, UP0, 0x80, 0x0 ;  /* 0x000000000000781c */ /* 0x000fe20003f4f008 */
[----:B------:R-:W-:Y:S01]  /*7c00*/  RED.E.ADD.F32.FTZ.RN.STRONG.GPU [R12.64], R35 ;  /* 0x000000230c00798e */ /* 0x000fe2000c10e784 */
[----:B------:R-:W-:Y:S04]  /*7c10*/  @UP3 UIADD3 UR18, UP0, UR18, -0x100, URZ ;  /* 0xffffff0012123890 */ /* 0x000fe8000ff1e03f */
[----:B------:R-:W-:Y:S01]  /*7c20*/  RED.E.ADD.F32.FTZ.RN.STRONG.GPU [R10.64], R28 ;  /* 0x0000001c0a00798e */ /* 0x000fe2000c10e784 */
[----:B------:R-:W-:Y:S01]  /*7c30*/  @UP3 UIADD3.X UR17, UR17, -0x1, URZ, UP0, !UPT ;  /* 0xffffffff11113890 */ /* 0x000fe200087fe43f */
[C---:B--2---:R-:W-:Y:S03]  /*7c40*/  LEA R4, P0, R249.reuse, R2, 0x2 ;  /* 0x00000002f9047211 */ /* 0x044fe600078010ff */
[----:B------:R-:W-:Y:S01]  /*7c50*/  RED.E.ADD.F32.FTZ.RN.STRONG.GPU [R8.64], R29 ;  /* 0x0000001d0800798e */ /* 0x000fe2000c10e784 */
[----:B------:R-:W-:Y:S02]  /*7c60*/  LEA.HI.X.SX32 R5, R249, R3, 0x2, P0 ;  /* 0x00000003f9057211 */ /* 0x000fe400000f16ff */
[----:B------:R-:W-:Y:S02]  /*7c70*/  PLOP3.LUT P0, PT, PT, PT, UP2, 0x80, 0x0 ;  /* 0x000000000000781c */ /* 0x000fe40003f0f028 */
[----:B------:R-:W-:Y:S05]  /*7c80*/  RED.E.ADD.F32.FTZ.RN.STRONG.GPU [R6.64], R30 ;  /* 0x0000001e0600798e */ /* 0x000fea000c10e784 */
        /* <DEDUP_REMOVED lines=10> */
[-C--:B-1----:R-:W-:Y:S04]  /*7d30*/  HMMA.16816.F32.BF16 R100, R4, R8.reuse, R100 ;  /* 0x000000080464723c */ /* 0x082fe80000041864 */
[----:B------:R-:W-:Y:S04]  /*7d40*/  LDSM.16.MT88.4 R172, [R0+0x2800] ;  /* 0x0028000000ac783b */ /* 0x000fe80000004200 */
        /* <DEDUP_REMOVED lines=300> */
.L_x_571:
        /* <DEDUP_REMOVED lines=19> */
.L_x_572:
[----:B-1----:R-:W2:Y:S01]  /*9140*/  LDL.64 R2, [R1+0x18] ;  /* 0x0000180001027983 */ /* 0x002ea20000100a00 */
[----:B-----5:R-:W-:Y:S01]  /*9150*/  IMAD.SHL.U32 R4, R201, 0x2, RZ ;  /* 0x00000002c9047824 */ /* 0x020fe200078e00ff */
[----:B------:R-:W-:Y:S01]  /*9160*/  USHF.L.U32 UR7, UR21, 0x7, URZ ;  /* 0x0000000715077899 */ /* 0x000fe2000800063f */
[----:B------:R-:W-:Y:S01]  /*9170*/  BSSY B0, `(.L_x_573) ;  /* 0x0000036000007945 */ /* 0x000fe20003800000 */
[----:B------:R-:W-:Y:S01]  /*9180*/  BAR.SYNC.DEFER_BLOCKING 0x0 ;  /* 0x0000000000007b1d */ /* 0x000fe20000010000 */
[----:B------:R-:W-:Y:S02]  /*9190*/  UIMAD UR6, UR21, -0x80, UR6 ;  /* 0xffffff80150678a4 */ /* 0x000fe4000f8e0206 */
[----:B------:R-:W-:Y:S01]  /*91a0*/  USHF.R.S32.HI UR10, URZ, 0x1f, UR7 ;  /* 0x0000001f3f0a7899 */ /* 0x000fe20008011407 */
[----:B------:R-:W-:Y:S01]  /*91b0*/  IMAD.U32 R11, RZ, RZ, UR7 ;  /* 0x00000007ff0b7e24 */ /* 0x000fe2000f8e00ff */
[----:B------:R-:W-:Y:S01]  /*91c0*/  USHF.R.S32.HI UR13, URZ, 0x1f, UR40 ;  /* 0x0000001f3f0d7899 */ /* 0x000fe20008011428 */
[----:B------:R-:W1:Y:S01]  /*91d0*/  S2R R6, SR_TID.X ;  /* 0x0000000000067919 */ /* 0x000e620000002100 */
[----:B------:R-:W-:-:S02]  /*91e0*/  ULDC.64 UR8, c[0x0][0x3a0] ;  /* 0x0000e80000087ab9 */ /* 0x000fc40000000a00 */
[----:B------:R-:W-:-:S04]  /*91f0*/  UIMAD UR8, UR10, UR8, URZ ;  /* 0x000000080a0872a4 */ /* 0x000fc8000f8e023f */
[----:B------:R-:W-:-:S06]  /*9200*/  UIMAD UR8, UR7, UR9, UR8 ;  /* 0x00000009070872a4 */ /* 0x000fcc000f8e0208 */
[----:B------:R-:W-:Y:S01]  /*9210*/  IMAD.U32 R5, RZ, RZ, UR8 ;  /* 0x00000008ff057e24 */ /* 0x000fe2000f8e00ff */
[----:B------:R-:W-:Y:S02]  /*9220*/  ULDC.64 UR8, c[0x0][0x3b8] ;  /* 0x0000ee0000087ab9 */ /* 0x000fe40000000a00 */
[----:B------:R-:W-:Y:S01]  /*9230*/  UIMAD UR8, UR13, UR8, URZ ;  /* 0x000000080d0872a4 */ /* 0x000fe2000f8e023f */
[----:B------:R3:W4:Y:S03]  /*9240*/  LDS.128 R24, [R4+0xd000] ;  /* 0x00d0000004187984 */ /* 0x0007260000000c00 */
[----:B------:R-:W-:Y:S01]  /*9250*/  UIMAD UR8, UR40, UR9, UR8 ;  /* 0x00000009280872a4 */ /* 0x000fe2000f8e0208 */
[----:B------:R3:W2:Y:S01]  /*9260*/  LDS.128 R32, [R4+0xe000] ;  /* 0x00e0000004207984 */ /* 0x0006a20000000c00 */
[----:B-1----:R-:W-:-:S03]  /*9270*/  SHF.R.S32.HI R0, RZ, 0x1f, R6 ;  /* 0x0000001fff007819 */ /* 0x002fc60000011406 */
[----:B------:R3:W1:Y:S01]  /*9280*/  LDS.128 R40, [R4+0xf000] ;  /* 0x00f0000004287984 */ /* 0x0006620000000c00 */
[----:B------:R-:W-:-:S03]  /*9290*/  LEA.HI R0, R0, R6, RZ, 0x3 ;  /* 0x0000000600007211 */ /* 0x000fc600078f18ff */
[----:B------:R3:W1:Y:S01]  /*92a0*/  LDS.128 R20, [R4+0x11000] ;  /* 0x0110000004147984 */ /* 0x0006620000000c00 */
[----:B------:R-:W-:-:S03]  /*92b0*/  SHF.R.S32.HI R0, RZ, 0x3, R0 ;  /* 0x00000003ff007819 */ /* 0x000fc60000011400 */
[----:B------:R3:W1:Y:S01]  /*92c0*/  LDS.128 R28, [R4+0x12000] ;  /* 0x01200000041c7984 */ /* 0x0006620000000c00 */
[----:B------:R-:W-:-:S03]  /*92d0*/  ISETP.GE.AND P4, PT, R0, UR6, PT ;  /* 0x0000000600007c0c */ /* 0x000fc6000bf86270 */
        /* <DEDUP_REMOVED lines=10> */
[--C-:B--2---:R-:W-:Y:S01]  /*9380*/  SHF.R.S32.HI R9, RZ, 0x1f, R2.reuse ;  /* 0x0000001fff097819 */ /* 0x104fe20000011402 */
[----:B------:R-:W-:-:S04]  /*9390*/  IMAD.MOV.U32 R8, RZ, RZ, R2 ;  /* 0x000000ffff087224 */ /* 0x000fc800078e0002 */
[----:B------:R-:W-:-:S05]  /*93a0*/  IMAD.WIDE.U32 R2, R11, c[0x0][0x3a0], R8 ;  /* 0x0000e8000b027a25 */ /* 0x000fca00078e0008 */
[----:B------:R-:W-:-:S04]  /*93b0*/  IADD3 R2, P0, R2, UR14, RZ ;  /* 0x0000000e02027c10 */ /* 0x000fc8000ff1e0ff */
[----:B------:R-:W-:Y:S01]  /*93c0*/  IADD3.X R3, R3, UR15, R5, P0, !PT ;  /* 0x0000000f03037c10 */ /* 0x000fe200087fe405 */
[----:B------:R-:W-:-:S04]  /*93d0*/  IMAD.U32 R5, RZ, RZ, UR40 ;  /* 0x00000028ff057e24 */ /* 0x000fc8000f8e00ff */
[----:B------:R-:W-:-:S05]  /*93e0*/  IMAD.WIDE.U32 R2, R5, c[0x0][0x3b8], R2 ;  /* 0x0000ee0005027a25 */ /* 0x000fca00078e0002 */
[----:B------:R-:W-:Y:S01]  /*93f0*/  IADD3 R10, R3, UR8, RZ ;  /* 0x00000008030a7c10 */ /* 0x000fe2000fffe0ff */
[----:B------:R-:W-:Y:S05]  /*9400*/  @P4 BRA `(.L_x_574) ;  /* 0x000000c000004947 */ /* 0x000fea0003800000 */
[----:B-1-34-:R-:W1:Y:S01]  /*9410*/  LDS.128 R16, [R4+0xc000] ;  /* 0x00c0000004107984 */ /* 0x01ae620000000c00 */
[----:B------:R-:W-:Y:S01]  /*9420*/  MOV R5, R10 ;  /* 0x0000000a00057202 */ /* 0x000fe20000000f00 */
[----:B------:R-:W-:Y:S02]  /*9430*/  IMAD R6, R76, c[0x0][0x3a0], RZ ;  /* 0x0000e8004c067a24 */ /* 0x000fe400078e02ff */
[----:B------:R2:W3:Y:S02]  /*9440*/  LDS.128 R12, [R4+0x10000] ;  /* 0x01000000040c7984 */ /* 0x0004e40000000c00 */
[----:B------:R-:W-:Y:S01]  /*9450*/  IMAD R6, R0, c[0x0][0x3a4], R6 ;  /* 0x0000e90000067a24 */ /* 0x000fe200078e0206 */
[----:B--2---:R-:W-:-:S05]  /*9460*/  MOV R4, R2 ;  /* 0x0000000200047202 */ /* 0x004fca0000000f00 */
[----:B------:R-:W-:-:S05]  /*9470*/  IMAD.WIDE.U32 R4, R0, c[0x0][0x3a0], R4 ;  /* 0x0000e80000047a25 */ /* 0x000fca00078e0004 */
[----:B------:R-:W-:Y:S02]  /*9480*/  IADD3 R5, R6, R5, RZ ;  /* 0x0000000506057210 */ /* 0x000fe40007ffe0ff */
[----:B------:R-:W-:-:S04]  /*9490*/  LEA R6, P0, R4, c[0x0][0x340], 0x1 ;  /* 0x0000d00004067a11 */ /* 0x000fc800078008ff */
[----:B------:R-:W-:-:S05]  /*94a0*/  LEA.HI.X R7, R4, c[0x0][0x344], R5, 0x1, P0 ;  /* 0x0000d10004077a11 */ /* 0x000fca00000f0c05 */
[----:B-1----:R1:W-:Y:S04]  /*94b0*/  STG.E.128 [R6.64], R16 ;  /* 0x0000001006007986 */ /* 0x0023e8000c101d04 */
[----:B---3--:R1:W-:Y:S02]  /*94c0*/  STG.E.128 [R6.64+0x80], R12 ;  /* 0x0000800c06007986 */ /* 0x0083e4000c101d04 */
.L_x_574:
[----:B-1-34-:R-:W-:Y:S05]  /*94d0*/  BSYNC B0 ;  /* 0x0000000000007941 */ /* 0x01afea0003800000 */
.L_x_573:
[----:B------:R-:W-:Y:S01]  /*94e0*/  IADD3 R4, R0, 0x20, RZ ;  /* 0x0000002000047810 */ /* 0x000fe20007ffe0ff */
[----:B------:R-:W-:Y:S03]  /*94f0*/  BSSY B0, `(.L_x_575) ;  /* 0x000000f000007945 */ /* 0x000fe60003800000 */
[----:B------:R-:W-:-:S13]  /*9500*/  ISETP.GE.AND P3, PT, R4, UR6, PT ;  /* 0x0000000604007c0c */ /* 0x000fda000bf66270 */
[----:B------:R-:W-:Y:S05]  /*9510*/  @P3 BRA `(.L_x_576) ;  /* 0x000000c000003947 */ /* 0x000fea0003800000 */
[----:B------:R-:W-:Y:S02]  /*9520*/  IADD3 R6, P0, R0, 0x20, RZ ;  /* 0x0000002000067810 */ /* 0x000fe40007f1e0ff */
        /* <DEDUP_REMOVED lines=9> */
[----:B------:R1:W-:Y:S04]  /*95c0*/  STG.E.128 [R6.64], R24 ;  /* 0x0000001806007986 */ /* 0x0003e8000c101d04 */
[----:B------:R1:W-:Y:S02]  /*95d0*/  STG.E.128 [R6.64+0x80], R20 ;  /* 0x0000801406007986 */ /* 0x0003e4000c101d04 */
.L_x_576:
[----:B------:R-:W-:Y:S05]  /*95e0*/  BSYNC B0 ;  /* 0x0000000000007941 */ /* 0x000fea0003800000 */
.L_x_575:
        /* <DEDUP_REMOVED lines=16> */
.L_x_578:
[----:B------:R-:W-:Y:S05]  /*96f0*/  BSYNC B0 ;  /* 0x0000000000007941 */ /* 0x000fea0003800000 */
.L_x_577:
        /* <DEDUP_REMOVED lines=16> */
.L_x_580:
[----:B------:R-:W-:Y:S05]  /*9800*/  BSYNC B0 ;  /* 0x0000000000007941 */ /* 0x000fea0003800000 */
.L_x_579:
[----:B------:R-:W-:Y:S01]  /*9810*/  ULDC.64 UR8, c[0x0][0x3a8] ;  /* 0x0000ea0000087ab9 */ /* 0x000fe20000000a00 */
[----:B-1----:R-:W-:Y:S01]  /*9820*/  IMAD.WIDE.U32 R2, R11, c[0x0][0x3a8], R8 ;  /* 0x0000ea000b027a25 */ /* 0x002fe200078e0008 */
[----:B------:R-:W-:Y:S01]  /*9830*/  UIMAD UR6, UR10, UR8, URZ ;  /* 0x000000080a0672a4 */ /* 0x000fe2000f8e023f */
[----:B------:R-:W-:Y:S01]  /*9840*/  BSSY B0, `(.L_x_581) ;  /* 0x0000017000007945 */ /* 0x000fe20003800000 */
[----:B------:R-:W-:Y:S02]  /*9850*/  USHF.R.S32.HI UR13, URZ, 0x1f, UR40 ;  /* 0x0000001f3f0d7899 */ /* 0x000fe40008011428 */
        /* <DEDUP_REMOVED lines=21> */
.L_x_582:
[----:B------:R-:W-:Y:S05]  /*99b0*/  BSYNC B0 ;  /* 0x0000000000007941 */ /* 0x000fea0003800000 */
.L_x_581:
        /* <DEDUP_REMOVED lines=14> */
.L_x_584:
[----:B------:R-:W-:Y:S05]  /*9aa0*/  BSYNC B0 ;  /* 0x0000000000007941 */ /* 0x000fea0003800000 */
.L_x_583:
        /* <DEDUP_REMOVED lines=14> */
.L_x_586:
[----:B------:R-:W-:Y:S05]  /*9b90*/  BSYNC B0 ;  /* 0x0000000000007941 */ /* 0x000fea0003800000 */
.L_x_585:
        /* <DEDUP_REMOVED lines=12> */
.L_x_565:
[----:B------:R-:W-:Y:S05]  /*9c60*/  BSYNC B1 ;  /* 0x0000000000017941 */ /* 0x000fea0003800000 */
.L_x_543:
        /* <DEDUP_REMOVED lines=11> */
.L_x_587:
[----:B------:R-:W-:Y:S05]  /*9d20*/  EXIT ;  /* 0x000000000000794d */ /* 0x000fea0003800000 */
.L_x_589:
        /* <DEDUP_REMOVED lines=13> */
.L_x_2058:


//--------------------- .text._ZN5flash44flash_bwd_dq_dk_dv_loop_seqk_parallel_kernelI23Flash_bwd_kernel_traitsILi128ELi64ELi128ELi8ELi2ELi4ELi2ELb0ELb0EN7cutlass10bfloat16_tE19Flash_kernel_traitsILi128ELi64ELi128ELi8ES3_EELb0ELb0ELb1ELb1ELb0ELb0ELb0EEEvNS_16Flash_bwd_paramsE --------------------------
	.section	.text._ZN5flash44flash_bwd_dq_dk_dv_loop_seqk_parallel_kernelI23Flash_bwd_kernel_traitsILi128ELi64ELi128ELi8ELi2ELi4ELi2ELb0ELb0EN7cutlass10bfloat16_tE19Flash_kernel_traitsILi128ELi64ELi128ELi8ES3_EELb0ELb0ELb1ELb1ELb0ELb0ELb0EEEvNS_16Flash_bwd_paramsE,"ax",@progbits
	.sectioninfo	@"SHI_REGISTERS=255"
	.align	128
        .global         _ZN5flash44flash_bwd_dq_dk_dv_loop_seqk_parallel_kernelI23Flash_bwd_kernel_traitsILi128ELi64ELi128ELi8ELi2ELi4ELi2ELb0ELb0EN7cutlass10bfloat16_tE19Flash_kernel_traitsILi128ELi64ELi128ELi8ES3_EELb0ELb0ELb1ELb1ELb0ELb0ELb0EEEvNS_16Flash_bwd_paramsE
        .type           _ZN5flash44flash_bwd_dq_dk_dv_loop_seqk_parallel_kernelI23Flash_bwd_kernel_traitsILi128ELi64ELi128ELi8ELi2ELi4ELi2ELb0ELb0EN7cutlass10bfloat16_tE19Flash_kernel_traitsILi128ELi64ELi128ELi8ES3_EELb0ELb0ELb1ELb1ELb0ELb0ELb0EEEvNS_16Flash_bwd_paramsE,@function
        .size           _ZN5flash44flash_bwd_dq_dk_dv_loop_seqk_parallel_kernelI23Flash_bwd_kernel_traitsILi128ELi64ELi128ELi8ELi2ELi4ELi2ELb0ELb0EN7cutlass10bfloat16_tE19Flash_kernel_traitsILi128ELi64ELi128ELi8ES3_EELb0ELb0ELb1ELb1ELb0ELb0ELb0EEEvNS_16Flash_bwd_paramsE,(.L_x_2059 - _ZN5flash44flash_bwd_dq_dk_dv_loop_seqk_parallel_kernelI23Flash_bwd_kernel_traitsILi128ELi64ELi128ELi8ELi2ELi4ELi2ELb0ELb0EN7cutlass10bfloat16_tE19Flash_kernel_traitsILi128ELi64ELi128ELi8ES3_EELb0ELb0ELb1ELb1ELb0ELb0ELb0EEEvNS_16Flash_bwd_paramsE)
        .other          _ZN5flash44flash_bwd_dq_dk_dv_loop_seqk_parallel_kernelI23Flash_bwd_kernel_traitsILi128ELi64ELi128ELi8ELi2ELi4ELi2ELb0ELb0EN7cutlass10bfloat16_tE19Flash_kernel_traitsILi128ELi64ELi128ELi8ES3_EELb0ELb0ELb1ELb1ELb0ELb0ELb0EEEvNS_16Flash_bwd_paramsE,@"STO_CUDA_ENTRY STV_DEFAULT"
_ZN5flash44flash_bwd_dq_dk_dv_loop_seqk_parallel_kernelI23Flash_bwd_kernel_traitsILi128ELi64ELi128ELi8ELi2ELi4ELi2ELb0ELb0EN7cutlass10bfloat16_tE19Flash_kernel_traitsILi128ELi64ELi128ELi8ES3_EELb0ELb0ELb1ELb1ELb0ELb0ELb0EEEvNS_16Flash_bwd_paramsE:
.text._ZN5flash44flash_bwd_dq_dk_dv_loop_seqk_parallel_kernelI23Flash_bwd_kernel_traitsILi128ELi64ELi128ELi8ELi2ELi4ELi2ELb0ELb0EN7cutlass10bfloat16_tE19Flash_kernel_traitsILi128ELi64ELi128ELi8ES3_EELb0ELb0ELb1ELb1ELb0ELb0ELb0EEEvNS_16Flash_bwd_paramsE:
        /* <DEDUP_REMOVED lines=27> */
[----:B--2---:R-:W-:Y:S01]  /*01b0*/  UIMAD.WIDE.U32 UR46, UR34, UR14, URZ ;  /* 0x0000000e222e72a5 */ /* 0x004fe2000f8e003f */
[----:B------:R-:W-:Y:S01]  /*01c0*/  IMAD.SHL.U32 R252, R13, 0x2, RZ ;  /* 0x000000020dfc7824 */ /* 0x000fe200078e00ff */
        /* <DEDUP_REMOVED lines=41> */
[----:B------:R-:W-:Y:S01]  /*0460*/  ULDC UR42, c[0x0][0x2e8] ;  /* 0x0000ba00002a7ab9 */ /* 0x000fe20000000800 */
[----:B------:R-:W-:Y:S01]  /*0470*/  IMAD.IADD R0, R13, 0x1, -R4 ;  /* 0x000000010d007824 */ /* 0x000fe200078e0a04 */
[----:B------:R-:W-:Y:S01]  /*0480*/  LOP3.LUT R4, R6, 0xfffffff0, RZ, 0xc0, !PT ;  /* 0xfffffff006047812 */ /* 0x000fe200078ec0ff */
[----:B------:R-:W-:Y:S01]  /*0490*/  IMAD.SHL.U32 R3, R3, 0x40, RZ ;  /* 0x0000004003037824 */ /* 0x000fe200078e00ff */
[----:B------:R-:W-:Y:S01]  /*04a0*/  SHF.R.S32.HI R5, RZ, 0x1f, R2 ;  /* 0x0000001fff057819 */ /* 0x000fe20000011402 */
[C---:B------:R-:W-:Y:S01]  /*04b0*/  IMAD.SHL.U32 R234, R0.reuse, 0x8, RZ ;  /* 0x0000000800ea7824 */ /* 0x040fe200078e00ff */
[C---:B------:R-:W-:Y:S01]  /*04c0*/  LOP3.LUT P4, RZ, R0.reuse, 0x2, RZ, 0xc0, !PT ;  /* 0x0000000200ff7812 */ /* 0x040fe2000788c0ff */
[----:B------:R-:W-:Y:S01]  /*04d0*/  ULOP3.LUT UR58, UR36, UR58, URZ, 0x3c, !UPT ;  /* 0x0000003a243a7292 */ /* 0x000fe2000f8e3c3f */
[----:B------:R-:W-:Y:S01]  /*04e0*/  LEA.HI R16, R5, R2, RZ, 0x2 ;  /* 0x0000000205107211 */ /* 0x000fe200078f10ff */
[----:B------:R-:W-:Y:S01]  /*04f0*/  IMAD.IADD R2, R13, 0x1, -R4 ;  /* 0x000000010d027824 */ /* 0x000fe200078e0a04 */
[----:B------:R-:W-:Y:S01]  /*0500*/  LOP3.LUT R3, R3, 0x1c0, RZ, 0xc0, !PT ;  /* 0x000001c003037812 */ /* 0x000fe200078ec0ff */
[----:B------:R-:W-:Y:S01]  /*0510*/  USHF.R.S32.HI UR59, URZ, 0x1f, UR36 ;  /* 0x0000001f3f3b7899 */ /* 0x000fe20008011424 */
[C---:B------:R-:W-:Y:S01]  /*0520*/  LOP3.LUT P3, RZ, R0.reuse, 0x4, RZ, 0xc0, !PT ;  /* 0x0000000400ff7812 */ /* 0x040fe2000786c0ff */
[----:B------:R-:W-:Y:S01]  /*0530*/  IMAD.SHL.U32 R0, R0, 0x40, RZ ;  /* 0x0000004000007824 */ /* 0x000fe200078e00ff */
[----:B------:R-:W-:Y:S01]  /*0540*/  SHF.R.S32.HI R5, RZ, 0x1f, R2 ;  /* 0x0000001fff057819 */ /* 0x000fe20000011402 */
[----:B------:R-:W-:Y:S01]  /*0550*/  UISETP.NE.AND UP6, UPT, UR8, URZ, UPT ;  /* 0x0000003f0800728c */ /* 0x000fe2000bfc5270 */
[----:B------:R-:W-:Y:S01]  /*0560*/  LOP3.LUT R4, R3, 0x38, R234, 0xf8, !PT ;  /* 0x0000003803047812 */ /* 0x000fe200078ef8ea */
[----:B------:R-:W-:Y:S01]  /*0570*/  USHF.R.S32.HI UR61, URZ, 0x1f, UR34 ;  /* 0x0000001f3f3d7899 */ /* 0x000fe20008011422 */
[----:B------:R-:W-:Y:S01]  /*0580*/  SHF.R.U32.HI R3, RZ, 0x3, R3 ;  /* 0x00000003ff037819 */ /* 0x000fe20000011603 */
[----:B------:R-:W-:Y:S01]  /*0590*/  USHF.R.S32.HI UR60, URZ, 0x1f, UR36 ;  /* 0x0000001f3f3c7899 */ /* 0x000fe20008011424 */
[----:B------:R-:W-:Y:S01]  /*05a0*/  LEA.HI R10, R5, R2, RZ, 0x3 ;  /* 0x00000002050a7211 */ /* 0x000fe200078f18ff */
[----:B------:R-:W-:Y:S01]  /*05b0*/  IMAD.SHL.U32 R5, R9, 0x200, RZ ;  /* 0x0000020009057824 */ /* 0x000fe200078e00ff */
[----:B------:R-:W-:Y:S01]  /*05c0*/  LOP3.LUT R247, R4, R3, RZ, 0x3c, !PT ;  /* 0x0000000304f77212 */ /* 0x000fe200078e3cff */
[----:B------:R-:W-:Y:S01]  /*05d0*/  UIMAD.WIDE.U32 UR44, UR38, UR46, URZ ;  /* 0x0000002e262c72a5 */ /* 0x000fe2000f8e003f */
[----:B------:R-:W-:Y:S01]  /*05e0*/  LOP3.LUT R3, R10, 0xfffffff8, RZ, 0xc0, !PT ;  /* 0xfffffff80a037812 */ /* 0x000fe200078ec0ff */
[----:B------:R-:W-:Y:S01]  /*05f0*/  UIMAD UR53, UR39, UR46, URZ ;  /* 0x0000002e273572a4 */ /* 0x000fe2000f8e023f */
[----:B------:R-:W-:Y:S01]  /*0600*/  LOP3.LUT R0, R0, 0x1c0, RZ, 0xc0, !PT ;  /* 0x000001c000007812 */ /* 0x000fe200078ec0ff */
[----:B------:R-:W-:Y:S01]  /*0610*/  USHF.R.S32.HI UR55, URZ, 0x1f, UR49 ;  /* 0x0000001f3f377899 */ /* 0x000fe20008011431 */
[----:B------:R-:W-:Y:S01]  /*0620*/  LOP3.LUT R4, R7, 0x1, RZ, 0xc0, !PT ;  /* 0x0000000107047812 */ /* 0x000fe200078ec0ff */
[----:B------:R-:W-:Y:S01]  /*0630*/  IMAD.IADD R14, R2, 0x1, -R3 ;  /* 0x00000001020e7824 */ /* 0x000fe200078e0a03 */
[-C--:B------:R-:W-:Y:S01]  /*0640*/  LEA.HI R2, R12, R13.reuse, RZ, 0x6 ;  /* 0x0000000d0c027211 */ /* 0x080fe200078f30ff */
[----:B------:R-:W-:Y:S01]  /*0650*/  IMAD.SHL.U32 R3, R8, 0x10, RZ ;  /* 0x0000001008037824 */ /* 0x000fe200078e00ff */
[C---:B------:R-:W-:Y:S01]  /*0660*/  LOP3.LUT R215, R0.reuse, 0x8, R15, 0xf8, !PT ;  /* 0x0000000800d77812 */ /* 0x040fe200078ef80f */
[----:B------:R-:W-:Y:S01]  /*0670*/  UIMAD UR52, UR4, UR52, URZ ;  /* 0x00000034043472a4 */ /* 0x000fe2000f8e023f */
[----:B------:R-:W-:Y:S01]  /*0680*/  SHF.R.S32.HI R2, RZ, 0x6, R2 ;  /* 0x00000006ff027819 */ /* 0x000fe20000011402 */
[----:B------:R-:W-:Y:S01]  /*0690*/  @!UP5 UIMAD UR51, UR5, UR51, URZ ;  /* 0x000000330533d2a4 */ /* 0x000fe2000f8e023f */
[----:B------:R-:W-:Y:S01]  /*06a0*/  LOP3.LUT R3, R0, 0x30, R3, 0xf8, !PT ;  /* 0x0000003000037812 */ /* 0x000fe200078ef803 */
[----:B------:R-:W-:Y:S01]  /*06b0*/  USHF.R.S32.HI UR50, URZ, 0x1f, UR43 ;  /* 0x0000001f3f327899 */ /* 0x000fe2000801142b */
[----:B------:R-:W-:Y:S01]  /*06c0*/  SHF.R.U32.HI R212, RZ, 0x3, R0 ;  /* 0x00000003ffd47819 */ /* 0x000fe20000011600 */
[----:B------:R-:W-:Y:S01]  /*06d0*/  IMAD R0, R2, 0x800, R5 ;  /* 0x0000080002007824 */ /* 0x000fe200078e0205 */
[----:B------:R-:W-:Y:S01]  /*06e0*/  ISETP.NE.U32.AND P0, PT, R4, 0x1, PT ;  /* 0x000000010400780c */ /* 0x000fe20003f05070 */
[C---:B------:R-:W-:Y:S01]  /*06f0*/  IMAD.SHL.U32 R6, R2.reuse, 0x8, RZ ;  /* 0x0000000802067824 */ /* 0x040fe200078e00ff */
[----:B------:R-:W-:Y:S01]  /*0700*/  LOP3.LUT R215, R215, R212, RZ, 0x3c, !PT ;  /* 0x000000d4d7d77212 */ /* 0x000fe200078e3cff */
[----:B------:R-:W-:Y:S01]  /*0710*/  IMAD R247, R2, 0x200, R247 ;  /* 0x0000020002f77824 */ /* 0x000fe200078e02f7 */
        /* <DEDUP_REMOVED lines=14> */
[----:B------:R-:W-:Y:S01]  /*0800*/  LOP3.LUT R252, R2, 0x6, R252, 0xf8, !PT ;  /* 0x0000000602fc7812 */ /* 0x000fe200078ef8fc */
[----:B------:R-:W-:Y:S01]  /*0810*/  IMAD.SHL.U32 R212, R212, 0x2, RZ ;  /* 0x00000002d4d47824 */ /* 0x000fe200078e00ff */
[----:B------:R-:W-:Y:S01]  /*0820*/  SHF.R.S32.HI R0, RZ, 0x7, R0 ;  /* 0x00000007ff007819 */ /* 0x000fe20000011400 */
[----:B------:R-:W-:Y:S01]  /*0830*/  IMAD.SHL.U32 R3, R3, 0x2, RZ ;  /* 0x0000000203037824 */ /* 0x000fe200078e00ff */
[----:B------:R-:W-:Y:S01]  /*0840*/  SEL R227, R227, 0x10, !P0 ;  /* 0x00000010e3e37807 */ /* 0x000fe20004000000 */
[----:B------:R-:W-:Y:S01]  /*0850*/  UMOV UR41, 0xffffc000 ;  /* 0xffffc00000297882 */ /* 0x000fe20000000000 */
[----:B------:R-:W-:Y:S01]  /*0860*/  IADD3 R241, R234, 0x40, RZ ;  /* 0x00000040eaf17810 */ /* 0x000fe20007ffe0ff */
[----:B------:R-:W-:-:S02]  /*0870*/  IMAD R8, R8, 0x400, R3 ;  /* 0x0000040008087824 */ /* 0x000fc400078e0203 */
[C---:B------:R-:W-:Y:S02]  /*0880*/  IMAD R6, R0.reuse, 0x1000, R3 ;  /* 0x0000100000067824 */ /* 0x040fe400078e0203 */
[----:B------:R-:W-:Y:S01]  /*0890*/  IMAD.SHL.U32 R3, R0, 0x8, RZ ;  /* 0x0000000800037824 */ /* 0x000fe200078e00ff */
[----:B------:R-:W-:Y:S01]  /*08a0*/  LOP3.LUT R0, R4, 0x1c0, RZ, 0xc0, !PT ;  /* 0x000001c004007812 */ /* 0x000fe200078ec0ff */
[----:B------:R-:W-:Y:S02]  /*08b0*/  IMAD R6, R11, 0x400, R6 ;  /* 0x000004000b067824 */ /* 0x000fe400078e0206 */
[----:B------:R-:W-:Y:S01]  /*08c0*/  IMAD.SHL.U32 R4, R9, 0x10, RZ ;  /* 0x0000001009047824 */ /* 0x000fe200078e00ff */
[----:B------:R-:W-:Y:S02]  /*08d0*/  LOP3.LUT R5, R0, 0x20, R2, 0xf8, !PT ;  /* 0x0000002000057812 */ /* 0x000fe400078ef802 */
[----:B------:R-:W-:Y:S02]  /*08e0*/  SHF.R.U32.HI R2, RZ, 0x3, R0 ;  /* 0x00000003ff027819 */ /* 0x000fe40000011600 */
[----:B------:R-:W-:-:S02]  /*08f0*/  LOP3.LUT R3, R3, 0x8, RZ, 0xc0, !PT ;  /* 0x0000000803037812 */ /* 0x000fc400078ec0ff */
[----:B------:R-:W-:Y:S02]  /*0900*/  LOP3.LUT R5, R5, R2, RZ, 0x3c, !PT ;  /* 0x0000000205057212 */ /* 0x000fe400078e3cff */
[----:B------:R-:W-:Y:S02]  /*0910*/  LOP3.LUT R0, R2, R0, R3, 0x1e, !PT ;  /* 0x0000000002007212 */ /* 0x000fe400078e1e03 */
[----:B------:R-:W-:Y:S01]  /*0920*/  LOP3.LUT R7, R3, 0x10, R4, 0xf8, !PT ;  /* 0x0000001003077812 */ /* 0x000fe200078ef804 */
[----:B------:R-:W-:Y:S01]  /*0930*/  IMAD.IADD R225, R5, 0x1, R6 ;  /* 0x0000000105e17824 */ /* 0x000fe200078e0206 */
[----:B------:R-:W-:Y:S01]  /*0940*/  SHF.R.S32.HI R2, RZ, 0x2, R16 ;  /* 0x00000002ff027819 */ /* 0x000fe20000011410 */
[----:B------:R-:W-:Y:S02]  /*0950*/  IMAD.SHL.U32 R5, R14, 0x40, RZ ;  /* 0x000000400e057824 */ /* 0x000fe400078e00ff */
[----:B------:R-:W-:Y:S02]  /*0960*/  IMAD.IADD R8, R8, 0x1, R0 ;  /* 0x0000000108087824 */ /* 0x000fe400078e0200 */
[----:B------:R-:W-:Y:S01]  /*0970*/  IMAD.SHL.U32 R0, R10, 0x40, RZ ;  /* 0x000000400a007824 */ /* 0x000fe200078e00ff */
[----:B------:R-:W-:Y:S01]  /*0980*/  LOP3.LUT R5, R5, 0x1c0, RZ, 0xc0, !PT ;  /* 0x000001c005057812 */ /* 0x000fe200078ec0ff */
[----:B------:R-:W-:-:S02]  /*0990*/  IMAD.SHL.U32 R3, R9, 0x8, RZ ;  /* 0x0000000809037824 */ /* 0x000fc400078e00ff */
[----:B------:R-:W-:Y:S01]  /*09a0*/  IMAD R246, R11, 0x10, R2 ;  /* 0x000000100bf67824 */ /* 0x000fe200078e0202 */
[----:B------:R-:W-:Y:S01]  /*09b0*/  LOP3.LUT R0, R0, 0xfffffe00, RZ, 0xc0, !PT ;  /* 0xfffffe0000007812 */ /* 0x000fe200078ec0ff */
[----:B------:R-:W-:Y:S01]  /*09c0*/  IMAD.SHL.U32 R225, R225, 0x2, RZ ;  /* 0x00000002e1e17824 */ /* 0x000fe200078e00ff */
[----:B------:R-:W-:Y:S02]  /*09d0*/  LOP3.LUT R3, R5, 0x8, R3, 0xf8, !PT ;  /* 0x0000000805037812 */ /* 0x000fe400078ef803 */
[----:B------:R-:W-:Y:S01]  /*09e0*/  SHF.R.U32.HI R6, RZ, 0x3, R5 ;  /* 0x00000003ff067819 */ /* 0x000fe20000011605 */
[----:B------:R-:W-:Y:S02]  /*09f0*/  IMAD R4, R11, 0x400, R0 ;  /* 0x000004000b047824 */ /* 0x000fe400078e0200 */
[----:B------:R-:W-:Y:S01]  /*0a00*/  IMAD.IADD R228, R225, 0x1, R227 ;  /* 0x00000001e1e47824 */ /* 0x000fe200078e02e3 */
[----:B------:R-:W-:Y:S02]  /*0a10*/  LOP3.LUT R3, R3, R6, RZ, 0x3c, !PT ;  /* 0x0000000603037212 */ /* 0x000fe400078e3cff */
[----:B------:R-:W-:-:S02]  /*0a20*/  LOP3.LUT R2, R6, R7, R5, 0x1e, !PT ;  /* 0x0000000706027212 */ /* 0x000fc400078e1e05 */
[----:B------:R-:W-:Y:S01]  /*0a30*/  LOP3.LUT R211, R6, R211, R5, 0x1e, !PT ;  /* 0x000000d306d37212 */ /* 0x000fe200078e1e05 */
[----:B------:R-:W-:Y:S01]  /*0a40*/  IMAD.IADD R221, R4, 0x1, R3 ;  /* 0x0000000104dd7824 */ /* 0x000fe200078e0203 */
[-C--:B------:R-:W-:Y:S01]  /*0a50*/  LOP3.LUT R220, R2, R0.reuse, RZ, 0xfc, !PT ;  /* 0x0000000002dc7212 */ /* 0x080fe200078efcff */
[----:B------:R-:W-:Y:S01]  /*0a60*/  IMAD.MOV.U32 R4, RZ, RZ, 0x20 ;  /* 0x00000020ff047424 */ /* 0x000fe200078e00ff */
[----:B------:R-:W-:Y:S01]  /*0a70*/  LOP3.LUT R211, R211, R0, RZ, 0xfc, !PT ;  /* 0x00000000d3d37212 */ /* 0x000fe200078efcff */
[----:B------:R-:W-:Y:S01]  /*0a80*/  IMAD.MOV.U32 R2, RZ, RZ, 0x40 ;  /* 0x00000040ff027424 */ /* 0x000fe200078e00ff */
[----:B------:R-:W-:Y:S02]  /*0a90*/  IADD3 R0, R246, -0x40, RZ ;  /* 0xffffffc0f6007810 */ /* 0x000fe40007ffe0ff */
[----:B------:R-:W-:Y:S02]  /*0aa0*/  SEL R216, R4, 0xffffffe0, !P4 ;  /* 0xffffffe004d87807 */ /* 0x000fe40006000000 */
[----:B------:R-:W-:-:S02]  /*0ab0*/  SEL R217, R2, 0xffffffc0, !P3 ;  /* 0xffffffc002d97807 */ /* 0x000fc40005800000 */
[----:B------:R-:W-:Y:S01]  /*0ac0*/  SEL R4, R4, 0xffffffe0, !P1 ;  /* 0xffffffe004047807 */ /* 0x000fe20004800000 */
[C---:B------:R-:W-:Y:S01]  /*0ad0*/  IMAD.IADD R216, R215.reuse, 0x1, R216 ;  /* 0x00000001d7d87824 */ /* 0x040fe200078e02d8 */
[----:B------:R-:W-:Y:S01]  /*0ae0*/  SHF.R.S32.HI R3, RZ, 0x1f, R0 ;  /* 0x0000001fff037819 */ /* 0x000fe20000011400 */
[----:B------:R-:W-:Y:S01]  /*0af0*/  IMAD.IADD R218, R215, 0x1, R217 ;  /* 0x00000001d7da7824 */ /* 0x000fe200078e02d9 */
[----:B------:R-:W-:Y:S01]  /*0b00*/  LEA R6, R8, 0xc000, 0x1 ;  /* 0x0000c00008067811 */ /* 0x000fe200078e08ff */
[----:B------:R-:W-:Y:S01]  /*0b10*/  IMAD.IADD R226, R225, 0x1, R4 ;  /* 0x00000001e1e27824 */ /* 0x000fe200078e0204 */
[----:B------:R-:W-:Y:S01]  /*0b20*/  SEL R2, R2, 0xffffffc0, !P2 ;  /* 0xffffffc002027807 */ /* 0x000fe20005000000 */
[----:B------:R-:W-:Y:S01]  /*0b30*/  IMAD.IADD R217, R217, 0x1, R216 ;  /* 0x00000001d9d97824 */ /* 0x000fe200078e02d8 */
[C---:B------:R-:W-:Y:S01]  /*0b40*/  SHF.L.U64.HI R3, R0.reuse, 0x2, R3 ;  /* 0x0000000200037819 */ /* 0x040fe20000010203 */
[----:B------:R-:W-:Y:S01]  /*0b50*/  IMAD.SHL.U32 R0, R0, 0x4, RZ ;  /* 0x0000000400007824 */ /* 0x000fe200078e00ff */
[----:B------:R-:W-:Y:S01]  /*0b60*/  IADD3 R3, R6, 0x420, RZ ;  /* 0x0000042006037810 */ /* 0x000fe20007ffe0ff */
[----:B------:R-:W-:Y:S01]  /*0b70*/  IMAD.IADD R5, R4, 0x1, R6 ;  /* 0x0000000104057824 */ /* 0x000fe200078e0206 */
[C---:B------:R-:W-:Y:S01]  /*0b80*/  @P1 IADD3 R3, R6.reuse, 0x3e0, RZ ;  /* 0x000003e006031810 */ /* 0x040fe20007ffe0ff */
[--C-:B------:R-:W-:Y:S01]  /*0b90*/  IMAD.IADD R0, R6, 0x1, R2.reuse ;  /* 0x0000000106007824 */ /* 0x100fe200078e0202 */
[----:B------:R-:W-:Y:S01]  /*0ba0*/  STL [R1], R6 ;  /* 0x0000000601007387 */ /* 0x000fe20000100800 */
[----:B------:R-:W-:Y:S01]  /*0bb0*/  IMAD.IADD R4, R5, 0x1, R2 ;  /* 0x0000000105047824 */ /* 0x000fe200078e0202 */
[----:B------:R-:W-:Y:S01]  /*0bc0*/  LEA R211, R211, 0xc000, 0x1 ;  /* 0x0000c000d3d37811 */ /* 0x000fe200078e08ff */
[----:B------:R-:W-:Y:S01]  /*0bd0*/  IMAD.IADD R227, R227, 0x1, R226 ;  /* 0x00000001e3e37824 */ /* 0x000fe200078e02e2 */
[----:B------:R-:W-:Y:S04]  /*0be0*/  STL [R1+0x8], R5 ;  /* 0x0000080501007387 */ /* 0x000fe80000100800 */
[----:B------:R1:W-:Y:S04]  /*0bf0*/  STL [R1+0x4], R0 ;  /* 0x0000040001007387 */ /* 0x0003e80000100800 */
[----:B------:R2:W-:Y:S04]  /*0c00*/  STL [R1+0x14], R3 ;  /* 0x0000140301007387 */ /* 0x0005e80000100800 */
[----:B------:R2:W-:Y:S01]  /*0c10*/  STL [R1+0xc], R4 ;  /* 0x00000c0401007387 */ /* 0x0005e20000100800 */
[----:B-1----:R-:W-:-:S05]  /*0c20*/  IMAD.IADD R0, R2, 0x1, R3 ;  /* 0x0000000102007824 */ /* 0x002fca00078e0203 */
[----:B------:R2:W-:Y:S02]  /*0c30*/  STL [R1+0x10], R0 ;  /* 0x0000100001007387 */ /* 0x0005e40000100800 */
.L_x_662:
        /* <DEDUP_REMOVED lines=12> */
[----:B-123--:R-:W-:Y:S01]  /*0d00*/  IMAD.U32 R2, RZ, RZ, UR4 ;  /* 0x00000004ff027e24 */ /* 0x00efe2000f8e00ff */
        /* <DEDUP_REMOVED lines=40> */
.L_x_590:
        /* <DEDUP_REMOVED lines=67> */
.L_x_592:
        /* <DEDUP_REMOVED lines=18> */
.L_x_593:
        /* <DEDUP_REMOVED lines=72> */
.L_x_594:
[----:B------:R-:W-:Y:S02]  /*1960*/  UMOV UR6, UR52 ;  /* 0x0000003400067c82 */ /* 0x000fe40008000000 */
.L_x_595:
        /* <DEDUP_REMOVED lines=99> */
.L_x_597:
        /* <DEDUP_REMOVED lines=16> */
[----:B------:R-:W-:-:S03]  /*20a0*/  UIADD3 UR13, UR5, UR6, URZ ;  /* 0x00000006050d7290 */ /* 0x000fc6000fffe03f */
[----:B------:R-:W-:Y:S02]  /*20b0*/  UMOV UR6, UR4 ;  /* 0x0000000400067c82 */ /* 0x000fe40008000000 */
.L_x_598:
[----:B------:R-:W-:Y:S01]  /*20c0*/  ULDC.64 UR4, c[0x0][0x3a0] ;  /* 0x0000e80000047ab9 */ /* 0x000fe20000000a00 */
[----:B------:R-:W-:Y:S01]  /*20d0*/  IMAD.U32 R11, RZ, RZ, UR20 ;  /* 0x00000014ff0b7e24 */ /* 0x000fe2000f8e00ff */
[----:B------:R-:W-:Y:S01]  /*20e0*/  UIMAD UR4, UR22, UR4, URZ ;  /* 0x00000004160472a4 */ /* 0x000fe2000f8e023f */
[----:B------:R-:W-:Y:S01]  /*20f0*/  BSSY B0, `(.L_x_599) ;  /* 0x000001b000007945 */ /* 0x000fe20003800000 */
[----:B------:R-:W-:Y:S01]  /*2100*/  UIMAD UR9, UR21, -0x80, UR9 ;  /* 0xffffff80150978a4 */ /* 0x000fe2000f8e0209 */
[----:B------:R-:W-:Y:S01]  /*2110*/  IMAD.WIDE.U32 R4, R11, c[0x0][0x3a0], R234 ;  /* 0x0000e8000b047a25 */ /* 0x000fe200078e00ea */
[----:B------:R-:W-:-:S04]  /*2120*/  UIMAD UR4, UR20, UR5, UR4 ;  /* 0x00000005140472a4 */ /* 0x000fc8000f8e0204 */
[----:B------:R-:W-:Y:S02]  /*2130*/  IADD3 R4, P0, R4, UR14, RZ ;  /* 0x0000000e04047c10 */ /* 0x000fe4000ff1e0ff */
[----:B------:R-:W-:Y:S01]  /*2140*/  MOV R0, UR4 ;  /* 0x0000000400007c02 */ /* 0x000fe20008000f00 */
[----:B------:R-:W-:Y:S01]  /*2150*/  ULDC.64 UR4, c[0x0][0x3b8] ;  /* 0x0000ee0000047ab9 */ /* 0x000fe20000000a00 */
[----:B------:R-:W-:Y:S01]  /*2160*/  ISETP.GE.AND P5, PT, R2, UR9, PT ;  /* 0x0000000902007c0c */ /* 0x000fe2000bfa6270 */
[----:B------:R-:W-:Y:S01]  /*2170*/  UIMAD UR4, UR59, UR4, URZ ;  /* 0x000000043b0472a4 */ /* 0x000fe2000f8e023f */
[----:B------:R-:W-:Y:S01]  /*2180*/  IADD3.X R5, R5, UR15, R0, P0, !PT ;  /* 0x0000000f05057c10 */ /* 0x000fe200087fe400 */
[----:B------:R-:W-:Y:S02]  /*2190*/  IMAD.U32 R0, RZ, RZ, UR36 ;  /* 0x00000024ff007e24 */ /* 0x000fe4000f8e00ff */
[----:B------:R-:W-:Y:S02]  /*21a0*/  UIMAD UR4, UR36, UR5, UR4 ;  /* 0x00000005240472a4 */ /* 0x000fe4000f8e0204 */
        /* <DEDUP_REMOVED lines=15> */
.L_x_600:
[----:B------:R-:W-:Y:S05]  /*22a0*/  BSYNC B0 ;  /* 0x0000000000007941 */ /* 0x000fea0003800000 */
.L_x_599:
        /* <DEDUP_REMOVED lines=18> */
.L_x_602:
[----:B------:R-:W-:Y:S05]  /*23d0*/  BSYNC B0 ;  /* 0x0000000000007941 */ /* 0x000fea0003800000 */
.L_x_601:
        /* <DEDUP_REMOVED lines=18> */
.L_x_604:
[----:B------:R-:W-:Y:S05]  /*2500*/  BSYNC B0 ;  /* 0x0000000000007941 */ /* 0x000fea0003800000 */
.L_x_603:
        /* <DEDUP_REMOVED lines=17> */
.L_x_606:
[----:B------:R-:W-:Y:S05]  /*2620*/  BSYNC B0 ;  /* 0x0000000000007941 */ /* 0x000fea0003800000 */
.L_x_605:
        /* <DEDUP_REMOVED lines=27> */
.L_x_608:
[----:B------:R-:W-:Y:S05]  /*27e0*/  BSYNC B0 ;  /* 0x0000000000007941 */ /* 0x000fea0003800000 */
.L_x_607:
        /* <DEDUP_REMOVED lines=16> */
.L_x_610:
[----:B------:R-:W-:Y:S05]  /*28f0*/  BSYNC B0 ;  /* 0x0000000000007941 */ /* 0x000fea0003800000 */
.L_x_609:
        /* <DEDUP_REMOVED lines=16> */
.L_x_612:
[----:B------:R-:W-:Y:S05]  /*2a00*/  BSYNC B0 ;  /* 0x0000000000007941 */ /* 0x000fea0003800000 */
.L_x_611:
        /* <DEDUP_REMOVED lines=16> */
.L_x_596:
        /* <DEDUP_REMOVED lines=26> */
.L_x_615:
[----:B------:R-:W-:Y:S05]  /*2cb0*/  BSYNC B0 ;  /* 0x0000000000007941 */ /* 0x000fea0003800000 */
.L_x_614:
        /* <DEDUP_REMOVED lines=29> */
.L_x_617:
[----:B------:R-:W-:Y:S05]  /*2e90*/  BSYNC B0 ;  /* 0x0000000000007941 */ /* 0x000fea0003800000 */
.L_x_616:
        /* <DEDUP_REMOVED lines=15> */
.L_x_619:
        /* <DEDUP_REMOVED lines=19> */
.L_x_620:
[----:B------:R-:W-:Y:S05]  /*30c0*/  BSYNC B0 ;  /* 0x0000000000007941 */ /* 0x000fea0003800000 */
.L_x_618:
        /* <DEDUP_REMOVED lines=14> */
.L_x_622:
        /* <DEDUP_REMOVED lines=27> */
.L_x_623:
[----:B------:R-:W-:Y:S05]  /*3360*/  BSYNC B0 ;  /* 0x0000000000007941 */ /* 0x000fea0003800000 */
.L_x_621:
[C---:B------:R-:W-:Y:S01]  /*3370*/  IADD3 R3, R246.reuse, 0x28, RZ ;  /* 0x00000028f6037810 */ /* 0x040fe20007ffe0ff */
[----:B------:R-:W-:Y:S01]  /*3380*/  IMAD.MOV.U32 R245, RZ, RZ, 0x7f800000 ;  /* 0x7f800000fff57424 */ /* 0x000fe200078e00ff */
[----:B-1----:R-:W-:Y:S01]  /*3390*/  IADD3 R4, R246, 0x8, RZ ;  /* 0x00000008f6047810 */ /* 0x002fe20007ffe0ff */
[----:B------:R-:W-:Y:S01]  /*33a0*/  IMAD.MOV.U32 R242, RZ, RZ, 0x7f800000 ;  /* 0x7f800000fff27424 */ /* 0x000fe200078e00ff */
[----:B------:R-:W-:Y:S01]  /*33b0*/  ISETP.GE.AND P3, PT, R3, UR4, PT ;  /* 0x0000000403007c0c */ /* 0x000fe2000bf66270 */
[----:B------:R-:W-:Y:S01]  /*33c0*/  IMAD.MOV.U32 R243, RZ, RZ, 0x7f800000 ;  /* 0x7f800000fff37424 */ /* 0x000fe200078e00ff */
[----:B------:R-:W-:Y:S01]  /*33d0*/  ISETP.GE.AND P5, PT, R4, UR4, PT ;  /* 0x0000000404007c0c */ /* 0x000fe2000bfa6270 */
[C---:B------:R-:W-:Y:S01]  /*33e0*/  IMAD.SHL.U32 R4, R246.reuse, 0x4, RZ ;  /* 0x00000004f6047824 */ /* 0x040fe200078e00ff */
[----:B------:R-:W-:Y:S01]  /*33f0*/  IADD3 R5, R246, 0x20, RZ ;  /* 0x00000020f6057810 */ /* 0x000fe20007ffe0ff */
[----:B------:R-:W-:Y:S01]  /*3400*/  IMAD.MOV.U32 R244, RZ, RZ, 0x7f800000 ;  /* 0x7f800000fff47424 */ /* 0x000fe200078e00ff */
[----:B------:R-:W-:Y:S01]  /*3410*/  SHF.R.S32.HI R15, RZ, 0x1f, R246 ;  /* 0x0000001fff0f7819 */ /* 0x000fe200000114f6 */
[----:B------:R-:W-:Y:S01]  /*3420*/  ULDC.64 UR6, c[0x0][0x198] ;  /* 0x0000660000067ab9 */ /* 0x000fe20000000a00 */
[----:B------:R-:W-:Y:S01]  /*3430*/  ISETP.GE.AND P4, PT, R5, UR4, PT ;  /* 0x0000000405007c0c */ /* 0x000fe2000bf86270 */
[----:B------:R-:W-:Y:S01]  /*3440*/  UIMAD UR5, UR22, UR6, URZ ;  /* 0x00000006160572a4 */ /* 0x000fe2000f8e023f */
[----:B------:R-:W-:Y:S01]  /*3450*/  IADD3 R4, P2, R4, UR16, RZ ;  /* 0x0000001004047c10 */ /* 0x000fe2000ff5e0ff */
[----:B------:R-:W-:Y:S01]  /*3460*/  IMAD.U32 R12, RZ, RZ, UR20 ;  /* 0x00000014ff0c7e24 */ /* 0x000fe2000f8e00ff */
[----:B------:R-:W-:Y:S01]  /*3470*/  SHF.L.U64.HI R5, R246, 0x2, R15 ;  /* 0x00000002f6057819 */ /* 0x000fe2000001020f */
[----:B------:R-:W-:Y:S01]  /*3480*/  UIMAD UR5, UR20, UR7, UR5 ;  /* 0x00000007140572a4 */ /* 0x000fe2000f8e0205 */
[----:B------:R-:W-:Y:S01]  /*3490*/  SHF.R.S32.HI R9, RZ, 0x1f, R3 ;  /* 0x0000001fff097819 */ /* 0x000fe20000011403 */
[----:B------:R-:W-:Y:S01]  /*34a0*/  IMAD.WIDE.U32 R6, R12, c[0x0][0x198], R234 ;  /* 0x000066000c067a25 */ /* 0x000fe200078e00ea */
[----:B------:R-:W-:-:S02]  /*34b0*/  IADD3.X R5, R5, UR15, RZ, P2, !PT ;  /* 0x0000000f05057c10 */ /* 0x000fc400097fe4ff */
[C---:B------:R-:W-:Y:S01]  /*34c0*/  @!P3 LEA R8, P2, R3.reuse, UR16, 0x2 ;  /* 0x000000100308bc11 */ /* 0x040fe2000f8410ff */
[----:B------:R-:W-:Y:S01]  /*34d0*/  IMAD.U32 R10, RZ, RZ, UR5 ;  /* 0x00000005ff0a7e24 */ /* 0x000fe2000f8e00ff */
[----:B------:R-:W-:Y:S01]  /*34e0*/  ISETP.GE.AND P6, PT, R246, UR4, PT ;  /* 0x00000004f6007c0c */ /* 0x000fe2000bfc6270 */
[----:B------:R1:W5:Y:S01]  /*34f0*/  @!P5 LDG.E R245, [R4.64+0x20] ;  /* 0x0000200a04f5d981 */ /* 0x000362000c1e1900 */
[----:B------:R-:W-:Y:S02]  /*3500*/  @!P3 LEA.HI.X R9, R3, UR15, R9, 0x2, P2 ;  /* 0x0000000f0309bc11 */ /* 0x000fe400090f1409 */
[----:B------:R-:W-:Y:S01]  /*3510*/  IADD3 R6, P0, R6, UR23, RZ ;  /* 0x0000001706067c10 */ /* 0x000fe2000ff1e0ff */
[----:B------:R1:W5:Y:S04]  /*3520*/  @!P4 LDG.E R242, [R4.64+0x80] ;  /* 0x0000800a04f2c981 */ /* 0x000368000c1e1900 */
[----:B------:R1:W5:Y:S01]  /*3530*/  @!P3 LDG.E R243, [R8.64] ;  /* 0x0000000a08f3b981 */ /* 0x000362000c1e1900 */
[----:B------:R-:W-:-:S03]  /*3540*/  UIMAD UR4, UR21, -0x80, UR9 ;  /* 0xffffff80150478a4 */ /* 0x000fc6000f8e0209 */
[----:B------:R1:W5:Y:S03]  /*3550*/  @!P6 LDG.E R244, [R4.64] ;  /* 0x0000000a04f4e981 */ /* 0x000366000c1e1900 */
[----:B------:R-:W-:Y:S01]  /*3560*/  ISETP.GE.AND P6, PT, R2, UR4, PT ;  /* 0x0000000402007c0c */ /* 0x000fe2000bfc6270 */
[----:B------:R-:W-:Y:S01]  /*3570*/  IMAD R3, R13, c[0x0][0x1b0], RZ ;  /* 0x00006c000d037a24 */ /* 0x000fe200078e02ff */
[----:B------:R-:W-:-:S11]  /*3580*/  IADD3.X R7, R7, UR25, R10, P0, !PT ;  /* 0x0000001907077c10 */ /* 0x000fd600087fe40a */
[----:B------:R1:W-:Y:S04]  /*3590*/  @P6 STS.128 [R0+0xc000], RZ ;  /* 0x00c000ff00006388 */ /* 0x0003e80000000c00 */
[----:B------:R1:W-:Y:S01]  /*35a0*/  @P6 STS.128 [R0+0x10000], RZ ;  /* 0x010000ff00006388 */ /* 0x0003e20000000c00 */
[C---:B------:R-:W-:Y:S01]  /*35b0*/  IMAD R3, R11.reuse, c[0x0][0x1b4], R3 ;  /* 0x00006d000b037a24 */ /* 0x040fe200078e0203 */
[----:B------:R-:W-:Y:S01]  /*35c0*/  BSSY B0, `(.L_x_624) ;  /* 0x000001b000007945 */ /* 0x000fe20003800000 */
[----:B------:R-:W-:-:S04]  /*35d0*/  IMAD.WIDE.U32 R6, R11, c[0x0][0x1b0], R6 ;  /* 0x00006c000b067a25 */ /* 0x000fc800078e0006 */
[----:B------:R-:W-:Y:S01]  /*35e0*/  IMAD.IADD R10, R7, 0x1, R3 ;  /* 0x00000001070a7824 */ /* 0x000fe200078e0203 */
[----:B------:R-:W-:Y:S05]  /*35f0*/  @P6 BRA `(.L_x_625) ;  /* 0x0000017000006947 */ /* 0x000fea0003800000 */
[----:B------:R-:W-:Y:S01]  /*3600*/  ISETP.GE.AND P2, PT, R234, c[0x0][0x220], PT ;  /* 0x00008800ea007a0c */ /* 0x000fe20003f46270 */
[----:B------:R-:W-:Y:S01]  /*3610*/  IMAD R3, R16, c[0x0][0x198], RZ ;  /* 0x0000660010037a24 */ /* 0x000fe200078e02ff */
[----:B-1----:R-:W-:Y:S01]  /*3620*/  MOV R5, R10 ;  /* 0x0000000a00057202 */ /* 0x002fe20000000f00 */
        /* <DEDUP_REMOVED lines=20> */
.L_x_625:
[----:B------:R-:W-:Y:S05]  /*3770*/  BSYNC B0 ;  /* 0x0000000000007941 */ /* 0x000fea0003800000 */
.L_x_624:
[----:B------:R-:W-:Y:S01]  /*3780*/  ISETP.GE.AND P5, PT, R14, UR4, PT ;  /* 0x000000040e007c0c */ /* 0x000fe2000bfa6270 */
[----:B------:R-:W-:-:S12]  /*3790*/  BSSY B0, `(.L_x_626) ;  /* 0x000001d000007945 */ /* 0x000fd80003800000 */
[----:B------:R1:W-:Y:S04]  /*37a0*/  @P5 STS.128 [R0+0xd000], RZ ;  /* 0x00d000ff00005388 */ /* 0x0003e80000000c00 */
[----:B------:R1:W-:Y:S01]  /*37b0*/  @P5 STS.128 [R0+0x11000], RZ ;  /* 0x011000ff00005388 */ /* 0x0003e20000000c00 */
[----:B------:R-:W-:Y:S05]  /*37c0*/  @P5 BRA `(.L_x_627) ;  /* 0x0000019000005947 */ /* 0x000fea0003800000 */
[----:B------:R-:W-:Y:S02]  /*37d0*/  IADD3 R3, P0, R2, 0x20, RZ ;  /* 0x0000002002037810 */ /* 0x000fe40007f1e0ff */
[----:B------:R-:W-:Y:S02]  /*37e0*/  ISETP.GE.AND P2, PT, R234, c[0x0][0x220], PT ;  /* 0x00008800ea007a0c */ /* 0x000fe40003f46270 */
[----:B-1----:R-:W-:Y:S01]  /*37f0*/  MOV R5, R10 ;  /* 0x0000000a00057202 */ /* 0x002fe20000000f00 */
        /* <DEDUP_REMOVED lines=22> */
.L_x_627:
[----:B------:R-:W-:Y:S05]  /*3960*/  BSYNC B0 ;  /* 0x0000000000007941 */ /* 0x000fea0003800000 */
.L_x_626:
        /* <DEDUP_REMOVED lines=31> */
.L_x_629:
[----:B------:R-:W-:Y:S05]  /*3b60*/  BSYNC B0 ;  /* 0x0000000000007941 */ /* 0x000fea0003800000 */
.L_x_628:
        /* <DEDUP_REMOVED lines=9> */
[----:B-1----:R-:W-:-:S04]  /*3c00*/  IMAD.X R4, RZ, RZ, R16, P0 ;  /* 0x000000ffff047224 */ /* 0x002fc800000e0610 */
        /* <DEDUP_REMOVED lines=20> */
.L_x_631:
[----:B------:R-:W-:Y:S05]  /*3d50*/  BSYNC B0 ;  /* 0x0000000000007941 */ /* 0x000fea0003800000 */
.L_x_630:
        /* <DEDUP_REMOVED lines=38> */
.L_x_633:
[----:B-1----:R-:W-:Y:S05]  /*3fc0*/  BSYNC B0 ;  /* 0x0000000000007941 */ /* 0x002fea0003800000 */
.L_x_632:
        /* <DEDUP_REMOVED lines=29> */
.L_x_635:
[----:B------:R-:W-:Y:S05]  /*41a0*/  BSYNC B0 ;  /* 0x0000000000007941 */ /* 0x000fea0003800000 */
.L_x_634:
        /* <DEDUP_REMOVED lines=29> */
.L_x_637:
[----:B------:R-:W-:Y:S05]  /*4380*/  BSYNC B0 ;  /* 0x0000000000007941 */ /* 0x000fea0003800000 */
.L_x_636:
        /* <DEDUP_REMOVED lines=28> */
.L_x_639:
[----:B------:R-:W-:Y:S05]  /*4550*/  BSYNC B0 ;  /* 0x0000000000007941 */ /* 0x000fea0003800000 */
.L_x_638:
[----:B------:R-:W-:Y:S02]  /*4560*/  ULDC.64 UR6, c[0x0][0x318] ;  /* 0x0000c60000067ab9 */ /* 0x000fe40000000a00 */
[----:B------:R-:W-:Y:S01]  /*4570*/  ULDC.64 UR22, c[0x0][0x320] ;  /* 0x0000c80000167ab9 */ /* 0x000fe20000000a00 */
[----:B-1234-:R-:W-:Y:S01]  /*4580*/  LEA.HI R0, R18, R17, RZ, 0x4 ;  /* 0x0000001112007211 */ /* 0x01efe200078f20ff */
[----:B------:R-:W-:Y:S01]  /*4590*/  UISETP.NE.U32.AND UP1, UPT, URZ, UR6, UPT ;  /* 0x000000063f00728c */ /* 0x000fe2000bf25070 */
[----:B------:R-:W0:Y:S03]  /*45a0*/  LDGDEPBAR ;  /* 0x00000000000079af */ /* 0x000e260000000000 */
[----:B------:R-:W-:-:S06]  /*45b0*/  UISETP.NE.AND.EX UP1, UPT, URZ, UR7, UPT, UP1 ;  /* 0x000000073f00728c */ /* 0x000fcc000bf25310 */
        /* <DEDUP_REMOVED lines=9> */
[----:B------:R-:W-:-:S05]  /*4650*/  IMAD.U32 R2, RZ, RZ, UR6 ;  /* 0x00000006ff027e24 */ /* 0x000fca000f8e00ff */
[----:B------:R-:W-:-:S06]  /*4660*/  IMAD.U32 R3, RZ, RZ, UR7 ;  /* 0x00000007ff037e24 */ /* 0x000fcc000f8e00ff */
[----:B------:R1:W2:Y:S01]  /*4670*/  @P2 LDG.E R3, [R2.64] ;  /* 0x0000000a02032981 */ /* 0x0002a2000c1e1900 */
[----:B------:R-:W-:Y:S01]  /*4680*/  LOP3.LUT R0, R0, 0xfffffff0, RZ, 0xc0, !PT ;  /* 0xfffffff000007812 */ /* 0x000fe200078ec0ff */
[----:B------:R-:W2:Y:S01]  /*4690*/  @P2 MUFU.RCP R4, c[0x0][0x238] ;  /* 0x00008e0000042b08 */ /* 0x000ea20000001000 */
[----:B------:R-:W-:Y:S01]  /*46a0*/  IADD3 R214, R221, 0x2000, RZ ;  /* 0x00002000ddd67810 */ /* 0x000fe20007ffe0ff */
[----:B------:R-:W-:Y:S01]  /*46b0*/  UIADD3 UR4, UR20, UR13, URZ ;  /* 0x0000000d14047290 */ /* 0x000fe2000fffe03f */
[----:B------:R-:W-:Y:S01]  /*46c0*/  IMAD.MOV.U32 R200, RZ, RZ, 0x40 ;  /* 0x00000040ffc87424 */ /* 0x000fe200078e00ff */
[----:B------:R-:W-:Y:S01]  /*46d0*/  CS2R R158, SRZ ;  /* 0x00000000009e7805 */ /* 0x000fe2000001ff00 */
[----:B------:R-:W-:Y:S01]  /*46e0*/  IMAD.IADD R0, R17, 0x1, -R0 ;  /* 0x0000000111007824 */ /* 0x000fe200078e0a00 */
[----:B------:R-:W-:Y:S01]  /*46f0*/  SEL R214, R214, R221, !P1 ;  /* 0x000000ddd6d67207 */ /* 0x000fe20004800000 */
[----:B------:R-:W-:Y:S01]  /*4700*/  IMAD.MOV.U32 R250, RZ, RZ, 0x40 ;  /* 0x00000040fffa7424 */ /* 0x000fe200078e00ff */
[----:B------:R-:W-:Y:S01]  /*4710*/  UIADD3 UR4, -UR9, 0x80, UR4 ;  /* 0x0000008009047890 */ /* 0x000fe2000fffe104 */
        /* <DEDUP_REMOVED lines=14> */
[----:B-1----:R-:W-:Y:S01]  /*4800*/  SHF.R.S32.HI R2, RZ, 0x1f, R0 ;  /* 0x0000001fff027819 */ /* 0x002fe20000011400 */
        /* <DEDUP_REMOVED lines=13> */
[----:B------:R-:W-:Y:S01]  /*48e0*/  CS2R R110, SRZ ;  /* 0x00000000006e7805 */ /* 0x000fe2000001ff00 */
[----:B------:R-:W-:Y:S01]  /*48f0*/  CS2R R108, SRZ ;  /* 0x00000000006c7805 */ /* 0x000fe2000001ff00 */
[----:B------:R-:W-:Y:S01]  /*4900*/  CS2R R114, SRZ ;  /* 0x0000000000727805 */ /* 0x000fe2000001ff00 */
[----:B------:R-:W-:Y:S01]  /*4910*/  CS2R R112, SRZ ;  /* 0x0000000000707805 */ /* 0x000fe2000001ff00 */
[C---:B------:R-:W-:Y:S01]  /*4920*/  LOP3.LUT P0, RZ, R0.reuse, 0x2, RZ, 0xc0, !PT ;  /* 0x0000000200ff7812 */ /* 0x040fe2000780c0ff */
[----:B------:R-:W-:Y:S01]  /*4930*/  CS2R R106, SRZ ;  /* 0x00000000006a7805 */ /* 0x000fe2000001ff00 */
[----:B------:R-:W-:Y:S01]  /*4940*/  LOP3.LUT P3, RZ, R0, 0x4, RZ, 0xc0, !PT ;  /* 0x0000000400ff7812 */ /* 0x000fe2000786c0ff */
[----:B------:R-:W-:Y:S01]  /*4950*/  IMAD.U32 R0, RZ, RZ, UR21 ;  /* 0x00000015ff007e24 */ /* 0x000fe2000f8e00ff */
[----:B------:R-:W-:Y:S01]  /*4960*/  CS2R R104, SRZ ;  /* 0x0000000000687805 */ /* 0x000fe2000001ff00 */
[----:B------:R-:W-:Y:S01]  /*4970*/  CS2R R102, SRZ ;  /* 0x0000000000667805 */ /* 0x000fe2000001ff00 */
[----:B------:R-:W-:Y:S01]  /*4980*/  CS2R R100, SRZ ;  /* 0x0000000000647805 */ /* 0x000fe2000001ff00 */
[----:B------:R-:W-:Y:S01]  /*4990*/  IMAD R0, R0, 0x80, R252 ;  /* 0x0000008000007824 */ /* 0x000fe200078e02fc */
[----:B------:R-:W-:Y:S01]  /*49a0*/  CS2R R94, SRZ ;  /* 0x00000000005e7805 */ /* 0x000fe2000001ff00 */
[----:B------:R-:W-:Y:S01]  /*49b0*/  CS2R R92, SRZ ;  /* 0x00000000005c7805 */ /* 0x000fe2000001ff00 */
[----:B------:R-:W-:Y:S01]  /*49c0*/  CS2R R98, SRZ ;  /* 0x0000000000627805 */ /* 0x000fe2000001ff00 */
[----:B------:R-:W-:Y:S01]  /*49d0*/  CS2R R96, SRZ ;  /* 0x0000000000607805 */ /* 0x000fe2000001ff00 */
[----:B------:R-:W-:Y:S01]  /*49e0*/  IADD3 R0, R246, -UR13, -R0 ;  /* 0x8000000df6007c10 */ /* 0x000fe2000fffe800 */
        /* <DEDUP_REMOVED lines=29> */
[----:B------:R-:W-:Y:S01]  /*4bc0*/  IADD3 R251, R0, UR9, RZ ;  /* 0x0000000900fb7c10 */ /* 0x000fe2000fffe0ff */
[----:B------:R-:W-:Y:S01]  /*4bd0*/  IMAD.SHL.U32 R248, R246, 0x4, RZ ;  /* 0x00000004f6f87824 */ /* 0x000fe200078e00ff */
[----:B------:R-:W-:Y:S01]  /*4be0*/  SEL R219, R219, 0xffffffe0, !P0 ;  /* 0xffffffe0dbdb7807 */ /* 0x000fe20004000000 */
[----:B------:R-:W-:Y:S01]  /*4bf0*/  ULDC UR25, c[0x0][0x2e8] ;  /* 0x0000ba0000197ab9 */ /* 0x000fe20000000800 */
[----:B------:R-:W-:Y:S01]  /*4c00*/  SEL R200, R200, 0xffffffc0, !P3 ;  /* 0xffffffc0c8c87807 */ /* 0x000fe20005800000 */
[----:B------:R-:W-:Y:S01]  /*4c10*/  UMOV UR7, URZ ;  /* 0x0000003f00077c82 */ /* 0x000fe20008000000 */
[----:B------:R-:W-:Y:S01]  /*4c20*/  SEL R250, R250, 0xffffffc0, !P3 ;  /* 0xffffffc0fafa7807 */ /* 0x000fe20005800000 */
[----:B------:R-:W-:Y:S01]  /*4c30*/  ULDC UR14, c[0x0][0x2e4] ;  /* 0x0000b900000e7ab9 */ /* 0x000fe20000000800 */
[----:B------:R-:W-:Y:S01]  /*4c40*/  SHF.L.U64.HI R249, R246, 0x2, R15 ;  /* 0x00000002f6f97819 */ /* 0x000fe2000001020f */
[----:B------:R-:W-:Y:S01]  /*4c50*/  UIADD3 UR20, UR4, -UR25, URZ ;  /* 0x8000001904147290 */ /* 0x000fe2000fffe03f */
[----:B--2---:R-:W-:-:S04]  /*4c60*/  @P2 FMUL.FTZ R2, R3, R4 ;  /* 0x0000000403022220 */ /* 0x004fc80000410000 */
[----:B------:R1:W2:Y:S02]  /*4c70*/  @P2 R2UR UR5, R2 ;  /* 0x00000000020523c2 */ /* 0x0002a400000e0000 */
[----:B-1----:R-:W-:Y:S01]  /*4c80*/  IADD3 R2, R220, 0x2000, RZ ;  /* 0x00002000dc027810 */ /* 0x002fe20007ffe0ff */
[----:B--2---:R-:W-:-:S03]  /*4c90*/  @UP1 UMOV UR7, UR5 ;  /* 0x0000000500071c82 */ /* 0x004fc60008000000 */
[----:B------:R-:W-:-:S05]  /*4ca0*/  SEL R2, R2, R220, !P1 ;  /* 0x000000dc02027207 */ /* 0x000fca0004800000 */
[----:B------:R-:W-:Y:S02]  /*4cb0*/  IMAD.SHL.U32 R213, R2, 0x2, RZ ;  /* 0x0000000202d57824 */ /* 0x000fe400078e00ff */
.L_x_644:
[----:B------:R-:W0:Y:S01]  /*4cc0*/  LDGDEPBAR ;  /* 0x00000000000079af */ /* 0x000e220000000000 */
[C---:B------:R-:W-:Y:S01]  /*4cd0*/  IMAD.IADD R0, R214.reuse, 0x1, R219 ;  /* 0x00000001d6007824 */ /* 0x040fe200078e02db */
[----:B------:R-:W-:Y:S01]  /*4ce0*/  USHF.L.U32 UR4, UR12, 0x6, URZ ;  /* 0x000000060c047899 */ /* 0x000fe2000800063f */
[--C-:B------:R-:W-:Y:S01]  /*4cf0*/  IMAD.IADD R3, R214, 0x1, R200.reuse ;  /* 0x00000001d6037824 */ /* 0x100fe200078e02c8 */
[----:B------:R-:W-:Y:S01]  /*4d00*/  ULDC UR6, c[0x0][0x2e4] ;  /* 0x0000b90000067ab9 */ /* 0x000fe20000000800 */
[----:B------:R-:W-:Y:S01]  /*4d10*/  IMAD.IADD R2, R0, 0x1, R200 ;  /* 0x0000000100027824 */ /* 0x000fe200078e02c8 */
[----:B------:R-:W-:Y:S01]  /*4d20*/  UISETP.GE.AND UP0, UPT, UR4, UR20, UPT ;  /* 0x000000140400728c */ /* 0x000fe2000bf06270 */
[----:B------:R-:W-:Y:S04]  /*4d30*/  DEPBAR.LE SB0, 0x0 ;  /* 0x000080000000791a */ /* 0x000fe80000000000 */
[----:B------:R-:W-:Y:S08]  /*4d40*/  BAR.SYNC.DEFER_BLOCKING 0x0 ;  /* 0x0000000000007b1d */ /* 0x000ff00000010000 */
        /* <DEDUP_REMOVED lines=11> */
[----:B------:R-:W-:Y:S01]  /*4e00*/  LDSM.16.M88.4 R184, [R3+0x1000] ;  /* 0x0010000003b8783b */ /* 0x000fe20000000200 */
[C---:B------:R-:W-:Y:S07]  /*4e10*/  HMMA.16816.F32.BF16 R16, R32.reuse, R18, RZ ;  /* 0x000000122010723c */ /* 0x040fee00000418ff */
[----:B------:R-:W-:Y:S01]  /*4e20*/  LDSM.16.M88.4 R188, [R218+0xc800] ;  /* 0x00c80000dabc783b */ /* 0x000fe20000000200 */
[-C--:B---3--:R-:W-:Y:S07]  /*4e30*/  HMMA.16816.F32.BF16 R20, R32, R164.reuse, RZ ;  /* 0x000000a42014723c */ /* 0x088fee00000418ff */
[----:B------:R-:W-:Y:S01]  /*4e40*/  LDSM.16.M88.4 R192, [R217+0xc000] ;  /* 0x00c00000d9c0783b */ /* 0x000fe20000000200 */
[C---:B------:R-:W-:Y:S07]  /*4e50*/  HMMA.16816.F32.BF16 R24, R28.reuse, R164, RZ ;  /* 0x000000a41c18723c */ /* 0x040fee00000418ff */
[----:B------:R-:W-:Y:S01]  /*4e60*/  LDSM.16.M88.4 R196, [R2+0x1000] ;  /* 0x0010000002c4783b */ /* 0x000fe20000000200 */
[-C--:B------:R-:W-:Y:S08]  /*4e70*/  HMMA.16816.F32.BF16 R28, R28, R166.reuse, RZ ;  /* 0x000000a61c1c723c */ /* 0x080ff000000418ff */
[----:B------:R-:W-:Y:S01]  /*4e80*/  HMMA.16816.F32.BF16 R32, R32, R166, RZ ;  /* 0x000000a62020723c */ /* 0x000fe200000418ff */
[----:B------:R-:W-:Y:S07]  /*4e90*/  LDSM.16.M88.4 R164, [R3] ;  /* 0x0000000003a4783b */ /* 0x000fee0000000200 */
[-C--:B----4-:R-:W-:Y:S08]  /*4ea0*/  HMMA.16816.F32.BF16 R4, R168, R172.reuse, R4 ;  /* 0x000000aca804723c */ /* 0x090ff00000041804 */
[C---:B-1----:R-:W-:Y:S08]  /*4eb0*/  HMMA.16816.F32.BF16 R8, R176.reuse, R172, R8 ;  /* 0x000000acb008723c */ /* 0x042ff00000041808 */
[-C--:B------:R-:W-:Y:S08]  /*4ec0*/  HMMA.16816.F32.BF16 R12, R176, R174.reuse, R12 ;  /* 0x000000aeb00c723c */ /* 0x080ff0000004180c */
[C---:B------:R-:W-:Y:S01]  /*4ed0*/  HMMA.16816.F32.BF16 R16, R168.reuse, R174, R16 ;  /* 0x000000aea810723c */ /* 0x040fe20000041810 */
[----:B------:R-:W1:Y:S07]  /*4ee0*/  LDSM.16.M88.4 R172, [R218+0xc000] ;  /* 0x00c00000daac783b */ /* 0x000e6e0000000200 */
[-C--:B--2---:R-:W-:Y:S08]  /*4ef0*/  HMMA.16816.F32.BF16 R20, R168, R180.reuse, R20 ;  /* 0x000000b4a814723c */ /* 0x084ff00000041814 */
[C---:B------:R-:W-:Y:S07]  /*4f00*/  HMMA.16816.F32.BF16 R24, R176.reuse, R180, R24 ;  /* 0x000000b4b018723c */ /* 0x040fee0000041818 */
[----:B------:R-:W-:Y:S01]  /*4f10*/  IADD3 R180, P0, R248, UR18, RZ ;  /* 0x00000012f8b47c10 */ /* 0x000fe2000ff1e0ff */
[-C--:B------:R-:W-:Y:S01]  /*4f20*/  HMMA.16816.F32.BF16 R28, R176, R182.reuse, R28 ;  /* 0x000000b6b01c723c */ /* 0x080fe2000004181c */
[----:B------:R-:W2:Y:S03]  /*4f30*/  LDSM.16.M88.4 R176, [R2] ;  /* 0x0000000002b0783b */ /* 0x000ea60000000200 */
[----:B------:R-:W-:Y:S04]  /*4f40*/  IADD3.X R181, R249, UR17, RZ, P0, !PT ;  /* 0x00000011f9b57c10 */ /* 0x000fe800087fe4ff */
[----:B------:R-:W-:Y:S01]  /*4f50*/  HMMA.16816.F32.BF16 R32, R168, R182, R32 ;  /* 0x000000b6a820723c */ /* 0x000fe20000041820 */
[----:B------:R-:W3:Y:S07]  /*4f60*/  LDSM.16.M88.4 R168, [R217+0xc800] ;  /* 0x00c80000d9a8783b */ /* 0x000eee0000000200 */
[-C--:B-1----:R-:W-:Y:S01]  /*4f70*/  HMMA.16816.F32.BF16 R4, R164, R172.reuse, R4 ;  /* 0x000000aca404723c */ /* 0x082fe20000041804 */
[----:B-----5:R1:W5:Y:S04]  /*4f80*/  LDG.E R203, [R180.64] ;  /* 0x0000000ab4cb7981 */ /* 0x020368000c1e1900 */
[----:B------:R1:W5:Y:S03]  /*4f90*/  LDG.E R204, [R180.64+0x20] ;  /* 0x0000200ab4cc7981 */ /* 0x000366000c1e1900 */
[C---:B------:R-:W-:Y:S01]  /*4fa0*/  HMMA.16816.F32.BF16 R8, R184.reuse, R172, R8 ;  /* 0x000000acb808723c */ /* 0x040fe20000041808 */
[----:B------:R1:W5:Y:S04]  /*4fb0*/  LDG.E R202, [R180.64+0x80] ;  /* 0x0000800ab4ca7981 */ /* 0x000368000c1e1900 */
[----:B------:R1:W5:Y:S03]  /*4fc0*/  LDG.E R201, [R180.64+0xa0] ;  /* 0x0000a00ab4c97981 */ /* 0x000366000c1e1900 */
[-C--:B------:R-:W-:Y:S08]  /*4fd0*/  HMMA.16816.F32.BF16 R12, R184, R174.reuse, R12 ;  /* 0x000000aeb80c723c */ /* 0x080ff0000004180c */
[C---:B------:R-:W-:Y:S01]  /*4fe0*/  HMMA.16816.F32.BF16 R16, R164.reuse, R174, R16 ;  /* 0x000000aea410723c */ /* 0x040fe20000041810 */
[----:B------:R-:W-:Y:S07]  /*4ff0*/  LDSM.16.M88.4 R172, [R214+0x2000] ;  /* 0x00200000d6ac783b */ /* 0x000fee0000000200 */
[-C--:B------:R-:W-:Y:S01]  /*5000*/  HMMA.16816.F32.BF16 R20, R164, R188.reuse, R20 ;  /* 0x000000bca414723c */ /* 0x080fe20000041814 */
[----:B-1----:R-:W1:Y:S07]  /*5010*/  LDSM.16.M88.4 R180, [R215+0x10000] ;  /* 0x01000000d7b4783b */ /* 0x002e6e0000000200 */
[C---:B------:R-:W-:Y:S08]  /*5020*/  HMMA.16816.F32.BF16 R24, R184.reuse, R188, R24 ;  /* 0x000000bcb818723c */ /* 0x040ff00000041818 */
[-C--:B------:R-:W-:Y:S01]  /*5030*/  HMMA.16816.F32.BF16 R28, R184, R190.reuse, R28 ;  /* 0x000000beb81c723c */ /* 0x080fe2000004181c */
[----:B------:R-:W4:Y:S07]  /*5040*/  LDSM.16.M88.4 R184, [R214+0x3000] ;  /* 0x00300000d6b8783b */ /* 0x000f2e0000000200 */
[----:B------:R-:W-:Y:S01]  /*5050*/  HMMA.16816.F32.BF16 R32, R164, R190, R32 ;  /* 0x000000bea420723c */ /* 0x000fe20000041820 */
[----:B------:R-:W1:Y:S07]  /*5060*/  LDSM.16.M88.4 R164, [R215+0x10800] ;  /* 0x01080000d7a4783b */ /* 0x000e6e0000000200 */
[-C--:B--2---:R-:W-:Y:S01]  /*5070*/  HMMA.16816.F32.BF16 R4, R176, R192.reuse, R4 ;  /* 0x000000c0b004723c */ /* 0x084fe20000041804 */
[----:B------:R-:W-:Y:S07]  /*5080*/  LDSM.16.M88.4 R188, [R0+0x2000] ;  /* 0x0020000000bc783b */ /* 0x000fee0000000200 */
[C---:B------:R-:W-:Y:S08]  /*5090*/  HMMA.16816.F32.BF16 R8, R196.reuse, R192, R8 ;  /* 0x000000c0c408723c */ /* 0x040ff00000041808 */
[-C--:B------:R-:W-:Y:S08]  /*50a0*/  HMMA.16816.F32.BF16 R12, R196, R194.reuse, R12 ;  /* 0x000000c2c40c723c */ /* 0x080ff0000004180c */
[C---:B------:R-:W-:Y:S01]  /*50b0*/  HMMA.16816.F32.BF16 R16, R176.reuse, R194, R16 ;  /* 0x000000c2b010723c */ /* 0x040fe20000041810 */
[----:B------:R-:W2:Y:S07]  /*50c0*/  LDSM.16.M88.4 R192, [R216+0x10000] ;  /* 0x01000000d8c0783b */ /* 0x000eae0000000200 */
[-C--:B---3--:R-:W-:Y:S08]  /*50d0*/  HMMA.16816.F32.BF16 R20, R176, R168.reuse, R20 ;  /* 0x000000a8b014723c */ /* 0x088ff00000041814 */
[C---:B------:R-:W-:Y:S08]  /*50e0*/  HMMA.16816.F32.BF16 R24, R196.reuse, R168, R24 ;  /* 0x000000a8c418723c */ /* 0x040ff00000041818 */
[-C--:B------:R-:W-:Y:S01]  /*50f0*/  HMMA.16816.F32.BF16 R28, R196, R170.reuse, R28 ;  /* 0x000000aac41c723c */ /* 0x080fe2000004181c */
[----:B------:R3:W2:Y:S07]  /*5100*/  LDSM.16.M88.4 R196, [R0+0x3000] ;  /* 0x0030000000c4783b */ /* 0x0006ae0000000200 */
[----:B------:R-:W-:Y:S01]  /*5110*/  HMMA.16816.F32.BF16 R32, R176, R170, R32 ;  /* 0x000000aab020723c */ /* 0x000fe20000041820 */
[----:B------:R-:W2:Y:S07]  /*5120*/  LDSM.16.M88.4 R168, [R216+0x10800] ;  /* 0x01080000d8a8783b */ /* 0x000eae0000000200 */
[-C--:B-1----:R-:W-:Y:S01]  /*5130*/  HMMA.16816.F32.BF16 R4, R172, R180.reuse, R4 ;  /* 0x000000b4ac04723c */ /* 0x082fe20000041804 */
[----:B------:R-:W-:Y:S07]  /*5140*/  LDSM.16.M88.4 R176, [R3+0x3000] ;  /* 0x0030000003b0783b */ /* 0x000fee0000000200 */
[C---:B----4-:R-:W-:Y:S04]  /*5150*/  HMMA.16816.F32.BF16 R8, R184.reuse, R180, R8 ;  /* 0x000000b4b808723c */ /* 0x050fe80000041808 */
[----:B---3--:R-:W-:Y:S04]  /*5160*/  IADD3 R0, R251, UR4, RZ ;  /* 0x00000004fb007c10 */ /* 0x008fe8000fffe0ff */
[-C--:B------:R-:W-:Y:S04]  /*5170*/  HMMA.16816.F32.BF16 R12, R184, R182.reuse, R12 ;  /* 0x000000b6b80c723c */ /* 0x080fe8000004180c */
[C---:B------:R-:W-:Y:S02]  /*5180*/  IADD3 R181, R0.reuse, -0x1, RZ ;  /* 0xffffffff00b57810 */ /* 0x040fe40007ffe0ff */
[----:B------:R-:W-:Y:S02]  /*5190*/  IADD3 R180, R0, 0x8, RZ ;  /* 0x0000000800b47810 */ /* 0x000fe40007ffe0ff */
[C---:B------:R-:W-:Y:S04]  /*51a0*/  HMMA.16816.F32.BF16 R16, R172.reuse, R182, R16 ;  /* 0x000000b6ac10723c */ /* 0x040fe80000041810 */
[----:B------:R-:W-:Y:S02]  /*51b0*/  ISETP.GE.AND P0, PT, R181, RZ, PT ;  /* 0x000000ffb500720c */ /* 0x000fe40003f06270 */
[----:B------:R-:W-:Y:S02]  /*51c0*/  ISETP.GE.AND P1, PT, R180, RZ, PT ;  /* 0x000000ffb400720c */ /* 0x000fe40003f26270 */
[-C--:B------:R-:W-:Y:S08]  /*51d0*/  HMMA.16816.F32.BF16 R20, R172, R164.reuse, R20 ;  /* 0x000000a4ac14723c */ /* 0x080ff00000041814 */
[C---:B------:R-:W-:Y:S04]  /*51e0*/  HMMA.16816.F32.BF16 R24, R184.reuse, R164, R24 ;  /* 0x000000a4b818723c */ /* 0x040fe80000041818 */
[C---:B------:R-:W-:Y:S02]  /*51f0*/  @!P0 IADD3 R181, -R0.reuse, 0x1, RZ ;  /* 0x0000000100b58810 */ /* 0x040fe40007ffe1ff */
[C---:B------:R-:W-:Y:S02]  /*5200*/  @!P1 IADD3 R180, -R0.reuse, -0x8, RZ ;  /* 0xfffffff800b49810 */ /* 0x040fe40007ffe1ff */
[-C--:B------:R-:W-:Y:S07]  /*5210*/  HMMA.16816.F32.BF16 R28, R184, R166.reuse, R28 ;  /* 0x000000a6b81c723c */ /* 0x080fee000004181c */
[----:B------:R-:W-:Y:S01]  /*5220*/  IADD3 R184, R0, 0x7, RZ ;  /* 0x0000000700b87810 */ /* 0x000fe20007ffe0ff */
[----:B------:R-:W-:Y:S01]  /*5230*/  HMMA.16816.F32.BF16 R32, R172, R166, R32 ;  /* 0x000000a6ac20723c */ /* 0x000fe20000041820 */
[----:B------:R1:W-:Y:S03]  /*5240*/  LDSM.16.M88.4 R164, [R3+0x2000] ;  /* 0x0020000003a4783b */ /* 0x0003e60000000200 */
[----:B------:R-:W-:Y:S03]  /*5250*/  ISETP.GE.AND P0, PT, R184, RZ, PT ;  /* 0x000000ffb800720c */ /* 0x000fe60003f06270 */
[----:B------:R-:W-:Y:S01]  /*5260*/  IABS R172, R0 ;  /* 0x0000000000ac7213 */ /* 0x000fe20000000000 */
[-C--:B--2---:R-:W-:Y:S03]  /*5270*/  HMMA.16816.F32.BF16 R4, R188, R192.reuse, R4 ;  /* 0x000000c0bc04723c */ /* 0x084fe60000041804 */
[----:B------:R2:W-:Y:S05]  /*5280*/  I2F R205, R172 ;  /* 0x000000ac00cd7306 */ /* 0x0005ea0000201400 */
[C---:B------:R-:W-:Y:S04]  /*5290*/  HMMA.16816.F32.BF16 R8, R196.reuse, R192, R8 ;  /* 0x000000c0c408723c */ /* 0x040fe80000041808 */
[C---:B------:R-:W-:Y:S01]  /*52a0*/  @!P0 IADD3 R184, -R0.reuse, -0x7, RZ ;  /* 0xfffffff900b88810 */ /* 0x040fe20007ffe1ff */
[----:B------:R-:W3:Y:S03]  /*52b0*/  I2F R193, R181 ;  /* 0x000000b500c17306 */ /* 0x000ee60000201400 */
[-C--:B------:R-:W-:Y:S04]  /*52c0*/  HMMA.16816.F32.BF16 R12, R196, R194.reuse, R12 ;  /* 0x000000c2c40c723c */ /* 0x080fe8000004180c */
[C---:B-1----:R-:W-:Y:S03]  /*52d0*/  IADD3 R3, R0.reuse, 0x20, RZ ;  /* 0x0000002000037810 */ /* 0x042fe60007ffe0ff */
[----:B------:R1:W-:Y:S01]  /*52e0*/  I2F R192, R184 ;  /* 0x000000b800c07306 */ /* 0x0003e20000201400 */
[C---:B------:R-:W-:Y:S01]  /*52f0*/  HMMA.16816.F32.BF16 R16, R188.reuse, R194, R16 ;  /* 0x000000c2bc10723c */ /* 0x040fe20000041810 */
[----:B--2---:R-:W2:Y:S07]  /*5300*/  LDSM.16.M88.4 R172, [R218+0x10000] ;  /* 0x01000000daac783b */ /* 0x004eae0000000200 */
[-C--:B------:R-:W-:Y:S01]  /*5310*/  HMMA.16816.F32.BF16 R20, R188, R168.reuse, R20 ;  /* 0x000000a8bc14723c */ /* 0x080fe20000041814 */
[----:B------:R4:W2:Y:S07]  /*5320*/  I2F R194, R180 ;  /* 0x000000b400c27306 */ /* 0x0008ae0000201400 */
[C---:B------:R-:W-:Y:S07]  /*5330*/  HMMA.16816.F32.BF16 R24, R196.reuse, R168, R24 ;  /* 0x000000a8c418723c */ /* 0x040fee0000041818 */
[C---:B------:R-:W-:Y:S01]  /*5340*/  IADD3 R169, R0.reuse, 0x28, RZ ;  /* 0x0000002800a97810 */ /* 0x040fe20007ffe0ff */
[-C--:B------:R-:W-:Y:S01]  /*5350*/  HMMA.16816.F32.BF16 R28, R196, R170.reuse, R28 ;  /* 0x000000aac41c723c */ /* 0x080fe2000004181c */
[----:B-1----:R-:W-:Y:S02]  /*5360*/  LDSM.16.M88.4 R184, [R217+0x10000] ;  /* 0x01000000d9b8783b */ /* 0x002fe40000000200 */
[----:B------:R-:W-:Y:S02]  /*5370*/  ISETP.GE.AND P1, PT, R169, RZ, PT ;  /* 0x000000ffa900720c */ /* 0x000fe40003f26270 */
[----:B------:R-:W-:Y:S03]  /*5380*/  IADD3 R168, R0, 0x27, RZ ;  /* 0x0000002700a87810 */ /* 0x000fe60007ffe0ff */
[----:B------:R-:W-:Y:S01]  /*5390*/  HMMA.16816.F32.BF16 R32, R188, R170, R32 ;  /* 0x000000aabc20723c */ /* 0x000fe20000041820 */
[----:B----4-:R-:W1:Y:S03]  /*53a0*/  LDSM.16.M88.4 R180, [R218+0x10800] ;  /* 0x01080000dab4783b */ /* 0x010e660000000200 */
[----:B------:R-:W-:Y:S03]  /*53b0*/  ISETP.GE.AND P0, PT, R168, RZ, PT ;  /* 0x000000ffa800720c */ /* 0x000fe60003f06270 */
[C---:B------:R-:W-:Y:S02]  /*53c0*/  IADD3 R188, R0.reuse, 0x1f, RZ ;  /* 0x0000001f00bc7810 */ /* 0x040fe40007ffe0ff */
[C---:B------:R-:W-:Y:S02]  /*53d0*/  @!P1 IADD3 R169, -R0.reuse, -0x28, RZ ;  /* 0xffffffd800a99810 */ /* 0x040fe40007ffe1ff */
[----:B------:R-:W-:Y:S01]  /*53e0*/  ISETP.GE.AND P1, PT, R3, RZ, PT ;  /* 0x000000ff0300720c */ /* 0x000fe20003f26270 */
[-C--:B--2---:R-:W-:Y:S01]  /*53f0*/  HMMA.16816.F32.BF16 R4, R164, R172.reuse, R4 ;  /* 0x000000aca404723c */ /* 0x084fe20000041804 */
[----:B------:R-:W2:Y:S04]  /*5400*/  I2F R196, R169 ;  /* 0x000000a900c47306 */ /* 0x000ea80000201400 */
[----:B------:R-:W-:Y:S02]  /*5410*/  @!P0 IADD3 R168, -R0, -0x27, RZ ;  /* 0xffffffd900a88810 */ /* 0x000fe40007ffe1ff */
[----:B------:R-:W-:Y:S01]  /*5420*/  ISETP.GE.AND P0, PT, R188, RZ, PT ;  /* 0x000000ffbc00720c */ /* 0x000fe20003f06270 */
[C---:B------:R-:W-:Y:S03]  /*5430*/  HMMA.16816.F32.BF16 R8, R176.reuse, R172, R8 ;  /* 0x000000acb008723c */ /* 0x040fe60000041808 */
[----:B------:R4:W2:Y:S01]  /*5440*/  I2F R195, R168 ;  /* 0x000000a800c37306 */ /* 0x0008a20000201400 */
[C---:B------:R-:W-:Y:S02]  /*5450*/  @!P1 IADD3 R3, -R0.reuse, -0x20, RZ ;  /* 0xffffffe000039810 */ /* 0x040fe40007ffe1ff */
[C---:B------:R-:W-:Y:S02]  /*5460*/  IADD3 R189, R0.reuse, 0x18, RZ ;  /* 0x0000001800bd7810 */ /* 0x040fe40007ffe0ff */
[-C--:B------:R-:W-:Y:S03]  /*5470*/  HMMA.16816.F32.BF16 R12, R176, R174.reuse, R12 ;  /* 0x000000aeb00c723c */ /* 0x080fe6000004180c */
[----:B------:R-:W-:Y:S02]  /*5480*/  ISETP.GE.AND P1, PT, R189, RZ, PT ;  /* 0x000000ffbd00720c */ /* 0x000fe40003f26270 */
[----:B------:R2:W2:Y:S01]  /*5490*/  I2F R191, R3 ;  /* 0x0000000300bf7306 */ /* 0x0004a20000201400 */
[C---:B------:R-:W-:Y:S02]  /*54a0*/  @!P0 IADD3 R188, -R0.reuse, -0x1f, RZ ;  /* 0xffffffe100bc8810 */ /* 0x040fe40007ffe1ff */
[C---:B------:R-:W-:Y:S01]  /*54b0*/  HMMA.16816.F32.BF16 R16, R164.reuse, R174, R16 ;  /* 0x000000aea410723c */ /* 0x040fe20000041810 */
[----:B------:R-:W-:Y:S06]  /*54c0*/  LDSM.16.M88.4 R172, [R2+0x3000] ;  /* 0x0030000002ac783b */ /* 0x000fec0000000200 */
[----:B------:R3:W3:Y:S01]  /*54d0*/  I2F R190, R188 ;  /* 0x000000bc00be7306 */ /* 0x0006e20000201400 */
[-C--:B-1----:R-:W-:Y:S01]  /*54e0*/  HMMA.16816.F32.BF16 R20, R164, R180.reuse, R20 ;  /* 0x000000b4a414723c */ /* 0x082fe20000041814 */
[----:B----4-:R1:W4:Y:S03]  /*54f0*/  LDSM.16.M88.4 R168, [R2+0x2000] ;  /* 0x0020000002a8783b */ /* 0x0103260000000200 */
[C---:B------:R-:W-:Y:S04]  /*5500*/  @!P1 IADD3 R189, -R0.reuse, -0x18, RZ ;  /* 0xffffffe800bd9810 */ /* 0x040fe80007ffe1ff */
[C---:B------:R-:W-:Y:S02]  /*5510*/  HMMA.16816.F32.BF16 R24, R176.reuse, R180, R24 ;  /* 0x000000b4b018723c */ /* 0x040fe40000041818 */
[----:B------:R-:W4:Y:S02]  /*5520*/  I2F R189, R189 ;  /* 0x000000bd00bd7306 */ /* 0x000f240000201400 */
[C---:B--2---:R-:W-:Y:S03]  /*5530*/  IADD3 R3, R0.reuse, 0x17, RZ ;  /* 0x0000001700037810 */ /* 0x044fe60007ffe0ff */
[C---:B------:R-:W-:Y:S01]  /*5540*/  IADD3 R180, R0.reuse, -0x9, RZ ;  /* 0xfffffff700b47810 */ /* 0x040fe20007ffe0ff */
[-C--:B------:R-:W-:Y:S03]  /*5550*/  HMMA.16816.F32.BF16 R28, R176, R182.reuse, R28 ;  /* 0x000000b6b01c723c */ /* 0x080fe6000004181c */
[----:B------:R-:W-:Y:S02]  /*5560*/  ISETP.GE.AND P0, PT, R3, RZ, PT ;  /* 0x000000ff0300720c */ /* 0x000fe40003f06270 */
[----:B---3--:R-:W-:Y:S03]  /*5570*/  IADD3 R188, R0, -0x8, RZ ;  /* 0xfffffff800bc7810 */ /* 0x008fe60007ffe0ff */
[----:B------:R-:W-:Y:S01]  /*5580*/  HMMA.16816.F32.BF16 R32, R164, R182, R32 ;  /* 0x000000b6a420723c */ /* 0x000fe20000041820 */
[----:B------:R-:W2:Y:S03]  /*5590*/  LDSM.16.M88.4 R164, [R217+0x10800] ;  /* 0x01080000d9a4783b */ /* 0x000ea60000000200 */
[----:B------:R-:W-:Y:S02]  /*55a0*/  ISETP.GE.AND P1, PT, R188, RZ, PT ;  /* 0x000000ffbc00720c */ /* 0x000fe40003f26270 */
[C---:B-1----:R-:W-:Y:S02]  /*55b0*/  IADD3 R2, R0.reuse, -0x10, RZ ;  /* 0xfffffff000027810 */ /* 0x042fe40007ffe0ff */
[----:B------:R-:W-:Y:S02]  /*55c0*/  @!P0 IADD3 R3, -R0, -0x17, RZ ;  /* 0xffffffe900038810 */ /* 0x000fe40007ffe1ff */
[----:B------:R-:W-:Y:S02]  /*55d0*/  ISETP.GE.AND P0, PT, R180, RZ, PT ;  /* 0x000000ffb400720c */ /* 0x000fe40003f06270 */
[----:B------:R1:W3:Y:S01]  /*55e0*/  I2F R181, R3 ;  /* 0x0000000300b57306 */ /* 0x0002e20000201400 */
[C---:B------:R-:W-:Y:S02]  /*55f0*/  IADD3 R176, R0.reuse, -0x11, RZ ;  /* 0xffffffef00b07810 */ /* 0x040fe40007ffe0ff */
[C---:B------:R-:W-:Y:S02]  /*5600*/  IADD3 R177, R0.reuse, -0x19, RZ ;  /* 0xffffffe700b17810 */ /* 0x040fe40007ffe0ff */
[----:B------:R-:W-:Y:S02]  /*5610*/  @!P1 IADD3 R188, -R0, 0x8, RZ ;  /* 0x0000000800bc9810 */ /* 0x000fe40007ffe1ff */
[----:B------:R-:W-:Y:S01]  /*5620*/  ISETP.GE.AND P1, PT, R2, RZ, PT ;  /* 0x000000ff0200720c */ /* 0x000fe20003f26270 */
[-C--:B----4-:R-:W-:Y:S03]  /*5630*/  HMMA.16816.F32.BF16 R4, R168, R184.reuse, R4 ;  /* 0x000000b8a804723c */ /* 0x090fe60000041804 */
[----:B------:R-:W4:Y:S02]  /*5640*/  I2F R188, R188 ;  /* 0x000000bc00bc7306 */ /* 0x000f240000201400 */
[----:B------:R-:W-:Y:S02]  /*5650*/  @!P0 IADD3 R180, -R0, 0x9, RZ ;  /* 0x0000000900b48810 */ /* 0x000fe40007ffe1ff */
[----:B------:R-:W-:Y:S01]  /*5660*/  ISETP.GE.AND P0, PT, R176, RZ, PT ;  /* 0x000000ffb000720c */ /* 0x000fe20003f06270 */
[C---:B------:R-:W-:Y:S04]  /*5670*/  HMMA.16816.F32.BF16 R8, R172.reuse, R184, R8 ;  /* 0x000000b8ac08723c */ /* 0x040fe80000041808 */
[C---:B------:R-:W-:Y:S01]  /*5680*/  @!P1 IADD3 R2, -R0.reuse, 0x10, RZ ;  /* 0x0000001000029810 */ /* 0x040fe20007ffe1ff */
[----:B------:R-:W3:Y:S03]  /*5690*/  I2F R180, R180 ;  /* 0x000000b400b47306 */ /* 0x000ee60000201400 */
[-C--:B------:R-:W-:Y:S04]  /*56a0*/  HMMA.16816.F32.BF16 R12, R172, R186.reuse, R12 ;  /* 0x000000baac0c723c */ /* 0x080fe8000004180c */
[C---:B------:R-:W-:Y:S02]  /*56b0*/  @!P0 IADD3 R176, -R0.reuse, 0x11, RZ ;  /* 0x0000001100b08810 */ /* 0x040fe40007ffe1ff */
[----:B-1----:R-:W-:Y:S01]  /*56c0*/  IADD3 R3, R0, 0x10, RZ ;  /* 0x0000001000037810 */ /* 0x002fe20007ffe0ff */
[----:B------:R1:W1:Y:S01]  /*56d0*/  I2F R179, R2 ;  /* 0x0000000200b37306 */ /* 0x0002620000201400 */
[----:B------:R-:W-:Y:S01]  /*56e0*/  FFMA.FTZ R5, R193, -UR7, R5 ;  /* 0x80000007c1057c23 */ /* 0x000fe20008010005 */
[C---:B------:R-:W-:Y:S04]  /*56f0*/  HMMA.16816.F32.BF16 R16, R168.reuse, R186, R16 ;  /* 0x000000baa810723c */ /* 0x040fe80000041810 */
[----:B------:R-:W-:Y:S01]  /*5700*/  FFMA.FTZ R6, R194, -UR7, R6 ;  /* 0x80000007c2067c23 */ /* 0x000fe20008010006 */
[----:B------:R-:W-:Y:S01]  /*5710*/  ISETP.GE.AND P1, PT, R3, RZ, PT ;  /* 0x000000ff0300720c */ /* 0x000fe20003f26270 */
[----:B------:R-:W-:Y:S02]  /*5720*/  FFMA.FTZ R7, R192, -UR7, R7 ;  /* 0x80000007c0077c23 */ /* 0x000fe40008010007 */
[----:B------:R-:W-:Y:S01]  /*5730*/  FFMA.FTZ R4, R205, -UR7, R4 ;  /* 0x80000007cd047c23 */ /* 0x000fe20008010004 */
[----:B------:R3:W3:Y:S01]  /*5740*/  I2F R178, R176 ;  /* 0x000000b000b27306 */ /* 0x0006e20000201400 */
[-C--:B--2---:R-:W-:Y:S03]  /*5750*/  HMMA.16816.F32.BF16 R20, R168, R164.reuse, R20 ;  /* 0x000000a4a814723c */ /* 0x084fe60000041814 */
[----:B------:R-:W-:Y:S02]  /*5760*/  FFMA.FTZ R10, R196, -UR7, R10 ;  /* 0x80000007c40a7c23 */ /* 0x000fe4000801000a */
[----:B------:R-:W-:Y:S02]  /*5770*/  FFMA.FTZ R11, R195, -UR7, R11 ;  /* 0x80000007c30b7c23 */ /* 0x000fe4000801000b */
[----:B------:R-:W-:Y:S01]  /*5780*/  FFMA.FTZ R8, R191, -UR7, R8 ;  /* 0x80000007bf087c23 */ /* 0x000fe20008010008 */
[----:B------:R-:W-:Y:S01]  /*5790*/  @!P1 IADD3 R3, -R0, -0x10, RZ ;  /* 0xfffffff000039810 */ /* 0x000fe20007ffe1ff */
[----:B------:R-:W-:Y:S01]  /*57a0*/  FFMA.FTZ R9, R190, -UR7, R9 ;  /* 0x80000007be097c23 */ /* 0x000fe20008010009 */
[----:B------:R-:W-:Y:S01]  /*57b0*/  ISETP.GE.AND P1, PT, R177, RZ, PT ;  /* 0x000000ffb100720c */ /* 0x000fe20003f26270 */
[C---:B------:R-:W-:Y:S03]  /*57c0*/  HMMA.16816.F32.BF16 R24, R172.reuse, R164, R24 ;  /* 0x000000a4ac18723c */ /* 0x040fe60000041818 */
[----:B------:R-:W2:Y:S01]  /*57d0*/  I2F R3, R3 ;  /* 0x0000000300037306 */ /* 0x000ea20000201400 */
[----:B------:R-:W-:Y:S01]  /*57e0*/  FFMA.FTZ R14, R191, -UR7, R14 ;  /* 0x80000007bf0e7c23 */ /* 0x000fe2000801000e */
[----:B-1----:R-:W-:Y:S01]  /*57f0*/  IADD3 R2, R0, 0xf, RZ ;  /* 0x0000000f00027810 */ /* 0x002fe20007ffe0ff */
[----:B------:R-:W-:Y:S02]  /*5800*/  FFMA.FTZ R15, R190, -UR7, R15 ;  /* 0x80000007be0f7c23 */ /* 0x000fe4000801000f */
[----:B------:R-:W-:Y:S01]  /*5810*/  FFMA.FTZ R12, R189, -UR7, R12 ;  /* 0x80000007bd0c7c23 */ /* 0x000fe2000801000c */
[----:B------:R-:W-:Y:S01]  /*5820*/  ISETP.GE.AND P0, PT, R2, RZ, PT ;  /* 0x000000ff0200720c */ /* 0x000fe20003f06270 */
[-C--:B------:R-:W-:Y:S03]  /*5830*/  HMMA.16816.F32.BF16 R28, R172, R166.reuse, R28 ;  /* 0x000000a6ac1c723c */ /* 0x080fe6000004181c */
[----:B---3--:R-:W-:Y:S01]  /*5840*/  FFMA.FTZ R13, R181, -UR7, R13 ;  /* 0x80000007b50d7c23 */ /* 0x008fe2000801000d */
[C---:B------:R-:W-:Y:S01]  /*5850*/  IADD3 R176, R0.reuse, -0x18, RZ ;  /* 0xffffffe800b07810 */ /* 0x040fe20007ffe0ff */
[----:B------:R-:W-:Y:S01]  /*5860*/  FFMA.FTZ R19, R193, -UR7, R19 ;  /* 0x80000007c1137c23 */ /* 0x000fe20008010013 */
[----:B------:R-:W-:Y:S01]  /*5870*/  @!P1 IADD3 R177, -R0, 0x19, RZ ;  /* 0x0000001900b19810 */ /* 0x000fe20007ffe1ff */
[----:B------:R-:W-:Y:S01]  /*5880*/  FFMA.FTZ R18, R205, -UR7, R18 ;  /* 0x80000007cd127c23 */ /* 0x000fe20008010012 */
[----:B------:R-:W-:Y:S01]  /*5890*/  ISETP.GE.AND P2, PT, R176, RZ, PT ;  /* 0x000000ffb000720c */ /* 0x000fe20003f46270 */
[----:B----4-:R-:W-:Y:S01]  /*58a0*/  FFMA.FTZ R16, R188, -UR7, R16 ;  /* 0x80000007bc107c23 */ /* 0x010fe20008010010 */
[----:B------:R-:W-:Y:S02]  /*58b0*/  HMMA.16816.F32.BF16 R32, R168, R166, R32 ;  /* 0x000000a6a820723c */ /* 0x000fe40000041820 */
[----:B------:R-:W1:Y:S02]  /*58c0*/  I2F R177, R177 ;  /* 0x000000b100b17306 */ /* 0x000e640000201400 */
[----:B------:R-:W-:Y:S01]  /*58d0*/  FFMA.FTZ R17, R180, -UR7, R17 ;  /* 0x80000007b4117c23 */ /* 0x000fe20008010011 */
[----:B------:R-:W-:Y:S01]  /*58e0*/  @!P0 IADD3 R2, -R0, -0xf, RZ ;  /* 0xfffffff100028810 */ /* 0x000fe20007ffe1ff */
[----:B------:R-:W-:Y:S01]  /*58f0*/  FFMA.FTZ R22, R188, -UR7, R22 ;  /* 0x80000007bc167c23 */ /* 0x000fe20008010016 */
[----:B------:R-:W-:Y:S01]  /*5900*/  PLOP3.LUT P0, PT, PT, PT, UP0, 0x80, 0x0 ;  /* 0x000000000000781c */ /* 0x000fe20003f0f008 */
[----:B------:R-:W-:Y:S04]  /*5910*/  FFMA.FTZ R23, R180, -UR7, R23 ;  /* 0x80000007b4177c23 */ /* 0x000fe80008010017 */
[----:B------:R-:W-:Y:S01]  /*5920*/  FFMA.FTZ R20, R179, -UR7, R20 ;  /* 0x80000007b3147c23 */ /* 0x000fe20008010014 */
[----:B------:R-:W-:Y:S01]  /*5930*/  @!P2 IADD3 R176, -R0, 0x18, RZ ;  /* 0x0000001800b0a810 */ /* 0x000fe20007ffe1ff */
[----:B------:R-:W-:Y:S01]  /*5940*/  FFMA.FTZ R21, R178, -UR7, R21 ;  /* 0x80000007b2157c23 */ /* 0x000fe20008010015 */
[----:B------:R-:W3:Y:S01]  /*5950*/  I2F R2, R2 ;  /* 0x0000000200027306 */ /* 0x000ee20000201400 */
[----:B------:R-:W-:Y:S02]  /*5960*/  FFMA.FTZ R26, R189, -UR7, R26 ;  /* 0x80000007bd1a7c23 */ /* 0x000fe4000801001a */
[----:B------:R-:W-:Y:S02]  /*5970*/  FFMA.FTZ R27, R181, -UR7, R27 ;  /* 0x80000007b51b7c23 */ /* 0x000fe4000801001b */
[C---:B--2---:R-:W-:Y:S02]  /*5980*/  FFMA.FTZ R24, R3.reuse, -UR7, R24 ;  /* 0x8000000703187c23 */ /* 0x044fe40008010018 */
[----:B------:R-:W-:Y:S02]  /*5990*/  FFMA.FTZ R28, R194, -UR7, R28 ;  /* 0x80000007c21c7c23 */ /* 0x000fe4000801001c */
[----:B------:R-:W-:Y:S01]  /*59a0*/  FFMA.FTZ R29, R192, -UR7, R29 ;  /* 0x80000007c01d7c23 */ /* 0x000fe2000801001d */
[----:B------:R-:W2:Y:S01]  /*59b0*/  I2F R176, R176 ;  /* 0x000000b000b07306 */ /* 0x000ea20000201400 */
[----:B------:R-:W-:Y:S02]  /*59c0*/  FFMA.FTZ R30, R3, -UR7, R30 ;  /* 0x80000007031e7c23 */ /* 0x000fe4000801001e */
[----:B------:R-:W-:Y:S02]  /*59d0*/  FFMA.FTZ R34, R179, -UR7, R34 ;  /* 0x80000007b3227c23 */ /* 0x000fe40008010022 */
[----:B------:R-:W-:Y:S02]  /*59e0*/  FFMA.FTZ R35, R178, -UR7, R35 ;  /* 0x80000007b2237c23 */ /* 0x000fe40008010023 */
[----:B-1----:R-:W-:Y:S02]  /*59f0*/  FFMA.FTZ R33, R177, -UR7, R33 ;  /* 0x80000007b1217c23 */ /* 0x002fe40008010021 */
[C---:B---3--:R-:W-:Y:S02]  /*5a00*/  FFMA.FTZ R25, R2.reuse, -UR7, R25 ;  /* 0x8000000702197c23 */ /* 0x048fe40008010019 */
[----:B------:R-:W-:Y:S02]  /*5a10*/  FFMA.FTZ R31, R2, -UR7, R31 ;  /* 0x80000007021f7c23 */ /* 0x000fe4000801001f */
[----:B--2---:R-:W-:Y:S01]  /*5a20*/  FFMA.FTZ R32, R176, -UR7, R32 ;  /* 0x80000007b0207c23 */ /* 0x004fe20008010020 */
[----:B------:R-:W-:-:S05]  /*5a30*/  @!P0 BRA `(.L_x_640) ;  /* 0x000000c000008947 */ /* 0x000fca0003800000 */
[----:B------:R-:W-:Y:S04]  /*5a40*/  USHF.L.U32 UR5, UR21, 0x7, URZ ;  /* 0x0000000715057899 */ /* 0x000fe8000800063f */
[----:B------:R-:W-:Y:S02]  /*5a50*/  UIADD3 UR6, UR5, UR13, URZ ;  /* 0x0000000d05067290 */ /* 0x000fe4000fffe03f */
[----:B------:R-:W-:Y:S02]  /*5a60*/  UIADD3 UR5, UR5, 0x80, URZ ;  /* 0x0000008005057890 */ /* 0x000fe4000fffe03f */
[----:B------:R-:W-:Y:S02]  /*5a70*/  UIADD3 UR8, UR14, UR6, -UR9 ;  /* 0x000000060e087290 */ /* 0x000fe4000fffe809 */
[----:B------:R-:W-:Y:S02]  /*5a80*/  UIADD3 UR6, UR4, 0x40, URZ ;  /* 0x0000004004067890 */ /* 0x000fe4000fffe03f */
[----:B------:R-:W-:Y:S02]  /*5a90*/  IMAD.U32 R0, RZ, RZ, UR5 ;  /* 0x00000005ff007e24 */ /* 0x000fe4000f8e00ff */
[----:B------:R-:W-:Y:S03]  /*5aa0*/  UISETP.GE.AND UP0, UPT, UR6, UR8, UPT ;  /* 0x000000080600728c */ /* 0x000fe6000bf06270 */
[----:B------:R-:W-:Y:S01]  /*5ab0*/  ISETP.LT.AND P0, PT, R0, UR9, PT ;  /* 0x0000000900007c0c */ /* 0x000fe2000bf01270 */
[----:B------:R-:W-:Y:S02]  /*5ac0*/  UMOV UR6, UR14 ;  /* 0x0000000e00067c82 */ /* 0x000fe40008000000 */
[----:B------:R-:W-:Y:S11]  /*5ad0*/  PLOP3.LUT P1, PT, PT, PT, UP0, 0x80, 0x0 ;  /* 0x000000000000781c */ /* 0x000ff60003f2f008 */
[----:B------:R-:W-:Y:S02]  /*5ae0*/  @!UPT UIADD3 URZ, URZ, URZ, URZ ;  /* 0x0000003f3f3ff290 */ /* 0x000fe4000fffe03f */
[----:B------:R-:W-:-:S05]  /*5af0*/  @!P1 BRA P0, `(.L_x_641) ;  /* 0x0000081000009947 */ /* 0x000fca0000000000 */
.L_x_640:
[----:B------:R-:W-:Y:S01]  /*5b00*/  IADD3 R172, R246, UR4, RZ ;  /* 0x00000004f6ac7c10 */ /* 0x000fe2000fffe0ff */
[----:B------:R-:W-:Y:S01]  /*5b10*/  UIADD3 UR5, -UR6, UR9, -UR13 ;  /* 0x0000000906057290 */ /* 0x000fe2000fffe90d */
[----:B------:R-:W-:Y:S01]  /*5b20*/  IMAD.U32 R0, RZ, RZ, UR21 ;  /* 0x00000015ff007e24 */ /* 0x000fe2000f8e00ff */
[----:B------:R-:W-:Y:S01]  /*5b30*/  UIADD3 UR8, UR9, 0x1, -UR13 ;  /* 0x0000000109087890 */ /* 0x000fe2000fffe80d */
[----:B------:R-:W-:Y:S01]  /*5b40*/  IADD3 R3, R172, 0x8, RZ ;  /* 0x00000008ac037810 */ /* 0x000fe20007ffe0ff */
[----:B------:R-:W-:Y:S01]  /*5b50*/  UMOV UR14, UR6 ;  /* 0x00000006000e7c82 */ /* 0x000fe20008000000 */
[----:B------:R-:W-:Y:S01]  /*5b60*/  IMAD R0, R0, 0x80, R252 ;  /* 0x0000008000007824 */ /* 0x000fe200078e02fc */
[----:B------:R-:W-:Y:S01]  /*5b70*/  IADD3 R2, R172, UR5, RZ ;  /* 0x00000005ac027c10 */ /* 0x000fe2000fffe0ff */
[----:B------:R-:W-:Y:S01]  /*5b80*/  UIADD3 UR4, UR8, UR42, URZ ;  /* 0x0000002a08047290 */ /* 0x000fe2000fffe03f */
[----:B------:R-:W-:Y:S02]  /*5b90*/  IADD3 R173, R3, UR5, RZ ;  /* 0x0000000503ad7c10 */ /* 0x000fe4000fffe0ff */
[----:B------:R-:W-:Y:S02]  /*5ba0*/  IMNMX R2, RZ, R2, !PT ;  /* 0x00000002ff027217 */ /* 0x000fe40007800200 */
[----:B------:R-:W-:Y:S02]  /*5bb0*/  IADD3 R171, R0, 0x1, RZ ;  /* 0x0000000100ab7810 */ /* 0x000fe40007ffe0ff */
[----:B------:R-:W-:Y:S02]  /*5bc0*/  IADD3 R164, R172, UR4, RZ ;  /* 0x00000004aca47c10 */ /* 0x000fe4000fffe0ff */
[-C--:B------:R-:W-:Y:S02]  /*5bd0*/  ISETP.GE.AND P3, PT, R0, R2.reuse, PT ;  /* 0x000000020000720c */ /* 0x080fe40003f66270 */
[----:B------:R-:W-:Y:S02]  /*5be0*/  IMNMX R164, R164, UR9, PT ;  /* 0x00000009a4a47c17 */ /* 0x000fe4000b800200 */
[C---:B------:R-:W-:Y:S02]  /*5bf0*/  IADD3 R170, R0.reuse, 0x8, RZ ;  /* 0x0000000800aa7810 */ /* 0x040fe40007ffe0ff */
[C---:B------:R-:W-:Y:S02]  /*5c00*/  IADD3 R169, R0.reuse, 0x9, RZ ;  /* 0x0000000900a97810 */ /* 0x040fe40007ffe0ff */
[C---:B------:R-:W-:Y:S02]  /*5c10*/  IADD3 R168, R0.reuse, 0x10, RZ ;  /* 0x0000001000a87810 */ /* 0x040fe40007ffe0ff */
[C---:B------:R-:W-:Y:S02]  /*5c20*/  IADD3 R167, R0.reuse, 0x11, RZ ;  /* 0x0000001100a77810 */ /* 0x040fe40007ffe0ff */
[C---:B------:R-:W-:Y:S02]  /*5c30*/  IADD3 R166, R0.reuse, 0x18, RZ ;  /* 0x0000001800a67810 */ /* 0x040fe40007ffe0ff */
[C---:B------:R-:W-:Y:S02]  /*5c40*/  IADD3 R165, R0.reuse, 0x19, RZ ;  /* 0x0000001900a57810 */ /* 0x040fe40007ffe0ff */
        /* <DEDUP_REMOVED lines=108> */
.L_x_641:
        /* <DEDUP_REMOVED lines=112> */
[----:B------:R-:W-:Y:S02]  /*6a10*/  IADD3 R208, R219, R3, RZ ;  /* 0x00000003dbd07210 */ /* 0x000fe40007ffe0ff */
[----:B------:R-:W-:Y:S01]  /*6a20*/  F2FP.BF16.PACK_AB R0, R188, R189 ;  /* 0x000000bdbc00723e */ /* 0x000fe200000010ff */
[----:B------:R1:W-:Y:S01]  /*6a30*/  STS [R227+0x21000], R2 ;  /* 0x02100002e3007388 */ /* 0x0003e20000000800 */
[C---:B------:R-:W-:Y:S02]  /*6a40*/  IADD3 R210, R200.reuse, R3, RZ ;  /* 0x00000003c8d27210 */ /* 0x040fe40007ffe0ff */
[----:B------:R-:W-:Y:S01]  /*6a50*/  IADD3 R209, R200, R208, RZ ;  /* 0x000000d0c8d17210 */ /* 0x000fe20007ffe0ff */
[----:B------:R2:W-:Y:S04]  /*6a60*/  STS [R227+0x21400], R0 ;  /* 0x02140000e3007388 */ /* 0x0005e80000000800 */
[----:B------:R-:W-:Y:S08]  /*6a70*/  LDSM.16.M88.4 R32, [R3+0x8000] ;  /* 0x008000000320783b */ /* 0x000ff00000000200 */
[----:B------:R-:W3:Y:S08]  /*6a80*/  LDSM.16.M88.4 R16, [R215+0x14000] ;  /* 0x01400000d710783b */ /* 0x000ef00000000200 */
[----:B------:R-:W4:Y:S01]  /*6a90*/  LDSM.16.M88.4 R28, [R3+0x9000] ;  /* 0x00900000031c783b */ /* 0x000f220000000200 */
[----:B-1----:R-:W-:Y:S02]  /*6aa0*/  MOV R2, UR4 ;  /* 0x0000000400027c02 */ /* 0x002fe40008000f00 */
[----:B--2---:R-:W-:Y:S05]  /*6ab0*/  MOV R0, UR4 ;  /* 0x0000000400007c02 */ /* 0x004fea0008000f00 */
[----:B------:R-:W1:Y:S01]  /*6ac0*/  LDSM.16.M88.4 R164, [R215+0x14800] ;  /* 0x01480000d7a4783b */ /* 0x000e620000000200 */
[----:B------:R-:W-:Y:S04]  /*6ad0*/  LEA R222, P0, R0, R222, 0x2 ;  /* 0x000000de00de7211 */ /* 0x000fe800078010ff */
[----:B------:R-:W-:Y:S03]  /*6ae0*/  LEA.HI.X.SX32 R223, R2, R223, 0x2, P0 ;  /* 0x000000df02df7211 */ /* 0x000fe600000f16ff */
[----:B------:R-:W-:Y:S08]  /*6af0*/  LDSM.16.M88.4 R168, [R208+0x8000] ;  /* 0x00800000d0a8783b */ /* 0x000ff00000000200 */
[----:B------:R-:W2:Y:S01]  /*6b00*/  LDSM.16.M88.4 R172, [R216+0x14000] ;  /* 0x01400000d8ac783b */ /* 0x000ea20000000200 */
[-C--:B---3--:R-:W-:Y:S08]  /*6b10*/  HMMA.16816.F32.BF16 R4, R32, R16.reuse, RZ ;  /* 0x000000102004723c */ /* 0x088ff000000418ff */
[C---:B----4-:R-:W-:Y:S08]  /*6b20*/  HMMA.16816.F32.BF16 R8, R28.reuse, R16, RZ ;  /* 0x000000101c08723c */ /* 0x050ff000000418ff */
[-C--:B------:R-:W-:Y:S08]  /*6b30*/  HMMA.16816.F32.BF16 R12, R28, R18.reuse, RZ ;  /* 0x000000121c0c723c */ /* 0x080ff000000418ff */
[C---:B------:R-:W-:Y:S08]  /*6b40*/  HMMA.16816.F32.BF16 R16, R32.reuse, R18, RZ ;  /* 0x000000122010723c */ /* 0x040ff000000418ff */
[-C--:B-1----:R-:W-:Y:S08]  /*6b50*/  HMMA.16816.F32.BF16 R20, R32, R164.reuse, RZ ;  /* 0x000000a42014723c */ /* 0x082ff000000418ff */
[C---:B------:R-:W-:Y:S08]  /*6b60*/  HMMA.16816.F32.BF16 R24, R28.reuse, R164, RZ ;  /* 0x000000a41c18723c */ /* 0x040ff000000418ff */
[-C--:B------:R-:W-:Y:S08]  /*6b70*/  HMMA.16816.F32.BF16 R28, R28, R166.reuse, RZ ;  /* 0x000000a61c1c723c */ /* 0x080ff000000418ff */
[----:B------:R-:W-:Y:S01]  /*6b80*/  HMMA.16816.F32.BF16 R32, R32, R166, RZ ;  /* 0x000000a62020723c */ /* 0x000fe200000418ff */
[----:B------:R-:W1:Y:S07]  /*6b90*/  LDSM.16.M88.4 R164, [R208+0x9000] ;  /* 0x00900000d0a4783b */ /* 0x000e6e0000000200 */
[-C--:B--2---:R-:W-:Y:S08]  /*6ba0*/  HMMA.16816.F32.BF16 R4, R168, R172.reuse, R4 ;  /* 0x000000aca804723c */ /* 0x084ff00000041804 */
        /* <DEDUP_REMOVED lines=200> */
.L_x_642:
        /* <DEDUP_REMOVED lines=164> */
.L_x_643:
[----:B------:R-:W-:Y:S01]  /*8270*/  LDSM.16.M88.4 R32, [R3+0x1c000] ;  /* 0x01c000000320783b */ /* 0x000fe20000000200 */
[C---:B------:R-:W-:Y:S01]  /*8280*/  IADD3 R0, R246.reuse, -0x40, RZ ;  /* 0xffffffc0f6007810 */ /* 0x040fe20007ffe0ff */
[----:B------:R-:W-:Y:S01]  /*8290*/  USHF.L.U32 UR6, UR5, 0x5, URZ ;  /* 0x0000000505067899 */ /* 0x000fe2000800063f */
[----:B------:R-:W-:Y:S01]  /*82a0*/  IADD3 R236, R246, -0x40, RZ ;  /* 0xffffffc0f6ec7810 */ /* 0x000fe20007ffe0ff */
[----:B------:R-:W-:Y:S01]  /*82b0*/  UIMAD UR8, UR5, 0x30, URZ ;  /* 0x00000030050878a4 */ /* 0x000fe2000f8e023f */
[----:B------:R-:W2:Y:S01]  /*82c0*/  LDSM.16.MT88.4 R16, [R211] ;  /* 0x00000000d310783b */ /* 0x000ea20000004200 */
[----:B------:R-:W-:Y:S01]  /*82d0*/  IMAD.SHL.U32 R0, R0, 0x4, RZ ;  /* 0x0000000400007824 */ /* 0x000fe200078e00ff */
[----:B------:R-:W-:Y:S01]  /*82e0*/  SHF.R.S32.HI R236, RZ, 0x1f, R236 ;  /* 0x0000001fffec7819 */ /* 0x000fe200000114ec */
[----:B------:R-:W-:Y:S02]  /*82f0*/  UIMAD UR4, UR5, 0x18, URZ ;  /* 0x00000018050478a4 */ /* 0x000fe4000f8e023f */
[----:B------:R-:W3:Y:S01]  /*8300*/  LDSM.16.M88.4 R28, [R3+0x1d000] ;  /* 0x01d00000031c783b */ /* 0x000ee20000000200 */
[----:B-1----:R-:W-:Y:S01]  /*8310*/  @P1 IADD3 R2, P0, R0, UR16, RZ ;  /* 0x0000001000021c10 */ /* 0x002fe2000ff1e0ff */
[----:B------:R-:W-:Y:S01]  /*8320*/  UISETP.GT.AND UP2, UPT, UR12, UR19, UPT ;  /* 0x000000130c00728c */ /* 0x000fe2000bf44270 */
[----:B------:R-:W-:Y:S01]  /*8330*/  IADD3 R0, R246, -0x40, RZ ;  /* 0xffffffc0f6007810 */ /* 0x000fe20007ffe0ff */
[----:B------:R-:W-:Y:S01]  /*8340*/  @UP3 UIADD3 UR16, UP1, UR16, -0x100, URZ ;  /* 0xffffff0010103890 */ /* 0x000fe2000ff3e03f */
[----:B------:R-:W1:Y:S02]  /*8350*/  LDSM.16.MT88.4 R164, [R211+0x4000] ;  /* 0x00400000d3a4783b */ /* 0x000e640000004200 */
[----:B------:R-:W-:Y:S03]  /*8360*/  SHF.L.U64.HI R0, R0, 0x2, R236 ;  /* 0x0000000200007819 */ /* 0x000fe600000102ec */
[----:B------:R-:W-:Y:S05]  /*8370*/  LDSM.16.M88.4 R168, [R208+0x1c000] ;  /* 0x01c00000d0a8783b */ /* 0x000fea0000000200 */
[----:B------:R-:W4:Y:S05]  /*8380*/  LDSM.16.MT88.4 R172, [R211+0x800] ;  /* 0x00080000d3ac783b */ /* 0x000f2a0000004200 */
[----:B------:R-:W1:Y:S05]  /*8390*/  LDSM.16.M88.4 R176, [R208+0x1d000] ;  /* 0x01d00000d0b0783b */ /* 0x000e6a0000000200 */
[----:B------:R-:W1:Y:S05]  /*83a0*/  LDSM.16.MT88.4 R180, [R211+0x4800] ;  /* 0x00480000d3b4783b */ /* 0x000e6a0000004200 */
[----:B------:R-:W-:Y:S01]  /*83b0*/  LDSM.16.M88.4 R184, [R210+0x1c000] ;  /* 0x01c00000d2b8783b */ /* 0x000fe20000000200 */
[-C--:B--2---:R-:W-:Y:S04]  /*83c0*/  HMMA.16816.F32.BF16 R4, R32, R16.reuse, RZ ;  /* 0x000000102004723c */ /* 0x084fe800000418ff */
[----:B------:R-:W2:Y:S05]  /*83d0*/  LDSM.16.MT88.4 R188, [R211+0x1000] ;  /* 0x00100000d3bc783b */ /* 0x000eaa0000004200 */
[----:B------:R-:W2:Y:S01]  /*83e0*/  LDSM.16.M88.4 R192, [R210+0x1d000] ;  /* 0x01d00000d2c0783b */ /* 0x000ea20000000200 */
[C---:B---3--:R-:W-:Y:S04]  /*83f0*/  HMMA.16816.F32.BF16 R8, R28.reuse, R16, RZ ;  /* 0x000000101c08723c */ /* 0x048fe800000418ff */
[----:B------:R-:W3:Y:S04]  /*8400*/  LDSM.16.MT88.4 R196, [R211+0x5000] ;  /* 0x00500000d3c4783b */ /* 0x000ee80000004200 */
[-C--:B------:R-:W-:Y:S01]  /*8410*/  HMMA.16816.F32.BF16 R12, R28, R18.reuse, RZ ;  /* 0x000000121c0c723c */ /* 0x080fe200000418ff */
[----:B------:R-:W-:Y:S05]  /*8420*/  LDSM.16.M88.4 R200, [R209+0x1d000] ;  /* 0x01d00000d1c8783b */ /* 0x000fea0000000200 */
[----:B------:R-:W-:Y:S02]  /*8430*/  LDSM.16.MT88.4 R204, [R211+0x6000] ;  /* 0x00600000d3cc783b */ /* 0x000fe40000004200 */
[C---:B------:R-:W-:Y:S08]  /*8440*/  HMMA.16816.F32.BF16 R16, R32.reuse, R18, RZ ;  /* 0x000000122010723c */ /* 0x040ff000000418ff */
[-C--:B-1----:R-:W-:Y:S08]  /*8450*/  HMMA.16816.F32.BF16 R20, R32, R164.reuse, RZ ;  /* 0x000000a42014723c */ /* 0x082ff000000418ff */
        /* <DEDUP_REMOVED lines=12> */
[----:B------:R-:W4:Y:S07]  /*8520*/  LDSM.16.MT88.4 R176, [R211+0x5800] ;  /* 0x00580000d3b0783b */ /* 0x000f2e0000004200 */
[----:B------:R-:W-:Y:S01]  /*8530*/  HMMA.16816.F32.BF16 R32, R168, R182, R32 ;  /* 0x000000b6a820723c */ /* 0x000fe20000041820 */
[----:B------:R-:W-:Y:S05]  /*8540*/  LDSM.16.M88.4 R168, [R3+0x1e000] ;  /* 0x01e0000003a8783b */ /* 0x000fea0000000200 */
[----:B------:R-:W1:Y:S02]  /*8550*/  LDSM.16.MT88.4 R180, [R211+0x2000] ;  /* 0x00200000d3b4783b */ /* 0x000e640000004200 */
[-C--:B--2---:R-:W-:Y:S08]  /*8560*/  HMMA.16816.F32.BF16 R4, R184, R188.reuse, R4 ;  /* 0x000000bcb804723c */ /* 0x084ff00000041804 */
[C---:B------:R-:W-:Y:S08]  /*8570*/  HMMA.16816.F32.BF16 R8, R192.reuse, R188, R8 ;  /* 0x000000bcc008723c */ /* 0x040ff00000041808 */
[-C--:B------:R-:W-:Y:S08]  /*8580*/  HMMA.16816.F32.BF16 R12, R192, R190.reuse, R12 ;  /* 0x000000bec00c723c */ /* 0x080ff0000004180c */
[C---:B------:R-:W-:Y:S01]  /*8590*/  HMMA.16816.F32.BF16 R16, R184.reuse, R190, R16 ;  /* 0x000000beb810723c */ /* 0x040fe20000041810 */
[----:B------:R2:W4:Y:S07]  /*85a0*/  LDSM.16.M88.4 R188, [R3+0x1f000] ;  /* 0x01f0000003bc783b */ /* 0x00052e0000000200 */
[-C--:B---3--:R-:W-:Y:S08]  /*85b0*/  HMMA.16816.F32.BF16 R20, R184, R196.reuse, R20 ;  /* 0x000000c4b814723c */ /* 0x088ff00000041814 */
[C---:B------:R-:W-:Y:S08]  /*85c0*/  HMMA.16816.F32.BF16 R24, R192.reuse, R196, R24 ;  /* 0x000000c4c018723c */ /* 0x040ff00000041818 */
[-C--:B------:R-:W-:Y:S01]  /*85d0*/  HMMA.16816.F32.BF16 R28, R192, R198.reuse, R28 ;  /* 0x000000c6c01c723c */ /* 0x080fe2000004181c */
[----:B------:R-:W-:Y:S03]  /*85e0*/  LDSM.16.M88.4 R192, [R208+0x1f000] ;  /* 0x01f00000d0c0783b */ /* 0x000fe60000000200 */
[----:B--2---:R-:W-:Y:S01]  /*85f0*/  @P1 IADD3.X R3, R0, UR15, RZ, P0, !PT ;  /* 0x0000000f00031c10 */ /* 0x004fe200087fe4ff */
[----:B------:R-:W-:Y:S01]  /*8600*/  IMAD.U32 R0, RZ, RZ, UR6 ;  /* 0x00000006ff007e24 */ /* 0x000fe2000f8e00ff */
[----:B------:R-:W-:Y:S02]  /*8610*/  @UP3 UIADD3.X UR15, UR15, -0x1, URZ, UP1, !UPT ;  /* 0xffffffff0f0f3890 */ /* 0x000fe40008ffe43f */
[----:B------:R-:W-:Y:S01]  /*8620*/  HMMA.16816.F32.BF16 R32, R184, R198, R32 ;  /* 0x000000c6b820723c */ /* 0x000fe20000041820 */
[----:B------:R-:W-:Y:S05]  /*8630*/  LDSM.16.MT88.4 R184, [R211+0x2800] ;  /* 0x00280000d3b8783b */ /* 0x000fea0000004200 */
[----:B------:R-:W-:Y:S02]  /*8640*/  LDSM.16.MT88.4 R196, [R211+0x6800] ;  /* 0x00680000d3c4783b */ /* 0x000fe40000004200 */
[-C--:B-1----:R-:W-:Y:S03]  /*8650*/  HMMA.16816.F32.BF16 R4, R164, R172.reuse, R4 ;  /* 0x000000aca404723c */ /* 0x082fe60000041804 */
[----:B------:R1:W5:Y:S05]  /*8660*/  @P1 LDG.E R244, [R2.64] ;  /* 0x0000000a02f41981 */ /* 0x00036a000c1e1900 */
[C---:B------:R-:W-:Y:S01]  /*8670*/  HMMA.16816.F32.BF16 R8, R200.reuse, R172, R8 ;  /* 0x000000acc808723c */ /* 0x040fe20000041808 */
[----:B------:R1:W5:Y:S05]  /*8680*/  @P1 LDG.E R245, [R2.64+0x20] ;  /* 0x0000200a02f51981 */ /* 0x00036a000c1e1900 */
[----:B------:R1:W5:Y:S02]  /*8690*/  @P1 LDG.E R242, [R2.64+0x80] ;  /* 0x0000800a02f21981 */ /* 0x000364000c1e1900 */
[-C--:B------:R-:W-:Y:S03]  /*86a0*/  HMMA.16816.F32.BF16 R12, R200, R174.reuse, R12 ;  /* 0x000000aec80c723c */ /* 0x080fe6000004180c */
[----:B------:R1:W5:Y:S05]  /*86b0*/  @P1 LDG.E R243, [R2.64+0xa0] ;  /* 0x0000a00a02f31981 */ /* 0x00036a000c1e1900 */
[C---:B------:R-:W-:Y:S01]  /*86c0*/  HMMA.16816.F32.BF16 R16, R164.reuse, R174, R16 ;  /* 0x000000aea410723c */ /* 0x040fe20000041810 */
[----:B------:R-:W2:Y:S07]  /*86d0*/  LDSM.16.M88.4 R172, [R208+0x1e000] ;  /* 0x01e00000d0ac783b */ /* 0x000eae0000000200 */
[-C--:B----4-:R-:W-:Y:S08]  /*86e0*/  HMMA.16816.F32.BF16 R20, R164, R176.reuse, R20 ;  /* 0x000000b0a414723c */ /* 0x090ff00000041814 */
[C---:B------:R-:W-:Y:S08]  /*86f0*/  HMMA.16816.F32.BF16 R24, R200.reuse, R176, R24 ;  /* 0x000000b0c818723c */ /* 0x040ff00000041818 */
[-C--:B------:R-:W-:Y:S01]  /*8700*/  HMMA.16816.F32.BF16 R28, R200, R178.reuse, R28 ;  /* 0x000000b2c81c723c */ /* 0x080fe2000004181c */
[----:B------:R-:W-:Y:S07]  /*8710*/  LDSM.16.MT88.4 R200, [R211+0x7000] ;  /* 0x00700000d3c8783b */ /* 0x000fee0000004200 */
[----:B------:R-:W-:Y:S01]  /*8720*/  HMMA.16816.F32.BF16 R32, R164, R178, R32 ;  /* 0x000000b2a420723c */ /* 0x000fe20000041820 */
[----:B------:R-:W-:Y:S05]  /*8730*/  LDSM.16.M88.4 R164, [R210+0x1e000] ;  /* 0x01e00000d2a4783b */ /* 0x000fea0000000200 */
[----:B------:R-:W3:Y:S02]  /*8740*/  LDSM.16.MT88.4 R176, [R211+0x3000] ;  /* 0x00300000d3b0783b */ /* 0x000ee40000004200 */
[-C--:B------:R-:W-:Y:S08]  /*8750*/  HMMA.16816.F32.BF16 R4, R168, R180.reuse, R4 ;  /* 0x000000b4a804723c */ /* 0x080ff00000041804 */
        /* <DEDUP_REMOVED lines=9> */
[----:B------:R-:W-:Y:S05]  /*87f0*/  LDSM.16.M88.4 R168, [R209+0x1e000] ;  /* 0x01e00000d1a8783b */ /* 0x000fea0000000200 */
[----:B------:R-:W-:Y:S02]  /*8800*/  LDSM.16.MT88.4 R204, [R211+0x7800] ;  /* 0x00780000d3cc783b */ /* 0x000fe40000004200 */
[-C--:B--2---:R-:W-:Y:S08]  /*8810*/  HMMA.16816.F32.BF16 R4, R172, R184.reuse, R4 ;  /* 0x000000b8ac04723c */ /* 0x084ff00000041804 */
[C---:B------:R-:W-:Y:S08]  /*8820*/  HMMA.16816.F32.BF16 R8, R192.reuse, R184, R8 ;  /* 0x000000b8c008723c */ /* 0x040ff00000041808 */
[-C--:B------:R-:W-:Y:S08]  /*8830*/  HMMA.16816.F32.BF16 R12, R192, R186.reuse, R12 ;  /* 0x000000bac00c723c */ /* 0x080ff0000004180c */
[C---:B------:R-:W-:Y:S01]  /*8840*/  HMMA.16816.F32.BF16 R16, R172.reuse, R186, R16 ;  /* 0x000000baac10723c */ /* 0x040fe20000041810 */
[----:B------:R-:W2:Y:S07]  /*8850*/  LDSM.16.MT88.4 R184, [R211+0x3800] ;  /* 0x00380000d3b8783b */ /* 0x000eae0000004200 */
[-C--:B------:R-:W-:Y:S08]  /*8860*/  HMMA.16816.F32.BF16 R20, R172, R196.reuse, R20 ;  /* 0x000000c4ac14723c */ /* 0x080ff00000041814 */
[C---:B------:R-:W-:Y:S08]  /*8870*/  HMMA.16816.F32.BF16 R24, R192.reuse, R196, R24 ;  /* 0x000000c4c018723c */ /* 0x040ff00000041818 */
[-C--:B------:R-:W-:Y:S08]  /*8880*/  HMMA.16816.F32.BF16 R28, R192, R198.reuse, R28 ;  /* 0x000000c6c01c723c */ /* 0x080ff0000004181c */
[----:B------:R-:W-:Y:S07]  /*8890*/  HMMA.16816.F32.BF16 R32, R172, R198, R32 ;  /* 0x000000c6ac20723c */ /* 0x000fee0000041820 */
[----:B------:R-:W-:Y:S01]  /*88a0*/  IMAD.U32 R172, RZ, RZ, UR8 ;  /* 0x00000008ffac7e24 */ /* 0x000fe2000f8e00ff */
[-C--:B---3--:R-:W-:Y:S08]  /*88b0*/  HMMA.16816.F32.BF16 R4, R164, R176.reuse, R4 ;  /* 0x000000b0a404723c */ /* 0x088ff00000041804 */
[C---:B----4-:R-:W-:Y:S07]  /*88c0*/  HMMA.16816.F32.BF16 R8, R180.reuse, R176, R8 ;  /* 0x000000b0b408723c */ /* 0x050fee0000041808 */
[----:B------:R-:W-:Y:S01]  /*88d0*/  IMAD.U32 R176, RZ, RZ, UR8 ;  /* 0x00000008ffb07e24 */ /* 0x000fe2000f8e00ff */
[-C--:B------:R-:W-:Y:S01]  /*88e0*/  HMMA.16816.F32.BF16 R12, R180, R178.reuse, R12 ;  /* 0x000000b2b40c723c */ /* 0x080fe2000004180c */
[----:B------:R-:W-:Y:S07]  /*88f0*/  USHF.L.U32 UR8, UR5, 0x4, URZ ;  /* 0x0000000405087899 */ /* 0x000fee000800063f */
[C---:B------:R-:W-:Y:S08]  /*8900*/  HMMA.16816.F32.BF16 R16, R164.reuse, R178, R16 ;  /* 0x000000b2a410723c */ /* 0x040ff00000041810 */
[-C--:B------:R-:W-:Y:S08]  /*8910*/  HMMA.16816.F32.BF16 R20, R164, R200.reuse, R20 ;  /* 0x000000c8a414723c */ /* 0x080ff00000041814 */
[C---:B------:R-:W-:Y:S07]  /*8920*/  HMMA.16816.F32.BF16 R24, R180.reuse, R200, R24 ;  /* 0x000000c8b418723c */ /* 0x040fee0000041818 */
[----:B------:R-:W-:Y:S01]  /*8930*/  IMAD.MOV.U32 R200, RZ, RZ, R250 ;  /* 0x000000ffffc87224 */ /* 0x000fe200078e00fa */
[-C--:B------:R-:W-:Y:S08]  /*8940*/  HMMA.16816.F32.BF16 R28, R180, R202.reuse, R28 ;  /* 0x000000cab41c723c */ /* 0x080ff0000004181c */
[----:B------:R-:W-:Y:S07]  /*8950*/  HMMA.16816.F32.BF16 R32, R164, R202, R32 ;  /* 0x000000caa420723c */ /* 0x000fee0000041820 */
[----:B------:R-:W-:Y:S01]  /*8960*/  IMAD.U32 R166, RZ, RZ, UR6 ;  /* 0x00000006ffa67e24 */ /* 0x000fe2000f8e00ff */
[-C--:B--2---:R-:W-:Y:S01]  /*8970*/  HMMA.16816.F32.BF16 R4, R168, R184.reuse, R4 ;  /* 0x000000b8a804723c */ /* 0x084fe20000041804 */
[----:B------:R-:W-:Y:S01]  /*8980*/  IMAD.U32 R164, RZ, RZ, UR8 ;  /* 0x00000008ffa47e24 */ /* 0x000fe2000f8e00ff */
[----:B------:R-:W-:Y:S02]  /*8990*/  USHF.L.U32 UR6, UR5, 0x3, URZ ;  /* 0x0000000305067899 */ /* 0x000fe4000800063f */
[----:B------:R-:W-:Y:S02]  /*89a0*/  IMAD.U32 R165, RZ, RZ, UR4 ;  /* 0x00000004ffa57e24 */ /* 0x000fe4000f8e00ff */
[-C--:B------:R-:W-:Y:S01]  /*89b0*/  LEA R164, P2, R164, R222.reuse, 0x2 ;  /* 0x000000dea4a47211 */ /* 0x080fe200078410ff */
[----:B------:R-:W-:Y:S01]  /*89c0*/  IMAD.U32 R167, RZ, RZ, UR4 ;  /* 0x00000004ffa77e24 */ /* 0x000fe2000f8e00ff */
[C---:B------:R-:W-:Y:S01]  /*89d0*/  HMMA.16816.F32.BF16 R8, R188.reuse, R184, R8 ;  /* 0x000000b8bc08723c */ /* 0x040fe20000041808 */
[----:B-1----:R-:W-:Y:S01]  /*89e0*/  IMAD.U32 R2, RZ, RZ, UR6 ;  /* 0x00000006ff027e24 */ /* 0x002fe2000f8e00ff */
[----:B------:R-:W-:Y:S02]  /*89f0*/  UIMAD UR4, UR5, 0x28, URZ ;  /* 0x00000028050478a4 */ /* 0x000fe4000f8e023f */
[----:B------:R-:W-:Y:S02]  /*8a00*/  IMAD.U32 R3, RZ, RZ, UR6 ;  /* 0x00000006ff037e24 */ /* 0x000fe4000f8e00ff */
[-C--:B------:R-:W-:Y:S02]  /*8a10*/  LEA R2, P0, R2, R222.reuse, 0x2 ;  /* 0x000000de02027211 */ /* 0x080fe400078010ff */
[-C--:B------:R-:W-:Y:S01]  /*8a20*/  HMMA.16816.F32.BF16 R12, R188, R186.reuse, R12 ;  /* 0x000000babc0c723c */ /* 0x080fe2000004180c */
[----:B------:R-:W-:Y:S03]  /*8a30*/  IMAD.U32 R173, RZ, RZ, UR4 ;  /* 0x00000004ffad7e24 */ /* 0x000fe6000f8e00ff */
[-C--:B------:R-:W-:Y:S01]  /*8a40*/  LEA.HI.X.SX32 R3, R3, R223.reuse, 0x2, P0 ;  /* 0x000000df03037211 */ /* 0x080fe200000f16ff */
[----:B------:R-:W-:Y:S01]  /*8a50*/  IMAD.U32 R175, RZ, RZ, UR4 ;  /* 0x00000004ffaf7e24 */ /* 0x000fe2000f8e00ff */
[-C--:B------:R-:W-:Y:S01]  /*8a60*/  LEA R166, P0, R166, R222.reuse, 0x2 ;  /* 0x000000dea6a67211 */ /* 0x080fe200078010ff */
[----:B------:R1:W-:Y:S01]  /*8a70*/  RED.E.ADD.F32.FTZ.RN.STRONG.GPU [R222.64], R4 ;  /* 0x00000004de00798e */ /* 0x0003e2000c10e78a */
[C---:B------:R-:W-:Y:S01]  /*8a80*/  HMMA.16816.F32.BF16 R16, R168.reuse, R186, R16 ;  /* 0x000000baa810723c */ /* 0x040fe20000041810 */
[----:B------:R-:W-:Y:S03]  /*8a90*/  UIMAD UR4, UR5, 0x38, URZ ;  /* 0x00000038050478a4 */ /* 0x000fe6000f8e023f */
[----:B------:R2:W-:Y:S04]  /*8aa0*/  RED.E.ADD.F32.FTZ.RN.STRONG.GPU [R2.64], R5 ;  /* 0x000000050200798e */ /* 0x0005e8000c10e78a */
[-C--:B------:R-:W-:Y:S08]  /*8ab0*/  HMMA.16816.F32.BF16 R20, R168, R204.reuse, R20 ;  /* 0x000000cca814723c */ /* 0x080ff00000041814 */
[C---:B------:R-:W-:Y:S08]  /*8ac0*/  HMMA.16816.F32.BF16 R24, R188.reuse, R204, R24 ;  /* 0x000000ccbc18723c */ /* 0x040ff00000041818 */
[-C--:B------:R-:W-:Y:S04]  /*8ad0*/  HMMA.16816.F32.BF16 R28, R188, R206.reuse, R28 ;  /* 0x000000cebc1c723c */ /* 0x080fe8000004181c */
[-C--:B-1----:R-:W-:Y:S04]  /*8ae0*/  LEA R4, P1, R165, R222.reuse, 0x2 ;  /* 0x000000dea5047211 */ /* 0x082fe800078210ff */
[----:B------:R-:W-:Y:S04]  /*8af0*/  HMMA.16816.F32.BF16 R32, R168, R206, R32 ;  /* 0x000000cea820723c */ /* 0x000fe80000041820 */
[-C--:B--2---:R-:W-:Y:S02]  /*8b00*/  LEA.HI.X.SX32 R5, R167, R223.reuse, 0x2, P1 ;  /* 0x000000dfa7057211 */ /* 0x084fe400008f16ff */
[-C--:B------:R-:W-:Y:S01]  /*8b10*/  LEA.HI.X.SX32 R167, R0, R223.reuse, 0x2, P0 ;  /* 0x000000df00a77211 */ /* 0x080fe200000f16ff */
[----:B------:R-:W-:Y:S02]  /*8b20*/  IMAD.U32 R169, RZ, RZ, UR8 ;  /* 0x00000008ffa97e24 */ /* 0x000fe4000f8e00ff */
[----:B------:R-:W-:Y:S03]  /*8b30*/  IMAD.U32 R168, RZ, RZ, UR4 ;  /* 0x00000004ffa87e24 */ /* 0x000fe6000f8e00ff */
[-C--:B------:R-:W-:Y:S01]  /*8b40*/  LEA.HI.X.SX32 R165, R169, R223.reuse, 0x2, P2 ;  /* 0x000000dfa9a57211 */ /* 0x080fe200010f16ff */
[----:B------:R-:W-:Y:S01]  /*8b50*/  IMAD.U32 R171, RZ, RZ, UR4 ;  /* 0x00000004ffab7e24 */ /* 0x000fe2000f8e00ff */
[----:B------:R-:W-:Y:S03]  /*8b60*/  UIADD3 UR4, UR8, 0x20, URZ ;  /* 0x0000002008047890 */ /* 0x000fe6000fffe03f */
[----:B------:R1:W-:Y:S03]  /*8b70*/  RED.E.ADD.F32.FTZ.RN.STRONG.GPU [R164.64], R6 ;  /* 0x00000006a400798e */ /* 0x0003e6000c10e78a */
[----:B------:R-:W-:Y:S02]  /*8b80*/  IMAD.U32 R170, RZ, RZ, UR4 ;  /* 0x00000004ffaa7e24 */ /* 0x000fe4000f8e00ff */
[----:B------:R2:W-:Y:S01]  /*8b90*/  RED.E.ADD.F32.FTZ.RN.STRONG.GPU [R4.64], R7 ;  /* 0x000000070400798e */ /* 0x0005e2000c10e78a */
[----:B------:R-:W-:Y:S01]  /*8ba0*/  IMAD.U32 R174, RZ, RZ, UR4 ;  /* 0x00000004ffae7e24 */ /* 0x000fe2000f8e00ff */
[----:B------:R-:W-:Y:S03]  /*8bb0*/  UIADD3 UR4, UR6, UR4, URZ ;  /* 0x0000000406047290 */ /* 0x000fe6000fffe03f */
[----:B------:R3:W-:Y:S03]  /*8bc0*/  RED.E.ADD.F32.FTZ.RN.STRONG.GPU [R166.64], R8 ;  /* 0x00000008a600798e */ /* 0x0007e6000c10e78a */
[----:B------:R-:W-:Y:S02]  /*8bd0*/  IMAD.U32 R0, RZ, RZ, UR4 ;  /* 0x00000004ff007e24 */ /* 0x000fe4000f8e00ff */
[----:B------:R-:W-:Y:S01]  /*8be0*/  IMAD.U32 R169, RZ, RZ, UR4 ;  /* 0x00000004ffa97e24 */ /* 0x000fe2000f8e00ff */
[----:B------:R-:W-:Y:S01]  /*8bf0*/  UIADD3 UR4, UR6, UR4, URZ ;  /* 0x0000000406047290 */ /* 0x000fe2000fffe03f */
[-C--:B-1----:R-:W-:Y:S02]  /*8c00*/  LEA R164, P0, R173, R222.reuse, 0x2 ;  /* 0x000000deada47211 */ /* 0x082fe400078010ff */
[-C--:B------:R-:W-:Y:S03]  /*8c10*/  LEA R6, P1, R172, R222.reuse, 0x2 ;  /* 0x000000deac067211 */ /* 0x080fe600078210ff */
[----:B------:R-:W-:Y:S01]  /*8c20*/  IMAD.U32 R172, RZ, RZ, UR4 ;  /* 0x00000004ffac7e24 */ /* 0x000fe2000f8e00ff */
[-C--:B------:R-:W-:Y:S02]  /*8c30*/  LEA.HI.X.SX32 R165, R175, R223.reuse, 0x2, P0 ;  /* 0x000000dfafa57211 */ /* 0x080fe400000f16ff */
[-C--:B--2---:R-:W-:Y:S02]  /*8c40*/  LEA.HI.X.SX32 R7, R176, R223.reuse, 0x2, P1 ;  /* 0x000000dfb0077211 */ /* 0x084fe400008f16ff */
[-C--:B------:R-:W-:Y:S01]  /*8c50*/  LEA R4, P0, R168, R222.reuse, 0x2 ;  /* 0x000000dea8047211 */ /* 0x080fe200078010ff */
[----:B------:R1:W-:Y:S01]  /*8c60*/  RED.E.ADD.F32.FTZ.RN.STRONG.GPU [R164.64], R9 ;  /* 0x00000009a400798e */ /* 0x0003e2000c10e78a */
[-C--:B---3--:R-:W-:Y:S01]  /*8c70*/  LEA R8, P1, R170, R222.reuse, 0x2 ;  /* 0x000000deaa087211 */ /* 0x088fe200078210ff */
[----:B------:R-:W-:Y:S01]  /*8c80*/  IMAD.U32 R167, RZ, RZ, UR4 ;  /* 0x00000004ffa77e24 */ /* 0x000fe2000f8e00ff */
[-C--:B------:R-:W-:Y:S01]  /*8c90*/  LEA.HI.X.SX32 R5, R171, R223.reuse, 0x2, P0 ;  /* 0x000000dfab057211 */ /* 0x080fe200000f16ff */
[----:B------:R-:W-:Y:S01]  /*8ca0*/  UIADD3 UR4, UR6, UR4, URZ ;  /* 0x0000000406047290 */ /* 0x000fe2000fffe03f */
[----:B------:R2:W-:Y:S05]  /*8cb0*/  RED.E.ADD.F32.FTZ.RN.STRONG.GPU [R6.64], R10 ;  /* 0x0000000a0600798e */ /* 0x0005ea000c10e78a */
[----:B------:R3:W-:Y:S01]  /*8cc0*/  RED.E.ADD.F32.FTZ.RN.STRONG.GPU [R4.64], R11 ;  /* 0x0000000b0400798e */ /* 0x0007e2000c10e78a */
[----:B------:R-:W-:Y:S02]  /*8cd0*/  IMAD.U32 R166, RZ, RZ, UR4 ;  /* 0x00000004ffa67e24 */ /* 0x000fe4000f8e00ff */
[----:B------:R-:W-:Y:S01]  /*8ce0*/  IMAD.U32 R168, RZ, RZ, UR4 ;  /* 0x00000004ffa87e24 */ /* 0x000fe2000f8e00ff */
[----:B------:R-:W-:Y:S01]  /*8cf0*/  UIADD3 UR4, UR6, UR4, URZ ;  /* 0x0000000406047290 */ /* 0x000fe2000fffe03f */
[----:B------:R-:W-:Y:S05]  /*8d00*/  RED.E.ADD.F32.FTZ.RN.STRONG.GPU [R222.64+0x80], R16 ;  /* 0x00008010de00798e */ /* 0x000fea000c10e78a */
[----:B------:R4:W-:Y:S01]  /*8d10*/  RED.E.ADD.F32.FTZ.RN.STRONG.GPU [R2.64+0x80], R17 ;  /* 0x000080110200798e */ /* 0x0009e2000c10e78a */
[-C--:B-1----:R-:W-:Y:S01]  /*8d20*/  LEA.HI.X.SX32 R9, R174, R223.reuse, 0x2, P1 ;  /* 0x000000dfae097211 */ /* 0x082fe200008f16ff */
[----:B------:R-:W-:Y:S01]  /*8d30*/  IMAD.U32 R165, RZ, RZ, UR4 ;  /* 0x00000004ffa57e24 */ /* 0x000fe2000f8e00ff */
[-C--:B--2---:R-:W-:Y:S03]  /*8d40*/  LEA R6, P0, R0, R222.reuse, 0x2 ;  /* 0x000000de00067211 */ /* 0x084fe600078010ff */
[----:B------:R-:W-:Y:S01]  /*8d50*/  RED.E.ADD.F32.FTZ.RN.STRONG.GPU [R8.64], R18 ;  /* 0x000000120800798e */ /* 0x000fe2000c10e78a */
[----:B------:R-:W-:Y:S01]  /*8d60*/  IMAD.U32 R10, RZ, RZ, UR4 ;  /* 0x00000004ff0a7e24 */ /* 0x000fe2000f8e00ff */
[----:B------:R-:W-:Y:S01]  /*8d70*/  UIADD3 UR4, UR6, UR4, URZ ;  /* 0x0000000406047290 */ /* 0x000fe2000fffe03f */
[-C--:B------:R-:W-:Y:S02]  /*8d80*/  LEA.HI.X.SX32 R7, R169, R223.reuse, 0x2, P0 ;  /* 0x000000dfa9077211 */ /* 0x080fe400000f16ff */
[-C--:B---3--:R-:W-:Y:S03]  /*8d90*/  LEA R4, P0, R167, R222.reuse, 0x2 ;  /* 0x000000dea7047211 */ /* 0x088fe600078010ff */
[----:B------:R1:W-:Y:S01]  /*8da0*/  RED.E.ADD.F32.FTZ.RN.STRONG.GPU [R6.64], R19 ;  /* 0x000000130600798e */ /* 0x0003e2000c10e78a */
[-C--:B------:R-:W-:Y:S01]  /*8db0*/  LEA.HI.X.SX32 R5, R172, R223.reuse, 0x2, P0 ;  /* 0x000000dfac057211 */ /* 0x080fe200000f16ff */
[----:B------:R-:W-:Y:S04]  /*8dc0*/  IMAD.U32 R164, RZ, RZ, UR4 ;  /* 0x00000004ffa47e24 */ /* 0x000fe8000f8e00ff */
[----:B------:R2:W-:Y:S01]  /*8dd0*/  RED.E.ADD.F32.FTZ.RN.STRONG.GPU [R4.64], R12 ;  /* 0x0000000c0400798e */ /* 0x0005e2000c10e78a */
[----:B----4-:R-:W-:Y:S01]  /*8de0*/  IMAD.U32 R17, RZ, RZ, UR4 ;  /* 0x00000004ff117e24 */ /* 0x010fe2000f8e00ff */
[----:B------:R-:W-:Y:S06]  /*8df0*/  UIADD3 UR4, UR8, 0x40, URZ ;  /* 0x0000004008047890 */ /* 0x000fec000fffe03f */
[----:B------:R-:W-:Y:S02]  /*8e00*/  IMAD.U32 R0, RZ, RZ, UR4 ;  /* 0x00000004ff007e24 */ /* 0x000fe4000f8e00ff */
[----:B------:R-:W-:Y:S01]  /*8e10*/  IMAD.U32 R16, RZ, RZ, UR4 ;  /* 0x00000004ff107e24 */ /* 0x000fe2000f8e00ff */
[----:B------:R-:W-:Y:S06]  /*8e20*/  UIADD3 UR4, UR6, UR4, URZ ;  /* 0x0000000406047290 */ /* 0x000fec000fffe03f */
[----:B------:R-:W-:Y:S01]  /*8e30*/  IMAD.U32 R11, RZ, RZ, UR4 ;  /* 0x00000004ff0b7e24 */ /* 0x000fe2000f8e00ff */
[-C--:B-1----:R-:W-:Y:S04]  /*8e40*/  LEA R6, P1, R166, R222.reuse, 0x2 ;  /* 0x000000dea6067211 */ /* 0x082fe800078210ff */
[-C--:B------:R-:W-:Y:S02]  /*8e50*/  LEA.HI.X.SX32 R7, R168, R223.reuse, 0x2, P1 ;  /* 0x000000dfa8077211 */ /* 0x080fe400008f16ff */
[-C--:B--2---:R-:W-:Y:S01]  /*8e60*/  LEA R4, P0, R10, R222.reuse, 0x2 ;  /* 0x000000de0a047211 */ /* 0x084fe200078010ff */
[----:B------:R-:W-:Y:S01]  /*8e70*/  IMAD.U32 R12, RZ, RZ, UR4 ;  /* 0x00000004ff0c7e24 */ /* 0x000fe2000f8e00ff */
[----:B------:R-:W-:Y:S01]  /*8e80*/  UIADD3 UR4, UR6, UR4, URZ ;  /* 0x0000000406047290 */ /* 0x000fe2000fffe03f */
[----:B------:R1:W-:Y:S01]  /*8e90*/  RED.E.ADD.F32.FTZ.RN.STRONG.GPU [R6.64], R13 ;  /* 0x0000000d0600798e */ /* 0x0003e2000c10e78a */
[-C--:B------:R-:W-:Y:S02]  /*8ea0*/  LEA.HI.X.SX32 R5, R165, R223.reuse, 0x2, P0 ;  /* 0x000000dfa5057211 */ /* 0x080fe400000f16ff */
[-C--:B------:R-:W-:Y:S02]  /*8eb0*/  LEA R8, P0, R17, R222.reuse, 0x2 ;  /* 0x000000de11087211 */ /* 0x080fe400078010ff */
[----:B------:R-:W-:Y:S01]  /*8ec0*/  IMAD.U32 R10, RZ, RZ, UR4 ;  /* 0x00000004ff0a7e24 */ /* 0x000fe2000f8e00ff */
[----:B------:R2:W-:Y:S01]  /*8ed0*/  RED.E.ADD.F32.FTZ.RN.STRONG.GPU [R4.64], R14 ;  /* 0x0000000e0400798e */ /* 0x0005e2000c10e78a */
[-C--:B------:R-:W-:Y:S04]  /*8ee0*/  LEA.HI.X.SX32 R9, R164, R223.reuse, 0x2, P0 ;  /* 0x000000dfa4097211 */ /* 0x080fe800000f16ff */
[----:B------:R-:W-:Y:S05]  /*8ef0*/  LDSM.16.MT88.4 R168, [R213+0x2800] ;  /* 0x00280000d5a8783b */ /* 0x000fea0000004200 */
[----:B------:R3:W-:Y:S05]  /*8f00*/  RED.E.ADD.F32.FTZ.RN.STRONG.GPU [R8.64], R15 ;  /* 0x0000000f0800798e */ /* 0x0007ea000c10e78a */
[----:B------:R-:W-:Y:S05]  /*8f10*/  RED.E.ADD.F32.FTZ.RN.STRONG.GPU [R222.64+0x100], R20 ;  /* 0x00010014de00798e */ /* 0x000fea000c10e78a */
[----:B------:R-:W-:Y:S01]  /*8f20*/  RED.E.ADD.F32.FTZ.RN.STRONG.GPU [R2.64+0x100], R21 ;  /* 0x000100150200798e */ /* 0x000fe2000c10e78a */
[-C--:B-1----:R-:W-:Y:S01]  /*8f30*/  LEA R6, P0, R0, R222.reuse, 0x2 ;  /* 0x000000de00067211 */ /* 0x082fe200078010ff */
[----:B------:R-:W-:Y:S01]  /*8f40*/  IMAD.U32 R0, RZ, RZ, UR4 ;  /* 0x00000004ff007e24 */ /* 0x000fe2000f8e00ff */
[----:B------:R-:W-:Y:S02]  /*8f50*/  UIADD3 UR4, UR6, UR4, URZ ;  /* 0x0000000406047290 */ /* 0x000fe4000fffe03f */
[-C--:B------:R-:W-:Y:S02]  /*8f60*/  LEA.HI.X.SX32 R7, R16, R223.reuse, 0x2, P0 ;  /* 0x000000df10077211 */ /* 0x080fe400000f16ff */
[-C--:B--2---:R-:W-:Y:S02]  /*8f70*/  LEA R4, P1, R11, R222.reuse, 0x2 ;  /* 0x000000de0b047211 */ /* 0x084fe400078210ff */
[-C--:B------:R-:W-:Y:S01]  /*8f80*/  LEA R10, P0, R10, R222.reuse, 0x2 ;  /* 0x000000de0a0a7211 */ /* 0x080fe200078010ff */
[----:B------:R1:W-:Y:S01]  /*8f90*/  RED.E.ADD.F32.FTZ.RN.STRONG.GPU [R6.64], R22 ;  /* 0x000000160600798e */ /* 0x0003e2000c10e78a */
[-C--:B------:R-:W-:Y:S02]  /*8fa0*/  LEA.HI.X.SX32 R5, R12, R223.reuse, 0x2, P1 ;  /* 0x000000df0c057211 */ /* 0x080fe400008f16ff */
[-C--:B------:R-:W-:Y:S02]  /*8fb0*/  LEA.HI.X.SX32 R11, R0, R223.reuse, 0x2, P0 ;  /* 0x000000df000b7211 */ /* 0x080fe400000f16ff */
[----:B------:R-:W-:Y:S01]  /*8fc0*/  LDSM.16.MT88.4 R12, [R212+0x1e000] ;  /* 0x01e00000d40c783b */ /* 0x000fe20000004200 */
[----:B---3--:R-:W-:Y:S02]  /*8fd0*/  IMAD.U32 R8, RZ, RZ, UR4 ;  /* 0x00000004ff087e24 */ /* 0x008fe4000f8e00ff */
[----:B------:R-:W-:Y:S02]  /*8fe0*/  IMAD.U32 R9, RZ, RZ, UR4 ;  /* 0x00000004ff097e24 */ /* 0x000fe4000f8e00ff */
[----:B------:R2:W-:Y:S01]  /*8ff0*/  RED.E.ADD.F32.FTZ.RN.STRONG.GPU [R4.64], R23 ;  /* 0x000000170400798e */ /* 0x0005e2000c10e78a */
[----:B------:R-:W-:Y:S01]  /*9000*/  UIADD3 UR4, UR6, UR4, URZ ;  /* 0x0000000406047290 */ /* 0x000fe2000fffe03f */
[-C--:B------:R-:W-:Y:S03]  /*9010*/  LEA R8, P1, R8, R222.reuse, 0x2 ;  /* 0x000000de08087211 */ /* 0x080fe600078210ff */
[----:B------:R-:W-:Y:S01]  /*9020*/  RED.E.ADD.F32.FTZ.RN.STRONG.GPU [R10.64], R24 ;  /* 0x000000180a00798e */ /* 0x000fe2000c10e78a */
[-C--:B------:R-:W-:Y:S04]  /*9030*/  LEA.HI.X.SX32 R9, R9, R223.reuse, 0x2, P1 ;  /* 0x000000df09097211 */ /* 0x080fe800008f16ff */
[----:B------:R-:W-:Y:S05]  /*9040*/  LDSM.16.MT88.4 R20, [R213+0x2000] ;  /* 0x00200000d514783b */ /* 0x000fea0000004200 */
[----:B------:R-:W-:Y:S01]  /*9050*/  RED.E.ADD.F32.FTZ.RN.STRONG.GPU [R8.64], R25 ;  /* 0x000000190800798e */ /* 0x000fe2000c10e78a */
[----:B-1----:R-:W-:Y:S02]  /*9060*/  IMAD.U32 R6, RZ, RZ, UR4 ;  /* 0x00000004ff067e24 */ /* 0x002fe4000f8e00ff */
[----:B------:R-:W-:Y:S01]  /*9070*/  IMAD.U32 R7, RZ, RZ, UR4 ;  /* 0x00000004ff077e24 */ /* 0x000fe2000f8e00ff */
[----:B------:R-:W-:Y:S02]  /*9080*/  UIADD3 UR4, UR6, UR4, URZ ;  /* 0x0000000406047290 */ /* 0x000fe4000fffe03f */
[-C--:B------:R-:W-:Y:S04]  /*9090*/  LEA R6, P0, R6, R222.reuse, 0x2 ;  /* 0x000000de06067211 */ /* 0x080fe800078010ff */
[----:B------:R-:W-:Y:S01]  /*90a0*/  IMAD.U32 R0, RZ, RZ, UR4 ;  /* 0x00000004ff007e24 */ /* 0x000fe2000f8e00ff */
[-C--:B------:R-:W-:Y:S01]  /*90b0*/  LEA.HI.X.SX32 R7, R7, R223.reuse, 0x2, P0 ;  /* 0x000000df07077211 */ /* 0x080fe200000f16ff */
[----:B------:R-:W-:Y:S03]  /*90c0*/  UIADD3 UR4, UR8, 0x60, URZ ;  /* 0x0000006008047890 */ /* 0x000fe6000fffe03f */
[CC--:B--2---:R-:W-:Y:S01]  /*90d0*/  LEA R4, P0, R0.reuse, R222.reuse, 0x2 ;  /* 0x000000de00047211 */ /* 0x0c4fe200078010ff */
[----:B------:R1:W-:Y:S01]  /*90e0*/  RED.E.ADD.F32.FTZ.RN.STRONG.GPU [R6.64], R26 ;  /* 0x0000001a0600798e */ /* 0x0003e2000c10e78a */
[----:B------:R-:W-:Y:S02]  /*90f0*/  UIADD3 UR5, UR6, UR4, URZ ;  /* 0x0000000406057290 */ /* 0x000fe4000fffe03f */
[-C--:B------:R-:W-:Y:S04]  /*9100*/  LEA.HI.X.SX32 R5, R0, R223.reuse, 0x2, P0 ;  /* 0x000000df00057211 */ /* 0x080fe800000f16ff */
[----:B------:R-:W-:Y:S01]  /*9110*/  IMAD.U32 R0, RZ, RZ, UR5 ;  /* 0x00000005ff007e24 */ /* 0x000fe2000f8e00ff */
[----:B------:R2:W-:Y:S05]  /*9120*/  RED.E.ADD.F32.FTZ.RN.STRONG.GPU [R4.64], R27 ;  /* 0x0000001b0400798e */ /* 0x0005ea000c10e78a */
[----:B------:R-:W-:Y:S05]  /*9130*/  RED.E.ADD.F32.FTZ.RN.STRONG.GPU [R222.64+0x180], R32 ;  /* 0x00018020de00798e */ /* 0x000fea000c10e78a */
[----:B------:R3:W-:Y:S01]  /*9140*/  RED.E.ADD.F32.FTZ.RN.STRONG.GPU [R2.64+0x180], R33 ;  /* 0x000180210200798e */ /* 0x0007e2000c10e78a */
[----:B-1----:R-:W-:Y:S01]  /*9150*/  IMAD.U32 R6, RZ, RZ, UR4 ;  /* 0x00000004ff067e24 */ /* 0x002fe2000f8e00ff */
[----:B------:R-:W-:Y:S04]  /*9160*/  UIADD3 UR4, UR6, UR5, URZ ;  /* 0x0000000506047290 */ /* 0x000fe8000fffe03f */
[----:B------:R-:W-:Y:S01]  /*9170*/  UIADD3 UR8, UR6, UR4, URZ ;  /* 0x0000000406087290 */ /* 0x000fe2000fffe03f */
[CC--:B--2---:R-:W-:Y:S04]  /*9180*/  LEA R4, P0, R6.reuse, R222.reuse, 0x2 ;  /* 0x000000de06047211 */ /* 0x0c4fe800078010ff */
[-C--:B------:R-:W-:Y:S01]  /*9190*/  LEA.HI.X.SX32 R5, R6, R223.reuse, 0x2, P0 ;  /* 0x000000df06057211 */ /* 0x080fe200000f16ff */
[----:B------:R-:W-:Y:S01]  /*91a0*/  IMAD.U32 R6, RZ, RZ, UR4 ;  /* 0x00000004ff067e24 */ /* 0x000fe2000f8e00ff */
[CC--:B------:R-:W-:Y:S01]  /*91b0*/  LEA R10, P0, R0.reuse, R222.reuse, 0x2 ;  /* 0x000000de000a7211 */ /* 0x0c0fe200078010ff */
[----:B------:R-:W-:Y:S02]  /*91c0*/  UIADD3 UR4, UR6, UR8, URZ ;  /* 0x0000000806047290 */ /* 0x000fe4000fffe03f */
[----:B------:R1:W-:Y:S01]  /*91d0*/  RED.E.ADD.F32.FTZ.RN.STRONG.GPU [R4.64], R34 ;  /* 0x000000220400798e */ /* 0x0003e2000c10e78a */
[-C--:B------:R-:W-:Y:S01]  /*91e0*/  LEA.HI.X.SX32 R11, R0, R223.reuse, 0x2, P0 ;  /* 0x000000df000b7211 */ /* 0x080fe200000f16ff */
[----:B------:R-:W-:Y:S01]  /*91f0*/  UIADD3 UR5, UR6, UR4, URZ ;  /* 0x0000000406057290 */ /* 0x000fe2000fffe03f */
[CC--:B------:R-:W-:Y:S01]  /*9200*/  LEA R8, P0, R6.reuse, R222.reuse, 0x2 ;  /* 0x000000de06087211 */ /* 0x0c0fe200078010ff */
[----:B---3--:R-:W-:Y:S01]  /*9210*/  IMAD.U32 R3, RZ, RZ, UR4 ;  /* 0x00000004ff037e24 */ /* 0x008fe2000f8e00ff */
[----:B------:R-:W-:Y:S01]  /*9220*/  ULOP3.LUT UR4, UR12, 0x1, URZ, 0xc0, !UPT ;  /* 0x000000010c047892 */ /* 0x000fe2000f8ec03f */
[----:B------:R-:W-:Y:S01]  /*9230*/  RED.E.ADD.F32.FTZ.RN.STRONG.GPU [R10.64], R35 ;  /* 0x000000230a00798e */ /* 0x000fe2000c10e78a */
[-C--:B------:R-:W-:Y:S01]  /*9240*/  LEA.HI.X.SX32 R9, R6, R223.reuse, 0x2, P0 ;  /* 0x000000df06097211 */ /* 0x080fe200000f16ff */
[----:B------:R-:W-:Y:S01]  /*9250*/  IMAD.U32 R0, RZ, RZ, UR5 ;  /* 0x00000005ff007e24 */ /* 0x000fe2000f8e00ff */
[----:B------:R-:W-:Y:S02]  /*9260*/  UISETP.NE.U32.AND UP0, UPT, UR4, 0x1, UPT ;  /* 0x000000010400788c */ /* 0x000fe4000bf05070 */
[----:B------:R-:W-:Y:S01]  /*9270*/  LDSM.16.MT88.4 R32, [R212+0x1e800] ;  /* 0x01e80000d420783b */ /* 0x000fe20000004200 */
[----:B------:R-:W-:Y:S01]  /*9280*/  UIADD3 UR4, UR12, -0x1, URZ ;  /* 0xffffffff0c047890 */ /* 0x000fe2000fffe03f */
[CC--:B------:R-:W-:Y:S03]  /*9290*/  LEA R2, P0, R0.reuse, R222.reuse, 0x2 ;  /* 0x000000de00027211 */ /* 0x0c0fe600078010ff */
[----:B------:R-:W-:Y:S03]  /*92a0*/  RED.E.ADD.F32.FTZ.RN.STRONG.GPU [R8.64], R28 ;  /* 0x0000001c0800798e */ /* 0x000fe6000c10e78a */
[----:B------:R-:W-:Y:S02]  /*92b0*/  UMOV UR12, UR4 ;  /* 0x00000004000c7c82 */ /* 0x000fe40008000000 */
[----:B------:R-:W-:Y:S01]  /*92c0*/  LDSM.16.MT88.4 R8, [R213] ;  /* 0x00000000d508783b */ /* 0x000fe20000004200 */
[----:B-1----:R-:W-:Y:S01]  /*92d0*/  IMAD.U32 R5, RZ, RZ, UR8 ;  /* 0x00000008ff057e24 */ /* 0x002fe2000f8e00ff */
[-C--:B------:R-:W-:Y:S04]  /*92e0*/  LEA R4, P1, R3, R222.reuse, 0x2 ;  /* 0x000000de03047211 */ /* 0x080fe800078210ff */
[C---:B------:R-:W-:Y:S04]  /*92f0*/  LEA R6, P2, R5.reuse, R222, 0x2 ;  /* 0x000000de05067211 */ /* 0x040fe800078410ff */
[-C--:B------:R-:W-:Y:S02]  /*9300*/  LEA.HI.X.SX32 R7, R5, R223.reuse, 0x2, P2 ;  /* 0x000000df05077211 */ /* 0x080fe400010f16ff */
[-C--:B------:R-:W-:Y:S02]  /*9310*/  LEA.HI.X.SX32 R5, R3, R223.reuse, 0x2, P1 ;  /* 0x000000df03057211 */ /* 0x080fe400008f16ff */
[----:B------:R-:W-:Y:S01]  /*9320*/  LEA.HI.X.SX32 R3, R0, R223, 0x2, P0 ;  /* 0x000000df00037211 */ /* 0x000fe200000f16ff */
[----:B------:R-:W-:Y:S01]  /*9330*/  RED.E.ADD.F32.FTZ.RN.STRONG.GPU [R6.64], R29 ;  /* 0x0000001d0600798e */ /* 0x000fe2000c10e78a */
[----:B------:R-:W-:Y:S01]  /*9340*/  IMAD.IADD R0, R200, 0x1, R213 ;  /* 0x00000001c8007824 */ /* 0x000fe200078e02d5 */
[----:B------:R-:W-:Y:S01]  /*9350*/  PLOP3.LUT P1, PT, PT, PT, UP0, 0x80, 0x0 ;  /* 0x000000000000781c */ /* 0x000fe20003f2f008 */
[----:B------:R-:W-:Y:S01]  /*9360*/  @UP3 UIADD3 UR18, UP0, UR18, -0x100, URZ ;  /* 0xffffff0012123890 */ /* 0x000fe2000ff1e03f */
[----:B------:R-:W-:Y:S01]  /*9370*/  PLOP3.LUT P0, PT, PT, PT, UP2, 0x80, 0x0 ;  /* 0x000000000000781c */ /* 0x000fe20003f0f028 */
[----:B------:R-:W-:Y:S02]  /*9380*/  RED.E.ADD.F32.FTZ.RN.STRONG.GPU [R4.64], R30 ;  /* 0x0000001e0400798e */ /* 0x000fe4000c10e78a */
[----:B------:R-:W-:Y:S03]  /*9390*/  @UP3 UIADD3.X UR17, UR17, -0x1, URZ, UP0, !UPT ;  /* 0xffffffff11113890 */ /* 0x000fe600087fe43f */
[----:B------:R-:W1:Y:S05]  /*93a0*/  LDSM.16.MT88.4 R4, [R212+0x1c000] ;  /* 0x01c00000d404783b */ /* 0x000e6a0000004200 */
[----:B------:R-:W2:Y:S05]  /*93b0*/  LDSM.16.MT88.4 R16, [R0] ;  /* 0x000000000010783b */ /* 0x000eaa0000004200 */
[----:B------:R-:W3:Y:S05]  /*93c0*/  LDSM.16.MT88.4 R24, [R0+0x2000] ;  /* 0x002000000018783b */ /* 0x000eea0000004200 */
        /* <DEDUP_REMOVED lines=9> */
[-C--:B--2---:R-:W-:Y:S08]  /*9460*/  HMMA.16816.F32.BF16 R116, R4, R16.reuse, R116 ;  /* 0x000000100474723c */ /* 0x084ff00000041874 */
        /* <DEDUP_REMOVED lines=294> */
.L_x_645:
        /* <DEDUP_REMOVED lines=18> */
.L_x_646:
[----:B------:R-:W-:Y:S01]  /*a7f0*/  BAR.SYNC.DEFER_BLOCKING 0x0 ;  /* 0x0000000000007b1d */ /* 0x000fe20000010000 */
[----:B-1----:R-:W-:Y:S01]  /*a800*/  IMAD.SHL.U32 R4, R247, 0x2, RZ ;  /* 0x00000002f7047824 */ /* 0x002fe200078e00ff */
        /* <DEDUP_REMOVED lines=13> */
[----:B------:R-:W-:-:S03]  /*a8e0*/  ULDC.64 UR6, c[0x0][0x3b8] ;  /* 0x0000ee0000067ab9 */ /* 0x000fc60000000a00 */
[----:B------:R-:W-:Y:S01]  /*a8f0*/  IMAD.U32 R5, RZ, RZ, UR5 ;  /* 0x00000005ff057e24 */ /* 0x000fe2000f8e00ff */
[----:B------:R-:W-:Y:S01]  /*a900*/  UIMAD UR5, UR60, UR6, URZ ;  /* 0x000000063c0572a4 */ /* 0x000fe2000f8e023f */
[----:B------:R2:W3:Y:S03]  /*a910*/  LDS.128 R24, [R4+0xd000] ;  /* 0x00d0000004187984 */ /* 0x0004e60000000c00 */
        /* <DEDUP_REMOVED lines=38> */
.L_x_648:
[----:B---34-:R-:W-:Y:S05]  /*ab80*/  BSYNC B0 ;  /* 0x0000000000007941 */ /* 0x018fea0003800000 */
.L_x_647:
        /* <DEDUP_REMOVED lines=18> */
.L_x_650:
[----:B------:R-:W-:Y:S05]  /*acb0*/  BSYNC B0 ;  /* 0x0000000000007941 */ /* 0x000fea0003800000 */
.L_x_649:
        /* <DEDUP_REMOVED lines=18> */
.L_x_652:
[----:B------:R-:W-:Y:S05]  /*ade0*/  BSYNC B0 ;  /* 0x0000000000007941 */ /* 0x000fea0003800000 */
.L_x_651:
        /* <DEDUP_REMOVED lines=18> */
.L_x_654:
[----:B------:R-:W-:Y:S05]  /*af10*/  BSYNC B0 ;  /* 0x0000000000007941 */ /* 0x000fea0003800000 */
.L_x_653:
        /* <DEDUP_REMOVED lines=27> */
.L_x_656:
[----:B------:R-:W-:Y:S05]  /*b0d0*/  BSYNC B0 ;  /* 0x0000000000007941 */ /* 0x000fea0003800000 */
.L_x_655:
        /* <DEDUP_REMOVED lines=16> */
.L_x_658:
[----:B------:R-:W-:Y:S05]  /*b1e0*/  BSYNC B0 ;  /* 0x0000000000007941 */ /* 0x000fea0003800000 */
.L_x_657:
        /* <DEDUP_REMOVED lines=16> */
.L_x_660:
[----:B------:R-:W-:Y:S05]  /*b2f0*/  BSYNC B0 ;  /* 0x0000000000007941 */ /* 0x000fea0003800000 */
.L_x_659:
        /* <DEDUP_REMOVED lines=14> */
.L_x_613:
[----:B------:R-:W-:Y:S05]  /*b3e0*/  BSYNC B1 ;  /* 0x0000000000017941 */ /* 0x000fea0003800000 */
.L_x_591:
        /* <DEDUP_REMOVED lines=11> */
.L_x_661:
[----:B------:R-:W-:Y:S05]  /*b4a0*/  EXIT ;  /* 0x000000000000794d */ /* 0x000fea0003800000 */
.L_x_663:
        /* <DEDUP_REMOVED lines=13> */
.L_x_2059:


//--------------------- .text._ZN5flash27flash_bwd_convert_dq_kernelI23Flash_bwd_kernel_traitsILi128ELi64ELi64ELi8ELi4ELi2ELi2ELb1ELb0EN7cutlass10bfloat16_tE19Flash_kernel_traitsILi128ELi64ELi64ELi8ES3_EEEEvNS_16Flash_bwd_paramsEi --------------------------
	.section	.text._ZN5flash27flash_bwd_convert_dq_kernelI23Flash_bwd_kernel_traitsILi128ELi64ELi64ELi8ELi4ELi2ELi2ELb1ELb0EN7cutlass10bfloat16_tE19Flash_kernel_traitsILi128ELi64ELi64ELi8ES3_EEEEvNS_16Flash_bwd_paramsEi,"ax",@progbits
	.sectioninfo	@"SHI_REGISTERS=80"
	.align	128
        .global         _ZN5flash27flash_bwd_convert_dq_kernelI23Flash_bwd_kernel_traitsILi128ELi64ELi64ELi8ELi4ELi2ELi2ELb1ELb0EN7cutlass10bfloat16_tE19Flash_kernel_traitsILi128ELi64ELi64ELi8ES3_EEEEvNS_16Flash_bwd_paramsEi
        .type           _ZN5flash27flash_bwd_convert_dq_kernelI23Flash_bwd_kernel_traitsILi128ELi64ELi64ELi8ELi4ELi2ELi2ELb1ELb0EN7cutlass10bfloat16_tE19Flash_kernel_traitsILi128ELi64ELi64ELi8ES3_EEEEvNS_16Flash_bwd_paramsEi,@function
        .size           _ZN5flash27flash_bwd_convert_dq_kernelI23Flash_bwd_kernel_traitsILi128ELi64ELi64ELi8ELi4ELi2ELi2ELb1ELb0EN7cutlass10bfloat16_tE19Flash_kernel_traitsILi128ELi64ELi64ELi8ES3_EEEEvNS_16Flash_bwd_paramsEi,(.L_x_2060 - _ZN5flash27flash_bwd_convert_dq_kernelI23Flash_bwd_kernel_traitsILi128ELi64ELi64ELi8ELi4ELi2ELi2ELb1ELb0EN7cutlass10bfloat16_tE19Flash_kernel_traitsILi128ELi64ELi64ELi8ES3_EEEEvNS_16Flash_bwd_paramsEi)
        .other          _ZN5flash27flash_bwd_convert_dq_kernelI23Flash_bwd_kernel_traitsILi128ELi64ELi64ELi8ELi4ELi2ELi2ELb1ELb0EN7cutlass10bfloat16_tE19Flash_kernel_traitsILi128ELi64ELi64ELi8ES3_EEEEvNS_16Flash_bwd_paramsEi,@"STO_CUDA_ENTRY STV_DEFAULT"
_ZN5flash27flash_bwd_convert_dq_kernelI23Flash_bwd_kernel_traitsILi128ELi64ELi64ELi8ELi4ELi2ELi2ELb1ELb0EN7cutlass10bfloat16_tE19Flash_kernel_traitsILi128ELi64ELi64ELi8ES3_EEEEvNS_16Flash_bwd_paramsEi:
.text._ZN5flash27flash_bwd_convert_dq_kernelI23Flash_bwd_kernel_traitsILi128ELi64ELi64ELi8ELi4ELi2ELi2ELb1ELb0EN7cutlass10bfloat16_tE19Flash_kernel_traitsILi128ELi64ELi64ELi8ES3_EEEEvNS_16Flash_bwd_paramsEi:
[----:B------:R-:W-:Y:S02]  /*0000*/  MOV R1, c[0x0][0x28] ;  /* 0x00000a0000017a02 */ /* 0x000fe40000000f00 */
[----:B------:R-:W0:Y:S01]  /*0010*/  S2R R36, SR_CTAID.Y ;  /* 0x0000000000247919 */ /* 0x000e220000002600 */
[----:B------:R-:W-:Y:S01]  /*0020*/  ISETP.NE.U32.AND P0, PT, RZ, c[0x0][0x240], PT ;  /* 0x00009000ff007a0c */ /* 0x000fe20003f05070 */
[----:B------:R-:W-:Y:S01]  /*0030*/  IMAD.MOV.U32 R5, RZ, RZ, 0x4 ;  /* 0x00000004ff057424 */ /* 0x000fe200078e00ff */
[----:B------:R-:W-:Y:S01]  /*0040*/  MOV R33, 0xffffffff ;  /* 0xffffffff00217802 */ /* 0x000fe20000000f00 */
[----:B------:R-:W-:Y:S01]  /*0050*/  ULDC.64 UR6, c[0x0][0x118] ;  /* 0x0000460000067ab9 */ /* 0x000fe20000000a00 */
[----:B------:R-:W-:Y:S01]  /*0060*/  ISETP.NE.AND.EX P0, PT, RZ, c[0x0][0x244], PT, P0 ;  /* 0x00009100ff007a0c */ /* 0x000fe20003f05300 */
[----:B0-----:R-:W-:-:S12]  /*0070*/  IMAD.WIDE R4, R36, R5, c[0x0][0x240] ;  /* 0x0000900024047625 */ /* 0x001fd800078e0205 */
[----:B------:R-:W2:Y:S04]  /*0080*/  @P0 LDG.E R33, [R4.64] ;  /* 0x0000000604210981 */ /* 0x000ea8000c1e1900 */
[----:B------:R-:W2:Y:S04]  /*0090*/  @P0 LDG.E R0, [R4.64+0x4] ;  /* 0x0000040604000981 */ /* 0x000ea8000c1e1900 */
[----:B------:R-:W0:Y:S02]  /*00a0*/  S2R R3, SR_CTAID.X ;  /* 0x0000000000037919 */ /* 0x000e240000002500 */
[----:B0-----:R-:W-:Y:S01]  /*00b0*/  SHF.L.U32 R3, R3, 0x6, RZ ;  /* 0x0000000603037819 */ /* 0x001fe200000006ff */
[----:B--2---:R-:W-:-:S02]  /*00c0*/  @P0 IMAD.IADD R0, R0, 0x1, -R33 ;  /* 0x0000000100000824 */ /* 0x004fc400078e0a21 */
[----:B------:R-:W-:-:S05]  /*00d0*/  @!P0 IMAD.MOV.U32 R0, RZ, RZ, c[0x0][0x214] ;  /* 0x00008500ff008624 */ /* 0x000fca00078e00ff */
[----:B------:R-:W-:-:S13]  /*00e0*/  ISETP.GT.AND P1, PT, R0, R3, PT ;  /* 0x000000030000720c */ /* 0x000fda0003f24270 */
[----:B------:R-:W-:Y:S05]  /*00f0*/  @!P1 EXIT ;  /* 0x000000000000994d */ /* 0x000fea0003800000 */
[C---:B------:R-:W-:Y:S01]  /*0100*/  ISETP.NE.AND P2, PT, R33.reuse, -0x1, PT ;  /* 0xffffffff2100780c */ /* 0x040fe20003f45270 */
[----:B------:R-:W-:Y:S01]  /*0110*/  HFMA2.MMA R69, -RZ, RZ, 0, 0 ;  /* 0x00000000ff457435 */ /* 0x000fe200000001ff */
[----:B------:R-:W-:Y:S01]  /*0120*/  CS2R R14, SRZ ;  /* 0x00000000000e7805 */ /* 0x000fe2000001ff00 */
[----:B------:R-:W-:Y:S01]  /*0130*/  HFMA2.MMA R56, -RZ, RZ, 0, 0 ;  /* 0x00000000ff387435 */ /* 0x000fe200000001ff */
[----:B------:R-:W-:Y:S01]  /*0140*/  CS2R R16, SRZ ;  /* 0x0000000000107805 */ /* 0x000fe2000001ff00 */
[----:B------:R-:W-:Y:S01]  /*0150*/  CS2R R72, SRZ ;  /* 0x0000000000487805 */ /* 0x000fe2000001ff00 */
[----:B------:R-:W-:Y:S01]  /*0160*/  IMAD.MOV.U32 R74, RZ, RZ, RZ ;  /* 0x000000ffff4a7224 */ /* 0x000fe200078e00ff */
[----:B------:R-:W-:Y:S01]  /*0170*/  CS2R R70, SRZ ;  /* 0x0000000000467805 */ /* 0x000fe2000001ff00 */
[----:B------:R-:W-:Y:S01]  /*0180*/  CS2R R18, SRZ ;  /* 0x0000000000127805 */ /* 0x000fe2000001ff00 */
[----:B------:R-:W-:Y:S01]  /*0190*/  CS2R R20, SRZ ;  /* 0x0000000000147805 */ /* 0x000fe2000001ff00 */
[----:B------:R-:W-:Y:S01]  /*01a0*/  CS2R R22, SRZ ;  /* 0x0000000000167805 */ /* 0x000fe2000001ff00 */
[----:B------:R-:W-:Y:S01]  /*01b0*/  CS2R R24, SRZ ;  /* 0x0000000000187805 */ /* 0x000fe2000001ff00 */
[----:B------:R-:W-:Y:S01]  /*01c0*/  CS2R R26, SRZ ;  /* 0x00000000001a7805 */ /* 0x000fe2000001ff00 */
[----:B------:R-:W-:Y:S01]  /*01d0*/  @!P2 IMAD.WIDE.U32 R6, R36, c[0x0][0x380], RZ ;  /* 0x0000e0002406aa25 */ /* 0x000fe200078e00ff */
[----:B------:R-:W-:Y:S01]  /*01e0*/  @!P2 SHF.R.S32.HI R2, RZ, 0x1f, R36 ;  /* 0x0000001fff02a819 */ /* 0x000fe20000011424 */
[----:B------:R-:W-:Y:S01]  /*01f0*/  CS2R R12, SRZ ;  /* 0x00000000000c7805 */ /* 0x000fe2000001ff00 */
[----:B------:R-:W-:Y:S01]  /*0200*/  MOV R11, RZ ;  /* 0x000000ff000b7202 */ /* 0x000fe20000000f00 */
[----:B------:R-:W-:Y:S01]  /*0210*/  @P2 IMAD.WIDE.U32 R4, R33, c[0x0][0x398], RZ ;  /* 0x0000e60021042a25 */ /* 0x000fe200078e00ff */
[----:B------:R-:W-:Y:S01]  /*0220*/  CS2R R60, SRZ ;  /* 0x00000000003c7805 */ /* 0x000fe2000001ff00 */
[----:B------:R-:W-:Y:S01]  /*0230*/  CS2R R28, SRZ ;  /* 0x00000000001c7805 */ /* 0x000fe2000001ff00 */
[----:B------:R-:W-:Y:S01]  /*0240*/  CS2R R58, SRZ ;  /* 0x00000000003a7805 */ /* 0x000fe2000001ff00 */
[----:B------:R-:W-:-:S02]  /*0250*/  @!P2 IMAD.MOV.U32 R4, RZ, RZ, R6 ;  /* 0x000000ffff04a224 */ /* 0x000fc400078e0006 */
[----:B------:R-:W0:Y:S01]  /*0260*/  S2R R6, SR_TID.X ;  /* 0x0000000000067919 */ /* 0x000e220000002100 */
[----:B------:R-:W-:Y:S02]  /*0270*/  @!P2 IMAD R9, R2, c[0x0][0x380], RZ ;  /* 0x0000e0000209aa24 */ /* 0x000fe400078e02ff */
[----:B------:R-:W-:Y:S01]  /*0280*/  @P2 IMAD R2, R33, c[0x0][0x39c], R5 ;  /* 0x0000e70021022a24 */ /* 0x000fe200078e0205 */
[----:B------:R-:W-:Y:S01]  /*0290*/  MOV R5, c[0x0][0x3e0] ;  /* 0x0000f80000057a02 */ /* 0x000fe20000000f00 */
[----:B------:R-:W-:-:S03]  /*02a0*/  @!P2 IMAD R9, R36, c[0x0][0x384], R9 ;  /* 0x0000e1002409aa24 */ /* 0x000fc600078e0209 */
[----:B------:R-:W-:Y:S02]  /*02b0*/  ISETP.GE.AND P1, PT, R5, 0x1, PT ;  /* 0x000000010500780c */ /* 0x000fe40003f26270 */
[----:B------:R-:W1:Y:S01]  /*02c0*/  S2R R5, SR_CTAID.Z ;  /* 0x0000000000057919 */ /* 0x000e620000002700 */
[----:B------:R-:W-:Y:S02]  /*02d0*/  @!P2 IADD3 R2, R7, R9, RZ ;  /* 0x000000090702a210 */ /* 0x000fe40007ffe0ff */
[----:B------:R-:W-:Y:S01]  /*02e0*/  SHF.R.S32.HI R7, RZ, 0x1f, R3 ;  /* 0x0000001fff077819 */ /* 0x000fe20000011403 */
[----:B------:R-:W-:Y:S01]  /*02f0*/  CS2R R8, SRZ ;  /* 0x0000000000087805 */ /* 0x000fe2000001ff00 */
[----:B0-----:R-:W-:-:S04]  /*0300*/  SHF.R.S32.HI R57, RZ, 0x1f, R6 ;  /* 0x0000001fff397819 */ /* 0x001fc80000011406 */
[CC--:B------:R-:W-:Y:S02]  /*0310*/  LEA.HI R40, R57.reuse, R6.reuse, RZ, 0x5 ;  /* 0x0000000639287211 */ /* 0x0c0fe400078f28ff */
[----:B------:R-:W-:Y:S02]  /*0320*/  LEA.HI R62, R57, R6, RZ, 0x2 ;  /* 0x00000006393e7211 */ /* 0x000fe400078f10ff */
[----:B------:R-:W-:Y:S01]  /*0330*/  SHF.R.S32.HI R63, RZ, 0x5, R40 ;  /* 0x00000005ff3f7819 */ /* 0x000fe20000011428 */
[----:B------:R-:W-:Y:S05]  /*0340*/  @!P1 BRA `(.L_x_664) ;  /* 0x00000af000009947 */ /* 0x000fea0003800000 */
[----:B------:R-:W-:Y:S01]  /*0350*/  IMAD.WIDE R30, R36, 0x80, RZ ;  /* 0x00000080241e7825 */ /* 0x000fe200078e02ff */
[----:B------:R-:W-:Y:S01]  /*0360*/  @!P2 MOV R33, 0xffffffff ;  /* 0xffffffff0021a802 */ /* 0x000fe20000000f00 */
[----:B------:R-:W-:Y:S02]  /*0370*/  UMOV UR4, 0x2 ;  /* 0x0000000200047882 */ /* 0x000fe40000000000 */
[----:B------:R-:W-:Y:S01]  /*0380*/  IMAD.MOV.U32 R34, RZ, RZ, c[0x0][0x1c0] ;  /* 0x00007000ff227624 */ /* 0x000fe200078e00ff */
[----:B------:R-:W-:Y:S01]  /*0390*/  SEL R10, R30, RZ, P0 ;  /* 0x000000ff1e0a7207 */ /* 0x000fe20000000000 */
[----:B------:R-:W-:Y:S01]  /*03a0*/  IMAD.WIDE R36, R36, c[0x0][0x224], RZ ;  /* 0x0000890024247a25 */ /* 0x000fe200078e02ff */
[----:B------:R-:W-:Y:S01]  /*03b0*/  SEL R30, R31, RZ, P0 ;  /* 0x000000ff1f1e7207 */ /* 0x000fe20000000000 */
[----:B------:R-:W-:Y:S01]  /*03c0*/  ULDC.64 UR10, c[0x0][0x3d8] ;  /* 0x0000f600000a7ab9 */ /* 0x000fe20000000a00 */
[----:B------:R-:W-:Y:S01]  /*03d0*/  IADD3 R41, P0, R3, R10, RZ ;  /* 0x0000000a03297210 */ /* 0x000fe20007f1e0ff */
[----:B------:R-:W-:Y:S01]  /*03e0*/  IMAD R15, R37, c[0x0][0x1c0], RZ ;  /* 0x00007000250f7a24 */ /* 0x000fe200078e02ff */
[----:B------:R-:W-:Y:S01]  /*03f0*/  SHF.R.S32.HI R10, RZ, 0x1f, R34 ;  /* 0x0000001fff0a7819 */ /* 0x000fe20000011422 */
[----:B------:R-:W-:Y:S01]  /*0400*/  IMAD.WIDE R34, R34, c[0x0][0x22c], RZ ;  /* 0x00008b0022227a25 */ /* 0x000fe200078e02ff */
[----:B------:R-:W-:Y:S01]  /*0410*/  IADD3.X R43, R7, R30, RZ, P0, !PT ;  /* 0x0000001e072b7210 */ /* 0x000fe200007fe4ff */
[----:B------:R-:W-:-:S02]  /*0420*/  USHF.L.U64.HI UR4, UR10, UR4, UR11 ;  /* 0x000000040a047299 */ /* 0x000fc4000801020b */
[C---:B------:R-:W-:Y:S01]  /*0430*/  IMAD R45, R36.reuse, R10, R15 ;  /* 0x0000000a242d7224 */ /* 0x040fe200078e020f */
[----:B------:R-:W-:Y:S01]  /*0440*/  MOV R15, RZ ;  /* 0x000000ff000f7202 */ /* 0x000fe20000000f00 */
[----:B------:R-:W-:Y:S01]  /*0450*/  IMAD R30, R43, c[0x0][0x1c0], RZ ;  /* 0x000070002b1e7a24 */ /* 0x000fe200078e02ff */
[----:B------:R-:W-:Y:S01]  /*0460*/  ULDC.64 UR8, c[0x0][0x350] ;  /* 0x0000d40000087ab9 */ /* 0x000fe20000000a00 */
[----:B------:R-:W-:-:S04]  /*0470*/  IMAD.WIDE.U32 R36, R36, c[0x0][0x1c0], RZ ;  /* 0x0000700024247a25 */ /* 0x000fc800078e00ff */
[----:B------:R-:W-:Y:S01]  /*0480*/  IMAD R47, R10, R41, R30 ;  /* 0x000000290a2f7224 */ /* 0x000fe200078e021e */
[----:B------:R-:W-:Y:S01]  /*0490*/  IADD3 R37, R37, R45, RZ ;  /* 0x0000002d25257210 */ /* 0x000fe20007ffe0ff */
[----:B------:R-:W-:-:S04]  /*04a0*/  IMAD.WIDE.U32 R30, R41, c[0x0][0x1c0], RZ ;  /* 0x00007000291e7a25 */ /* 0x000fc800078e00ff */
[----:B------:R-:W-:Y:S02]  /*04b0*/  IMAD.MOV.U32 R65, RZ, RZ, c[0x0][0x22c] ;  /* 0x00008b00ff417624 */ /* 0x000fe400078e00ff */
[----:B------:R-:W-:Y:S02]  /*04c0*/  IMAD R42, R35, R33, RZ ;  /* 0x00000021232a7224 */ /* 0x000fe400078e02ff */
[----:B------:R-:W-:Y:S02]  /*04d0*/  IMAD.IADD R10, R31, 0x1, R47 ;  /* 0x000000011f0a7824 */ /* 0x000fe400078e022f */
[----:B------:R-:W-:Y:S01]  /*04e0*/  IMAD R31, R34, R15, R42 ;  /* 0x0000000f221f7224 */ /* 0x000fe200078e022a */
[----:B------:R-:W-:Y:S01]  /*04f0*/  SHF.R.S32.HI R15, RZ, 0x1f, R65 ;  /* 0x0000001fff0f7819 */ /* 0x000fe20000011441 */
[----:B------:R-:W-:Y:S02]  /*0500*/  IMAD R37, R37, c[0x0][0x22c], RZ ;  /* 0x00008b0025257a24 */ /* 0x000fe400078e02ff */
[----:B------:R-:W-:-:S02]  /*0510*/  IMAD R42, R10, c[0x0][0x22c], RZ ;  /* 0x00008b000a2a7a24 */ /* 0x000fc400078e02ff */
[----:B------:R-:W-:-:S04]  /*0520*/  IMAD.WIDE.U32 R38, R34, R33, RZ ;  /* 0x0000002122267225 */ /* 0x000fc800078e00ff */
[----:B------:R-:W-:Y:S01]  /*0530*/  IMAD.WIDE.U32 R32, R36, c[0x0][0x22c], RZ ;  /* 0x00008b0024207a25 */ /* 0x000fe200078e00ff */
[----:B------:R-:W-:-:S03]  /*0540*/  IADD3 R39, R39, R31, RZ ;  /* 0x0000001f27277210 */ /* 0x000fc60007ffe0ff */
[C---:B------:R-:W-:Y:S01]  /*0550*/  IMAD R37, R15.reuse, R36, R37 ;  /* 0x000000240f257224 */ /* 0x040fe200078e0225 */
[----:B------:R-:W-:Y:S01]  /*0560*/  SEL R10, R32, R38, !P2 ;  /* 0x00000026200a7207 */ /* 0x000fe20005000000 */
[----:B------:R-:W-:Y:S01]  /*0570*/  IMAD R45, R15, R30, R42 ;  /* 0x0000001e0f2d7224 */ /* 0x000fe200078e022a */
[----:B------:R-:W-:Y:S01]  /*0580*/  LOP3.LUT R15, R40, 0xffffffe0, RZ, 0xc0, !PT ;  /* 0xffffffe0280f7812 */ /* 0x000fe200078ec0ff */
[----:B------:R-:W-:Y:S01]  /*0590*/  IMAD R65, R65, c[0x0][0x1c0], RZ ;  /* 0x0000700041417a24 */ /* 0x000fe200078e02ff */
[----:B------:R-:W-:Y:S01]  /*05a0*/  @!P2 IADD3 R39, R33, R37, RZ ;  /* 0x000000252127a210 */ /* 0x000fe20007ffe0ff */
[----:B------:R-:W-:Y:S01]  /*05b0*/  IMAD.WIDE.U32 R30, R30, c[0x0][0x22c], RZ ;  /* 0x00008b001e1e7a25 */ /* 0x000fe200078e00ff */
[----:B------:R-:W-:Y:S02]  /*05c0*/  IADD3 R36, -R15, R6, RZ ;  /* 0x000000060f247210 */ /* 0x000fe40007ffe1ff */
[----:B------:R-:W-:Y:S01]  /*05d0*/  SHF.L.U32 R15, R65, 0x3, RZ ;  /* 0x00000003410f7819 */ /* 0x000fe200000006ff */
[----:B-1----:R-:W-:Y:S01]  /*05e0*/  IMAD R37, R5, c[0x0][0x22c], RZ ;  /* 0x00008b0005257a24 */ /* 0x002fe200078e02ff */
[----:B------:R-:W-:Y:S01]  /*05f0*/  SHF.L.U64.HI R51, R10, 0x2, R39 ;  /* 0x000000020a337819 */ /* 0x000fe20000010227 */
[----:B------:R-:W-:Y:S01]  /*0600*/  IMAD.IADD R31, R31, 0x1, R45 ;  /* 0x000000011f1f7824 */ /* 0x000fe200078e022d */
[----:B------:R-:W-:Y:S01]  /*0610*/  IADD3 R42, R15, 0x20, R15 ;  /* 0x000000200f2a7810 */ /* 0x000fe20007ffe00f */
[C---:B------:R-:W-:Y:S01]  /*0620*/  IMAD.SHL.U32 R46, R30.reuse, 0x4, RZ ;  /* 0x000000041e2e7824 */ /* 0x040fe200078e00ff */
[----:B------:R-:W-:Y:S01]  /*0630*/  IADD3 R32, P0, R37, R10, RZ ;  /* 0x0000000a25207210 */ /* 0x000fe20007f1e0ff */
[----:B------:R-:W-:Y:S01]  /*0640*/  IMAD R45, R63, R65, R36 ;  /* 0x000000413f2d7224 */ /* 0x000fe200078e0224 */
[----:B------:R-:W-:Y:S01]  /*0650*/  SHF.L.U64.HI R47, R30, 0x2, R31 ;  /* 0x000000021e2f7819 */ /* 0x000fe2000001021f */
[----:B------:R-:W-:Y:S01]  /*0660*/  IMAD R43, R43, R34, RZ ;  /* 0x000000222b2b7224 */ /* 0x000fe200078e02ff */
[----:B------:R-:W-:-:S02]  /*0670*/  LEA.HI.X.SX32 R33, R37, R39, 0x1, P0 ;  /* 0x0000002725217211 */ /* 0x000fc400000f0eff */
[C---:B------:R-:W-:Y:S01]  /*0680*/  IADD3 R40, R15.reuse, R42, RZ ;  /* 0x0000002a0f287210 */ /* 0x040fe20007ffe0ff */
[C---:B------:R-:W-:Y:S01]  /*0690*/  IMAD.WIDE R30, R15.reuse, 0x4, R46 ;  /* 0x000000040f1e7825 */ /* 0x040fe200078e022e */
[----:B------:R-:W-:Y:S02]  /*06a0*/  SHF.L.U32 R49, R10, 0x2, RZ ;  /* 0x000000020a317819 */ /* 0x000fe400000006ff */
[----:B------:R-:W-:Y:S01]  /*06b0*/  IADD3 R38, R15, R40, RZ ;  /* 0x000000280f267210 */ /* 0x000fe20007ffe0ff */
[----:B------:R-:W-:Y:S01]  /*06c0*/  IMAD.WIDE.U32 R32, R34, R41, R32 ;  /* 0x0000002922207225 */ /* 0x000fe200078e0020 */
[----:B------:R-:W-:-:S03]  /*06d0*/  MOV R10, RZ ;  /* 0x000000ff000a7202 */ /* 0x000fc60000000f00 */
[----:B------:R-:W-:Y:S01]  /*06e0*/  IMAD R43, R35, R41, R43 ;  /* 0x00000029232b7224 */ /* 0x000fe200078e022b */
[----:B------:R-:W-:Y:S01]  /*06f0*/  SHF.R.S32.HI R35, RZ, 0x1f, R45 ;  /* 0x0000001fff237819 */ /* 0x000fe2000001142d */
[----:B------:R-:W-:Y:S01]  /*0700*/  IMAD.IADD R36, R15, 0x1, R38 ;  /* 0x000000010f247824 */ /* 0x000fe200078e0226 */
[----:B------:R-:W-:Y:S01]  /*0710*/  IADD3 R32, P0, R45, R32, RZ ;  /* 0x000000202d207210 */ /* 0x000fe20007f1e0ff */
[----:B------:R-:W-:-:S03]  /*0720*/  IMAD.WIDE R46, R37, 0x4, R46 ;  /* 0x00000004252e7825 */ /* 0x000fc600078e022e */
[----:B------:R-:W-:Y:S01]  /*0730*/  IADD3.X R35, R35, R33, R43, P0, !PT ;  /* 0x0000002123237210 */ /* 0x000fe200007fe42b */
[----:B------:R-:W-:Y:S01]  /*0740*/  IMAD.WIDE R30, R37, 0x4, R30 ;  /* 0x00000004251e7825 */ /* 0x000fe200078e021e */
[----:B------:R-:W-:Y:S02]  /*0750*/  IADD3 R34, R15, R36, RZ ;  /* 0x000000240f227210 */ /* 0x000fe40007ffe0ff */
[----:B------:R-:W-:Y:S01]  /*0760*/  SHF.L.U32 R44, R32, 0x2, RZ ;  /* 0x00000002202c7819 */ /* 0x000fe200000006ff */
[----:B------:R-:W-:-:S04]  /*0770*/  IMAD.WIDE R46, R45, 0x4, R46 ;  /* 0x000000042d2e7825 */ /* 0x000fc800078e022e */
[----:B------:R-:W-:Y:S01]  /*0780*/  IMAD.WIDE R30, R45, 0x4, R30 ;  /* 0x000000042d1e7825 */ /* 0x000fe200078e021e */
[----:B------:R-:W-:Y:S02]  /*0790*/  SHF.L.U64.HI R45, R32, 0x2, R35 ;  /* 0x00000002202d7819 */ /* 0x000fe40000010223 */
[-C--:B------:R-:W-:Y:S01]  /*07a0*/  IADD3 R64, P0, R46, R49.reuse, RZ ;  /* 0x000000312e407210 */ /* 0x080fe20007f1e0ff */
[----:B------:R-:W-:Y:S01]  /*07b0*/  IMAD.IADD R33, R15, 0x1, R34 ;  /* 0x000000010f217824 */ /* 0x000fe200078e0222 */
[----:B------:R-:W-:Y:S01]  /*07c0*/  IADD3 R66, P1, R30, R49, RZ ;  /* 0x000000311e427210 */ /* 0x000fe20007f3e0ff */
[----:B------:R-:W-:Y:S01]  /*07d0*/  IMAD.WIDE R34, R34, 0x4, R44 ;  /* 0x0000000422227825 */ /* 0x000fe200078e022c */
[----:B------:R-:W-:-:S03]  /*07e0*/  IADD3.X R67, R47, R51, RZ, P0, !PT ;  /* 0x000000332f437210 */ /* 0x000fc600007fe4ff */
[----:B------:R-:W-:-:S04]  /*07f0*/  IMAD.WIDE R32, R33, 0x4, R44 ;  /* 0x0000000421207825 */ /* 0x000fc800078e022c */
[----:B------:R-:W-:-:S04]  /*0800*/  IMAD.WIDE R36, R36, 0x4, R44 ;  /* 0x0000000424247825 */ /* 0x000fc800078e022c */
[----:B------:R-:W-:-:S04]  /*0810*/  IMAD.WIDE R38, R38, 0x4, R44 ;  /* 0x0000000426267825 */ /* 0x000fc800078e022c */
[----:B------:R-:W-:-:S04]  /*0820*/  IMAD.WIDE R40, R40, 0x4, R44 ;  /* 0x0000000428287825 */ /* 0x000fc800078e022c */
[----:B------:R-:W-:-:S04]  /*0830*/  IMAD.WIDE R42, R42, 0x4, R44 ;  /* 0x000000042a2a7825 */ /* 0x000fc800078e022c */
[----:B------:R-:W-:-:S04]  /*0840*/  IMAD.WIDE R44, R65, 0x20, R44 ;  /* 0x00000020412c7825 */ /* 0x000fc800078e022c */
[----:B------:R-:W-:Y:S02]  /*0850*/  IMAD.X R68, R31, 0x1, R51, P1 ;  /* 0x000000011f447824 */ /* 0x000fe400008e0633 */
[----:B------:R-:W-:Y:S01]  /*0860*/  IMAD.WIDE R44, R15, 0x4, R44 ;  /* 0x000000040f2c7825 */ /* 0x000fe200078e022c */
[----:B------:R-:W-:-:S04]  /*0870*/  MOV R15, RZ ;  /* 0x000000ff000f7202 */ /* 0x000fc80000000f00 */
.L_x_665:
[----:B------:R-:W-:-:S04]  /*0880*/  IADD3 R48, P0, R44, UR8, RZ ;  /* 0x000000082c307c10 */ /* 0x000fc8000ff1e0ff */
[----:B------:R-:W-:-:S05]  /*0890*/  IADD3.X R49, R45, UR9, RZ, P0, !PT ;  /* 0x000000092d317c10 */ /* 0x000fca00087fe4ff */
[C---:B------:R-:W-:Y:S01]  /*08a0*/  IMAD.WIDE R46, R65.reuse, 0x20, R48 ;  /* 0x00000020412e7825 */ /* 0x040fe200078e0230 */
[----:B------:R-:W-:Y:S01]  /*08b0*/  IADD3 R76, P0, R64, UR8, RZ ;  /* 0x00000008404c7c10 */ /* 0x000fe2000ff1e0ff */
[----:B------:R0:W2:Y:S04]  /*08c0*/  LDG.E R48, [R48.64] ;  /* 0x0000000630307981 */ /* 0x0000a8000c1e1900 */
[----:B------:R-:W-:Y:S01]  /*08d0*/  IMAD.WIDE R30, R65, 0x20, R46 ;  /* 0x00000020411e7825 */ /* 0x000fe200078e022e */
[----:B------:R-:W-:Y:S01]  /*08e0*/  IADD3.X R77, R67, UR9, RZ, P0, !PT ;  /* 0x00000009434d7c10 */ /* 0x000fe200087fe4ff */
[----:B------:R1:W3:Y:S04]  /*08f0*/  LDG.E R47, [R46.64] ;  /* 0x000000062e2f7981 */ /* 0x0002e8000c1e1900 */
[C---:B------:R-:W-:Y:S01]  /*0900*/  IMAD.WIDE R50, R65.reuse, 0x20, R30 ;  /* 0x0000002041327825 */ /* 0x040fe200078e021e */
[----:B0-----:R-:W4:Y:S04]  /*0910*/  LDG.E R49, [R76.64+0x80] ;  /* 0x000080064c317981 */ /* 0x001f28000c1e1900 */
[----:B------:R0:W5:Y:S01]  /*0920*/  LDG.E R31, [R30.64] ;  /* 0x000000061e1f7981 */ /* 0x000162000c1e1900 */
[----:B------:R-:W-:-:S03]  /*0930*/  IMAD.WIDE R52, R65, 0x20, R50 ;  /* 0x0000002041347825 */ /* 0x000fc600078e0232 */
[----:B-1----:R-:W4:Y:S04]  /*0940*/  LDG.E R46, [R76.64] ;  /* 0x000000064c2e7981 */ /* 0x002f28000c1e1900 */
[----:B------:R1:W4:Y:S01]  /*0950*/  LDG.E R75, [R50.64] ;  /* 0x00000006324b7981 */ /* 0x000322000c1e1900 */
[----:B------:R-:W-:-:S03]  /*0960*/  IMAD.WIDE R54, R65, 0x20, R52 ;  /* 0x0000002041367825 */ /* 0x000fc600078e0234 */
[----:B------:R-:W4:Y:S04]  /*0970*/  LDG.E R53, [R52.64] ;  /* 0x0000000634357981 */ /* 0x000f28000c1e1900 */
[----:B------:R0:W4:Y:S04]  /*0980*/  LDG.E R54, [R54.64] ;  /* 0x0000000636367981 */ /* 0x000128000c1e1900 */
[----:B-1----:R1:W4:Y:S01]  /*0990*/  LDG.E R51, [R76.64+0x100] ;  /* 0x000100064c337981 */ /* 0x002322000c1e1900 */
[----:B0-----:R-:W-:-:S03]  /*09a0*/  IADD3 R30, P0, R66, UR8, RZ ;  /* 0x00000008421e7c10 */ /* 0x001fc6000ff1e0ff */
[----:B------:R1:W4:Y:S01]  /*09b0*/  LDG.E R55, [R76.64+0x180] ;  /* 0x000180064c377981 */ /* 0x000322000c1e1900 */
[----:B--2---:R-:W-:Y:S02]  /*09c0*/  FADD.FTZ R59, R48, R59 ;  /* 0x0000003b303b7221 */ /* 0x004fe40000010000 */
[----:B---3--:R-:W-:Y:S02]  /*09d0*/  FADD.FTZ R58, R47, R58 ;  /* 0x0000003a2f3a7221 */ /* 0x008fe40000010000 */
[----:B-----5:R-:W-:Y:S01]  /*09e0*/  FADD.FTZ R56, R31, R56 ;  /* 0x000000381f387221 */ /* 0x020fe20000010000 */
[----:B------:R-:W-:Y:S01]  /*09f0*/  IADD3.X R31, R68, UR9, RZ, P0, !PT ;  /* 0x00000009441f7c10 */ /* 0x000fe200087fe4ff */
[----:B----4-:R-:W-:Y:S01]  /*0a00*/  FADD.FTZ R61, R46, R61 ;  /* 0x0000003d2e3d7221 */ /* 0x010fe20000010000 */
[----:B------:R-:W-:-:S03]  /*0a10*/  IADD3 R46, P0, R42, UR8, RZ ;  /* 0x000000082a2e7c10 */ /* 0x000fc6000ff1e0ff */
[----:B------:R0:W2:Y:S01]  /*0a20*/  LDG.E R48, [R30.64+0x100] ;  /* 0x000100061e307981 */ /* 0x0000a2000c1e1900 */
[----:B------:R-:W-:Y:S01]  /*0a30*/  FADD.FTZ R29, R75, R29 ;  /* 0x0000001d4b1d7221 */ /* 0x000fe20000010000 */
[----:B------:R-:W-:Y:S02]  /*0a40*/  IADD3.X R47, R43, UR9, RZ, P0, !PT ;  /* 0x000000092b2f7c10 */ /* 0x000fe400087fe4ff */
[----:B------:R0:W3:Y:S01]  /*0a50*/  LDG.E R75, [R30.64+0x80] ;  /* 0x000080061e4b7981 */ /* 0x0000e2000c1e1900 */
[----:B------:R-:W-:-:S03]  /*0a60*/  FADD.FTZ R28, R53, R28 ;  /* 0x0000001c351c7221 */ /* 0x000fc60000010000 */
[----:B------:R0:W4:Y:S04]  /*0a70*/  LDG.E R50, [R30.64] ;  /* 0x000000061e327981 */ /* 0x000128000c1e1900 */
[----:B------:R0:W5:Y:S04]  /*0a80*/  LDG.E R52, [R30.64+0x180] ;  /* 0x000180061e347981 */ /* 0x000168000c1e1900 */
[----:B------:R0:W5:Y:S01]  /*0a90*/  LDG.E R53, [R46.64] ;  /* 0x000000062e357981 */ /* 0x000162000c1e1900 */
[----:B------:R-:W-:Y:S02]  /*0aa0*/  FADD.FTZ R70, R49, R70 ;  /* 0x0000004631467221 */ /* 0x000fe40000010000 */
[----:B------:R-:W-:Y:S01]  /*0ab0*/  FADD.FTZ R27, R54, R27 ;  /* 0x0000001b361b7221 */ /* 0x000fe20000010000 */
[----:B-1----:R1:W5:Y:S01]  /*0ac0*/  LDG.E R77, [R46.64+0x80] ;  /* 0x000080062e4d7981 */ /* 0x002362000c1e1900 */
[----:B0-----:R-:W-:Y:S01]  /*0ad0*/  IADD3 R30, P0, R40, UR8, RZ ;  /* 0x00000008281e7c10 */ /* 0x001fe2000ff1e0ff */
[----:B------:R-:W-:-:S02]  /*0ae0*/  FADD.FTZ R26, R51, R26 ;  /* 0x0000001a331a7221 */ /* 0x000fc40000010000 */
[----:B------:R1:W5:Y:S01]  /*0af0*/  LDG.E R54, [R46.64+0x100] ;  /* 0x000100062e367981 */ /* 0x000362000c1e1900 */
[----:B------:R-:W-:-:S05]  /*0b00*/  IADD3.X R31, R41, UR9, RZ, P0, !PT ;  /* 0x00000009291f7c10 */ /* 0x000fca00087fe4ff */
[----:B------:R0:W5:Y:S04]  /*0b10*/  LDG.E R49, [R30.64+0x80] ;  /* 0x000080061e317981 */ /* 0x000168000c1e1900 */
[----:B------:R0:W5:Y:S04]  /*0b20*/  LDG.E R76, [R30.64] ;  /* 0x000000061e4c7981 */ /* 0x000168000c1e1900 */
[----:B------:R0:W5:Y:S01]  /*0b30*/  LDG.E R51, [R30.64+0x100] ;  /* 0x000100061e337981 */ /* 0x000162000c1e1900 */
[----:B-1----:R-:W-:-:S04]  /*0b40*/  IADD3 R46, P0, R38, UR8, RZ ;  /* 0x00000008262e7c10 */ /* 0x002fc8000ff1e0ff */
[----:B------:R-:W-:Y:S01]  /*0b50*/  IADD3.X R47, R39, UR9, RZ, P0, !PT ;  /* 0x00000009272f7c10 */ /* 0x000fe200087fe4ff */
[----:B------:R-:W-:Y:S01]  /*0b60*/  FADD.FTZ R18, R55, R18 ;  /* 0x0000001237127221 */ /* 0x000fe20000010000 */
[----:B0-----:R-:W-:-:S03]  /*0b70*/  IADD3 R30, P0, R36, UR8, RZ ;  /* 0x00000008241e7c10 */ /* 0x001fc6000ff1e0ff */
[----:B------:R0:W5:Y:S01]  /*0b80*/  LDG.E R55, [R46.64+0x80] ;  /* 0x000080062e377981 */ /* 0x000162000c1e1900 */
[----:B------:R-:W-:Y:S01]  /*0b90*/  IADD3.X R31, R37, UR9, RZ, P0, !PT ;  /* 0x00000009251f7c10 */ /* 0x000fe200087fe4ff */
[----:B--2---:R-:W-:Y:S02]  /*0ba0*/  FADD.FTZ R25, R48, R25 ;  /* 0x0000001930197221 */ /* 0x004fe40000010000 */
[----:B------:R0:W2:Y:S01]  /*0bb0*/  LDG.E R48, [R46.64+0x100] ;  /* 0x000100062e307981 */ /* 0x0000a2000c1e1900 */
[----:B---3--:R-:W-:-:S03]  /*0bc0*/  FADD.FTZ R60, R75, R60 ;  /* 0x0000003c4b3c7221 */ /* 0x008fc60000010000 */
[----:B------:R0:W3:Y:S01]  /*0bd0*/  LDG.E R75, [R46.64] ;  /* 0x000000062e4b7981 */ /* 0x0000e2000c1e1900 */
[----:B----4-:R-:W-:-:S03]  /*0be0*/  FADD.FTZ R73, R50, R73 ;  /* 0x0000004932497221 */ /* 0x010fc60000010000 */
[----:B------:R1:W4:Y:S01]  /*0bf0*/  LDG.E R50, [R30.64+0x80] ;  /* 0x000080061e327981 */ /* 0x000322000c1e1900 */
[----:B-----5:R-:W-:-:S03]  /*0c00*/  FADD.FTZ R71, R52, R71 ;  /* 0x0000004734477221 */ /* 0x020fc60000010000 */
[----:B------:R1:W5:Y:S01]  /*0c10*/  LDG.E R52, [R30.64] ;  /* 0x000000061e347981 */ /* 0x000362000c1e1900 */
[----:B0-----:R-:W-:Y:S01]  /*0c20*/  IADD3 R46, P0, R34, UR8, RZ ;  /* 0x00000008222e7c10 */ /* 0x001fe2000ff1e0ff */
[----:B------:R-:W-:Y:S02]  /*0c30*/  FADD.FTZ R14, R53, R14 ;  /* 0x0000000e350e7221 */ /* 0x000fe40000010000 */
[----:B------:R1:W5:Y:S01]  /*0c40*/  LDG.E R53, [R30.64+0x100] ;  /* 0x000100061e357981 */ /* 0x000362000c1e1900 */
[----:B------:R-:W-:Y:S01]  /*0c50*/  IADD3.X R47, R35, UR9, RZ, P0, !PT ;  /* 0x00000009232f7c10 */ /* 0x000fe200087fe4ff */
[----:B------:R-:W-:Y:S02]  /*0c60*/  FADD.FTZ R24, R77, R24 ;  /* 0x000000184d187221 */ /* 0x000fe40000010000 */
[----:B------:R-:W-:Y:S02]  /*0c70*/  FADD.FTZ R74, R54, R74 ;  /* 0x0000004a364a7221 */ /* 0x000fe40000010000 */
[----:B------:R0:W5:Y:S01]  /*0c80*/  LDG.E R77, [R46.64] ;  /* 0x000000062e4d7981 */ /* 0x000162000c1e1900 */
[----:B-1----:R-:W-:-:S04]  /*0c90*/  IADD3 R30, P0, R32, UR8, RZ ;  /* 0x00000008201e7c10 */ /* 0x002fc8000ff1e0ff */
[----:B------:R-:W-:Y:S01]  /*0ca0*/  IADD3.X R31, R33, UR9, RZ, P0, !PT ;  /* 0x00000009211f7c10 */ /* 0x000fe200087fe4ff */
[----:B------:R-:W-:Y:S02]  /*0cb0*/  FADD.FTZ R23, R49, R23 ;  /* 0x0000001731177221 */ /* 0x000fe40000010000 */
[----:B------:R-:W-:Y:S01]  /*0cc0*/  FADD.FTZ R13, R76, R13 ;  /* 0x0000000d4c0d7221 */ /* 0x000fe20000010000 */
[----:B------:R0:W5:Y:S01]  /*0cd0*/  LDG.E R49, [R46.64+0x80] ;  /* 0x000080062e317981 */ /* 0x000162000c1e1900 */
[----:B------:R-:W-:-:S03]  /*0ce0*/  FADD.FTZ R72, R51, R72 ;  /* 0x0000004833487221 */ /* 0x000fc60000010000 */
[----:B------:R-:W5:Y:S04]  /*0cf0*/  LDG.E R54, [R30.64] ;  /* 0x000000061e367981 */ /* 0x000f68000c1e1900 */
[----:B------:R-:W5:Y:S04]  /*0d00*/  LDG.E R76, [R30.64+0x80] ;  /* 0x000080061e4c7981 */ /* 0x000f68000c1e1900 */
[----:B0-----:R-:W5:Y:S04]  /*0d10*/  LDG.E R47, [R46.64+0x100] ;  /* 0x000100062e2f7981 */ /* 0x001f68000c1e1900 */
[----:B------:R-:W5:Y:S01]  /*0d20*/  LDG.E R51, [R30.64+0x100] ;  /* 0x000100061e337981 */ /* 0x000f62000c1e1900 */
[----:B------:R-:W-:-:S04]  /*0d30*/  IADD3 R10, R10, 0x1, RZ ;  /* 0x000000010a0a7810 */ /* 0x000fc80007ffe0ff */
[----:B------:R-:W-:Y:S01]  /*0d40*/  ISETP.GE.AND P0, PT, R10, c[0x0][0x3e0], PT ;  /* 0x0000f8000a007a0c */ /* 0x000fe20003f06270 */
[----:B------:R-:W-:Y:S01]  /*0d50*/  ULEA UR8, UP0, UR10, UR8, 0x2 ;  /* 0x000000080a087291 */ /* 0x000fe2000f80103f */
[----:B------:R-:W-:-:S03]  /*0d60*/  FADD.FTZ R22, R55, R22 ;  /* 0x0000001637167221 */ /* 0x000fc60000010000 */
[----:B------:R-:W-:Y:S01]  /*0d70*/  UIADD3.X UR9, UR9, UR4, URZ, UP0, !UPT ;  /* 0x0000000409097290 */ /* 0x000fe200087fe43f */
[----:B--2---:R-:W-:Y:S02]  /*0d80*/  FADD.FTZ R69, R48, R69 ;  /* 0x0000004530457221 */ /* 0x004fe40000010000 */
[----:B---3--:R-:W-:Y:S02]  /*0d90*/  FADD.FTZ R12, R75, R12 ;  /* 0x0000000c4b0c7221 */ /* 0x008fe40000010000 */
[----:B----4-:R-:W-:Y:S02]  /*0da0*/  FADD.FTZ R21, R50, R21 ;  /* 0x0000001532157221 */ /* 0x010fe40000010000 */
[----:B-----5:R-:W-:Y:S02]  /*0db0*/  FADD.FTZ R11, R52, R11 ;  /* 0x0000000b340b7221 */ /* 0x020fe40000010000 */
[----:B------:R-:W-:Y:S02]  /*0dc0*/  FADD.FTZ R17, R53, R17 ;  /* 0x0000001135117221 */ /* 0x000fe40000010000 */
[----:B------:R-:W-:-:S02]  /*0dd0*/  FADD.FTZ R8, R77, R8 ;  /* 0x000000084d087221 */ /* 0x000fc40000010000 */
[----:B------:R-:W-:Y:S02]  /*0de0*/  FADD.FTZ R20, R49, R20 ;  /* 0x0000001431147221 */ /* 0x000fe40000010000 */
[----:B------:R-:W-:Y:S02]  /*0df0*/  FADD.FTZ R9, R54, R9 ;  /* 0x0000000936097221 */ /* 0x000fe40000010000 */
[----:B------:R-:W-:Y:S02]  /*0e00*/  FADD.FTZ R19, R76, R19 ;  /* 0x000000134c137221 */ /* 0x000fe40000010000 */
[----:B------:R-:W-:Y:S02]  /*0e10*/  FADD.FTZ R16, R47, R16 ;  /* 0x000000102f107221 */ /* 0x000fe40000010000 */
[----:B------:R-:W-:Y:S01]  /*0e20*/  FADD.FTZ R15, R51, R15 ;  /* 0x0000000f330f7221 */ /* 0x000fe20000010000 */
[----:B------:R-:W-:Y:S05]  /*0e30*/  @!P0 BRA `(.L_x_665) ;  /* 0xfffffa4000008947 */ /* 0x000fea000383ffff */
.L_x_664:
[--C-:B------:R-:W-:Y:S01]  /*0e40*/  SHF.R.S32.HI R33, RZ, 0x2, R62.reuse ;  /* 0x00000002ff217819 */ /* 0x100fe2000001143e */
[----:B------:R-:W-:Y:S01]  /*0e50*/  FMUL.FTZ R14, R14, c[0x0][0x2e0] ;  /* 0x0000b8000e0e7a20 */ /* 0x000fe20000410000 */
[----:B------:R-:W-:Y:S01]  /*0e60*/  SHF.R.S32.HI R30, RZ, 0x1f, R62 ;  /* 0x0000001fff1e7819 */ /* 0x000fe2000001143e */
[----:B------:R-:W-:Y:S01]  /*0e70*/  FMUL.FTZ R13, R13, c[0x0][0x2e0] ;  /* 0x0000b8000d0d7a20 */ /* 0x000fe20000410000 */
[-C--:B------:R-:W-:Y:S01]  /*0e80*/  LEA.HI R10, R57, R6.reuse, RZ, 0x3 ;  /* 0x00000006390a7211 */ /* 0x080fe200078f18ff */
[----:B------:R-:W-:Y:S01]  /*0e90*/  FMUL.FTZ R12, R12, c[0x0][0x2e0] ;  /* 0x0000b8000c0c7a20 */ /* 0x000fe20000410000 */
[----:B------:R-:W-:Y:S01]  /*0ea0*/  LEA.HI R32, R63, R63, RZ, 0x1 ;  /* 0x0000003f3f207211 */ /* 0x000fe200078f08ff */
[----:B------:R-:W-:Y:S01]  /*0eb0*/  FMUL.FTZ R22, R22, c[0x0][0x2e0] ;  /* 0x0000b80016167a20 */ /* 0x000fe20000410000 */
[----:B------:R-:W-:Y:S01]  /*0ec0*/  LEA.HI R31, R30, R33, RZ, 0x3 ;  /* 0x000000211e1f7211 */ /* 0x000fe200078f18ff */
[----:B------:R-:W-:Y:S01]  /*0ed0*/  FMUL.FTZ R21, R21, c[0x0][0x2e0] ;  /* 0x0000b80015157a20 */ /* 0x000fe20000410000 */
[----:B------:R-:W-:Y:S01]  /*0ee0*/  LOP3.LUT R35, R10, 0x1ffffff8, RZ, 0xc0, !PT ;  /* 0x1ffffff80a237812 */ /* 0x000fe200078ec0ff */
[----:B------:R-:W-:Y:S01]  /*0ef0*/  FMUL.FTZ R20, R20, c[0x0][0x2e0] ;  /* 0x0000b80014147a20 */ /* 0x000fe20000410000 */
[----:B------:R-:W-:Y:S01]  /*0f00*/  LOP3.LUT R37, R62, 0x3ffffffc, RZ, 0xc0, !PT ;  /* 0x3ffffffc3e257812 */ /* 0x000fe200078ec0ff */
[----:B------:R-:W-:Y:S01]  /*0f10*/  FMUL.FTZ R19, R19, c[0x0][0x2e0] ;  /* 0x0000b80013137a20 */ /* 0x000fe20000410000 */
[----:B------:R-:W-:Y:S01]  /*0f20*/  LOP3.LUT R36, R32, 0x1ffffe, RZ, 0xc0, !PT ;  /* 0x001ffffe20247812 */ /* 0x000fe200078ec0ff */
[----:B------:R-:W-:Y:S01]  /*0f30*/  IMAD.IADD R30, R6, 0x1, -R35 ;  /* 0x00000001061e7824 */ /* 0x000fe200078e0a23 */
[----:B------:R-:W-:Y:S01]  /*0f40*/  LOP3.LUT R32, R31, 0xfffffff8, RZ, 0xc0, !PT ;  /* 0xfffffff81f207812 */ /* 0x000fe200078ec0ff */
[----:B------:R-:W-:Y:S01]  /*0f50*/  FMUL.FTZ R56, R56, c[0x0][0x2e0] ;  /* 0x0000b80038387a20 */ /* 0x000fe20000410000 */
[-C--:B------:R-:W-:Y:S01]  /*0f60*/  LEA.HI R57, R57, R6.reuse, RZ, 0x6 ;  /* 0x0000000639397211 */ /* 0x080fe200078f30ff */
[----:B------:R-:W-:Y:S01]  /*0f70*/  FMUL.FTZ R35, R29, c[0x0][0x2e0] ;  /* 0x0000b8001d237a20 */ /* 0x000fe20000410000 */
[----:B------:R-:W-:Y:S01]  /*0f80*/  IADD3 R6, -R37, R6, RZ ;  /* 0x0000000625067210 */ /* 0x000fe20007ffe1ff */
[----:B------:R-:W-:Y:S01]  /*0f90*/  FMUL.FTZ R37, R11, c[0x0][0x2e0] ;  /* 0x0000b8000b257a20 */ /* 0x000fe20000410000 */
[----:B------:R-:W-:Y:S01]  /*0fa0*/  F2FP.BF16.PACK_AB R11, R13, R14 ;  /* 0x0000000e0d0b723e */ /* 0x000fe200000010ff */
[----:B------:R-:W-:Y:S01]  /*0fb0*/  IMAD.IADD R33, R33, 0x1, -R32 ;  /* 0x0000000121217824 */ /* 0x000fe200078e0a20 */
[----:B------:R-:W-:Y:S01]  /*0fc0*/  SHF.R.S32.HI R57, RZ, 0x6, R57 ;  /* 0x00000006ff397819 */ /* 0x000fe20000011439 */
[----:B------:R-:W-:Y:S01]  /*0fd0*/  FMUL.FTZ R61, R61, c[0x0][0x2e0] ;  /* 0x0000b8003d3d7a20 */ /* 0x000fe20000410000 */
[----:B------:R-:W-:Y:S01]  /*0fe0*/  F2FP.BF16.PACK_AB R13, R37, R12 ;  /* 0x0000000c250d723e */ /* 0x000fe200000010ff */
[----:B------:R-:W-:Y:S01]  /*0ff0*/  FMUL.FTZ R34, R73, c[0x0][0x2e0] ;  /* 0x0000b80049227a20 */ /* 0x000fe20000410000 */
[----:B------:R-:W-:Y:S01]  /*1000*/  SHF.L.U32 R12, R33, 0x6, RZ ;  /* 0x00000006210c7819 */ /* 0x000fe200000006ff */
[----:B------:R-:W-:Y:S01]  /*1010*/  FMUL.FTZ R24, R24, c[0x0][0x2e0] ;  /* 0x0000b80018187a20 */ /* 0x000fe20000410000 */
[----:B------:R-:W-:Y:S01]  /*1020*/  F2FP.BF16.PACK_AB R22, R21, R22 ;  /* 0x000000161516723e */ /* 0x000fe200000010ff */
[----:B------:R-:W-:Y:S01]  /*1030*/  FMUL.FTZ R23, R23, c[0x0][0x2e0] ;  /* 0x0000b80017177a20 */ /* 0x000fe20000410000 */
[----:B------:R-:W-:Y:S01]  /*1040*/  SHF.L.U32 R21, R57, 0x3, RZ ;  /* 0x0000000339157819 */ /* 0x000fe200000006ff */
[----:B------:R-:W-:Y:S01]  /*1050*/  FMUL.FTZ R31, R59, c[0x0][0x2e0] ;  /* 0x0000b8003b1f7a20 */ /* 0x000fe20000410000 */
[----:B------:R-:W-:Y:S01]  /*1060*/  LOP3.LUT R12, R12, 0x1c0, RZ, 0xc0, !PT ;  /* 0x000001c00c0c7812 */ /* 0x000fe200078ec0ff */
[----:B------:R-:W-:Y:S01]  /*1070*/  FMUL.FTZ R58, R58, c[0x0][0x2e0] ;  /* 0x0000b8003a3a7a20 */ /* 0x000fe20000410000 */
[----:B------:R-:W-:Y:S01]  /*1080*/  IADD3 R63, R63, -R36, RZ ;  /* 0x800000243f3f7210 */ /* 0x000fe20007ffe0ff */
[----:B------:R-:W-:Y:S01]  /*1090*/  FMUL.FTZ R70, R70, c[0x0][0x2e0] ;  /* 0x0000b80046467a20 */ /* 0x000fe20000410000 */
[----:B------:R-:W-:Y:S01]  /*10a0*/  LOP3.LUT R21, R12, 0x18, R21, 0xf8, !PT ;  /* 0x000000180c157812 */ /* 0x000fe200078ef815 */
[----:B------:R-:W-:Y:S01]  /*10b0*/  FMUL.FTZ R28, R28, c[0x0][0x2e0] ;  /* 0x0000b8001c1c7a20 */ /* 0x000fe20000410000 */
[----:B------:R-:W-:Y:S01]  /*10c0*/  SHF.R.U32.HI R12, RZ, 0x3, R12 ;  /* 0x00000003ff0c7819 */ /* 0x000fe2000001160c */
[----:B------:R-:W-:Y:S01]  /*10d0*/  IMAD R63, R63, 0x200, R6 ;  /* 0x000002003f3f7824 */ /* 0x000fe200078e0206 */
[----:B------:R-:W-:Y:S01]  /*10e0*/  SHF.R.S32.HI R14, RZ, 0x3, R10 ;  /* 0x00000003ff0e7819 */ /* 0x000fe2000001140a */
[----:B------:R-:W-:Y:S01]  /*10f0*/  FMUL.FTZ R27, R27, c[0x0][0x2e0] ;  /* 0x0000b8001b1b7a20 */ /* 0x000fe20000410000 */
[----:B------:R-:W-:Y:S01]  /*1100*/  LOP3.LUT R12, R21, R12, RZ, 0x3c, !PT ;  /* 0x0000000c150c7212 */ /* 0x000fe200078e3cff */
[----:B------:R-:W-:Y:S01]  /*1110*/  FMUL.FTZ R39, R9, c[0x0][0x2e0] ;  /* 0x0000b80009277a20 */ /* 0x000fe20000410000 */
[----:B------:R-:W-:Y:S01]  /*1120*/  LOP3.LUT P0, RZ, R33, 0x4, RZ, 0xc0, !PT ;  /* 0x0000000421ff7812 */ /* 0x000fe2000780c0ff */
[----:B------:R-:W-:Y:S01]  /*1130*/  FMUL.FTZ R26, R26, c[0x0][0x2e0] ;  /* 0x0000b8001a1a7a20 */ /* 0x000fe20000410000 */
[----:B------:R-:W-:Y:S01]  /*1140*/  SHF.L.U32 R6, R14, 0x6, RZ ;  /* 0x000000060e067819 */ /* 0x000fe200000006ff */
[----:B------:R-:W-:Y:S01]  /*1150*/  FMUL.FTZ R25, R25, c[0x0][0x2e0] ;  /* 0x0000b80019197a20 */ /* 0x000fe20000410000 */
[----:B------:R-:W-:Y:S01]  /*1160*/  LEA R10, R63, R12, 0x1 ;  /* 0x0000000c3f0a7211 */ /* 0x000fe200078e08ff */
[----:B------:R-:W-:Y:S01]  /*1170*/  FMUL.FTZ R18, R18, c[0x0][0x2e0] ;  /* 0x0000b80012127a20 */ /* 0x000fe20000410000 */
[----:B------:R-:W-:Y:S01]  /*1180*/  F2FP.BF16.PACK_AB R20, R19, R20 ;  /* 0x000000141314723e */ /* 0x000fe200000010ff */
[----:B------:R-:W-:Y:S01]  /*1190*/  FMUL.FTZ R71, R71, c[0x0][0x2e0] ;  /* 0x0000b80047477a20 */ /* 0x000fe20000410000 */
[----:B------:R-:W-:Y:S01]  /*11a0*/  LOP3.LUT R19, R6, 0x1c0, RZ, 0xc0, !PT ;  /* 0x000001c006137812 */ /* 0x000fe200078ec0ff */
[----:B------:R-:W-:Y:S01]  /*11b0*/  FMUL.FTZ R6, R17, c[0x0][0x2e0] ;  /* 0x0000b80011067a20 */ /* 0x000fe20000410000 */
[----:B------:R-:W-:Y:S01]  /*11c0*/  F2FP.BF16.PACK_AB R32, R35, R56 ;  /* 0x000000382320723e */ /* 0x000fe200000010ff */
[----:B------:R-:W-:Y:S01]  /*11d0*/  FMUL.FTZ R35, R60, c[0x0][0x2e0] ;  /* 0x0000b8003c237a20 */ /* 0x000fe20000410000 */
[----:B------:R-:W-:Y:S01]  /*11e0*/  SHF.L.U32 R17, R10, 0x1, RZ ;  /* 0x000000010a117819 */ /* 0x000fe200000006ff */
[----:B------:R-:W-:Y:S01]  /*11f0*/  FMUL.FTZ R74, R74, c[0x0][0x2e0] ;  /* 0x0000b8004a4a7a20 */ /* 0x000fe20000410000 */
[----:B------:R-:W-:Y:S01]  /*1200*/  F2FP.BF16.PACK_AB R29, R34, R61 ;  /* 0x0000003d221d723e */ /* 0x000fe200000010ff */
[----:B------:R-:W-:Y:S01]  /*1210*/  FMUL.FTZ R34, R8, c[0x0][0x2e0] ;  /* 0x0000b80008227a20 */ /* 0x000fe20000410000 */
[----:B------:R-:W-:Y:S01]  /*1220*/  F2FP.BF16.PACK_AB R23, R23, R24 ;  /* 0x000000181717723e */ /* 0x000fe200000010ff */
[----:B------:R-:W-:Y:S01]  /*1230*/  FMUL.FTZ R21, R72, c[0x0][0x2e0] ;  /* 0x0000b80048157a20 */ /* 0x000fe20000410000 */
[----:B------:R-:W-:Y:S01]  /*1240*/  F2FP.BF16.PACK_AB R31, R58, R31 ;  /* 0x0000001f3a1f723e */ /* 0x000fe200000010ff */
[----:B------:R-:W-:Y:S01]  /*1250*/  FMUL.FTZ R69, R69, c[0x0][0x2e0] ;  /* 0x0000b80045457a20 */ /* 0x000fe20000410000 */
[----:B------:R-:W-:Y:S01]  /*1260*/  IADD3 R24, R17, 0x40, RZ ;  /* 0x0000004011187810 */ /* 0x000fe20007ffe0ff */
[----:B------:R-:W-:Y:S01]  /*1270*/  FMUL.FTZ R16, R16, c[0x0][0x2e0] ;  /* 0x0000b80010107a20 */ /* 0x000fe20000410000 */
[----:B------:R-:W-:Y:S01]  /*1280*/  F2FP.BF16.PACK_AB R9, R35, R70 ;  /* 0x000000462309723e */ /* 0x000fe200000010ff */
[----:B------:R-:W-:Y:S01]  /*1290*/  FMUL.FTZ R15, R15, c[0x0][0x2e0] ;  /* 0x0000b8000f0f7a20 */ /* 0x000fe20000410000 */
[----:B------:R-:W-:Y:S01]  /*12a0*/  @P0 IADD3 R24, R17, -0x40, RZ ;  /* 0xffffffc011180810 */ /* 0x000fe20007ffe0ff */
[----:B------:R-:W-:Y:S01]  /*12b0*/  STS [R17], R29 ;  /* 0x0000001d11007388 */ /* 0x000fe20000000800 */
[----:B------:R-:W-:Y:S01]  /*12c0*/  F2FP.BF16.PACK_AB R8, R27, R28 ;  /* 0x0000001c1b08723e */ /* 0x000fe200000010ff */
[----:B------:R-:W-:Y:S01]  /*12d0*/  IMAD.SHL.U32 R12, R30, 0x8, RZ ;  /* 0x000000081e0c7824 */ /* 0x000fe200078e00ff */
[----:B------:R-:W-:Y:S01]  /*12e0*/  F2FP.BF16.PACK_AB R27, R39, R34 ;  /* 0x00000022271b723e */ /* 0x000fe200000010ff */
[----:B------:R-:W-:Y:S01]  /*12f0*/  STS [R17+0x400], R31 ;  /* 0x0004001f11007388 */ /* 0x000fe20000000800 */
[----:B------:R-:W-:Y:S01]  /*1300*/  F2FP.BF16.PACK_AB R25, R25, R26 ;  /* 0x0000001a1919723e */ /* 0x000fe200000010ff */
[----:B------:R-:W-:Y:S01]  /*1310*/  BSSY B0, `(.L_x_666) ;  /* 0x0000039000007945 */ /* 0x000fe20003800000 */
[----:B------:R-:W-:Y:S01]  /*1320*/  F2FP.BF16.PACK_AB R18, R71, R18 ;  /* 0x000000124712723e */ /* 0x000fe200000010ff */
[----:B------:R-:W-:Y:S01]  /*1330*/  STS [R24], R9 ;  /* 0x0000000918007388 */ /* 0x000fe20000000800 */
[----:B------:R-:W-:-:S02]  /*1340*/  F2FP.BF16.PACK_AB R21, R21, R74 ;  /* 0x0000004a1515723e */ /* 0x000fc400000010ff */
[----:B------:R-:W-:Y:S01]  /*1350*/  F2FP.BF16.PACK_AB R69, R6, R69 ;  /* 0x000000450645723e */ /* 0x000fe200000010ff */
[----:B------:R-:W-:Y:S01]  /*1360*/  STS [R24+0x400], R11 ;  /* 0x0004000b18007388 */ /* 0x000fe20000000800 */
[----:B------:R-:W-:Y:S01]  /*1370*/  F2FP.BF16.PACK_AB R15, R15, R16 ;  /* 0x000000100f0f723e */ /* 0x000fe200000010ff */
[----:B------:R-:W-:Y:S01]  /*1380*/  IMAD R16, R7, c[0x0][0x398], RZ ;  /* 0x0000e60007107a24 */ /* 0x000fe200078e02ff */
[----:B------:R-:W-:Y:S01]  /*1390*/  SHF.R.U32.HI R10, RZ, 0x3, R19 ;  /* 0x00000003ff0a7819 */ /* 0x000fe20000011613 */
[----:B------:R-:W-:Y:S01]  /*13a0*/  STS [R17+0x1000], R32 ;  /* 0x0010002011007388 */ /* 0x000fe20000000800 */
[----:B------:R-:W-:-:S03]  /*13b0*/  LOP3.LUT R19, R19, 0x38, R12, 0xf8, !PT ;  /* 0x0000003813137812 */ /* 0x000fc600078ef80c */
[----:B------:R-:W-:Y:S01]  /*13c0*/  STS [R17+0x1400], R8 ;  /* 0x0014000811007388 */ /* 0x000fe20000000800 */
[----:B------:R-:W-:Y:S01]  /*13d0*/  LOP3.LUT R10, R19, R10, RZ, 0x3c, !PT ;  /* 0x0000000a130a7212 */ /* 0x000fe200078e3cff */
[----:B------:R-:W-:Y:S02]  /*13e0*/  IMAD R19, R3, c[0x0][0x39c], R16 ;  /* 0x0000e70003137a24 */ /* 0x000fe400078e0210 */
[----:B------:R0:W-:Y:S01]  /*13f0*/  STS [R24+0x1000], R13 ;  /* 0x0010000d18007388 */ /* 0x0001e20000000800 */
[----:B------:R-:W-:-:S03]  /*1400*/  LEA R10, R57, R10, 0x9 ;  /* 0x0000000a390a7211 */ /* 0x000fc600078e48ff */
[----:B------:R2:W-:Y:S02]  /*1410*/  STS [R24+0x1400], R27 ;  /* 0x0014001b18007388 */ /* 0x0005e40000000800 */
[----:B------:R-:W-:Y:S02]  /*1420*/  IMAD.SHL.U32 R26, R10, 0x2, RZ ;  /* 0x000000020a1a7824 */ /* 0x000fe400078e00ff */
[----:B------:R-:W-:Y:S01]  /*1430*/  STS [R17+0x2000], R25 ;  /* 0x0020001911007388 */ /* 0x000fe20000000800 */
[----:B0-----:R-:W-:-:S03]  /*1440*/  SHF.R.S32.HI R13, RZ, 0x1f, R12 ;  /* 0x0000001fff0d7819 */ /* 0x001fc6000001140c */
[----:B------:R-:W-:Y:S01]  /*1450*/  STS [R17+0x2400], R23 ;  /* 0x0024001711007388 */ /* 0x000fe20000000800 */
[----:B--2---:R-:W-:Y:S01]  /*1460*/  IADD3 R27, R12, 0x40, RZ ;  /* 0x000000400c1b7810 */ /* 0x004fe20007ffe0ff */
[C---:B------:R-:W-:Y:S02]  /*1470*/  IMAD.WIDE.U32 R6, R3.reuse, c[0x0][0x398], R12 ;  /* 0x0000e60003067a25 */ /* 0x040fe400078e000c */
[----:B------:R-:W-:Y:S01]  /*1480*/  STS [R24+0x2000], R18 ;  /* 0x0020001218007388 */ /* 0x000fe20000000800 */
[----:B------:R-:W-:Y:S02]  /*1490*/  IADD3 R3, -R3, R0, RZ ;  /* 0x0000000003037210 */ /* 0x000fe40007ffe1ff */
[----:B------:R-:W-:Y:S01]  /*14a0*/  IADD3 R0, R14, 0x20, RZ ;  /* 0x000000200e007810 */ /* 0x000fe20007ffe0ff */
[----:B------:R0:W-:Y:S01]  /*14b0*/  STS [R24+0x2400], R21 ;  /* 0x0024001518007388 */ /* 0x0001e20000000800 */
[----:B------:R-:W-:Y:S02]  /*14c0*/  IADD3 R6, P0, R4, R6, RZ ;  /* 0x0000000604067210 */ /* 0x000fe40007f1e0ff */
[----:B------:R-:W-:Y:S01]  /*14d0*/  ISETP.GE.AND P1, PT, R14, R3, PT ;  /* 0x000000030e00720c */ /* 0x000fe20003f26270 */
[----:B------:R2:W-:Y:S01]  /*14e0*/  STS [R17+0x3000], R22 ;  /* 0x0030001611007388 */ /* 0x0005e20000000800 */
[----:B-1----:R-:W-:-:S02]  /*14f0*/  SHF.R.S32.HI R4, RZ, 0x1f, R5 ;  /* 0x0000001fff047819 */ /* 0x002fc40000011405 */
[----:B------:R-:W-:Y:S01]  /*1500*/  IADD3.X R7, R2, R7, R19, P0, !PT ;  /* 0x0000000702077210 */ /* 0x000fe200007fe413 */
[----:B------:R1:W-:Y:S01]  /*1510*/  STS [R17+0x3400], R20 ;  /* 0x0034001411007388 */ /* 0x0003e20000000800 */
[----:B------:R-:W-:Y:S01]  /*1520*/  ISETP.GE.AND P0, PT, R0, R3, PT ;  /* 0x000000030000720c */ /* 0x000fe20003f06270 */
[----:B------:R-:W-:Y:S01]  /*1530*/  IMAD R4, R4, c[0x0][0x3b0], RZ ;  /* 0x0000ec0004047a24 */ /* 0x000fe200078e02ff */
[----:B------:R-:W-:Y:S01]  /*1540*/  SHF.R.S32.HI R0, RZ, 0x1f, R14 ;  /* 0x0000001fff007819 */ /* 0x000fe2000001140e */
[----:B------:R1:W-:Y:S02]  /*1550*/  STS [R24+0x3000], R69 ;  /* 0x0030004518007388 */ /* 0x0003e40000000800 */
[C---:B0-----:R-:W-:Y:S02]  /*1560*/  IMAD R21, R5.reuse, c[0x0][0x3b4], R4 ;  /* 0x0000ed0005157a24 */ /* 0x041fe400078e0204 */
[----:B------:R1:W-:Y:S01]  /*1570*/  STS [R24+0x3400], R15 ;  /* 0x0034000f18007388 */ /* 0x0003e20000000800 */
[----:B--2---:R-:W-:-:S03]  /*1580*/  IMAD.WIDE.U32 R22, R5, c[0x0][0x3b0], R6 ;  /* 0x0000ec0005167a25 */ /* 0x004fc600078e0006 */
[----:B------:R-:W-:Y:S02]  /*1590*/  BAR.SYNC.DEFER_BLOCKING 0x0 ;  /* 0x0000000000007b1d */ /* 0x000fe40000010000 */
[----:B------:R-:W-:-:S04]  /*15a0*/  IADD3 R21, R23, R21, RZ ;  /* 0x0000001517157210 */ /* 0x000fc80007ffe0ff */
[----:B------:R1:W0:Y:S01]  /*15b0*/  LDS.128 R8, [R26+0x1000] ;  /* 0x001000001a087984 */ /* 0x0002220000000c00 */
[----:B------:R-:W-:Y:S05]  /*15c0*/  @P1 BRA `(.L_x_667) ;  /* 0x000000d000001947 */ /* 0x000fea0003800000 */
[----:B------:R-:W-:Y:S01]  /*15d0*/  ISETP.GE.AND P1, PT, R12, c[0x0][0x220], PT ;  /* 0x000088000c007a0c */ /* 0x000fe20003f26270 */
[----:B------:R-:W2:Y:S01]  /*15e0*/  LDS.128 R4, [R26+0x2000] ;  /* 0x002000001a047984 */ /* 0x000ea20000000c00 */
[----:B-1----:R-:W-:Y:S01]  /*15f0*/  IMAD R15, R0, c[0x0][0x398], RZ ;  /* 0x0000e600000f7a24 */ /* 0x002fe200078e02ff */
[----:B------:R-:W-:Y:S01]  /*1600*/  ISETP.GE.AND P2, PT, R27, c[0x0][0x220], PT ;  /* 0x000088001b007a0c */ /* 0x000fe20003f46270 */
[----:B------:R-:W-:Y:S02]  /*1610*/  IMAD.MOV.U32 R20, RZ, RZ, R22 ;  /* 0x000000ffff147224 */ /* 0x000fe400078e0016 */
[C---:B------:R-:W-:Y:S02]  /*1620*/  IMAD R15, R14.reuse, c[0x0][0x39c], R15 ;  /* 0x0000e7000e0f7a24 */ /* 0x040fe400078e020f */
[----:B------:R-:W-:-:S05]  /*1630*/  IMAD.WIDE.U32 R2, R14, c[0x0][0x398], R20 ;  /* 0x0000e6000e027a25 */ /* 0x000fca00078e0014 */
[----:B------:R-:W1:Y:S01]  /*1640*/  @!P1 LDS.128 R16, [R26] ;  /* 0x000000001a109984 */ /* 0x000e620000000c00 */
[----:B------:R-:W-:Y:S02]  /*1650*/  IADD3 R3, R3, R15, RZ ;  /* 0x0000000f03037210 */ /* 0x000fe40007ffe0ff */
[----:B------:R-:W-:-:S04]  /*1660*/  LEA R24, P3, R2, c[0x0][0x338], 0x1 ;  /* 0x0000ce0002187a11 */ /* 0x000fc800078608ff */
[----:B------:R-:W-:-:S05]  /*1670*/  LEA.HI.X R25, R2, c[0x0][0x33c], R3, 0x1, P3 ;  /* 0x0000cf0002197a11 */ /* 0x000fca00018f0c03 */
[----:B--2---:R2:W-:Y:S04]  /*1680*/  @!P2 STG.E.128 [R24.64+0x80], R4 ;  /* 0x000080041800a986 */ /* 0x0045e8000c101d06 */
[----:B-1----:R2:W-:Y:S02]  /*1690*/  @!P1 STG.E.128 [R24.64], R16 ;  /* 0x0000001018009986 */ /* 0x0025e4000c101d06 */
.L_x_667:
[----:B------:R-:W-:Y:S05]  /*16a0*/  BSYNC B0 ;  /* 0x0000000000007941 */ /* 0x000fea0003800000 */
.L_x_666:
[----:B--2---:R2:W3:Y:S01]  /*16b0*/  LDS.128 R4, [R26+0x3000] ;  /* 0x003000001a047984 */ /* 0x0044e20000000c00 */
[----:B------:R-:W-:Y:S05]  /*16c0*/  @P0 EXIT ;  /* 0x000000000000094d */ /* 0x000fea0003800000 */
[----:B------:R-:W-:Y:S01]  /*16d0*/  IADD3 R13, P0, R14, 0x20, RZ ;  /* 0x000000200e0d7810 */ /* 0x000fe20007f1e0ff */
[----:B------:R-:W-:Y:S01]  /*16e0*/  IMAD.MOV.U32 R2, RZ, RZ, R22 ;  /* 0x000000ffff027224 */ /* 0x000fe200078e0016 */
[----:B------:R-:W-:Y:S02]  /*16f0*/  MOV R3, R21 ;  /* 0x0000001500037202 */ /* 0x000fe40000000f00 */
[----:B------:R-:W-:Y:S02]  /*1700*/  IADD3.X R0, RZ, R0, RZ, P0, !PT ;  /* 0x00000000ff007210 */ /* 0x000fe400007fe4ff */
[----:B------:R-:W-:Y:S01]  /*1710*/  ISETP.GE.AND P1, PT, R12, c[0x0][0x220], PT ;  /* 0x000088000c007a0c */ /* 0x000fe20003f26270 */
[----:B------:R-:W-:Y:S01]  /*1720*/  IMAD.WIDE.U32 R2, R13, c[0x0][0x398], R2 ;  /* 0x0000e6000d027a25 */ /* 0x000fe200078e0002 */
[----:B------:R-:W-:-:S03]  /*1730*/  ISETP.GE.AND P2, PT, R27, c[0x0][0x220], PT ;  /* 0x000088001b007a0c */ /* 0x000fc60003f46270 */
[----:B------:R-:W-:Y:S01]  /*1740*/  IMAD R0, R0, c[0x0][0x398], RZ ;  /* 0x0000e60000007a24 */ /* 0x000fe200078e02ff */
[----:B------:R-:W-:-:S03]  /*1750*/  LEA R12, P0, R2, c[0x0][0x338], 0x1 ;  /* 0x0000ce00020c7a11 */ /* 0x000fc600078008ff */
[----:B------:R-:W-:-:S05]  /*1760*/  IMAD R13, R13, c[0x0][0x39c], R0 ;  /* 0x0000e7000d0d7a24 */ /* 0x000fca00078e0200 */
[----:B------:R-:W-:-:S04]  /*1770*/  IADD3 R3, R3, R13, RZ ;  /* 0x0000000d03037210 */ /* 0x000fc80007ffe0ff */
[----:B------:R-:W-:-:S05]  /*1780*/  LEA.HI.X R13, R2, c[0x0][0x33c], R3, 0x1, P0 ;  /* 0x0000cf00020d7a11 */ /* 0x000fca00000f0c03 */
[----:B0-----:R0:W-:Y:S01]  /*1790*/  @!P1 STG.E.128 [R12.64], R8 ;  /* 0x000000080c009986 */ /* 0x0011e2000c101d06 */
[----:B------:R-:W-:Y:S05]  /*17a0*/  @P2 EXIT ;  /* 0x000000000000294d */ /* 0x000fea0003800000 */
[----:B---3--:R-:W-:Y:S01]  /*17b0*/  STG.E.128 [R12.64+0x80], R4 ;  /* 0x000080040c007986 */ /* 0x008fe2000c101d06 */
[----:B------:R-:W-:Y:S05]  /*17c0*/  EXIT ;  /* 0x000000000000794d */ /* 0x000fea0003800000 */
.L_x_668:
        /* <DEDUP_REMOVED lines=11> */
.L_x_2060:


//--------------------- .text._ZN5flash44flash_bwd_dq_dk_dv_loop_seqk_parallel_kernelI23Flash_bwd_kernel_traitsILi128ELi64ELi64ELi8ELi4ELi2ELi2ELb1ELb0EN7cutlass10bfloat16_tE19Flash_kernel_traitsILi128ELi64ELi64ELi8ES3_EELb1ELb0ELb0ELb0ELb0ELb1ELb0EEEvNS_16Flash_bwd_paramsE --------------------------
	.section	.text._ZN5flash44flash_bwd_dq_dk_dv_loop_seqk_parallel_kernelI23Flash_bwd_kernel_traitsILi128ELi64ELi64ELi8ELi4ELi2ELi2ELb1ELb0EN7cutlass10bfloat16_tE19Flash_kernel_traitsILi128ELi64ELi64ELi8ES3_EELb1ELb0ELb0ELb0ELb0ELb1ELb0EEEvNS_16Flash_bwd_paramsE,"ax",@progbits
	.sectioninfo	@"SHI_REGISTERS=255"
	.align	128
        .global         _ZN5flash44flash_bwd_dq_dk_dv_loop_seqk_parallel_kernelI23Flash_bwd_kernel_traitsILi128ELi64ELi64ELi8ELi4ELi2ELi2ELb1ELb0EN7cutlass10bfloat16_tE19Flash_kernel_traitsILi128ELi64ELi64ELi8ES3_EELb1ELb0ELb0ELb0ELb0ELb1ELb0EEEvNS_16Flash_bwd_paramsE
        .type           _ZN5flash44flash_bwd_dq_dk_dv_loop_seqk_parallel_kernelI23Flash_bwd_kernel_traitsILi128ELi64ELi64ELi8ELi4ELi2ELi2ELb1ELb0EN7cutlass10bfloat16_tE19Flash_kernel_traitsILi128ELi64ELi64ELi8ES3_EELb1ELb0ELb0ELb0ELb0ELb1ELb0EEEvNS_16Flash_bwd_paramsE,@function
        .size           _ZN5flash44flash_bwd_dq_dk_dv_loop_seqk_parallel_kernelI23Flash_bwd_kernel_traitsILi128ELi64ELi64ELi8ELi4ELi2ELi2ELb1ELb0EN7cutlass10bfloat16_tE19Flash_kernel_traitsILi128ELi64ELi64ELi8ES3_EELb1ELb0ELb0ELb0ELb0ELb1ELb0EEEvNS_16Flash_bwd_paramsE,(.L_x_2061 - _ZN5flash44flash_bwd_dq_dk_dv_loop_seqk_parallel_kernelI23Flash_bwd_kernel_traitsILi128ELi64ELi64ELi8ELi4ELi2ELi2ELb1ELb0EN7cutlass10bfloat16_tE19Flash_kernel_traitsILi128ELi64ELi64ELi8ES3_EELb1ELb0ELb0ELb0ELb0ELb1ELb0EEEvNS_16Flash_bwd_paramsE)
        .other          _ZN5flash44flash_bwd_dq_dk_dv_loop_seqk_parallel_kernelI23Flash_bwd_kernel_traitsILi128ELi64ELi64ELi8ELi4ELi2ELi2ELb1ELb0EN7cutlass10bfloat16_tE19Flash_kernel_traitsILi128ELi64ELi64ELi8ES3_EELb1ELb0ELb0ELb0ELb0ELb1ELb0EEEvNS_16Flash_bwd_paramsE,@"STO_CUDA_ENTRY STV_DEFAULT"
_ZN5flash44flash_bwd_dq_dk_dv_loop_seqk_parallel_kernelI23Flash_bwd_kernel_traitsILi128ELi64ELi64ELi8ELi4ELi2ELi2ELb1ELb0EN7cutlass10bfloat16_tE19Flash_kernel_traitsILi128ELi64ELi64ELi8ES3_EELb1ELb0ELb0ELb0ELb0ELb1ELb0EEEvNS_16Flash_bwd_paramsE:
.text._ZN5flash44flash_bwd_dq_dk_dv_loop_seqk_parallel_kernelI23Flash_bwd_kernel_traitsILi128ELi64ELi64ELi8ELi4ELi2ELi2ELb1ELb0EN7cutlass10bfloat16_tE19Flash_kernel_traitsILi128ELi64ELi64ELi8ES3_EELb1ELb0ELb0ELb0ELb0ELb1ELb0EEEvNS_16Flash_bwd_paramsE:
        /* <DEDUP_REMOVED lines=14> */
[----:B------:R-:W-:Y:S01]  /*00e0*/  ULDC.U8 UR6, c[0x0][0x2d8] ;  /* 0x0000b60000067ab9 */ /* 0x000fe20000000000 */
[----:B-1----:R-:W-:-:S04]  /*00f0*/  SHF.R.S32.HI R2, RZ, 0x1f, R8 ;  /* 0x0000001fff027819 */ /* 0x002fc80000011408 */
[CC--:B------:R-:W-:Y:S02]  /*0100*/  LEA.HI R0, R2.reuse, R8.reuse, RZ, 0x5 ;  /* 0x0000000802007211 */ /* 0x0c0fe400078f28ff */
[CC--:B------:R-:W-:Y:S02]  /*0110*/  LEA.HI R11, R2.reuse, R8.reuse, RZ, 0x3 ;  /* 0x00000008020b7211 */ /* 0x0c0fe400078f18ff */
[CC--:B------:R-:W-:Y:S02]  /*0120*/  LEA.HI R4, R2.reuse, R8.reuse, RZ, 0x4 ;  /* 0x0000000802047211 */ /* 0x0c0fe400078f20ff */
[CC--:B------:R-:W-:Y:S02]  /*0130*/  LEA.HI R12, R2.reuse, R8.reuse, RZ, 0x7 ;  /* 0x00000008020c7211 */ /* 0x0c0fe400078f38ff */
[CC--:B------:R-:W-:Y:S02]  /*0140*/  LEA.HI R13, R2.reuse, R8.reuse, RZ, 0x6 ;  /* 0x00000008020d7211 */ /* 0x0c0fe400078f30ff */
[----:B------:R-:W-:-:S02]  /*0150*/  LEA.HI R2, R2, R8, RZ, 0x2 ;  /* 0x0000000802027211 */ /* 0x000fc400078f10ff */
[----:B------:R-:W-:Y:S02]  /*0160*/  LOP3.LUT R3, R0, 0xffffffe0, RZ, 0xc0, !PT ;  /* 0xffffffe000037812 */ /* 0x000fe400078ec0ff */
[----:B------:R-:W-:Y:S02]  /*0170*/  LOP3.LUT R5, R11, 0xfffffff8, RZ, 0xc0, !PT ;  /* 0xfffffff80b057812 */ /* 0x000fe400078ec0ff */
[----:B------:R-:W-:Y:S01]  /*0180*/  LOP3.LUT R6, R4, 0xfffffff0, RZ, 0xc0, !PT ;  /* 0xfffffff004067812 */ /* 0x000fe200078ec0ff */
[----:B------:R-:W-:Y:S01]  /*0190*/  IMAD.IADD R10, R8, 0x1, -R3 ;  /* 0x00000001080a7824 */ /* 0x000fe200078e0a03 */
[----:B------:R-:W-:Y:S01]  /*01a0*/  LOP3.LUT R7, R2, 0x7ffffffc, RZ, 0xc0, !PT ;  /* 0x7ffffffc02077812 */ /* 0x000fe200078ec0ff */
[C---:B------:R-:W-:Y:S01]  /*01b0*/  IMAD.IADD R5, R8.reuse, 0x1, -R5 ;  /* 0x0000000108057824 */ /* 0x040fe200078e0a05 */
[----:B------:R-:W-:Y:S01]  /*01c0*/  SHF.R.S32.HI R3, RZ, 0x5, R0 ;  /* 0x00000005ff037819 */ /* 0x000fe20000011400 */
[C---:B------:R-:W-:Y:S01]  /*01d0*/  IMAD.IADD R9, R8.reuse, 0x1, -R6 ;  /* 0x0000000108097824 */ /* 0x040fe200078e0a06 */
[----:B------:R-:W-:Y:S01]  /*01e0*/  SHF.R.S32.HI R6, RZ, 0x4, R4 ;  /* 0x00000004ff067819 */ /* 0x000fe20000011404 */
[----:B------:R-:W-:Y:S01]  /*01f0*/  IMAD.IADD R14, R8, 0x1, -R7 ;  /* 0x00000001080e7824 */ /* 0x000fe200078e0a07 */
[----:B------:R-:W-:Y:S01]  /*0200*/  SHF.R.S32.HI R8, RZ, 0x1f, R0 ;  /* 0x0000001fff087819 */ /* 0x000fe20000011400 */
[----:B------:R-:W-:Y:S01]  /*0210*/  IMAD.SHL.U32 R18, R5, 0x8, RZ ;  /* 0x0000000805127824 */ /* 0x000fe200078e00ff */
[----:B------:R-:W-:-:S02]  /*0220*/  LEA.HI R0, R0, R3, RZ, 0x1 ;  /* 0x0000000300007211 */ /* 0x000fc400078f08ff */
[--C-:B------:R-:W-:Y:S02]  /*0230*/  SHF.R.S32.HI R7, RZ, 0x2, R2.reuse ;  /* 0x00000002ff077819 */ /* 0x100fe40000011402 */
[----:B------:R-:W-:Y:S02]  /*0240*/  LOP3.LUT R0, R0, 0xfffffffe, RZ, 0xc0, !PT ;  /* 0xfffffffe00007812 */ /* 0x000fe400078ec0ff */
[----:B------:R-:W-:Y:S02]  /*0250*/  SHF.R.S32.HI R2, RZ, 0x1f, R2 ;  /* 0x0000001fff027819 */ /* 0x000fe40000011402 */
[----:B------:R-:W-:Y:S01]  /*0260*/  SHF.R.S32.HI R239, RZ, 0x3, R11 ;  /* 0x00000003ffef7819 */ /* 0x000fe2000001140b */
[----:B------:R-:W-:Y:S01]  /*0270*/  IMAD.IADD R194, R3, 0x1, -R0 ;  /* 0x0000000103c27824 */ /* 0x000fe200078e0a00 */
[----:B------:R-:W-:Y:S02]  /*0280*/  LEA.HI R8, R8, R3, RZ, 0x2 ;  /* 0x0000000308087211 */ /* 0x000fe400078f10ff */
[----:B------:R-:W-:Y:S01]  /*0290*/  LEA.HI R4, R4, R6, RZ, 0x1 ;  /* 0x0000000604047211 */ /* 0x000fe200078f08ff */
[----:B------:R-:W-:Y:S01]  /*02a0*/  IMAD.SHL.U32 R0, R239, 0x40, RZ ;  /* 0x00000040ef007824 */ /* 0x000fe200078e00ff */
[----:B------:R-:W-:-:S02]  /*02b0*/  LEA.HI R2, R2, R7, RZ, 0x3 ;  /* 0x0000000702027211 */ /* 0x000fc400078f18ff */
[----:B------:R-:W-:Y:S02]  /*02c0*/  LOP3.LUT R8, R8, 0xfffffffc, RZ, 0xc0, !PT ;  /* 0xfffffffc08087812 */ /* 0x000fe400078ec0ff */
[----:B------:R-:W-:Y:S02]  /*02d0*/  LOP3.LUT R4, R4, 0xfffffffe, RZ, 0xc0, !PT ;  /* 0xfffffffe04047812 */ /* 0x000fe400078ec0ff */
[----:B------:R-:W-:Y:S01]  /*02e0*/  LOP3.LUT R2, R2, 0xfffffff8, RZ, 0xc0, !PT ;  /* 0xfffffff802027812 */ /* 0x000fe200078ec0ff */
[----:B------:R-:W-:Y:S01]  /*02f0*/  IMAD.IADD R16, R3, 0x1, -R8 ;  /* 0x0000000103107824 */ /* 0x000fe200078e0a08 */
[----:B------:R-:W-:Y:S01]  /*0300*/  LOP3.LUT R0, R0, 0x1c0, RZ, 0xc0, !PT ;  /* 0x000001c000007812 */ /* 0x000fe200078ec0ff */
[----:B------:R-:W-:Y:S01]  /*0310*/  IMAD.IADD R8, R6, 0x1, -R4 ;  /* 0x0000000106087824 */ /* 0x000fe200078e0a04 */
[----:B------:R-:W-:Y:S01]  /*0320*/  SHF.R.S32.HI R6, RZ, 0x1f, R10 ;  /* 0x0000001fff067819 */ /* 0x000fe2000001140a */
[----:B------:R-:W-:Y:S01]  /*0330*/  IMAD.IADD R4, R7, 0x1, -R2 ;  /* 0x0000000107047824 */ /* 0x000fe200078e0a02 */
[----:B------:R-:W-:Y:S01]  /*0340*/  SHF.R.U32.HI R3, RZ, 0x3, R0 ;  /* 0x00000003ff037819 */ /* 0x000fe20000011600 */
[----:B------:R-:W-:Y:S01]  /*0350*/  STL [R1+0x4], R16 ;  /* 0x0000041001007387 */ /* 0x000fe20000100800 */
[----:B------:R-:W-:Y:S01]  /*0360*/  LOP3.LUT R2, R0, 0x38, R18, 0xf8, !PT ;  /* 0x0000003800027812 */ /* 0x000fe200078ef812 */
[C---:B------:R-:W-:Y:S01]  /*0370*/  IMAD.SHL.U32 R0, R5.reuse, 0x40, RZ ;  /* 0x0000004005007824 */ /* 0x040fe200078e00ff */
[C---:B------:R-:W-:Y:S01]  /*0380*/  LOP3.LUT P4, RZ, R5.reuse, 0x2, RZ, 0xc0, !PT ;  /* 0x0000000205ff7812 */ /* 0x040fe2000788c0ff */
[----:B------:R-:W-:Y:S01]  /*0390*/  STL [R1+0x10], R18 ;  /* 0x0000101201007387 */ /* 0x000fe20000100800 */
[----:B------:R-:W-:-:S02]  /*03a0*/  LOP3.LUT P3, RZ, R5, 0x4, RZ, 0xc0, !PT ;  /* 0x0000000405ff7812 */ /* 0x000fc4000786c0ff */
[----:B------:R-:W-:Y:S02]  /*03b0*/  LEA.HI R226, R6, R10, RZ, 0x2 ;  /* 0x0000000a06e27211 */ /* 0x000fe400078f10ff */
[----:B------:R-:W-:Y:S02]  /*03c0*/  SHF.R.S32.HI R5, RZ, 0x1f, R9 ;  /* 0x0000001fff057819 */ /* 0x000fe40000011409 */
[----:B------:R-:W-:Y:S01]  /*03d0*/  LOP3.LUT R6, R2, R3, RZ, 0x3c, !PT ;  /* 0x0000000302067212 */ /* 0x000fe200078e3cff */
[----:B------:R-:W-:Y:S01]  /*03e0*/  IMAD.SHL.U32 R2, R194, 0x10, RZ ;  /* 0x00000010c2027824 */ /* 0x000fe200078e00ff */
[----:B------:R-:W-:Y:S02]  /*03f0*/  LOP3.LUT R0, R0, 0x1c0, RZ, 0xc0, !PT ;  /* 0x000001c000007812 */ /* 0x000fe400078ec0ff */
[----:B------:R-:W-:Y:S02]  /*0400*/  LEA.HI R10, R5, R9, RZ, 0x3 ;  /* 0x00000009050a7211 */ /* 0x000fe400078f18ff */
[----:B------:R-:W-:-:S02]  /*0410*/  LOP3.LUT R190, R0, 0x8, R11, 0xf8, !PT ;  /* 0x0000000800be7812 */ /* 0x000fc400078ef80b */
[----:B------:R-:W-:Y:S01]  /*0420*/  LOP3.LUT R5, R0, 0x10, R2, 0xf8, !PT ;  /* 0x0000001000057812 */ /* 0x000fe200078ef802 */
[----:B------:R-:W-:Y:S01]  /*0430*/  IMAD.SHL.U32 R2, R8, 0x200, RZ ;  /* 0x0000020008027824 */ /* 0x000fe200078e00ff */
[----:B------:R-:W-:Y:S02]  /*0440*/  SHF.R.U32.HI R186, RZ, 0x3, R0 ;  /* 0x00000003ffba7819 */ /* 0x000fe40000011600 */
[----:B------:R-:W-:Y:S02]  /*0450*/  LOP3.LUT R0, R4, 0x1, RZ, 0xc0, !PT ;  /* 0x0000000104007812 */ /* 0x000fe400078ec0ff */
[----:B------:R-:W-:Y:S02]  /*0460*/  LOP3.LUT R3, R10, 0xfffffff8, RZ, 0xc0, !PT ;  /* 0xfffffff80a037812 */ /* 0x000fe400078ec0ff */
[----:B------:R-:W-:Y:S02]  /*0470*/  SHF.R.S32.HI R7, RZ, 0x7, R12 ;  /* 0x00000007ff077819 */ /* 0x000fe4000001140c */
[----:B------:R-:W-:Y:S01]  /*0480*/  ISETP.NE.U32.AND P0, PT, R0, 0x1, PT ;  /* 0x000000010000780c */ /* 0x000fe20003f05070 */
[----:B------:R-:W-:Y:S01]  /*0490*/  IMAD.IADD R17, R9, 0x1, -R3 ;  /* 0x0000000109117824 */ /* 0x000fe200078e0a03 */
[----:B------:R-:W-:Y:S01]  /*04a0*/  LOP3.LUT R190, R190, R186, RZ, 0x3c, !PT ;  /* 0x000000babebe7212 */ /* 0x000fe200078e3cff */
[C---:B------:R-:W-:Y:S01]  /*04b0*/  IMAD R3, R7.reuse, 0x800, R2 ;  /* 0x0000080007037824 */ /* 0x040fe200078e0202 */
[----:B------:R-:W-:Y:S01]  /*04c0*/  SHF.R.S32.HI R0, RZ, 0x6, R13 ;  /* 0x00000006ff007819 */ /* 0x000fe2000001140d */
[----:B------:R-:W-:Y:S01]  /*04d0*/  IMAD.SHL.U32 R9, R7, 0x20, RZ ;  /* 0x0000002007097824 */ /* 0x000fe200078e00ff */
[C---:B------:R-:W-:Y:S01]  /*04e0*/  R2P PR, R4.reuse, 0x6 ;  /* 0x0000000604007804 */ /* 0x040fe20000000000 */
[----:B------:R-:W-:Y:S01]  /*04f0*/  IMAD.SHL.U32 R4, R4, 0x40, RZ ;  /* 0x0000004004047824 */ /* 0x000fe200078e00ff */
[----:B------:R-:W-:Y:S01]  /*0500*/  LOP3.LUT R5, R5, 0x8, R11, 0xf8, !PT ;  /* 0x0000000805057812 */ /* 0x000fe200078ef80b */
[----:B------:R-:W-:Y:S01]  /*0510*/  IMAD.IADD R190, R3, 0x1, R190 ;  /* 0x0000000103be7824 */ /* 0x000fe200078e02be */
[----:B------:R-:W-:Y:S01]  /*0520*/  STL [R1+0x1c], R17 ;  /* 0x00001c1101007387 */ /* 0x000fe20000100800 */
[----:B------:R-:W-:Y:S01]  /*0530*/  IMAD.SHL.U32 R3, R0, 0x8, RZ ;  /* 0x0000000800037824 */ /* 0x000fe200078e00ff */
[----:B------:R-:W-:Y:S01]  /*0540*/  LOP3.LUT R186, R2, R5, R186, 0xf6, !PT ;  /* 0x0000000502ba7212 */ /* 0x000fe200078ef6ba */
[----:B------:R-:W-:Y:S01]  /*0550*/  IMAD R15, R0, 0x200, R6 ;  /* 0x00000200000f7824 */ /* 0x000fe200078e0206 */
[----:B------:R-:W-:Y:S01]  /*0560*/  LOP3.LUT R0, R4, 0x1c0, RZ, 0xc0, !PT ;  /* 0x000001c004007812 */ /* 0x000fe200078ec0ff */
[----:B------:R-:W-:Y:S01]  /*0570*/  IMAD.SHL.U32 R4, R8, 0x20, RZ ;  /* 0x0000002008047824 */ /* 0x000fe200078e00ff */
[----:B------:R-:W-:Y:S01]  /*0580*/  LOP3.LUT R2, R3, 0x18, RZ, 0xc0, !PT ;  /* 0x0000001803027812 */ /* 0x000fe200078ec0ff */
[----:B------:R-:W-:Y:S01]  /*0590*/  IMAD.SHL.U32 R7, R14, 0x2, RZ ;  /* 0x000000020e077824 */ /* 0x000fe200078e00ff */
[----:B------:R-:W-:Y:S01]  /*05a0*/  SHF.R.U32.HI R3, RZ, 0x3, R0 ;  /* 0x00000003ff037819 */ /* 0x000fe20000011600 */
[----:B------:R-:W-:Y:S01]  /*05b0*/  STL [R1+0x18], R15 ;  /* 0x0000180f01007387 */ /* 0x000fe20000100800 */
[----:B------:R-:W-:Y:S01]  /*05c0*/  LOP3.LUT R5, R0, 0x20, R9, 0xf8, !PT ;  /* 0x0000002000057812 */ /* 0x000fe200078ef809 */
[----:B------:R-:W-:Y:S01]  /*05d0*/  IMAD.SHL.U32 R6, R17, 0x40, RZ ;  /* 0x0000004011067824 */ /* 0x000fe200078e00ff */
[----:B------:R-:W-:Y:S01]  /*05e0*/  LOP3.LUT R11, R3, R0, R2, 0x1e, !PT ;  /* 0x00000000030b7212 */ /* 0x000fe200078e1e02 */
[----:B------:R1:W-:Y:S01]  /*05f0*/  STL [R1+0x20], R9 ;  /* 0x0000200901007387 */ /* 0x0003e20000100800 */
[----:B------:R-:W-:Y:S01]  /*0600*/  LOP3.LUT R0, R5, R3, RZ, 0x3c, !PT ;  /* 0x0000000305007212 */ /* 0x000fe200078e3cff */
[----:B------:R-:W-:Y:S01]  /*0610*/  IMAD.SHL.U32 R5, R10, 0x40, RZ ;  /* 0x000000400a057824 */ /* 0x000fe200078e00ff */
[----:B------:R-:W-:Y:S01]  /*0620*/  SEL R185, R185, 0xffffffc0, !P3 ;  /* 0xffffffc0b9b97807 */ /* 0x000fe20005800000 */
[----:B------:R-:W-:Y:S01]  /*0630*/  IMAD.SHL.U32 R214, R15, 0x2, RZ ;  /* 0x000000020fd67824 */ /* 0x000fe200078e00ff */
[----:B------:R-:W-:-:S02]  /*0640*/  SEL R224, R224, 0x10, !P0 ;  /* 0x00000010e0e07807 */ /* 0x000fc40004000000 */
[----:B------:R-:W-:Y:S01]  /*0650*/  SHF.R.S32.HI R226, RZ, 0x2, R226 ;  /* 0x00000002ffe27819 */ /* 0x000fe200000114e2 */
[----:B------:R-:W-:-:S04]  /*0660*/  IMAD R188, R190, 0x2, R185 ;  /* 0x00000002bebc7824 */ /* 0x000fc800078e02b9 */
[----:B------:R-:W-:Y:S01]  /*0670*/  IMAD R226, R16, 0x10, R226 ;  /* 0x0000001010e27824 */ /* 0x000fe200078e02e2 */
[----:B-1----:R-:W-:Y:S01]  /*0680*/  LOP3.LUT R9, R2, 0x20, R4, 0xf8, !PT ;  /* 0x0000002002097812 */ /* 0x002fe200078ef804 */
[--C-:B------:R-:W-:Y:S01]  /*0690*/  IMAD R4, R16, 0x400, R7.reuse ;  /* 0x0000040010047824 */ /* 0x100fe200078e0207 */
[----:B------:R-:W-:Y:S01]  /*06a0*/  LOP3.LUT R2, R6, 0x1c0, RZ, 0xc0, !PT ;  /* 0x000001c006027812 */ /* 0x000fe200078ec0ff */
[----:B------:R-:W-:Y:S02]  /*06b0*/  IMAD.SHL.U32 R6, R8, 0x8, RZ ;  /* 0x0000000808067824 */ /* 0x000fe400078e00ff */
[----:B------:R-:W-:Y:S01]  /*06c0*/  IMAD.IADD R222, R4, 0x1, R0 ;  /* 0x0000000104de7824 */ /* 0x000fe200078e0200 */
[----:B------:R-:W-:Y:S01]  /*06d0*/  SHF.R.U32.HI R3, RZ, 0x3, R2 ;  /* 0x00000003ff037819 */ /* 0x000fe20000011602 */
[----:B------:R-:W-:Y:S01]  /*06e0*/  IMAD R4, R194, 0x400, R7 ;  /* 0x00000400c2047824 */ /* 0x000fe200078e0207 */
[----:B------:R-:W-:Y:S01]  /*06f0*/  LOP3.LUT R6, R2, 0x8, R6, 0xf8, !PT ;  /* 0x0000000802067812 */ /* 0x000fe200078ef806 */
[----:B------:R-:W-:Y:S01]  /*0700*/  IMAD.SHL.U32 R222, R222, 0x2, RZ ;  /* 0x00000002dede7824 */ /* 0x000fe200078e00ff */
[----:B------:R-:W-:Y:S01]  /*0710*/  LOP3.LUT R0, R5, 0xfffffe00, RZ, 0xc0, !PT ;  /* 0xfffffe0005007812 */ /* 0x000fe200078ec0ff */
[----:B------:R-:W-:Y:S01]  /*0720*/  IMAD.IADD R4, R4, 0x1, R11 ;  /* 0x0000000104047824 */ /* 0x000fe200078e020b */
[----:B------:R-:W-:Y:S01]  /*0730*/  LOP3.LUT R2, R3, R9, R2, 0x1e, !PT ;  /* 0x0000000903027212 */ /* 0x000fe200078e1e02 */
[----:B------:R-:W-:Y:S01]  /*0740*/  IMAD.IADD R225, R222, 0x1, R224 ;  /* 0x00000001dee17824 */ /* 0x000fe200078e02e0 */
[----:B------:R-:W-:Y:S01]  /*0750*/  LOP3.LUT R3, R6, R3, RZ, 0x3c, !PT ;  /* 0x0000000306037212 */ /* 0x000fe200078e3cff */
[--C-:B------:R-:W-:Y:S01]  /*0760*/  IMAD R204, R16, 0x400, R0.reuse ;  /* 0x0000040010cc7824 */ /* 0x100fe200078e0200 */
[----:B------:R-:W-:Y:S01]  /*0770*/  LEA R252, R4, 0xc000, 0x1 ;  /* 0x0000c00004fc7811 */ /* 0x000fe200078e08ff */
[----:B------:R-:W-:Y:S01]  /*0780*/  IMAD R194, R194, 0x400, R0 ;  /* 0x00000400c2c27824 */ /* 0x000fe200078e0200 */
[----:B------:R-:W-:Y:S01]  /*0790*/  LOP3.LUT R202, R2, R0, RZ, 0xfc, !PT ;  /* 0x0000000002ca7212 */ /* 0x000fe200078efcff */
[----:B------:R-:W-:Y:S01]  /*07a0*/  IMAD.MOV.U32 R0, RZ, RZ, 0x20 ;  /* 0x00000020ff007424 */ /* 0x000fe200078e00ff */
[C---:B------:R-:W-:Y:S01]  /*07b0*/  IADD3 R2, R252.reuse, 0x40, RZ ;  /* 0x00000040fc027810 */ /* 0x040fe20007ffe0ff */
[----:B------:R-:W-:Y:S01]  /*07c0*/  IMAD.IADD R194, R3, 0x1, R194 ;  /* 0x0000000103c27824 */ /* 0x000fe200078e02c2 */
[----:B------:R-:W-:Y:S01]  /*07d0*/  @P2 IADD3 R2, R252, -0x40, RZ ;  /* 0xffffffc0fc022810 */ /* 0x000fe20007ffe0ff */
[----:B------:R-:W-:Y:S01]  /*07e0*/  IMAD.IADD R204, R204, 0x1, R3 ;  /* 0x00000001cccc7824 */ /* 0x000fe200078e0203 */
[----:B------:R-:W-:-:S02]  /*07f0*/  SEL R0, R0, 0xffffffe0, !P4 ;  /* 0xffffffe000007807 */ /* 0x000fc40006000000 */
[C---:B------:R-:W-:Y:S01]  /*0800*/  IADD3 R223, R222.reuse, 0x20, RZ ;  /* 0x00000020dedf7810 */ /* 0x040fe20007ffe0ff */
[----:B------:R1:W-:Y:S01]  /*0810*/  STL [R1], R2 ;  /* 0x0000000201007387 */ /* 0x0003e20000100800 */
[----:B------:R-:W-:Y:S01]  /*0820*/  @P1 IADD3 R223, R222, -0x20, RZ ;  /* 0xffffffe0dedf1810 */ /* 0x000fe20007ffe0ff */
[----:B------:R-:W-:Y:S01]  /*0830*/  IMAD R189, R190, 0x2, R0 ;  /* 0x00000002bebd7824 */ /* 0x000fe200078e0200 */
[----:B------:R-:W-:Y:S01]  /*0840*/  LEA R194, R194, 0x10000, 0x1 ;  /* 0x00010000c2c27811 */ /* 0x000fe200078e08ff */
[----:B------:R-:W-:Y:S02]  /*0850*/  IMAD.SHL.U32 R190, R190, 0x2, RZ ;  /* 0x00000002bebe7824 */ /* 0x000fe400078e00ff */
[----:B------:R-:W-:Y:S02]  /*0860*/  IMAD.IADD R191, R185, 0x1, R189 ;  /* 0x00000001b9bf7824 */ /* 0x000fe400078e02bd */
[----:B------:R-:W-:Y:S02]  /*0870*/  IMAD R185, R186, 0x2, R185 ;  /* 0x00000002bab97824 */ /* 0x000fe400078e02b9 */
[----:B------:R-:W-:-:S02]  /*0880*/  IMAD.IADD R203, R0, 0x1, R188 ;  /* 0x0000000100cb7824 */ /* 0x000fc400078e02bc */
[----:B------:R-:W-:Y:S02]  /*0890*/  IMAD.SHL.U32 R186, R186, 0x2, RZ ;  /* 0x00000002baba7824 */ /* 0x000fe400078e00ff */
[----:B------:R-:W-:Y:S02]  /*08a0*/  IMAD.IADD R224, R224, 0x1, R223 ;  /* 0x00000001e0e07824 */ /* 0x000fe400078e02df */
.L_x_697:
[----:B-1----:R-:W2:Y:S01]  /*08b0*/  S2R R35, SR_CTAID.Y ;  /* 0x0000000000237919 */ /* 0x002ea20000002600 */
[----:B------:R-:W3:Y:S01]  /*08c0*/  LDC.U8 R0, c[0x0][0x312] ;  /* 0x0000c480ff007b82 */ /* 0x000ee20000000000 */
[----:B------:R-:W-:Y:S02]  /*08d0*/  ISETP.NE.U32.AND P3, PT, RZ, c[0x0][0x240], PT ;  /* 0x00009000ff007a0c */ /* 0x000fe40003f65070 */
[----:B------:R-:W-:Y:S02]  /*08e0*/  ISETP.EQ.U32.AND P5, PT, RZ, c[0x0][0x248], PT ;  /* 0x00009200ff007a0c */ /* 0x000fe40003fa2070 */
[----:B------:R-:W-:Y:S02]  /*08f0*/  ISETP.NE.AND.EX P3, PT, RZ, c[0x0][0x244], PT, P3 ;  /* 0x00009100ff007a0c */ /* 0x000fe40003f65330 */
[----:B------:R-:W-:Y:S01]  /*0900*/  ISETP.NE.U32.AND P2, PT, RZ, c[0x0][0x250], PT ;  /* 0x00009400ff007a0c */ /* 0x000fe20003f45070 */
[----:B------:R-:W-:-:S03]  /*0910*/  IMAD.MOV.U32 R9, RZ, RZ, -0x1 ;  /* 0xffffffffff097424 */ /* 0x000fc600078e00ff */
[----:B------:R-:W-:Y:S01]  /*0920*/  ISETP.NE.AND.EX P2, PT, RZ, c[0x0][0x254], PT, P2 ;  /* 0x00009500ff007a0c */ /* 0x000fe20003f45320 */
[C---:B--2---:R-:W-:Y:S01]  /*0930*/  IMAD.SHL.U32 R8, R35.reuse, 0x4, RZ ;  /* 0x0000000423087824 */ /* 0x044fe200078e00ff */
        /* <DEDUP_REMOVED lines=26> */
.L_x_669:
        /* <DEDUP_REMOVED lines=44> */
.L_x_671:
        /* <DEDUP_REMOVED lines=15> */
.L_x_672:
[----:B------:R-:W-:Y:S01]  /*0e90*/  IABS R13, c[0x0][0x1c8] ;  /* 0x00007200000d7a13 */ /* 0x000fe20000000000 */
[----:B------:R-:W2:Y:S01]  /*0ea0*/  S2R R36, SR_CTAID.Z ;  /* 0x0000000000247919 */ /* 0x000ea20000002700 */
[----:B------:R-:W3:Y:S01]  /*0eb0*/  LDC.U8 R18, c[0x0][0x328] ;  /* 0x0000ca00ff127b82 */ /* 0x000ee20000000000 */
[----:B------:R-:W-:Y:S01]  /*0ec0*/  IMAD.MOV.U32 R15, RZ, RZ, c[0x0][0x224] ;  /* 0x00008900ff0f7624 */ /* 0x000fe200078e00ff */
[----:B------:R-:W4:Y:S01]  /*0ed0*/  I2F.RP R2, R13 ;  /* 0x0000000d00027306 */ /* 0x000f220000209400 */
[----:B------:R-:W-:-:S03]  /*0ee0*/  @P0 IMAD.WIDE.U32 R4, R0, c[0x0][0x370], RZ ;  /* 0x0000dc0000040a25 */ /* 0x000fc600078e00ff */
[----:B------:R-:W-:Y:S01]  /*0ef0*/  SHF.R.S32.HI R15, RZ, 0x1f, R15 ;  /* 0x0000001fff0f7819 */ /* 0x000fe2000001140f */
[----:B------:R-:W-:Y:S01]  /*0f00*/  @P0 IMAD R12, R0, c[0x0][0x374], R5 ;  /* 0x0000dd00000c0a24 */ /* 0x000fe200078e0205 */
[----:B-1----:R-:W-:Y:S01]  /*0f10*/  @P0 MOV R9, R4 ;  /* 0x0000000400090202 */ /* 0x002fe20000000f00 */
[C---:B------:R-:W-:Y:S01]  /*0f20*/  @!P0 IMAD.WIDE.U32 R4, R35.reuse, c[0x0][0x368], RZ ;  /* 0x0000da0023048a25 */ /* 0x040fe200078e00ff */
[----:B------:R-:W1:Y:S03]  /*0f30*/  LDC.U8 R20, c[0x0][0x3d0] ;  /* 0x0000f400ff147b82 */ /* 0x000e660000000000 */
[----:B------:R-:W-:Y:S02]  /*0f40*/  IMAD.MOV.U32 R32, RZ, RZ, c[0x0][0x22c] ;  /* 0x00008b00ff207624 */ /* 0x000fe400078e00ff */
[----:B------:R-:W-:Y:S01]  /*0f50*/  IMAD.WIDE.U32 R16, R35, c[0x0][0x224], RZ ;  /* 0x0000890023107a25 */ /* 0x000fe200078e00ff */
[----:B----4-:R-:W4:Y:S03]  /*0f60*/  MUFU.RCP R2, R2 ;  /* 0x0000000200027308 */ /* 0x010f260000001000 */
[----:B------:R-:W-:Y:S01]  /*0f70*/  IMAD.WIDE R22, R32, c[0x0][0x1c0], RZ ;  /* 0x0000700020167a25 */ /* 0x000fe200078e02ff */
[----:B--2---:R-:W-:-:S03]  /*0f80*/  IABS R7, R36 ;  /* 0x0000002400077213 */ /* 0x004fc60000000000 */
[----:B------:R-:W-:Y:S01]  /*0f90*/  @!P0 IMAD.MOV.U32 R9, RZ, RZ, R4 ;  /* 0x000000ffff098224 */ /* 0x000fe200078e0004 */
[----:B------:R-:W-:Y:S02]  /*0fa0*/  LOP3.LUT R8, R36, c[0x0][0x1c8], RZ, 0x3c, !PT ;  /* 0x0000720024087a12 */ /* 0x000fe400078e3cff */
[----:B---3--:R-:W-:Y:S02]  /*0fb0*/  ISETP.NE.AND P1, PT, R18, RZ, PT ;  /* 0x000000ff1200720c */ /* 0x008fe40003f25270 */
[----:B------:R-:W-:Y:S02]  /*0fc0*/  ISETP.GE.AND P2, PT, R8, RZ, PT ;  /* 0x000000ff0800720c */ /* 0x000fe40003f46270 */
[----:B------:R-:W-:Y:S02]  /*0fd0*/  SHF.L.U64.HI R8, R35, 0x7, R11 ;  /* 0x0000000723087819 */ /* 0x000fe4000001020b */
[----:B------:R-:W-:Y:S02]  /*0fe0*/  SHF.R.S32.HI R33, RZ, 0x1f, R36 ;  /* 0x0000001fff217819 */ /* 0x000fe40000011424 */
[----:B----4-:R-:W-:-:S02]  /*0ff0*/  IADD3 R2, R2, 0xffffffe, RZ ;  /* 0x0ffffffe02027810 */ /* 0x010fc40007ffe0ff */
[----:B------:R-:W-:Y:S02]  /*1000*/  SEL R8, R8, RZ, P3 ;  /* 0x000000ff08087207 */ /* 0x000fe40001800000 */
[----:B------:R-:W2:Y:S01]  /*1010*/  F2I.FTZ.U32.TRUNC.NTZ R3, R2 ;  /* 0x0000000200037305 */ /* 0x000ea2000021f000 */
[----:B-1----:R-:W-:Y:S02]  /*1020*/  ISETP.NE.AND P6, PT, R20, RZ, PT ;  /* 0x000000ff1400720c */ /* 0x002fe40003fc5270 */
[----:B--2---:R-:W-:-:S05]  /*1030*/  IADD3 R2, RZ, -R3, RZ ;  /* 0x80000003ff027210 */ /* 0x004fca0007ffe0ff */
        /* <DEDUP_REMOVED lines=10> */
[----:B------:R-:W1:Y:S01]  /*10e0*/  S2R R15, SR_CTAID.X ;  /* 0x00000000000f7919 */ /* 0x000e620000002500 */
[----:B------:R-:W-:Y:S01]  /*10f0*/  ISETP.GT.U32.AND P4, PT, R13, R3, PT ;  /* 0x000000030d00720c */ /* 0x000fe20003f84070 */
[----:B------:R-:W-:Y:S02]  /*1100*/  IMAD.SHL.U32 R6, R35, 0x80, RZ ;  /* 0x0000008023067824 */ /* 0x000fe400078e00ff */
[----:B------:R-:W-:Y:S02]  /*1110*/  IMAD R5, R11, c[0x0][0x224], R7 ;  /* 0x000089000b057a24 */ /* 0x000fe400078e0207 */
[----:B------:R-:W-:Y:S01]  /*1120*/  IMAD R7, R23, R16, RZ ;  /* 0x0000001017077224 */ /* 0x000fe200078e02ff */
[----:B------:R-:W-:-:S02]  /*1130*/  SEL R6, R6, RZ, P3 ;  /* 0x000000ff06067207 */ /* 0x000fc40001800000 */
[----:B------:R-:W-:Y:S01]  /*1140*/  IADD3 R4, R17, R5, RZ ;  /* 0x0000000511047210 */ /* 0x000fe20007ffe0ff */
[----:B------:R-:W-:Y:S01]  /*1150*/  IMAD.WIDE.U32 R16, R22, R16, RZ ;  /* 0x0000001016107225 */ /* 0x000fe200078e00ff */
[----:B------:R-:W-:-:S03]  /*1160*/  IADD3 R6, P3, R10, R6, RZ ;  /* 0x000000060a067210 */ /* 0x000fc60007f7e0ff */
[-C--:B------:R-:W-:Y:S01]  /*1170*/  @!P4 IADD3 R3, R3, -R13.reuse, RZ ;  /* 0x8000000d0303c210 */ /* 0x080fe20007ffe0ff */
[----:B------:R-:W-:Y:S01]  /*1180*/  IMAD R7, R22, R4, R7 ;  /* 0x0000000416077224 */ /* 0x000fe200078e0207 */
[----:B------:R-:W-:Y:S01]  /*1190*/  @!P4 IADD3 R2, R2, 0x1, RZ ;  /* 0x000000010202c810 */ /* 0x000fe20007ffe0ff */
[----:B------:R-:W-:Y:S01]  /*11a0*/  IMAD.X R8, R14, 0x1, R8, P3 ;  /* 0x000000010e087824 */ /* 0x000fe200018e0608 */
[----:B------:R-:W-:Y:S01]  /*11b0*/  ISETP.GE.U32.AND P5, PT, R3, R13, PT ;  /* 0x0000000d0300720c */ /* 0x000fe20003fa6070 */
[----:B------:R-:W-:Y:S01]  /*11c0*/  IMAD.WIDE.U32 R4, R22, R0, RZ ;  /* 0x0000000016047225 */ /* 0x000fe200078e00ff */
[----:B------:R-:W-:Y:S02]  /*11d0*/  ISETP.NE.AND P3, PT, RZ, c[0x0][0x1c8], PT ;  /* 0x00007200ff007a0c */ /* 0x000fe40003f65270 */
[----:B------:R-:W-:Y:S01]  /*11e0*/  IADD3 R13, R17, R7, RZ ;  /* 0x00000007110d7210 */ /* 0x000fe20007ffe0ff */
[C---:B------:R-:W-:Y:S01]  /*11f0*/  IMAD R11, R23.reuse, R6, RZ ;  /* 0x00000006170b7224 */ /* 0x040fe200078e02ff */
[----:B------:R-:W-:Y:S01]  /*1200*/  SEL R16, R16, R4, !P0 ;  /* 0x0000000410107207 */ /* 0x000fe20004000000 */
[----:B------:R-:W-:Y:S01]  /*1210*/  IMAD R3, R23, R0, RZ ;  /* 0x0000000017037224 */ /* 0x000fe200078e02ff */
[----:B------:R-:W-:Y:S01]  /*1220*/  SHF.R.S32.HI R17, RZ, 0x1f, R21 ;  /* 0x0000001fff117819 */ /* 0x000fe20000011415 */
[----:B------:R-:W-:-:S04]  /*1230*/  IMAD.WIDE.U32 R6, R22, R6, RZ ;  /* 0x0000000616067225 */ /* 0x000fc800078e00ff */
[----:B------:R-:W-:Y:S01]  /*1240*/  IMAD R8, R22, R8, R11 ;  /* 0x0000000816087224 */ /* 0x000fe200078e020b */
[----:B------:R-:W-:Y:S01]  /*1250*/  @P5 IADD3 R2, R2, 0x1, RZ ;  /* 0x0000000102025810 */ /* 0x000fe20007ffe0ff */
[----:B------:R-:W-:Y:S02]  /*1260*/  @P1 IMAD R4, R35, c[0x0][0x214], RZ ;  /* 0x0000850023041a24 */ /* 0x000fe400078e02ff */
[----:B-1----:R-:W-:Y:S01]  /*1270*/  IMAD.WIDE.U32 R22, R15, c[0x0][0x3d8], RZ ;  /* 0x0000f6000f167a25 */ /* 0x002fe200078e00ff */
[----:B------:R-:W-:Y:S02]  /*1280*/  @!P2 IADD3 R2, -R2, RZ, RZ ;  /* 0x000000ff0202a210 */ /* 0x000fe40007ffe1ff */
[----:B------:R-:W-:Y:S01]  /*1290*/  @P1 SEL R4, R4, R0, !P0 ;  /* 0x0000000004041207 */ /* 0x000fe20004000000 */
[----:B------:R-:W-:Y:S01]  /*12a0*/  @P0 IMAD.IADD R13, R5, 0x1, R3 ;  /* 0x00000001050d0824 */ /* 0x000fe200078e0203 */
[----:B------:R-:W-:Y:S01]  /*12b0*/  @!P3 LOP3.LUT R2, RZ, c[0x0][0x1c8], RZ, 0x33, !PT ;  /* 0x00007200ff02ba12 */ /* 0x000fe200078e33ff */
[----:B------:R-:W-:Y:S01]  /*12c0*/  IMAD R3, R15, c[0x0][0x3dc], R23 ;  /* 0x0000f7000f037a24 */ /* 0x000fe200078e0217 */
[----:B------:R-:W-:Y:S01]  /*12d0*/  SEL R22, R22, RZ, P6 ;  /* 0x000000ff16167207 */ /* 0x000fe20003000000 */
[C---:B------:R-:W-:Y:S01]  /*12e0*/  IMAD R23, R36.reuse, c[0x0][0x22c], RZ ;  /* 0x00008b0024177a24 */ /* 0x040fe200078e02ff */
[----:B------:R-:W-:Y:S01]  /*12f0*/  IADD3 R8, R7, R8, RZ ;  /* 0x0000000807087210 */ /* 0x000fe20007ffe0ff */
[----:B------:R-:W-:Y:S01]  /*1300*/  @!P1 IMAD R5, R35, c[0x0][0x1c0], R36 ;  /* 0x0000700023059a24 */ /* 0x000fe200078e0224 */
[----:B------:R-:W-:Y:S01]  /*1310*/  SEL R18, R3, RZ, P6 ;  /* 0x000000ff03127207 */ /* 0x000fe20003000000 */
[----:B------:R-:W-:Y:S01]  /*1320*/  @P1 IMAD R15, R36, c[0x0][0x234], R4 ;  /* 0x00008d00240f1a24 */ /* 0x000fe200078e0204 */
[----:B------:R-:W-:Y:S01]  /*1330*/  SHF.R.S32.HI R34, RZ, 0x1f, R23 ;  /* 0x0000001fff227819 */ /* 0x000fe20000011417 */
[----:B------:R-:W-:Y:S01]  /*1340*/  @!P1 IMAD R15, R5, c[0x0][0x214], RZ ;  /* 0x00008500050f9a24 */ /* 0x000fe200078e02ff */
        /* <DEDUP_REMOVED lines=9> */
.L_x_673:
[----:B------:R-:W-:-:S04]  /*13e0*/  IMAD R11, R35, c[0x0][0x1c0], R36 ;  /* 0x00007000230b7a24 */ /* 0x000fc800078e0224 */
[----:B------:R-:W-:Y:S02]  /*13f0*/  IMAD R11, R11, c[0x0][0x224], RZ ;  /* 0x000089000b0b7a24 */ /* 0x000fe400078e02ff */
.L_x_674:
[----:B------:R-:W2:Y:S04]  /*1400*/  LDL.64 R4, [R1+0x10] ;  /* 0x0000100001047983 */ /* 0x000ea80000100a00 */
[----:B------:R1:W2:Y:S01]  /*1410*/  LDL.64 R38, [R1+0x10] ;  /* 0x0000100001267983 */ /* 0x0002a20000100a00 */
[----:B------:R-:W-:Y:S01]  /*1420*/  IMAD R32, R32, c[0x0][0x1c0], RZ ;  /* 0x0000700020207a24 */ /* 0x000fe200078e02ff */
[----:B------:R-:W-:Y:S01]  /*1430*/  IADD3 R0, P3, R239, R10, RZ ;  /* 0x0000000aef007210 */ /* 0x000fe20007f7e0ff */
[----:B------:R-:W-:Y:S01]  /*1440*/  IMAD.IADD R11, R10, 0x1, R11 ;  /* 0x000000010a0b7824 */ /* 0x000fe200078e020b */
[----:B------:R-:W3:Y:S01]  /*1450*/  S2R R31, SR_TID.X ;  /* 0x00000000001f7919 */ /* 0x000ee20000002100 */
[----:B------:R-:W-:Y:S01]  /*1460*/  IMAD.SHL.U32 R3, R32, 0x40, RZ ;  /* 0x0000004020037824 */ /* 0x000fe200078e00ff */
[----:B------:R-:W-:Y:S04]  /*1470*/  BSSY B1, `(.L_x_670) ;  /* 0x0000575000017945 */ /* 0x000fe80003800000 */
[----:B------:R-:W-:-:S02]  /*1480*/  IADD3 R7, P1, P0, R6, R3, R23 ;  /* 0x0000000306077210 */ /* 0x000fc4000783e017 */
[----:B------:R-:W-:Y:S01]  /*1490*/  SHF.R.S32.HI R6, RZ, 0x1f, R3 ;  /* 0x0000001fff067819 */ /* 0x000fe20000011403 */
[----:B------:R-:W-:Y:S01]  /*14a0*/  IMAD R3, R14, c[0x0][0x370], RZ ;  /* 0x0000dc000e037a24 */ /* 0x000fe200078e02ff */
[----:B------:R-:W-:-:S03]  /*14b0*/  SHF.R.S32.HI R23, RZ, 0x1f, R239 ;  /* 0x0000001fff177819 */ /* 0x000fc600000114ef */
[----:B------:R-:W-:Y:S02]  /*14c0*/  IMAD R3, R10, c[0x0][0x374], R3 ;  /* 0x0000dd000a037a24 */ /* 0x000fe400078e0203 */
[----:B--2---:R-:W-:-:S05]  /*14d0*/  IMAD.MOV.U32 R38, RZ, RZ, R4 ;  /* 0x000000ffff267224 */ /* 0x004fca00078e0004 */
[----:B------:R-:W-:Y:S02]  /*14e0*/  IADD3 R4, P2, R38, R9, RZ ;  /* 0x0000000926047210 */ /* 0x000fe40007f5e0ff */
[----:B------:R-:W-:-:S05]  /*14f0*/  SHF.R.S32.HI R39, RZ, 0x1f, R38 ;  /* 0x0000001fff277819 */ /* 0x000fca0000011426 */
[----:B------:R-:W-:Y:S01]  /*1500*/  IMAD.X R5, R39, 0x1, R12, P2 ;  /* 0x0000000127057824 */ /* 0x000fe200010e060c */
[----:B------:R-:W-:Y:S01]  /*1510*/  IADD3.X R12, R8, R6, R34, P1, P0 ;  /* 0x00000006080c7210 */ /* 0x000fe20000fe0422 */
[----:B------:R1:W-:Y:S01]  /*1520*/  STL [R1+0x14], R39 ;  /* 0x0000142701007387 */ /* 0x0003e20000100800 */
[----:B------:R-:W-:Y:S01]  /*1530*/  IADD3.X R6, R23, R14, RZ, P3, !PT ;  /* 0x0000000e17067210 */ /* 0x000fe20001ffe4ff */
[----:B------:R-:W-:Y:S01]  /*1540*/  IMAD.WIDE.U32 R4, R10, c[0x0][0x370], R4 ;  /* 0x0000dc000a047a25 */ /* 0x000fe200078e0004 */
[----:B---3--:R-:W-:Y:S02]  /*1550*/  SHF.R.S32.HI R8, RZ, 0x1f, R31 ;  /* 0x0000001fff087819 */ /* 0x008fe4000001141f */
[----:B------:R-:W-:Y:S01]  /*1560*/  IADD3 R14, P1, P0, R22, R7, R16 ;  /* 0x00000007160e7210 */ /* 0x000fe2000783e010 */
[----:B------:R-:W-:Y:S01]  /*1570*/  IMAD R9, R6, c[0x0][0x190], RZ ;  /* 0x0000640006097a24 */ /* 0x000fe200078e02ff */
[----:B------:R-:W-:Y:S01]  /*1580*/  LEA.HI R8, R8, R31, RZ, 0x5 ;  /* 0x0000001f08087211 */ /* 0x000fe200078f28ff */
[----:B------:R-:W-:Y:S01]  /*1590*/  IMAD.WIDE.U32 R6, R0, c[0x0][0x190], R38 ;  /* 0x0000640000067a25 */ /* 0x000fe200078e0026 */
[----:B------:R-:W-:-:S02]  /*15a0*/  IADD3.X R12, R18, R12, R13, P1, P0 ;  /* 0x0000000c120c7210 */ /* 0x000fc40000fe040d */
[----:B------:R-:W-:Y:S01]  /*15b0*/  LOP3.LUT R22, R8, 0xffffffe0, RZ, 0xc0, !PT ;  /* 0xffffffe008167812 */ /* 0x000fe200078ec0ff */
[----:B------:R-:W-:Y:S01]  /*15c0*/  IMAD R9, R0, c[0x0][0x194], R9 ;  /* 0x0000650000097a24 */ /* 0x000fe200078e0209 */
[----:B------:R-:W-:Y:S01]  /*15d0*/  IADD3 R6, P2, R30, R6, RZ ;  /* 0x000000061e067210 */ /* 0x000fe20007f5e0ff */
[----:B------:R-:W-:Y:S01]  /*15e0*/  IMAD.IADD R5, R5, 0x1, R3 ;  /* 0x0000000105057824 */ /* 0x000fe200078e0203 */
[----:B------:R-:W-:Y:S01]  /*15f0*/  SHF.R.S32.HI R3, RZ, 0x5, R8 ;  /* 0x00000005ff037819 */ /* 0x000fe20000011408 */
[----:B------:R-:W-:Y:S01]  /*1600*/  IMAD R0, R33, c[0x0][0x378], RZ ;  /* 0x0000de0021007a24 */ /* 0x000fe200078e02ff */
[----:B------:R-:W-:Y:S01]  /*1610*/  IADD3.X R7, R24, R7, R9, P2, !PT ;  /* 0x0000000718077210 */ /* 0x000fe200017fe409 */
[----:B------:R-:W-:Y:S01]  /*1620*/  IMAD.IADD R22, R31, 0x1, -R22 ;  /* 0x000000011f167824 */ /* 0x000fe200078e0a16 */
[----:B------:R-:W-:Y:S01]  /*1630*/  ISETP.GE.AND P2, PT, R19, 0x1, PT ;  /* 0x000000011300780c */ /* 0x000fe20003f46270 */
[----:B------:R-:W-:Y:S01]  /*1640*/  IMAD R0, R36, c[0x0][0x37c], R0 ;  /* 0x0000df0024007a24 */ /* 0x000fe200078e0200 */
[----:B------:R-:W-:Y:S01]  /*1650*/  IADD3 R10, R10, R15, RZ ;  /* 0x0000000f0a0a7210 */ /* 0x000fe20007ffe0ff */
[----:B------:R-:W-:Y:S01]  /*1660*/  IMAD.WIDE.U32 R4, R36, c[0x0][0x378], R4 ;  /* 0x0000de0024047a25 */ /* 0x000fe200078e0004 */
[----:B------:R-:W-:-:S03]  /*1670*/  MOV R30, 0x4 ;  /* 0x00000004001e7802 */ /* 0x000fc60000000f00 */
[----:B------:R-:W-:Y:S01]  /*1680*/  IMAD R9, R33, c[0x0][0x1a8], RZ ;  /* 0x00006a0021097a24 */ /* 0x000fe200078e02ff */
[----:B------:R-:W-:Y:S01]  /*1690*/  IADD3 R5, R5, R0, RZ ;  /* 0x0000000005057210 */ /* 0x000fe20007ffe0ff */
[----:B------:R-:W-:Y:S02]  /*16a0*/  IMAD R3, R3, R32, R22 ;  /* 0x0000002003037224 */ /* 0x000fe400078e0216 */
[C---:B------:R-:W-:Y:S02]  /*16b0*/  IMAD R9, R36.reuse, c[0x0][0x1ac], R9 ;  /* 0x00006b0024097a24 */ /* 0x040fe400078e0209 */
[----:B------:R-:W-:Y:S01]  /*16c0*/  IMAD.WIDE.U32 R6, R36, c[0x0][0x1a8], R6 ;  /* 0x00006a0024067a25 */ /* 0x000fe200078e0006 */
[----:B------:R-:W-:-:S03]  /*16d0*/  IADD3 R0, P0, R3, R14, RZ ;  /* 0x0000000e03007210 */ /* 0x000fc60007f1e0ff */
[----:B------:R-:W-:Y:S01]  /*16e0*/  IMAD R8, R23, c[0x0][0x370], RZ ;  /* 0x0000dc0017087a24 */ /* 0x000fe200078e02ff */
[----:B------:R-:W-:Y:S01]  /*16f0*/  LEA R208, P1, R6, c[0x0][0x160], 0x1 ;  /* 0x0000580006d07a11 */ /* 0x000fe200078208ff */
[----:B------:R-:W-:Y:S01]  /*1700*/  IMAD.IADD R9, R7, 0x1, R9 ;  /* 0x0000000107097824 */ /* 0x000fe200078e0209 */
[----:B------:R-:W-:Y:S01]  /*1710*/  LEA.HI.X.SX32 R7, R3, R12, 0x1, P0 ;  /* 0x0000000c03077211 */ /* 0x000fe200000f0eff */
[C---:B------:R-:W-:Y:S01]  /*1720*/  IMAD R8, R239.reuse, c[0x0][0x374], R8 ;  /* 0x0000dd00ef087a24 */ /* 0x040fe200078e0208 */
[----:B------:R-:W-:Y:S01]  /*1730*/  LEA R206, P0, R0, c[0x0][0x350], 0x2 ;  /* 0x0000d40000ce7a11 */ /* 0x000fe200078010ff */
[----:B------:R-:W-:Y:S01]  /*1740*/  IMAD.WIDE.U32 R4, R239, c[0x0][0x370], R4 ;  /* 0x0000dc00ef047a25 */ /* 0x000fe200078e0004 */
[----:B------:R-:W-:Y:S02]  /*1750*/  LEA.HI.X R209, R6, c[0x0][0x164], R9, 0x1, P1 ;  /* 0x0000590006d17a11 */ /* 0x000fe400008f0c09 */
[----:B------:R-:W-:Y:S01]  /*1760*/  LEA.HI.X R207, R0, c[0x0][0x354], R7, 0x2, P0 ;  /* 0x0000d50000cf7a11 */ /* 0x000fe200000f1407 */
[----:B------:R-:W-:Y:S01]  /*1770*/  IMAD.IADD R3, R5, 0x1, R8 ;  /* 0x0000000105037824 */ /* 0x000fe200078e0208 */
[----:B------:R-:W-:Y:S01]  /*1780*/  LEA R8, P1, R4, c[0x0][0x330], 0x1 ;  /* 0x0000cc0004087a11 */ /* 0x000fe200078208ff */
[----:B------:R-:W-:Y:S01]  /*1790*/  IMAD.WIDE R216, R10, R30, c[0x0][0x200] ;  /* 0x000080000ad87625 */ /* 0x000fe200078e021e */
[----:B------:R-:W-:-:S02]  /*17a0*/  LEA.HI.SX32 R0, R27, 0xffffffff, 0x1a ;  /* 0xffffffff1b007811 */ /* 0x000fc400078fd2ff */
[----:B------:R-:W-:Y:S01]  /*17b0*/  LEA.HI.X R9, R4, c[0x0][0x334], R3, 0x1, P1 ;  /* 0x0000cd0004097a11 */ /* 0x000fe200008f0c03 */
[----:B------:R-:W-:Y:S01]  /*17c0*/  IMAD.WIDE R30, R11, R30, c[0x0][0x3c8] ;  /* 0x0000f2000b1e7625 */ /* 0x000fe200078e021e */
[----:B------:R-:W-:Y:S05]  /*17d0*/  @!P2 BRA `(.L_x_675) ;  /* 0x00004cb00000a947 */ /* 0x000fea0003800000 */
[----:B-1----:R-:W2:Y:S01]  /*17e0*/  LDL R27, [R1+0x18] ;  /* 0x00001800011b7983 */ /* 0x002ea20000100800 */
[----:B------:R-:W-:Y:S01]  /*17f0*/  IMAD.MOV.U32 R213, RZ, RZ, R0 ;  /* 0x000000ffffd57224 */ /* 0x000fe200078e0000 */
[----:B------:R-:W-:Y:S01]  /*1800*/  IADD3 R11, R239, 0x20, RZ ;  /* 0x00000020ef0b7810 */ /* 0x000fe20007ffe0ff */
[----:B------:R-:W-:Y:S02]  /*1810*/  IMAD R0, R238, -0x40, R212 ;  /* 0xffffffc0ee007824 */ /* 0x000fe400078e02d4 */
[----:B------:R-:W-:Y:S02]  /*1820*/  IMAD R19, R213, -0x40, R19 ;  /* 0xffffffc0d5137824 */ /* 0x000fe400078e0213 */
[----:B------:R-:W-:-:S04]  /*1830*/  IMAD.WIDE.U32 R6, R21, c[0x0][0x198], R38 ;  /* 0x0000660015067a25 */ /* 0x000fc800078e0026 */
[----:B------:R-:W-:Y:S01]  /*1840*/  IMAD R10, R17, c[0x0][0x198], RZ ;  /* 0x00006600110a7a24 */ /* 0x000fe200078e02ff */
[----:B------:R-:W-:Y:S01]  /*1850*/  ISETP.GE.AND P1, PT, R11, R19, PT ;  /* 0x000000130b00720c */ /* 0x000fe20003f26270 */
[----:B------:R-:W-:Y:S01]  /*1860*/  IMAD.WIDE.U32 R4, R21, c[0x0][0x1a0], R38 ;  /* 0x0000680015047a25 */ /* 0x000fe200078e0026 */
[----:B------:R-:W-:Y:S02]  /*1870*/  ISETP.GE.AND P2, PT, R11, R0, PT ;  /* 0x000000000b00720c */ /* 0x000fe40003f46270 */
[----:B------:R-:W-:Y:S01]  /*1880*/  IADD3 R6, P0, R28, R6, RZ ;  /* 0x000000061c067210 */ /* 0x000fe20007f1e0ff */
[----:B------:R-:W-:Y:S02]  /*1890*/  IMAD R10, R21, c[0x0][0x19c], R10 ;  /* 0x00006700150a7a24 */ /* 0x000fe400078e020a */
[----:B------:R-:W-:Y:S02]  /*18a0*/  IMAD R3, R17, c[0x0][0x1a0], RZ ;  /* 0x0000680011037a24 */ /* 0x000fe400078e02ff */
[----:B------:R-:W-:Y:S01]  /*18b0*/  IMAD.MOV.U32 R192, RZ, RZ, 0x40 ;  /* 0x00000040ffc07424 */ /* 0x000fe200078e00ff */
[----:B------:R-:W-:Y:S01]  /*18c0*/  ISETP.GE.AND P3, PT, R239, R0, PT ;  /* 0x00000000ef00720c */ /* 0x000fe20003f66270 */
[----:B------:R-:W-:Y:S01]  /*18d0*/  IMAD R3, R21, c[0x0][0x1a4], R3 ;  /* 0x0000690015037a24 */ /* 0x000fe200078e0203 */
[----:B------:R-:W-:Y:S01]  /*18e0*/  IADD3.X R7, R29, R7, R10, P0, !PT ;  /* 0x000000071d077210 */ /* 0x000fe200007fe40a */
[----:B------:R-:W-:Y:S01]  /*18f0*/  IMAD.WIDE.U32 R10, R192, c[0x0][0x370], RZ ;  /* 0x0000dc00c00a7a25 */ /* 0x000fe200078e00ff */
[----:B------:R-:W-:Y:S01]  /*1900*/  IADD3 R4, P4, R25, R4, RZ ;  /* 0x0000000419047210 */ /* 0x000fe20007f9e0ff */
[----:B------:R-:W-:Y:S02]  /*1910*/  @P6 BAR.SYNC.DEFER_BLOCKING 0x0 ;  /* 0x0000000000006b1d */ /* 0x000fe40000010000 */
[----:B------:R-:W-:Y:S01]  /*1920*/  IMAD.MOV.U32 R210, RZ, RZ, R8 ;  /* 0x000000ffffd27224 */ /* 0x000fe200078e0008 */
[----:B------:R-:W-:Y:S01]  /*1930*/  IADD3.X R5, R26, R5, R3, P4, !PT ;  /* 0x000000051a057210 */ /* 0x000fe200027fe403 */
[----:B------:R-:W-:Y:S01]  /*1940*/  IMAD R8, R192, c[0x0][0x374], RZ ;  /* 0x0000dd00c0087a24 */ /* 0x000fe200078e02ff */
[----:B------:R-:W-:Y:S01]  /*1950*/  MOV R211, R9 ;  /* 0x0000000900d37202 */ /* 0x000fe20000000f00 */
[----:B------:R-:W-:Y:S01]  /*1960*/  IMAD R0, R20, c[0x0][0x1b8], RZ ;  /* 0x00006e0014007a24 */ /* 0x000fe200078e02ff */
[----:B------:R-:W-:Y:S01]  /*1970*/  @!P1 IADD3 R16, P0, R210, R10, RZ ;  /* 0x0000000ad2109210 */ /* 0x000fe20007f1e0ff */
[----:B------:R-:W-:Y:S01]  /*1980*/  IMAD R3, R20, c[0x0][0x1b0], RZ ;  /* 0x00006c0014037a24 */ /* 0x000fe200078e02ff */
[----:B------:R-:W-:Y:S01]  /*1990*/  @!P2 IADD3 R10, P4, R239, 0x20, RZ ;  /* 0x00000020ef0aa810 */ /* 0x000fe20007f9e0ff */
[C---:B------:R-:W-:Y:S01]  /*19a0*/  IMAD R0, R2.reuse, c[0x0][0x1bc], R0 ;  /* 0x00006f0002007a24 */ /* 0x040fe200078e0200 */
[----:B------:R-:W-:Y:S01]  /*19b0*/  @!P1 IADD3.X R17, R211, R11, R8, P0, !PT ;  /* 0x0000000bd3119210 */ /* 0x000fe200007fe408 */
[----:B------:R-:W-:-:S04]  /*19c0*/  IMAD.WIDE.U32 R4, R2, c[0x0][0x1b8], R4 ;  /* 0x00006e0002047a25 */ /* 0x000fc800078e0004 */
[C---:B------:R-:W-:Y:S02]  /*19d0*/  IMAD R11, R2.reuse, c[0x0][0x1b4], R3 ;  /* 0x00006d00020b7a24 */ /* 0x040fe400078e0203 */
[----:B------:R-:W-:-:S04]  /*19e0*/  IMAD.WIDE.U32 R2, R2, c[0x0][0x1b0], R6 ;  /* 0x00006c0002027a25 */ /* 0x000fc800078e0006 */
[----:B------:R-:W-:Y:S02]  /*19f0*/  @!P3 IMAD R6, R23, c[0x0][0x1a0], RZ ;  /* 0x000068001706ba24 */ /* 0x000fe400078e02ff */
[----:B------:R-:W-:Y:S02]  /*1a00*/  @!P2 IMAD.X R7, RZ, RZ, R23, P4 ;  /* 0x000000ffff07a224 */ /* 0x000fe400020e0617 */
[----:B------:R-:W-:Y:S01]  /*1a10*/  IMAD.IADD R5, R5, 0x1, R0 ;  /* 0x0000000105057824 */ /* 0x000fe200078e0200 */
[C---:B------:R-:W-:Y:S01]  /*1a20*/  @!P2 IADD3 R0, P0, R239.reuse, 0x20, RZ ;  /* 0x00000020ef00a810 */ /* 0x040fe20007f1e0ff */
[----:B------:R-:W-:Y:S02]  /*1a30*/  @!P3 IMAD R15, R239, c[0x0][0x1a4], R6 ;  /* 0x00006900ef0fba24 */ /* 0x000fe400078e0206 */
[----:B------:R-:W-:Y:S02]  /*1a40*/  @!P2 IMAD R14, R7, c[0x0][0x1a0], RZ ;  /* 0x00006800070eaa24 */ /* 0x000fe400078e02ff */
[----:B------:R-:W-:-:S02]  /*1a50*/  IMAD.IADD R3, R3, 0x1, R11 ;  /* 0x0000000103037824 */ /* 0x000fc400078e020b */
[----:B------:R-:W-:Y:S01]  /*1a60*/  @!P3 IMAD.WIDE.U32 R6, R239, c[0x0][0x1a0], R4 ;  /* 0x00006800ef06ba25 */ /* 0x000fe200078e0004 */
[----:B------:R-:W-:-:S03]  /*1a70*/  @!P2 MOV R9, R5 ;  /* 0x000000050009a202 */ /* 0x000fc60000000f00 */
[----:B------:R-:W-:Y:S01]  /*1a80*/  @!P2 IMAD.X R11, RZ, RZ, R23, P0 ;  /* 0x000000ffff0ba224 */ /* 0x000fe200000e0617 */
[----:B------:R-:W-:Y:S01]  /*1a90*/  @!P2 MOV R13, R3 ;  /* 0x00000003000da202 */ /* 0x000fe20000000f00 */
[----:B------:R-:W-:Y:S01]  /*1aa0*/  @!P2 IMAD R18, R10, c[0x0][0x1a4], R14 ;  /* 0x000069000a12aa24 */ /* 0x000fe200078e020e */
[C---:B------:R-:W-:Y:S01]  /*1ab0*/  @!P3 LEA R14, P0, R6.reuse, c[0x0][0x170], 0x1 ;  /* 0x00005c00060eba11 */ /* 0x040fe200078008ff */
[----:B------:R-:W-:Y:S02]  /*1ac0*/  @!P3 IMAD.IADD R7, R7, 0x1, R15 ;  /* 0x000000010707b824 */ /* 0x000fe400078e020f */
[----:B------:R-:W-:Y:S02]  /*1ad0*/  @!P2 IMAD.MOV.U32 R8, RZ, RZ, R4 ;  /* 0x000000ffff08a224 */ /* 0x000fe400078e0004 */
[----:B------:R-:W-:Y:S02]  /*1ae0*/  @!P2 IMAD.MOV.U32 R12, RZ, RZ, R2 ;  /* 0x000000ffff0ca224 */ /* 0x000fe400078e0002 */
[----:B------:R-:W-:Y:S01]  /*1af0*/  @!P2 IMAD R11, R11, c[0x0][0x198], RZ ;  /* 0x000066000b0baa24 */ /* 0x000fe200078e02ff */
[----:B------:R-:W-:Y:S01]  /*1b00*/  @!P3 LEA.HI.X R15, R6, c[0x0][0x174], R7, 0x1, P0 ;  /* 0x00005d00060fba11 */ /* 0x000fe200000f0c07 */
[----:B------:R-:W-:Y:S01]  /*1b10*/  @!P2 IMAD.WIDE.U32 R4, R10, c[0x0][0x1a0], R8 ;  /* 0x000068000a04aa25 */ /* 0x000fe200078e0008 */
[----:B------:R-:W-:-:S03]  /*1b20*/  LEA.HI R6, R213, R213, RZ, 0x1 ;  /* 0x000000d5d5067211 */ /* 0x000fc600078f08ff */
[C---:B------:R-:W-:Y:S02]  /*1b30*/  @!P2 IMAD R20, R0.reuse, c[0x0][0x19c], R11 ;  /* 0x000067000014aa24 */ /* 0x040fe400078e020b */
[----:B------:R-:W-:Y:S01]  /*1b40*/  @!P2 IMAD.WIDE.U32 R12, R0, c[0x0][0x198], R12 ;  /* 0x00006600000caa25 */ /* 0x000fe200078e000c */
[----:B------:R-:W-:Y:S02]  /*1b50*/  @!P2 LEA R10, P0, R4, c[0x0][0x170], 0x1 ;  /* 0x00005c00040aaa11 */ /* 0x000fe400078008ff */
[----:B------:R-:W-:Y:S01]  /*1b60*/  LOP3.LUT R6, R6, 0xfffffffe, RZ, 0xc0, !PT ;  /* 0xfffffffe06067812 */ /* 0x000fe200078ec0ff */
[----:B------:R-:W-:Y:S02]  /*1b70*/  @!P2 IMAD.IADD R5, R5, 0x1, R18 ;  /* 0x000000010505a824 */ /* 0x000fe400078e0212 */
[----:B------:R-:W-:Y:S01]  /*1b80*/  @!P3 IMAD.WIDE.U32 R8, R239, c[0x0][0x198], R2 ;  /* 0x00006600ef08ba25 */ /* 0x000fe200078e0002 */
[----:B------:R-:W-:-:S03]  /*1b90*/  @!P2 LEA R2, P4, R12, c[0x0][0x168], 0x1 ;  /* 0x00005a000c02aa11 */ /* 0x000fc600078808ff */
[----:B------:R-:W-:Y:S02]  /*1ba0*/  @!P2 IMAD.IADD R3, R13, 0x1, R20 ;  /* 0x000000010d03a824 */ /* 0x000fe400078e0214 */
[----:B------:R-:W-:Y:S01]  /*1bb0*/  IMAD.WIDE.U32 R24, R192, c[0x0][0x190], RZ ;  /* 0x00006400c0187a25 */ /* 0x000fe200078e00ff */
[----:B------:R-:W-:Y:S02]  /*1bc0*/  @!P2 LEA.HI.X R11, R4, c[0x0][0x174], R5, 0x1, P0 ;  /* 0x00005d00040baa11 */ /* 0x000fe400000f0c05 */
[----:B------:R-:W-:Y:S01]  /*1bd0*/  @!P2 LEA.HI.X R3, R12, c[0x0][0x16c], R3, 0x1, P4 ;  /* 0x00005b000c03aa11 */ /* 0x000fe200020f0c03 */
[----:B------:R-:W-:Y:S01]  /*1be0*/  IMAD R7, R192, c[0x0][0x194], RZ ;  /* 0x00006500c0077a24 */ /* 0x000fe200078e02ff */
[----:B------:R-:W-:Y:S01]  /*1bf0*/  ISETP.GE.AND P4, PT, R239, R19, PT ;  /* 0x00000013ef00720c */ /* 0x000fe20003f86270 */
[----:B------:R-:W-:Y:S01]  /*1c00*/  IMAD.IADD R5, R213, 0x1, -R6 ;  /* 0x00000001d5057824 */ /* 0x000fe200078e0a06 */
[----:B------:R-:W-:Y:S01]  /*1c10*/  @!P1 IADD3 R6, P0, R208, R24, RZ ;  /* 0x00000018d0069210 */ /* 0x000fe20007f1e0ff */
[----:B------:R1:W-:Y:S03]  /*1c20*/  @P3 STS.128 [R214+0x10000], RZ ;  /* 0x010000ffd6003388 */ /* 0x0003e60000000c00 */
[----:B------:R-:W-:Y:S01]  /*1c30*/  @!P1 IADD3.X R7, R209, R25, R7, P0, !PT ;  /* 0x00000019d1079210 */ /* 0x000fe200007fe407 */
[----:B------:R1:W-:Y:S01]  /*1c40*/  @P3 STS.128 [R214+0x12000], RZ ;  /* 0x012000ffd6003388 */ /* 0x0003e20000000c00 */
[----:B------:R-:W-:Y:S01]  /*1c50*/  ISETP.NE.AND P0, PT, R5, 0x1, PT ;  /* 0x000000010500780c */ /* 0x000fe20003f05270 */
[----:B------:R-:W-:-:S02]  /*1c60*/  @!P3 IMAD R0, R23, c[0x0][0x198], RZ ;  /* 0x000066001700ba24 */ /* 0x000fc400078e02ff */
[----:B------:R-:W-:Y:S01]  /*1c70*/  @!PT LDS RZ, [RZ] ;  /* 0x00000000fffff984 */ /* 0x000fe20000000800 */
[----:B------:R-:W-:Y:S01]  /*1c80*/  @!PT LDS RZ, [RZ] ;  /* 0x00000000fffff984 */ /* 0x000fe20000000800 */
[----:B------:R-:W-:Y:S01]  /*1c90*/  @!PT LDS RZ, [RZ] ;  /* 0x00000000fffff984 */ /* 0x000fe20000000800 */
[----:B------:R1:W-:Y:S04]  /*1ca0*/  @!P3 LDGSTS.E.BYPASS.LTC128B.128 [R214+0x10000], [R14.64] ;  /* 0x100000000ed6bfae */ /* 0x0003e8000b901d48 */
[----:B------:R1:W-:Y:S01]  /*1cb0*/  @!P3 LDGSTS.E.BYPASS.LTC128B.128 [R214+0x12000], [R14.64+0x80] ;  /* 0x120000800ed6bfae */ /* 0x0003e2000b901d48 */
[----:B------:R-:W-:-:S03]  /*1cc0*/  @!P3 IMAD R0, R239, c[0x0][0x19c], R0 ;  /* 0x00006700ef00ba24 */ /* 0x000fc600078e0200 */
        /* <DEDUP_REMOVED lines=8> */
[----:B------:R1:W-:Y:S04]  /*1d50*/  @P4 STS.128 [R214+0x8000], RZ ;  /* 0x008000ffd6004388 */ /* 0x0003e80000000c00 */
[----:B------:R1:W-:Y:S01]  /*1d60*/  @P4 STS.128 [R214+0xa000], RZ ;  /* 0x00a000ffd6004388 */ /* 0x0003e20000000c00 */
[----:B------:R-:W-:-:S03]  /*1d70*/  @!P3 IADD3 R0, R9, R0, RZ ;  /* 0x000000000900b210 */ /* 0x000fc60007ffe0ff */
[----:B------:R-:W-:Y:S01]  /*1d80*/  @!PT LDS RZ, [RZ] ;  /* 0x00000000fffff984 */ /* 0x000fe20000000800 */
[----:B------:R-:W-:Y:S01]  /*1d90*/  @!PT LDS RZ, [RZ] ;  /* 0x00000000fffff984 */ /* 0x000fe20000000800 */
[----:B------:R-:W-:Y:S01]  /*1da0*/  @!PT LDS RZ, [RZ] ;  /* 0x00000000fffff984 */ /* 0x000fe20000000800 */
[----:B------:R1:W-:Y:S01]  /*1db0*/  @!P4 LDGSTS.E.BYPASS.LTC128B.128 [R214+0x8000], [R210.64] ;  /* 0x08000000d2d6cfae */ /* 0x0003e2000b901d48 */
[----:B------:R-:W-:-:S03]  /*1dc0*/  @!P3 LEA R4, P5, R8, c[0x0][0x168], 0x1 ;  /* 0x00005a000804ba11 */ /* 0x000fc600078a08ff */
[----:B------:R1:W-:Y:S04]  /*1dd0*/  @!P4 LDGSTS.E.BYPASS.LTC128B.128 [R214+0xa000], [R210.64+0x80] ;  /* 0x0a000080d2d6cfae */ /* 0x0003e8000b901d48 */
[----:B------:R1:W-:Y:S04]  /*1de0*/  @P1 STS.128 [R214+0x9000], RZ ;  /* 0x009000ffd6001388 */ /* 0x0003e80000000c00 */
[----:B------:R1:W-:Y:S04]  /*1df0*/  @P1 STS.128 [R214+0xb000], RZ ;  /* 0x00b000ffd6001388 */ /* 0x0003e80000000c00 */
[----:B------:R-:W-:Y:S01]  /*1e00*/  @!PT LDS RZ, [RZ] ;  /* 0x00000000fffff984 */ /* 0x000fe20000000800 */
[----:B------:R-:W-:Y:S01]  /*1e10*/  @!PT LDS RZ, [RZ] ;  /* 0x00000000fffff984 */ /* 0x000fe20000000800 */
[----:B------:R-:W-:Y:S01]  /*1e20*/  @!PT LDS RZ, [RZ] ;  /* 0x00000000fffff984 */ /* 0x000fe20000000800 */
[----:B------:R1:W-:Y:S01]  /*1e30*/  @!P1 LDGSTS.E.BYPASS.LTC128B.128 [R214+0x9000], [R16.64] ;  /* 0x0900000010d69fae */ /* 0x0003e2000b901d48 */
[----:B------:R-:W-:-:S03]  /*1e40*/  @!P3 LEA.HI.X R5, R8, c[0x0][0x16c], R0, 0x1, P5 ;  /* 0x00005b000805ba11 */ /* 0x000fc600028f0c00 */
[----:B------:R1:W-:Y:S01]  /*1e50*/  @!P1 LDGSTS.E.BYPASS.LTC128B.128 [R214+0xb000], [R16.64+0x80] ;  /* 0x0b00008010d69fae */ /* 0x0003e2000b901d48 */
[----:B------:R-:W-:Y:S01]  /*1e60*/  IADD3 R0, R226, 0x8, RZ ;  /* 0x00000008e2007810 */ /* 0x000fe20007ffe0ff */
[----:B------:R-:W-:Y:S01]  /*1e70*/  IMAD.MOV.U32 R218, RZ, RZ, 0x7f800000 ;  /* 0x7f800000ffda7424 */ /* 0x000fe200078e00ff */
[----:B------:R-:W-:Y:S01]  /*1e80*/  MOV R219, 0x7f800000 ;  /* 0x7f80000000db7802 */ /* 0x000fe20000000f00 */
[----:B------:R-:W-:Y:S01]  /*1e90*/  IMAD.MOV.U32 R240, RZ, RZ, c[0x0][0x308] ;  /* 0x0000c200fff07624 */ /* 0x000fe200078e00ff */
[----:B------:R-:W3:Y:S01]  /*1ea0*/  LDL R8, [R1+0x1c] ;  /* 0x00001c0001087983 */ /* 0x000ee20000100800 */
[----:B------:R-:W-:Y:S01]  /*1eb0*/  IMAD.MOV.U32 R241, RZ, RZ, c[0x0][0x30c] ;  /* 0x0000c300fff17624 */ /* 0x000fe200078e00ff */
[----:B--2---:R-:W-:-:S04]  /*1ec0*/  IADD3 R205, R27, 0x2000, RZ ;  /* 0x000020001bcd7810 */ /* 0x004fc80007ffe0ff */
[----:B------:R-:W-:-:S05]  /*1ed0*/  SEL R205, R205, R27, !P0 ;  /* 0x0000001bcdcd7207 */ /* 0x000fca0004000000 */
[----:B------:R-:W-:-:S05]  /*1ee0*/  IMAD.SHL.U32 R205, R205, 0x2, RZ ;  /* 0x00000002cdcd7824 */ /* 0x000fca00078e00ff */
[----:B------:R1:W-:Y:S04]  /*1ef0*/  @P4 STS [R205], RZ ;  /* 0x000000ffcd004388 */ /* 0x0003e80000000800 */
        /* <DEDUP_REMOVED lines=11> */
[----:B------:R1:W-:Y:S04]  /*1fb0*/  @!P4 LDGSTS.E.BYPASS.LTC128B.128 [R205+0x2000], [R208.64+0x80] ;  /* 0x02000080d0cdcfae */ /* 0x0003e8000b901d48 */
[----:B------:R1:W-:Y:S04]  /*1fc0*/  @P1 STS [R205+0x1000], RZ ;  /* 0x001000ffcd001388 */ /* 0x0003e80000000800 */
        /* <DEDUP_REMOVED lines=27> */
[----:B------:R-:W-:-:S02]  /*2180*/  ISETP.GE.AND P2, PT, R226, R19, PT ;  /* 0x00000013e200720c */ /* 0x000fc40003f46270 */
[----:B------:R-:W-:Y:S01]  /*2190*/  ISETP.GE.AND P1, PT, R0, R19, PT ;  /* 0x000000130000720c */ /* 0x000fe20003f26270 */
[----:B-1----:R-:W-:Y:S01]  /*21a0*/  IMAD.WIDE R2, R226, 0x4, R216 ;  /* 0x00000004e2027825 */ /* 0x002fe200078e02d8 */
[----:B------:R-:W-:-:S09]  /*21b0*/  DEPBAR.LE SB0, 0x1 ;  /* 0x000080400000791a */ /* 0x000fd20000000000 */
[----:B------:R1:W5:Y:S04]  /*21c0*/  @!P2 LDG.E R218, [R2.64] ;  /* 0x0000000802daa981 */ /* 0x000368000c1e1900 */
[----:B------:R1:W5:Y:S04]  /*21d0*/  @!P1 LDG.E R219, [R2.64+0x20] ;  /* 0x0000200802db9981 */ /* 0x000368000c1e1900 */
[----:B------:R-:W-:Y:S06]  /*21e0*/  BAR.SYNC.DEFER_BLOCKING 0x0 ;  /* 0x0000000000007b1d */ /* 0x000fec0000010000 */
[----:B-1----:R1:W2:Y:S01]  /*21f0*/  LDG.E.64 R2, [R240.64+0x8] ;  /* 0x00000808f0027981 */ /* 0x0022a2000c1e1b00 */
[----:B------:R-:W-:Y:S01]  /*2200*/  IMAD R0, R35, c[0x0][0x1c0], R36 ;  /* 0x0000700023007a24 */ /* 0x000fe200078e0224 */
[----:B----4-:R-:W-:-:S02]  /*2210*/  SHF.R.S32.HI R5, RZ, 0x1f, R22 ;  /* 0x0000001fff057819 */ /* 0x010fc40000011416 */
[----:B------:R-:W-:Y:S01]  /*2220*/  IADD3 R4, R21, 0x40, RZ ;  /* 0x0000004015047810 */ /* 0x000fe20007ffe0ff */
[----:B------:R-:W-:Y:S01]  /*2230*/  IMAD.SHL.U32 R0, R0, 0x20, RZ ;  /* 0x0000002000007824 */ /* 0x000fe200078e00ff */
[----:B------:R4:W2:Y:S04]  /*2240*/  LDSM.16.M88.4 R104, [R190+0x10000] ;  /* 0x01000000be68783b */ /* 0x0008a80000000200 */
[----:B------:R4:W2:Y:S04]  /*2250*/  LDSM.16.M88.4 R108, [R190+0x10800] ;  /* 0x01080000be6c783b */ /* 0x0008a80000000200 */
[----:B------:R4:W2:Y:S04]  /*2260*/  LDSM.16.M88.4 R112, [R189+0x10000] ;  /* 0x01000000bd70783b */ /* 0x0008a80000000200 */
[----:B------:R4:W2:Y:S04]  /*2270*/  LDSM.16.M88.4 R116, [R189+0x10800] ;  /* 0x01080000bd74783b */ /* 0x0008a80000000200 */
[----:B------:R4:W2:Y:S04]  /*2280*/  LDSM.16.M88.4 R120, [R188+0x10000] ;  /* 0x01000000bc78783b */ /* 0x0008a80000000200 */
[----:B-1----:R-:W3:Y:S01]  /*2290*/  LDG.E.64 R240, [R240.64] ;  /* 0x00000008f0f07981 */ /* 0x002ee2000c1e1b00 */
[----:B------:R-:W-:-:S03]  /*22a0*/  ISETP.GE.AND P3, PT, R4, R212, PT ;  /* 0x000000d40400720c */ /* 0x000fc60003f66270 */
        /* <DEDUP_REMOVED lines=11> */
[----:B--2---:R-:W-:-:S02]  /*2360*/  IADD3 R228, P2, P1, R0, R2, R22 ;  /* 0x0000000200e47210 */ /* 0x004fc4000795e016 */
[----:B------:R-:W-:-:S04]  /*2370*/  SHF.R.S32.HI R0, RZ, 0x1f, R0 ;  /* 0x0000001fff007819 */ /* 0x000fc80000011400 */
[----:B------:R-:W-:Y:S02]  /*2380*/  IADD3.X R244, R0, R3, R5, P2, P1 ;  /* 0x0000000300f47210 */ /* 0x000fe400017e2405 */
[----:B------:R-:W2:Y:S01]  /*2390*/  LDL R3, [R1+0x20] ;  /* 0x0000200001037983 */ /* 0x000ea20000100800 */
[----:B------:R-:W-:-:S04]  /*23a0*/  IADD3 R0, R204, 0x2000, RZ ;  /* 0x00002000cc007810 */ /* 0x000fc80007ffe0ff */
[----:B------:R-:W-:Y:S02]  /*23b0*/  SEL R0, R0, R204, !P0 ;  /* 0x000000cc00007207 */ /* 0x000fe40004000000 */
[----:B------:R-:W-:-:S03]  /*23c0*/  IADD3 R2, R202, 0x2000, RZ ;  /* 0x00002000ca027810 */ /* 0x000fc60007ffe0ff */
[----:B------:R-:W-:Y:S02]  /*23d0*/  IMAD.SHL.U32 R187, R0, 0x2, RZ ;  /* 0x0000000200bb7824 */ /* 0x000fe400078e00ff */
[----:B------:R-:W1:Y:S01]  /*23e0*/  @P3 S2R R0, SR_TID.X ;  /* 0x0000000000003919 */ /* 0x000e620000002100 */
[----:B------:R-:W-:-:S04]  /*23f0*/  SEL R2, R2, R202, !P0 ;  /* 0x000000ca02027207 */ /* 0x000fc80004000000 */
[----:B------:R-:W-:Y:S01]  /*2400*/  SHF.L.U32 R184, R2, 0x1, RZ ;  /* 0x0000000102b87819 */ /* 0x000fe200000006ff */
[----:B------:R-:W-:-:S04]  /*2410*/  IMAD.MOV.U32 R2, RZ, RZ, c[0x0][0x22c] ;  /* 0x00008b00ff027624 */ /* 0x000fc800078e00ff */
[----:B------:R-:W-:-:S04]  /*2420*/  IMAD R2, R2, c[0x0][0x1c0], RZ ;  /* 0x0000700002027a24 */ /* 0x000fc800078e02ff */
[C---:B------:R-:W-:Y:S01]  /*2430*/  IMAD.SHL.U32 R245, R2.reuse, 0x10, RZ ;  /* 0x0000001002f57824 */ /* 0x040fe200078e00ff */
[----:B------:R-:W-:-:S04]  /*2440*/  SHF.L.U32 R215, R2, 0x3, RZ ;  /* 0x0000000302d77819 */ /* 0x000fc800000006ff */
[C---:B------:R-:W-:Y:S02]  /*2450*/  IADD3 R250, R245.reuse, 0x40, RZ ;  /* 0x00000040f5fa7810 */ /* 0x040fe40007ffe0ff */
[C---:B------:R-:W-:Y:S02]  /*2460*/  IADD3 R251, R245.reuse, 0x20, RZ ;  /* 0x00000020f5fb7810 */ /* 0x040fe40007ffe0ff */
[----:B------:R-:W-:Y:S01]  /*2470*/  IADD3 R249, R245, 0x60, RZ ;  /* 0x00000060f5f97810 */ /* 0x000fe20007ffe0ff */
[----:B-1----:R-:W-:Y:S01]  /*2480*/  @P3 IMAD.SHL.U32 R0, R0, 0x2, RZ ;  /* 0x0000000200003824 */ /* 0x002fe200078e00ff */
[----:B---3--:R-:W-:Y:S01]  /*2490*/  IADD3 R4, R240, 0x3c6ef372, RZ ;  /* 0x3c6ef372f0047810 */ /* 0x008fe20007ffe0ff */
[C---:B------:R-:W-:Y:S01]  /*24a0*/  IMAD.IADD R247, R215.reuse, 0x1, R250 ;  /* 0x00000001d7f77824 */ /* 0x040fe200078e02fa */
[C---:B------:R-:W-:Y:S01]  /*24b0*/  IADD3 R246, R215.reuse, R249, RZ ;  /* 0x000000f9d7f67210 */ /* 0x040fe20007ffe0ff */
[----:B------:R-:W-:Y:S01]  /*24c0*/  IMAD.IADD R248, R215, 0x1, R251 ;  /* 0x00000001d7f87824 */ /* 0x000fe200078e02fb */
[----:B------:R-:W-:Y:S01]  /*24d0*/  IADD3 R4, R241, 0x32370b8f, RZ ;  /* 0x32370b8ff1047810 */ /* 0x000fe20007ffe0ff */
[----:B------:R-:W-:Y:S01]  /*24e0*/  IMAD.MOV.U32 R201, RZ, RZ, 0x20 ;  /* 0x00000020ffc97424 */ /* 0x000fe200078e00ff */
[----:B------:R-:W-:-:S02]  /*24f0*/  R2P PR, R8, 0x6 ;  /* 0x0000000608007804 */ /* 0x000fc40000000000 */
[----:B------:R-:W-:Y:S02]  /*2500*/  IADD3 R4, R240, 0x1715609d, RZ ;  /* 0x1715609df0047810 */ /* 0x000fe40007ffe0ff */
[----:B------:R-:W-:Y:S01]  /*2510*/  IADD3 R4, R241, 0x646e171e, RZ ;  /* 0x646e171ef1047810 */ /* 0x000fe20007ffe0ff */
[----:B------:R-:W-:Y:S01]  /*2520*/  IMAD.IADD R4, R215, 0x1, R248 ;  /* 0x00000001d7047824 */ /* 0x000fe200078e02f8 */
[----:B------:R-:W-:Y:S01]  /*2530*/  SEL R201, R201, 0xffffffe0, !P1 ;  /* 0xffffffe0c9c97807 */ /* 0x000fe20004800000 */
[----:B------:R-:W-:Y:S02]  /*2540*/  IMAD.SHL.U32 R193, R204, 0x2, RZ ;  /* 0x00000002ccc17824 */ /* 0x000fe400078e00ff */
[----:B------:R-:W-:Y:S01]  /*2550*/  IMAD.IADD R234, R215, 0x1, R4 ;  /* 0x00000001d7ea7824 */ /* 0x000fe200078e0204 */
[----:B------:R-:W-:Y:S01]  /*2560*/  SEL R192, R192, 0xffffffc0, !P2 ;  /* 0xffffffc0c0c07807 */ /* 0x000fe20005000000 */
[----:B------:R-:W-:Y:S01]  /*2570*/  IMAD.IADD R196, R194, 0x1, R201 ;  /* 0x00000001c2c47824 */ /* 0x000fe200078e02c9 */
[C---:B------:R-:W-:Y:S01]  /*2580*/  IADD3 R6, R240.reuse, -0x61c88647, RZ ;  /* 0x9e3779b9f0067810 */ /* 0x040fe20007ffe0ff */
[----:B------:R-:W-:Y:S01]  /*2590*/  IMAD.IADD R195, R201, 0x1, R193 ;  /* 0x00000001c9c37824 */ /* 0x000fe200078e02c1 */
[----:B------:R-:W-:Y:S01]  /*25a0*/  IADD3 R5, R241, -0x4498517b, RZ ;  /* 0xbb67ae85f1057810 */ /* 0x000fe20007ffe0ff */
[----:B------:R-:W-:Y:S01]  /*25b0*/  IMAD.IADD R233, R215, 0x1, R234 ;  /* 0x00000001d7e97824 */ /* 0x000fe200078e02ea */
[C---:B------:R-:W-:Y:S01]  /*25c0*/  IADD3 R6, R241.reuse, 0x76cf5d0a, RZ ;  /* 0x76cf5d0af1067810 */ /* 0x040fe20007ffe0ff */
[----:B------:R-:W-:Y:S01]  /*25d0*/  IMAD.MOV.U32 R220, RZ, RZ, R31 ;  /* 0x000000ffffdc7224 */ /* 0x000fe200078e001f */
[C---:B------:R-:W-:Y:S01]  /*25e0*/  IADD3 R5, R240.reuse, -0x255992d5, RZ ;  /* 0xdaa66d2bf0057810 */ /* 0x040fe20007ffe0ff */
[----:B------:R-:W-:Y:S01]  /*25f0*/  CS2R R94, SRZ ;  /* 0x00000000005e7805 */ /* 0x000fe2000001ff00 */
[----:B------:R-:W-:Y:S01]  /*2600*/  MOV R221, R30 ;  /* 0x0000001e00dd7202 */ /* 0x000fe20000000f00 */
[----:B------:R-:W-:Y:S01]  /*2610*/  CS2R R92, SRZ ;  /* 0x00000000005c7805 */ /* 0x000fe2000001ff00 */
[----:B------:R-:W-:Y:S01]  /*2620*/  IADD3 R6, R240, 0x78dde6e4, RZ ;  /* 0x78dde6e4f0067810 */ /* 0x000fe20007ffe0ff */
[----:B------:R-:W-:Y:S01]  /*2630*/  CS2R R98, SRZ ;  /* 0x0000000000627805 */ /* 0x000fe2000001ff00 */
[C---:B------:R-:W-:Y:S01]  /*2640*/  IADD3 R5, R241.reuse, -0x126145ec, RZ ;  /* 0xed9eba14f1057810 */ /* 0x040fe20007ffe0ff */
        /* <DEDUP_REMOVED lines=29> */
[----:B------:R-:W-:Y:S01]  /*2820*/  IMAD.WIDE.U32 R228, R228, -0x2daee0ad, RZ ;  /* 0xd2511f53e4e47825 */ /* 0x000fe200078e00ff */
[----:B------:R-:W-:-:S02]  /*2830*/  IADD3 R6, R241, -0x56f99767, RZ ;  /* 0xa9066899f1067810 */ /* 0x000fc40007ffe0ff */
[----:B------:R-:W-:Y:S01]  /*2840*/  IADD3 R5, R240, -0x4ab325aa, RZ ;  /* 0xb54cda56f0057810 */ /* 0x000fe20007ffe0ff */
[----:B------:R-:W-:Y:S01]  /*2850*/  IMAD.IADD R200, R192, 0x1, R196 ;  /* 0x00000001c0c87824 */ /* 0x000fe200078e02c4 */
[----:B------:R-:W-:Y:S01]  /*2860*/  IADD3 R199, R194, R192, RZ ;  /* 0x000000c0c2c77210 */ /* 0x000fe20007ffe0ff */
[C---:B------:R-:W-:Y:S01]  /*2870*/  IMAD.IADD R197, R192.reuse, 0x1, R195 ;  /* 0x00000001c0c57824 */ /* 0x040fe200078e02c3 */
[----:B------:R-:W-:Y:S01]  /*2880*/  IADD3 R198, R192, R193, RZ ;  /* 0x000000c1c0c67210 */ /* 0x000fe20007ffe0ff */
[----:B------:R-:W-:Y:S01]  /*2890*/  IMAD.IADD R237, R215, 0x1, R233 ;  /* 0x00000001d7ed7824 */ /* 0x000fe200078e02e9 */
[----:B--2---:R-:W-:Y:S01]  /*28a0*/  @P3 LOP3.LUT R243, R3, 0x6, R0, 0xf8, !PT ;  /* 0x0000000603f33812 */ /* 0x004fe200078ef800 */
[C---:B------:R-:W-:Y:S01]  /*28b0*/  IMAD.IADD R3, R215.reuse, 0x1, R247 ;  /* 0x00000001d7037824 */ /* 0x040fe200078e02f7 */
[----:B------:R-:W-:-:S03]  /*28c0*/  IADD3 R0, R215, R246, RZ ;  /* 0x000000f6d7007210 */ /* 0x000fc60007ffe0ff */
[C---:B------:R-:W-:Y:S01]  /*28d0*/  IMAD.IADD R232, R215.reuse, 0x1, R3 ;  /* 0x00000001d7e87824 */ /* 0x040fe200078e0203 */
[----:B------:R-:W-:-:S03]  /*28e0*/  IADD3 R230, R215, R0, RZ ;  /* 0x00000000d7e67210 */ /* 0x000fc60007ffe0ff */
[C---:B------:R-:W-:Y:S01]  /*28f0*/  IMAD.IADD R231, R215.reuse, 0x1, R232 ;  /* 0x00000001d7e77824 */ /* 0x040fe200078e02e8 */
[----:B------:R-:W-:-:S04]  /*2900*/  IADD3 R227, R215, R230, RZ ;  /* 0x000000e6d7e37210 */ /* 0x000fc80007ffe0ff */
[C---:B------:R-:W-:Y:S01]  /*2910*/  IADD3 R236, R215.reuse, R231, RZ ;  /* 0x000000e7d7ec7210 */ /* 0x040fe20007ffe0ff */
[----:B----4-:R-:W-:Y:S02]  /*2920*/  IMAD.IADD R235, R215, 0x1, R227 ;  /* 0x00000001d7eb7824 */ /* 0x010fe400078e02e3 */
.L_x_678:
[----:B------:R-:W0:Y:S01]  /*2930*/  LDGDEPBAR ;  /* 0x00000000000079af */ /* 0x000e220000000000 */
[C---:B------:R-:W-:Y:S01]  /*2940*/  IMAD.IADD R0, R187.reuse, 0x1, R201 ;  /* 0x00000001bb007824 */ /* 0x040fe200078e02c9 */
[----:B-----5:R-:W-:Y:S01]  /*2950*/  FSETP.NEU.FTZ.AND P0, PT, R218, -INF , PT ;  /* 0xff800000da00780b */ /* 0x020fe20003f1d000 */
[--C-:B------:R-:W-:Y:S02]  /*2960*/  IMAD.IADD R3, R187, 0x1, R192.reuse ;  /* 0x00000001bb037824 */ /* 0x100fe400078e02c0 */
[----:B------:R-:W-:Y:S03]  /*2970*/  IMAD.IADD R2, R0, 0x1, R192 ;  /* 0x0000000100027824 */ /* 0x000fe600078e02c0 */
[----:B------:R-:W2:Y:S04]  /*2980*/  LDL R171, [R1+0x4] ;  /* 0x0000040001ab7983 */ /* 0x000ea80000100800 */
[----:B------:R-:W1:Y:S08]  /*2990*/  S2R R169, SR_TID.X ;  /* 0x0000000000a97919 */ /* 0x000e700000002100 */
[----:B------:R-:W3:Y:S01]  /*29a0*/  S2R R170, SR_TID.X ;  /* 0x0000000000aa7919 */ /* 0x000ee20000002100 */
[----:B------:R-:W-:Y:S07]  /*29b0*/  DEPBAR.LE SB0, 0x0 ;  /* 0x000080000000791a */ /* 0x000fee0000000000 */
[----:B------:R-:W-:Y:S01]  /*29c0*/  BAR.SYNC.DEFER_BLOCKING 0x0 ;  /* 0x0000000000007b1d */ /* 0x000fe20000010000 */
[----:B-1----:R-:W-:Y:S04]  /*29d0*/  SHF.R.S32.HI R169, RZ, 0x1f, R169 ;  /* 0x0000001fffa97819 */ /* 0x002fe800000114a9 */
[----:B---3--:R-:W-:Y:S02]  /*29e0*/  LEA.HI R169, R169, R170, RZ, 0x7 ;  /* 0x000000aaa9a97211 */ /* 0x008fe400078f38ff */
[----:B------:R-:W-:Y:S02]  /*29f0*/  IADD3 R170, R240, -0x61c88647, RZ ;  /* 0x9e3779b9f0aa7810 */ /* 0x000fe40007ffe0ff */
[----:B------:R-:W-:Y:S01]  /*2a00*/  SHF.R.S32.HI R169, RZ, 0x7, R169 ;  /* 0x00000007ffa97819 */ /* 0x000fe200000114a9 */
        /* <DEDUP_REMOVED lines=11> */
[----:B------:R-:W-:Y:S07]  /*2ac0*/  LDSM.16.M88.4 R52, [R3] ;  /* 0x000000000334783b */ /* 0x000fee0000000200 */
[C---:B----4-:R-:W-:Y:S08]  /*2ad0*/  HMMA.16816.F32.BF16 R4, R56.reuse, R60, R4 ;  /* 0x0000003c3804723c */ /* 0x050ff00000041804 */
[C---:B------:R-:W-:Y:S01]  /*2ae0*/  HMMA.16816.F32.BF16 R8, R56.reuse, R62, R8 ;  /* 0x0000003e3808723c */ /* 0x040fe20000041808 */
[----:B------:R-:W1:Y:S07]  /*2af0*/  LDSM.16.M88.4 R60, [R188+0xc000] ;  /* 0x00c00000bc3c783b */ /* 0x000e6e0000000200 */
[C---:B------:R-:W-:Y:S08]  /*2b00*/  HMMA.16816.F32.BF16 R12, R56.reuse, R64, R12 ;  /* 0x00000040380c723c */ /* 0x040ff0000004180c */
[----:B------:R-:W-:Y:S01]  /*2b10*/  HMMA.16816.F32.BF16 R16, R56, R66, R16 ;  /* 0x000000423810723c */ /* 0x000fe20000041810 */
[----:B------:R-:W3:Y:S08]  /*2b20*/  LDSM.16.M88.4 R56, [R188+0xc800] ;  /* 0x00c80000bc38783b */ /* 0x000ef00000000200 */
[----:B------:R-:W-:Y:S01]  /*2b30*/  LDSM.16.M88.4 R64, [R191+0xc000] ;  /* 0x00c00000bf40783b */ /* 0x000fe20000000200 */
[C---:B-1----:R-:W-:Y:S08]  /*2b40*/  HMMA.16816.F32.BF16 R4, R52.reuse, R60, R4 ;  /* 0x0000003c3404723c */ /* 0x042ff00000041804 */
[C---:B------:R-:W-:Y:S01]  /*2b50*/  HMMA.16816.F32.BF16 R8, R52.reuse, R62, R8 ;  /* 0x0000003e3408723c */ /* 0x040fe20000041808 */
[----:B------:R-:W1:Y:S07]  /*2b60*/  LDSM.16.M88.4 R60, [R2] ;  /* 0x00000000023c783b */ /* 0x000e6e0000000200 */
[C---:B---3--:R-:W-:Y:S08]  /*2b70*/  HMMA.16816.F32.BF16 R12, R52.reuse, R56, R12 ;  /* 0x00000038340c723c */ /* 0x048ff0000004180c */
[----:B------:R-:W-:Y:S01]  /*2b80*/  HMMA.16816.F32.BF16 R16, R52, R58, R16 ;  /* 0x0000003a3410723c */ /* 0x000fe20000041810 */
[----:B------:R-:W3:Y:S08]  /*2b90*/  LDSM.16.M88.4 R52, [R191+0xc800] ;  /* 0x00c80000bf34783b */ /* 0x000ef00000000200 */
[----:B------:R-:W-:Y:S01]  /*2ba0*/  LDSM.16.M88.4 R56, [R187+0x2000] ;  /* 0x00200000bb38783b */ /* 0x000fe20000000200 */
[C---:B-1----:R-:W-:Y:S08]  /*2bb0*/  HMMA.16816.F32.BF16 R4, R60.reuse, R64, R4 ;  /* 0x000000403c04723c */ /* 0x042ff00000041804 */
[C---:B------:R-:W-:Y:S01]  /*2bc0*/  HMMA.16816.F32.BF16 R8, R60.reuse, R66, R8 ;  /* 0x000000423c08723c */ /* 0x040fe20000041808 */
[----:B------:R-:W1:Y:S07]  /*2bd0*/  LDSM.16.M88.4 R64, [R190+0xe000] ;  /* 0x00e00000be40783b */ /* 0x000e6e0000000200 */
[C---:B---3--:R-:W-:Y:S08]  /*2be0*/  HMMA.16816.F32.BF16 R12, R60.reuse, R52, R12 ;  /* 0x000000343c0c723c */ /* 0x048ff0000004180c */
[----:B------:R-:W-:Y:S01]  /*2bf0*/  HMMA.16816.F32.BF16 R16, R60, R54, R16 ;  /* 0x000000363c10723c */ /* 0x000fe20000041810 */
[----:B------:R-:W3:Y:S08]  /*2c00*/  LDSM.16.M88.4 R52, [R190+0xe800] ;  /* 0x00e80000be34783b */ /* 0x000ef00000000200 */
[----:B------:R4:W-:Y:S01]  /*2c10*/  LDSM.16.M88.4 R60, [R0+0x2000] ;  /* 0x00200000003c783b */ /* 0x0009e20000000200 */
[C---:B-1----:R-:W-:Y:S05]  /*2c20*/  HMMA.16816.F32.BF16 R4, R56.reuse, R64, R4 ;  /* 0x000000403804723c */ /* 0x042fea0000041804 */
[----:B----4-:R-:W-:Y:S03]  /*2c30*/  @P3 IMAD R0, R238, 0x40, R243 ;  /* 0x00000040ee003824 */ /* 0x010fe600078e02f3 */
[C---:B------:R-:W-:Y:S01]  /*2c40*/  HMMA.16816.F32.BF16 R8, R56.reuse, R66, R8 ;  /* 0x000000423808723c */ /* 0x040fe20000041808 */
[----:B------:R-:W1:Y:S02]  /*2c50*/  LDSM.16.M88.4 R64, [R189+0xe000] ;  /* 0x00e00000bd40783b */ /* 0x000e640000000200 */
[-C--:B------:R-:W-:Y:S05]  /*2c60*/  @P3 ISETP.GE.AND P1, PT, R0, R212.reuse, PT ;  /* 0x000000d40000320c */ /* 0x080fea0003f26270 */
[C---:B---3--:R-:W-:Y:S08]  /*2c70*/  HMMA.16816.F32.BF16 R12, R56.reuse, R52, R12 ;  /* 0x00000034380c723c */ /* 0x048ff0000004180c */
[----:B------:R-:W-:Y:S01]  /*2c80*/  HMMA.16816.F32.BF16 R16, R56, R54, R16 ;  /* 0x000000363810723c */ /* 0x000fe20000041810 */
[----:B------:R-:W3:Y:S08]  /*2c90*/  LDSM.16.M88.4 R52, [R189+0xe800] ;  /* 0x00e80000bd34783b */ /* 0x000ef00000000200 */
[----:B------:R4:W2:Y:S01]  /*2ca0*/  LDSM.16.M88.4 R56, [R3+0x2000] ;  /* 0x002000000338783b */ /* 0x0008a20000000200 */
[C---:B-1----:R-:W-:Y:S05]  /*2cb0*/  HMMA.16816.F32.BF16 R4, R60.reuse, R64, R4 ;  /* 0x000000403c04723c */ /* 0x042fea0000041804 */
[----:B----4-:R-:W-:Y:S03]  /*2cc0*/  FMUL.FTZ R3, R218, 1.4426950216293334961 ;  /* 0x3fb8aa3bda037820 */ /* 0x010fe60000410000 */
[C---:B------:R-:W-:Y:S01]  /*2cd0*/  HMMA.16816.F32.BF16 R8, R60.reuse, R66, R8 ;  /* 0x000000423c08723c */ /* 0x040fe20000041808 */
[----:B------:R-:W-:Y:S03]  /*2ce0*/  LDSM.16.M88.4 R64, [R191+0xe000] ;  /* 0x00e00000bf40783b */ /* 0x000fe60000000200 */
[----:B------:R-:W-:Y:S02]  /*2cf0*/  FSEL R3, R3, RZ, P0 ;  /* 0x000000ff03037208 */ /* 0x000fe40000000000 */
[C---:B------:R-:W-:Y:S02]  /*2d00*/  FSETP.NEU.FTZ.AND P0, PT, R219.reuse, -INF , PT ;  /* 0xff800000db00780b */ /* 0x040fe40003f1d000 */
[C---:B---3--:R-:W-:Y:S08]  /*2d10*/  HMMA.16816.F32.BF16 R12, R60.reuse, R52, R12 ;  /* 0x000000343c0c723c */ /* 0x048ff0000004180c */
[----:B------:R-:W-:Y:S01]  /*2d20*/  HMMA.16816.F32.BF16 R16, R60, R54, R16 ;  /* 0x000000363c10723c */ /* 0x000fe20000041810 */
[----:B------:R-:W1:Y:S07]  /*2d30*/  LDSM.16.M88.4 R52, [R188+0xe800] ;  /* 0x00e80000bc34783b */ /* 0x000e6e0000000200 */
[C---:B--2---:R-:W-:Y:S01]  /*2d40*/  HMMA.16816.F32.BF16 R4, R56.reuse, R100, R4 ;  /* 0x000000643804723c */ /* 0x044fe20000041804 */
[----:B------:R2:W3:Y:S07]  /*2d50*/  LDSM.16.M88.4 R60, [R2+0x2000] ;  /* 0x00200000023c783b */ /* 0x0004ee0000000200 */
[C---:B------:R-:W-:Y:S04]  /*2d60*/  HMMA.16816.F32.BF16 R8, R56.reuse, R102, R8 ;  /* 0x000000663808723c */ /* 0x040fe80000041808 */
[----:B--2---:R-:W-:Y:S04]  /*2d70*/  @P3 IADD3 R2, R0, 0x1, RZ ;  /* 0x0000000100023810 */ /* 0x004fe80007ffe0ff */
[-C--:B------:R-:W-:Y:S01]  /*2d80*/  @P3 ISETP.GE.AND P2, PT, R2, R212.reuse, PT ;  /* 0x000000d40200320c */ /* 0x080fe20003f46270 */
[----:B------:R-:W-:Y:S01]  /*2d90*/  FMUL.FTZ R2, R219, 1.4426950216293334961 ;  /* 0x3fb8aa3bdb027820 */ /* 0x000fe20000410000 */
[C---:B-1----:R-:W-:Y:S04]  /*2da0*/  HMMA.16816.F32.BF16 R12, R56.reuse, R52, R12 ;  /* 0x00000034380c723c */ /* 0x042fe8000004180c */
[----:B------:R-:W-:Y:S04]  /*2db0*/  FSEL R2, R2, RZ, P0 ;  /* 0x000000ff02027208 */ /* 0x000fe80000000000 */
[----:B------:R-:W-:Y:S01]  /*2dc0*/  HMMA.16816.F32.BF16 R16, R56, R54, R16 ;  /* 0x000000363810723c */ /* 0x000fe20000041810 */
[----:B------:R-:W1:Y:S06]  /*2dd0*/  LDSM.16.M88.4 R52, [R191+0xe800] ;  /* 0x00e80000bf34783b */ /* 0x000e6c0000000200 */
[----:B------:R-:W-:Y:S01]  /*2de0*/  IMAD R56, R213, 0x4, R171 ;  /* 0x00000004d5387824 */ /* 0x000fe200078e02ab */
[C---:B---3--:R-:W-:Y:S05]  /*2df0*/  HMMA.16816.F32.BF16 R4, R60.reuse, R64, R4 ;  /* 0x000000403c04723c */ /* 0x048fea0000041804 */
[----:B------:R-:W-:Y:S02]  /*2e00*/  IMAD.WIDE.U32 R56, R56, -0x326172a9, RZ ;  /* 0xcd9e8d5738387825 */ /* 0x000fe400078e00ff */
[----:B------:R-:W-:Y:S01]  /*2e10*/  IADD3 R65, R240, -0x255992d5, RZ ;  /* 0xdaa66d2bf0417810 */ /* 0x000fe20007ffe0ff */
[C---:B------:R-:W-:Y:S04]  /*2e20*/  HMMA.16816.F32.BF16 R8, R60.reuse, R66, R8 ;  /* 0x000000423c08723c */ /* 0x040fe80000041808 */
[----:B------:R-:W-:Y:S11]  /*2e30*/  IADD3 R64, R241, 0x32370b8f, RZ ;  /* 0x32370b8ff1407810 */ /* 0x000ff60007ffe0ff */
[----:B------:R-:W-:Y:S01]  /*2e40*/  @!UPT UIADD3 URZ, URZ, URZ, URZ ;  /* 0x0000003f3f3ff290 */ /* 0x000fe2000fffe03f */
[----:B------:R-:W-:Y:S02]  /*2e50*/  @P3 FSEL R5, R5, -INF , !P2 ;  /* 0xff80000005053808 */ /* 0x000fe40005000000 */
[----:B------:R-:W-:Y:S02]  /*2e60*/  @P3 FSEL R4, R4, -INF , !P1 ;  /* 0xff80000004043808 */ /* 0x000fe40004800000 */
[----:B------:R-:W-:Y:S01]  /*2e70*/  @P3 FSEL R6, R6, -INF , !P1 ;  /* 0xff80000006063808 */ /* 0x000fe20004800000 */
[--C-:B------:R-:W-:Y:S01]  /*2e80*/  FFMA.FTZ R5, R5, c[0x0][0x23c], -R3.reuse ;  /* 0x00008f0005057a23 */ /* 0x100fe20000010803 */
[----:B------:R-:W-:Y:S01]  /*2e90*/  @P3 FSEL R7, R7, -INF , !P2 ;  /* 0xff80000007073808 */ /* 0x000fe20005000000 */
[----:B------:R-:W-:Y:S01]  /*2ea0*/  FFMA.FTZ R4, R4, c[0x0][0x23c], -R3 ;  /* 0x00008f0004047a23 */ /* 0x000fe20000010803 */
[C---:B-1----:R-:W-:Y:S01]  /*2eb0*/  HMMA.16816.F32.BF16 R12, R60.reuse, R52, R12 ;  /* 0x000000343c0c723c */ /* 0x042fe2000004180c */
[----:B------:R1:W-:Y:S02]  /*2ec0*/  MUFU.EX2 R103, R5 ;  /* 0x0000000500677308 */ /* 0x0003e40000000800 */
[--C-:B------:R-:W-:Y:S02]  /*2ed0*/  FFMA.FTZ R6, R6, c[0x0][0x23c], -R2.reuse ;  /* 0x00008f0006067a23 */ /* 0x100fe40000010802 */
[--C-:B------:R-:W-:Y:S03]  /*2ee0*/  FFMA.FTZ R101, R7, c[0x0][0x23c], -R2.reuse ;  /* 0x00008f0007657a23 */ /* 0x100fe60000010802 */
[----:B------:R-:W-:Y:S03]  /*2ef0*/  HMMA.16816.F32.BF16 R16, R60, R54, R16 ;  /* 0x000000363c10723c */ /* 0x000fe60000041810 */
[----:B------:R2:W3:Y:S04]  /*2f00*/  MUFU.EX2 R168, R4 ;  /* 0x0000000400a87308 */ /* 0x0004e80000000800 */
[----:B------:R-:W-:Y:S05]  /*2f10*/  IMAD.MOV.U32 R63, RZ, RZ, c[0x0][0x22c] ;  /* 0x00008b00ff3f7624 */ /* 0x000fea00078e00ff */
[----:B------:R-:W-:Y:S01]  /*2f20*/  IMAD R63, R63, c[0x0][0x1c0], RZ ;  /* 0x000070003f3f7a24 */ /* 0x000fe200078e02ff */
[----:B------:R4:W3:Y:S03]  /*2f30*/  MUFU.EX2 R102, R6 ;  /* 0x0000000600667308 */ /* 0x0008e60000000800 */
[----:B------:R-:W-:Y:S01]  /*2f40*/  IMAD.U32 R63, R63, -0x40, RZ ;  /* 0xffffffc03f3f7824 */ /* 0x000fe200078e00ff */
[----:B-1----:R-:W-:Y:S04]  /*2f50*/  @P3 IADD3 R5, R0, 0x8, RZ ;  /* 0x0000000800053810 */ /* 0x002fe80007ffe0ff */
[----:B------:R-:W-:Y:S02]  /*2f60*/  @P3 ISETP.GE.AND P0, PT, R5, R212, PT ;  /* 0x000000d40500320c */ /* 0x000fe40003f06270 */
[----:B------:R-:W1:Y:S02]  /*2f70*/  MUFU.EX2 R101, R101 ;  /* 0x0000006500657308 */ /* 0x000e640000000800 */
[----:B------:R-:W-:Y:S02]  /*2f80*/  @P3 FSEL R8, R8, -INF , !P0 ;  /* 0xff80000008083808 */ /* 0x000fe40004000000 */
[----:B------:R-:W-:Y:S01]  /*2f90*/  @P3 FSEL R10, R10, -INF , !P0 ;  /* 0xff8000000a0a3808 */ /* 0x000fe20004000000 */
[----:B--2---:R-:W-:Y:S01]  /*2fa0*/  IMAD R4, R238, 0x2, R169 ;  /* 0x00000002ee047824 */ /* 0x004fe200078e02a9 */
[----:B------:R-:W-:Y:S01]  /*2fb0*/  IADD3 R169, R241, -0x4498517b, RZ ;  /* 0xbb67ae85f1a97810 */ /* 0x000fe20007ffe0ff */
[----:B------:R-:W-:Y:S02]  /*2fc0*/  FFMA.FTZ R8, R8, c[0x0][0x23c], -R3 ;  /* 0x00008f0008087a23 */ /* 0x000fe40000010803 */
[----:B------:R-:W-:Y:S01]  /*2fd0*/  FFMA.FTZ R10, R10, c[0x0][0x23c], -R2 ;  /* 0x00008f000a0a7a23 */ /* 0x000fe20000010802 */
[----:B------:R-:W-:Y:S01]  /*2fe0*/  LOP3.LUT R4, R229, R241, R4, 0x96, !PT ;  /* 0x000000f1e5047212 */ /* 0x000fe200078e9604 */
[----:B------:R2:W-:Y:S01]  /*2ff0*/  MUFU.EX2 R100, R8 ;  /* 0x0000000800647308 */ /* 0x0005e20000000800 */
[----:B----4-:R-:W-:Y:S03]  /*3000*/  LOP3.LUT R6, R57, R244, R240, 0x96, !PT ;  /* 0x000000f439067212 */ /* 0x010fe600078e96f0 */
[----:B------:R-:W-:Y:S04]  /*3010*/  IMAD.WIDE.U32 R4, R4, -0x326172a9, RZ ;  /* 0xcd9e8d5704047825 */ /* 0x000fe800078e00ff */
[----:B------:R-:W-:Y:S01]  /*3020*/  IMAD.WIDE.U32 R6, R6, -0x2daee0ad, RZ ;  /* 0xd2511f5306067825 */ /* 0x000fe200078e00ff */
[----:B------:R-:W-:Y:S01]  /*3030*/  LOP3.LUT R58, R5, R56, R170, 0x96, !PT ;  /* 0x00000038053a7212 */ /* 0x000fe200078e96aa */
[----:B------:R4:W-:Y:S01]  /*3040*/  MUFU.EX2 R66, R10 ;  /* 0x0000000a00427308 */ /* 0x0009e20000000800 */
[----:B------:R-:W-:Y:S02]  /*3050*/  @P3 IADD3 R5, R0, 0x9, RZ ;  /* 0x0000000900053810 */ /* 0x000fe40007ffe0ff */
[----:B------:R-:W-:Y:S01]  /*3060*/  LOP3.LUT R56, R7, R228, R169, 0x96, !PT ;  /* 0x000000e407387212 */ /* 0x000fe200078e96a9 */
[----:B------:R-:W-:Y:S01]  /*3070*/  IMAD.WIDE.U32 R58, R58, -0x2daee0ad, RZ ;  /* 0xd2511f533a3a7825 */ /* 0x000fe200078e00ff */
[----:B------:R-:W-:Y:S02]  /*3080*/  IADD3 R170, R241, 0x76cf5d0a, RZ ;  /* 0x76cf5d0af1aa7810 */ /* 0x000fe40007ffe0ff */
[----:B------:R-:W-:Y:S01]  /*3090*/  IADD3 R169, R240, 0x3c6ef372, RZ ;  /* 0x3c6ef372f0a97810 */ /* 0x000fe20007ffe0ff */
[----:B------:R-:W-:Y:S01]  /*30a0*/  IMAD.WIDE.U32 R56, R56, -0x326172a9, RZ ;  /* 0xcd9e8d5738387825 */ /* 0x000fe200078e00ff */
[----:B------:R-:W-:Y:S02]  /*30b0*/  @P3 ISETP.GE.AND P1, PT, R5, R212, PT ;  /* 0x000000d40500320c */ /* 0x000fe40003f26270 */
[----:B------:R-:W-:Y:S02]  /*30c0*/  LOP3.LUT R6, R59, R6, R170, 0x96, !PT ;  /* 0x000000063b067212 */ /* 0x000fe400078e96aa */
[----:B------:R-:W-:Y:S02]  /*30d0*/  @P3 FSEL R9, R9, -INF , !P1 ;  /* 0xff80000009093808 */ /* 0x000fe40004800000 */
[----:B--2---:R-:W-:Y:S01]  /*30e0*/  LOP3.LUT R8, R57, R4, R169, 0x96, !PT ;  /* 0x0000000439087212 */ /* 0x004fe200078e96a9 */
[----:B------:R-:W-:Y:S01]  /*30f0*/  IMAD.WIDE.U32 R6, R6, -0x326172a9, RZ ;  /* 0xcd9e8d5706067825 */ /* 0x000fe200078e00ff */
[----:B------:R-:W-:Y:S02]  /*3100*/  @P3 FSEL R11, R11, -INF , !P1 ;  /* 0xff8000000b0b3808 */ /* 0x000fe40004800000 */
[----:B------:R-:W-:Y:S01]  /*3110*/  IADD3 R169, R241, 0x646e171e, RZ ;  /* 0x646e171ef1a97810 */ /* 0x000fe20007ffe0ff */
[----:B------:R-:W-:Y:S01]  /*3120*/  FFMA.FTZ R67, R9, c[0x0][0x23c], -R3 ;  /* 0x00008f0009437a23 */ /* 0x000fe20000010803 */
[----:B------:R-:W-:Y:S01]  /*3130*/  LOP3.LUT R52, R7, R56, R65, 0x96, !PT ;  /* 0x0000003807347212 */ /* 0x000fe200078e9641 */
[----:B------:R-:W-:Y:S01]  /*3140*/  IMAD.WIDE.U32 R8, R8, -0x2daee0ad, RZ ;  /* 0xd2511f5308087825 */ /* 0x000fe200078e00ff */
[----:B------:R-:W-:Y:S02]  /*3150*/  IADD3 R65, R241, -0x126145ec, RZ ;  /* 0xed9eba14f1417810 */ /* 0x000fe40007ffe0ff */
[----:B------:R-:W-:Y:S01]  /*3160*/  @P3 IADD3 R7, R0, 0x10, RZ ;  /* 0x0000001000073810 */ /* 0x000fe20007ffe0ff */
[----:B------:R-:W-:Y:S01]  /*3170*/  IMAD.WIDE.U32 R52, R52, -0x2daee0ad, RZ ;  /* 0xd2511f5334347825 */ /* 0x000fe200078e00ff */
[----:B------:R-:W-:Y:S01]  /*3180*/  LOP3.LUT R4, R9, R58, R64, 0x96, !PT ;  /* 0x0000003a09047212 */ /* 0x000fe200078e9640 */
[----:B------:R-:W2:Y:S01]  /*3190*/  MUFU.EX2 R67, R67 ;  /* 0x0000004300437308 */ /* 0x000ea20000000800 */
[----:B------:R-:W-:Y:S02]  /*31a0*/  IADD3 R64, R240, 0x78dde6e4, RZ ;  /* 0x78dde6e4f0407810 */ /* 0x000fe40007ffe0ff */
[----:B----4-:R-:W-:Y:S01]  /*31b0*/  LOP3.LUT R10, R53, R8, R65, 0x96, !PT ;  /* 0x00000008350a7212 */ /* 0x010fe200078e9641 */
[----:B------:R-:W-:Y:S01]  /*31c0*/  IMAD.WIDE.U32 R4, R4, -0x326172a9, RZ ;  /* 0xcd9e8d5704047825 */ /* 0x000fe200078e00ff */
[----:B------:R-:W-:Y:S02]  /*31d0*/  @P3 ISETP.GE.AND P0, PT, R7, R212, PT ;  /* 0x000000d40700320c */ /* 0x000fe40003f06270 */
[----:B------:R-:W-:Y:S01]  /*31e0*/  @P3 IADD3 R7, R0, 0x18, RZ ;  /* 0x0000001800073810 */ /* 0x000fe20007ffe0ff */
[----:B------:R-:W-:Y:S01]  /*31f0*/  FFMA.FTZ R65, R11, c[0x0][0x23c], -R2 ;  /* 0x00008f000b417a23 */ /* 0x000fe20000010802 */
[----:B------:R-:W-:Y:S01]  /*3200*/  LOP3.LUT R8, R5, R6, R64, 0x96, !PT ;  /* 0x0000000605087212 */ /* 0x000fe200078e9640 */
[----:B------:R-:W-:Y:S01]  /*3210*/  IMAD.WIDE.U32 R10, R10, -0x326172a9, RZ ;  /* 0xcd9e8d570a0a7825 */ /* 0x000fe200078e00ff */
[----:B------:R-:W-:Y:S02]  /*3220*/  @P3 IADD3 R5, R0, 0x11, RZ ;  /* 0x0000001100053810 */ /* 0x000fe40007ffe0ff */
[----:B------:R-:W-:Y:S01]  /*3230*/  IADD3 R64, R240, 0x1715609d, RZ ;  /* 0x1715609df0407810 */ /* 0x000fe20007ffe0ff */
[----:B------:R-:W-:Y:S01]  /*3240*/  IMAD.WIDE.U32 R8, R8, -0x2daee0ad, RZ ;  /* 0xd2511f5308087825 */ /* 0x000fe200078e00ff */
[----:B------:R-:W-:Y:S01]  /*3250*/  @P3 ISETP.GE.AND P1, PT, R5, R212, PT ;  /* 0x000000d40500320c */ /* 0x000fe20003f26270 */
[----:B------:R-:W4:Y:S01]  /*3260*/  MUFU.EX2 R65, R65 ;  /* 0x0000004100417308 */ /* 0x000f220000000800 */
[----:B------:R-:W-:Y:S02]  /*3270*/  @P3 FSEL R12, R12, -INF , !P0 ;  /* 0xff8000000c0c3808 */ /* 0x000fe40004000000 */
[----:B------:R-:W-:Y:S02]  /*3280*/  @P3 FSEL R13, R13, -INF , !P1 ;  /* 0xff8000000d0d3808 */ /* 0x000fe40004800000 */
[----:B------:R-:W-:Y:S01]  /*3290*/  LOP3.LUT R6, R11, R4, R64, 0x96, !PT ;  /* 0x000000040b067212 */ /* 0x000fe200078e9640 */
[--C-:B------:R-:W-:Y:S01]  /*32a0*/  FFMA.FTZ R12, R12, c[0x0][0x23c], -R3.reuse ;  /* 0x00008f000c0c7a23 */ /* 0x100fe20000010803 */
[----:B------:R-:W-:Y:S01]  /*32b0*/  IADD3 R64, R241, -0x56f99767, RZ ;  /* 0xa9066899f1407810 */ /* 0x000fe20007ffe0ff */
[--C-:B------:R-:W-:Y:S01]  /*32c0*/  FFMA.FTZ R13, R13, c[0x0][0x23c], -R3.reuse ;  /* 0x00008f000d0d7a23 */ /* 0x100fe20000010803 */
[----:B------:R-:W-:Y:S02]  /*32d0*/  @P3 IADD3 R0, R0, 0x19, RZ ;  /* 0x0000001900003810 */ /* 0x000fe40007ffe0ff */
[----:B------:R-:W-:Y:S01]  /*32e0*/  LOP3.LUT R4, R9, R52, R64, 0x96, !PT ;  /* 0x0000003409047212 */ /* 0x000fe200078e9640 */
[----:B------:R1:W1:Y:S01]  /*32f0*/  MUFU.EX2 R62, R13 ;  /* 0x0000000d003e7308 */ /* 0x0002620000000800 */
[----:B------:R-:W-:Y:S02]  /*3300*/  IADD3 R56, R240, -0x4ab325aa, RZ ;  /* 0xb54cda56f0387810 */ /* 0x000fe40007ffe0ff */
[-C--:B------:R-:W-:Y:S01]  /*3310*/  @P3 ISETP.GE.AND P6, PT, R7, R212.reuse, PT ;  /* 0x000000d40700320c */ /* 0x080fe20003fc6270 */
[----:B------:R-:W-:Y:S01]  /*3320*/  IMAD.WIDE.U32 R4, R4, -0x326172a9, RZ ;  /* 0xcd9e8d5704047825 */ /* 0x000fe200078e00ff */
[----:B------:R-:W-:Y:S02]  /*3330*/  @P3 ISETP.GE.AND P5, PT, R0, R212, PT ;  /* 0x000000d40000320c */ /* 0x000fe40003fa6270 */
[----:B------:R-:W-:Y:S01]  /*3340*/  @P3 FSEL R16, R16, -INF , !P6 ;  /* 0xff80000010103808 */ /* 0x000fe20007000000 */
[----:B------:R-:W-:Y:S01]  /*3350*/  IMAD.WIDE.U32 R6, R6, -0x2daee0ad, RZ ;  /* 0xd2511f5306067825 */ /* 0x000fe200078e00ff */
[----:B------:R-:W-:Y:S01]  /*3360*/  LOP3.LUT R0, R5, R10, R56, 0x96, !PT ;  /* 0x0000000a05007212 */ /* 0x000fe200078e9638 */
[----:B------:R2:W2:Y:S01]  /*3370*/  MUFU.EX2 R64, R12 ;  /* 0x0000000c00407308 */ /* 0x0004a20000000800 */
[----:B------:R-:W-:Y:S01]  /*3380*/  SHF.R.U32.HI R10, RZ, 0x10, R4 ;  /* 0x00000010ff0a7819 */ /* 0x000fe20000011604 */
[----:B------:R-:W-:Y:S01]  /*3390*/  FFMA.FTZ R16, R16, c[0x0][0x23c], -R3 ;  /* 0x00008f0010107a23 */ /* 0x000fe20000010803 */
[----:B------:R-:W-:Y:S02]  /*33a0*/  LOP3.LUT R52, R6, 0xffff, RZ, 0xc0, !PT ;  /* 0x0000ffff06347812 */ /* 0x000fe400078ec0ff */
[----:B------:R-:W-:Y:S02]  /*33b0*/  LOP3.LUT R8, R7, R8, R169, 0x96, !PT ;  /* 0x0000000807087212 */ /* 0x000fe400078e96a9 */
[----:B------:R-:W-:Y:S02]  /*33c0*/  LOP3.LUT R7, R4, 0xffff, RZ, 0xc0, !PT ;  /* 0x0000ffff04077812 */ /* 0x000fe400078ec0ff */
[----:B------:R-:W-:Y:S01]  /*33d0*/  @P3 FSEL R17, R17, -INF , !P5 ;  /* 0xff80000011113808 */ /* 0x000fe20006800000 */
[----:B------:R-:W-:Y:S01]  /*33e0*/  MUFU.EX2 R59, R16 ;  /* 0x00000010003b7308 */ /* 0x000fe20000000800 */
[--C-:B------:R-:W-:Y:S02]  /*33f0*/  SHF.R.U32.HI R53, RZ, 0x10, R6.reuse ;  /* 0x00000010ff357819 */ /* 0x100fe40000011606 */
[----:B------:R-:W-:Y:S01]  /*3400*/  SHF.R.U32.HI R11, RZ, 0x18, R6 ;  /* 0x00000018ff0b7819 */ /* 0x000fe20000011606 */
[----:B------:R-:W-:Y:S01]  /*3410*/  FFMA.FTZ R3, R17, c[0x0][0x23c], -R3 ;  /* 0x00008f0011037a23 */ /* 0x000fe20000010803 */
[----:B-1----:R-:W-:Y:S02]  /*3420*/  SHF.R.U32.HI R13, RZ, 0x18, R4 ;  /* 0x00000018ff0d7819 */ /* 0x002fe40000011604 */
[----:B------:R-:W-:Y:S02]  /*3430*/  LOP3.LUT R9, R6, 0xff, RZ, 0xc0, !PT ;  /* 0x000000ff06097812 */ /* 0x000fe400078ec0ff */
[----:B------:R-:W-:Y:S01]  /*3440*/  @P3 FSEL R15, R15, -INF , !P1 ;  /* 0xff8000000f0f3808 */ /* 0x000fe20004800000 */
[----:B------:R1:W-:Y:S01]  /*3450*/  MUFU.EX2 R58, R3 ;  /* 0x00000003003a7308 */ /* 0x0003e20000000800 */
[----:B------:R-:W-:Y:S02]  /*3460*/  LOP3.LUT R6, R0, 0xff, RZ, 0xc0, !PT ;  /* 0x000000ff00067812 */ /* 0x000fe400078ec0ff */
[----:B------:R-:W-:Y:S01]  /*3470*/  @P3 FSEL R19, R19, -INF , !P5 ;  /* 0xff80000013133808 */ /* 0x000fe20006800000 */
[----:B------:R-:W-:Y:S01]  /*3480*/  FFMA.FTZ R15, R15, c[0x0][0x23c], -R2 ;  /* 0x00008f000f0f7a23 */ /* 0x000fe20000010802 */
[----:B--2---:R-:W-:Y:S02]  /*3490*/  LOP3.LUT R12, R4, 0xff, RZ, 0xc0, !PT ;  /* 0x000000ff040c7812 */ /* 0x004fe400078ec0ff */
[----:B------:R-:W-:Y:S02]  /*34a0*/  LOP3.LUT R4, R0, 0xffff, RZ, 0xc0, !PT ;  /* 0x0000ffff00047812 */ /* 0x000fe400078ec0ff */
[----:B------:R-:W-:Y:S01]  /*34b0*/  @P3 FSEL R18, R18, -INF , !P6 ;  /* 0xff80000012123808 */ /* 0x000fe20007000000 */
[----:B------:R-:W-:Y:S01]  /*34c0*/  MUFU.EX2 R60, R15 ;  /* 0x0000000f003c7308 */ /* 0x000fe20000000800 */
[----:B------:R-:W-:Y:S02]  /*34d0*/  SHF.R.U32.HI R4, RZ, 0x8, R4 ;  /* 0x00000008ff047819 */ /* 0x000fe40000011604 */
[----:B------:R-:W-:Y:S01]  /*34e0*/  @P3 FSEL R14, R14, -INF , !P0 ;  /* 0xff8000000e0e3808 */ /* 0x000fe20004000000 */
[--C-:B------:R-:W-:Y:S01]  /*34f0*/  FFMA.FTZ R18, R18, c[0x0][0x23c], -R2.reuse ;  /* 0x00008f0012127a23 */ /* 0x100fe20000010802 */
[----:B------:R-:W-:Y:S02]  /*3500*/  LOP3.LUT R4, R4, 0xffff, RZ, 0xc0, !PT ;  /* 0x0000ffff04047812 */ /* 0x000fe400078ec0ff */
[----:B------:R-:W-:Y:S01]  /*3510*/  ISETP.LE.U32.AND P2, PT, R6, UR6, PT ;  /* 0x0000000606007c0c */ /* 0x000fe2000bf43070 */
[--C-:B------:R-:W-:Y:S01]  /*3520*/  FFMA.FTZ R14, R14, c[0x0][0x23c], -R2.reuse ;  /* 0x00008f000e0e7a23 */ /* 0x100fe20000010802 */
[----:B------:R-:W-:Y:S01]  /*3530*/  ISETP.LE.U32.AND P1, PT, R4, UR6, PT ;  /* 0x0000000604007c0c */ /* 0x000fe2000bf23070 */
[----:B------:R-:W-:Y:S01]  /*3540*/  FFMA.FTZ R2, R19, c[0x0][0x23c], -R2 ;  /* 0x00008f0013027a23 */ /* 0x000fe20000010802 */
[--C-:B------:R-:W-:Y:S01]  /*3550*/  SHF.R.U32.HI R4, RZ, 0x18, R0.reuse ;  /* 0x00000018ff047819 */ /* 0x100fe20000011600 */
[----:B------:R-:W2:Y:S01]  /*3560*/  MUFU.EX2 R61, R14 ;  /* 0x0000000e003d7308 */ /* 0x000ea20000000800 */
[----:B------:R-:W-:Y:S02]  /*3570*/  SHF.R.U32.HI R5, RZ, 0x10, R0 ;  /* 0x00000010ff057819 */ /* 0x000fe40000011600 */
[----:B------:R-:W-:Y:S02]  /*3580*/  SHF.R.U32.HI R0, RZ, 0x8, R7 ;  /* 0x00000008ff007819 */ /* 0x000fe40000011607 */
[----:B------:R-:W-:Y:S02]  /*3590*/  LOP3.LUT R5, R5, 0xff, RZ, 0xc0, !PT ;  /* 0x000000ff05057812 */ /* 0x000fe400078ec0ff */
[----:B------:R-:W-:Y:S01]  /*35a0*/  LOP3.LUT R0, R0, 0xffff, RZ, 0xc0, !PT ;  /* 0x0000ffff00007812 */ /* 0x000fe200078ec0ff */
[----:B---3--:R-:W-:Y:S01]  /*35b0*/  @!P2 FADD.FTZ R168, -R168, -RZ ;  /* 0x800000ffa8a8a221 */ /* 0x008fe20000010100 */
[----:B------:R-:W-:Y:S01]  /*35c0*/  ISETP.LE.U32.AND P6, PT, R5, UR6, PT ;  /* 0x0000000605007c0c */ /* 0x000fe2000bfc3070 */
[----:B------:R3:W-:Y:S01]  /*35d0*/  MUFU.EX2 R56, R2 ;  /* 0x0000000200387308 */ /* 0x0007e20000000800 */
[----:B------:R-:W-:Y:S01]  /*35e0*/  ISETP.LE.U32.AND P5, PT, R4, UR6, PT ;  /* 0x0000000604007c0c */ /* 0x000fe2000bfa3070 */
[----:B------:R-:W-:Y:S01]  /*35f0*/  @!P1 FADD.FTZ R103, -R103, -RZ ;  /* 0x800000ff67679221 */ /* 0x000fe20000010100 */
[----:B------:R-:W-:Y:S02]  /*3600*/  ISETP.LE.U32.AND P1, PT, R0, UR6, PT ;  /* 0x0000000600007c0c */ /* 0x000fe4000bf23070 */
[----:B------:R-:W-:Y:S02]  /*3610*/  LOP3.LUT R0, R8, 0xffff, RZ, 0xc0, !PT ;  /* 0x0000ffff08007812 */ /* 0x000fe400078ec0ff */
[----:B------:R-:W-:Y:S02]  /*3620*/  ISETP.LE.U32.AND P2, PT, R12, UR6, PT ;  /* 0x000000060c007c0c */ /* 0x000fe4000bf43070 */
[----:B------:R-:W-:Y:S01]  /*3630*/  SHF.R.U32.HI R0, RZ, 0x8, R0 ;  /* 0x00000008ff007819 */ /* 0x000fe20000011600 */
[----:B------:R-:W2:Y:S01]  /*3640*/  MUFU.EX2 R57, R18 ;  /* 0x0000001200397308 */ /* 0x000ea20000000800 */
[----:B-1----:R-:W-:Y:S01]  /*3650*/  LOP3.LUT R3, R10, 0xff, RZ, 0xc0, !PT ;  /* 0x000000ff0a037812 */ /* 0x002fe200078ec0ff */
[----:B------:R-:W-:Y:S01]  /*3660*/  @!P6 FADD.FTZ R102, -R102, -RZ ;  /* 0x800000ff6666e221 */ /* 0x000fe20000010100 */
[----:B------:R-:W-:Y:S01]  /*3670*/  LOP3.LUT R0, R0, 0xffff, RZ, 0xc0, !PT ;  /* 0x0000ffff00007812 */ /* 0x000fe200078ec0ff */
[----:B------:R-:W-:Y:S01]  /*3680*/  @!P5 FADD.FTZ R101, -R101, -RZ ;  /* 0x800000ff6565d221 */ /* 0x000fe20000010100 */
[----:B------:R-:W-:Y:S01]  /*3690*/  ISETP.LE.U32.AND P6, PT, R13, UR6, PT ;  /* 0x000000060d007c0c */ /* 0x000fe2000bfc3070 */
[----:B------:R-:W-:Y:S01]  /*36a0*/  @!P1 FADD.FTZ R67, -R67, -RZ ;  /* 0x800000ff43439221 */ /* 0x000fe20000010100 */
[----:B------:R-:W-:Y:S02]  /*36b0*/  ISETP.LE.U32.AND P1, PT, R0, UR6, PT ;  /* 0x0000000600007c0c */ /* 0x000fe4000bf23070 */
[----:B------:R-:W-:Y:S01]  /*36c0*/  ISETP.LE.U32.AND P5, PT, R3, UR6, PT ;  /* 0x0000000603007c0c */ /* 0x000fe2000bfa3070 */
[----:B------:R-:W-:Y:S01]  /*36d0*/  @!P2 FADD.FTZ R100, -R100, -RZ ;  /* 0x800000ff6464a221 */ /* 0x000fe20000010100 */
[----:B------:R-:W-:Y:S02]  /*36e0*/  LOP3.LUT R3, R8, 0xff, RZ, 0xc0, !PT ;  /* 0x000000ff08037812 */ /* 0x000fe400078ec0ff */
[----:B------:R-:W-:Y:S02]  /*36f0*/  SHF.R.U32.HI R0, RZ, 0x8, R52 ;  /* 0x00000008ff007819 */ /* 0x000fe40000011634 */
[----:B------:R-:W-:Y:S02]  /*3700*/  ISETP.LE.U32.AND P2, PT, R3, UR6, PT ;  /* 0x0000000603007c0c */ /* 0x000fe4000bf43070 */
[--C-:B------:R-:W-:Y:S01]  /*3710*/  SHF.R.U32.HI R3, RZ, 0x10, R8.reuse ;  /* 0x00000010ff037819 */ /* 0x100fe20000011608 */
[----:B----4-:R-:W-:Y:S01]  /*3720*/  @!P6 FADD.FTZ R65, -R65, -RZ ;  /* 0x800000ff4141e221 */ /* 0x010fe20000010100 */
[----:B---3--:R-:W-:Y:S01]  /*3730*/  LOP3.LUT R2, R53, 0xff, RZ, 0xc0, !PT ;  /* 0x000000ff35027812 */ /* 0x008fe200078ec0ff */
[----:B------:R-:W-:Y:S01]  /*3740*/  @!P1 FADD.FTZ R62, -R62, -RZ ;  /* 0x800000ff3e3e9221 */ /* 0x000fe20000010100 */
[----:B------:R-:W-:Y:S01]  /*3750*/  LOP3.LUT R3, R3, 0xff, RZ, 0xc0, !PT ;  /* 0x000000ff03037812 */ /* 0x000fe200078ec0ff */
[----:B------:R-:W-:Y:S01]  /*3760*/  @!P5 FADD.FTZ R66, -R66, -RZ ;  /* 0x800000ff4242d221 */ /* 0x000fe20000010100 */
[----:B------:R-:W-:Y:S02]  /*3770*/  LOP3.LUT R0, R0, 0xffff, RZ, 0xc0, !PT ;  /* 0x0000ffff00007812 */ /* 0x000fe400078ec0ff */
[----:B------:R-:W-:Y:S02]  /*3780*/  ISETP.LE.U32.AND P6, PT, R3, UR6, PT ;  /* 0x0000000603007c0c */ /* 0x000fe4000bfc3070 */
[----:B------:R-:W-:Y:S01]  /*3790*/  F2FP.RELU.BF16.PACK_AB R3, R103, R168 ;  /* 0x000000a86703723e */ /* 0x000fe200000018ff */
[----:B------:R-:W-:Y:S01]  /*37a0*/  @!P2 FADD.FTZ R64, -R64, -RZ ;  /* 0x800000ff4040a221 */ /* 0x000fe20000010100 */
[----:B------:R-:W-:Y:S02]  /*37b0*/  ISETP.LE.U32.AND P1, PT, R2, UR6, PT ;  /* 0x0000000602007c0c */ /* 0x000fe4000bf23070 */
[----:B------:R-:W-:Y:S01]  /*37c0*/  F2FP.RELU.BF16.PACK_AB R2, R101, R102 ;  /* 0x000000666502723e */ /* 0x000fe200000018ff */
[----:B------:R1:W-:Y:S01]  /*37d0*/  STS [R222+0x12000], R3 ;  /* 0x01200003de007388 */ /* 0x0003e20000000800 */
[----:B------:R-:W-:Y:S02]  /*37e0*/  ISETP.LE.U32.AND P2, PT, R0, UR6, PT ;  /* 0x0000000600007c0c */ /* 0x000fe4000bf43070 */
[----:B------:R-:W-:Y:S01]  /*37f0*/  F2FP.RELU.BF16.PACK_AB R0, R67, R100 ;  /* 0x000000644300723e */ /* 0x000fe200000018ff */
[----:B------:R3:W-:Y:S01]  /*3800*/  STS [R222+0x12400], R2 ;  /* 0x01240002de007388 */ /* 0x0007e20000000800 */
[----:B------:R-:W-:Y:S01]  /*3810*/  SHF.R.U32.HI R8, RZ, 0x18, R8 ;  /* 0x00000018ff087819 */ /* 0x000fe20000011608 */
[----:B--2---:R-:W-:Y:S01]  /*3820*/  @!P6 FADD.FTZ R61, -R61, -RZ ;  /* 0x800000ff3d3de221 */ /* 0x004fe20000010100 */
[----:B------:R-:W-:Y:S01]  /*3830*/  ISETP.LE.U32.AND P0, PT, R11, UR6, PT ;  /* 0x000000060b007c0c */ /* 0x000fe2000bf03070 */
[----:B------:R2:W-:Y:S01]  /*3840*/  STS [R225+0x12000], R0 ;  /* 0x01200000e1007388 */ /* 0x0005e20000000800 */
[----:B------:R-:W-:Y:S01]  /*3850*/  ISETP.LE.U32.AND P5, PT, R8, UR6, PT ;  /* 0x0000000608007c0c */ /* 0x000fe2000bfa3070 */
[----:B------:R-:W-:Y:S01]  /*3860*/  @!P1 FADD.FTZ R57, -R57, -RZ ;  /* 0x800000ff39399221 */ /* 0x000fe20000010100 */
[----:B------:R-:W-:Y:S02]  /*3870*/  ISETP.LE.U32.AND P4, PT, R9, UR6, PT ;  /* 0x0000000609007c0c */ /* 0x000fe4000bf83070 */
[----:B------:R-:W-:Y:S01]  /*3880*/  F2FP.RELU.BF16.PACK_AB R5, R65, R66 ;  /* 0x000000424105723e */ /* 0x000fe200000018ff */
[----:B------:R-:W-:Y:S01]  /*3890*/  @!P2 FADD.FTZ R58, -R58, -RZ ;  /* 0x800000ff3a3aa221 */ /* 0x000fe20000010100 */
[----:B------:R-:W-:Y:S02]  /*38a0*/  F2FP.RELU.BF16.PACK_AB R4, R62, R64 ;  /* 0x000000403e04723e */ /* 0x000fe400000018ff */
[----:B------:R-:W-:Y:S01]  /*38b0*/  FSETP.GE.FTZ.AND P1, PT, R103, RZ, PT ;  /* 0x000000ff6700720b */ /* 0x000fe20003f36000 */
[----:B------:R-:W-:Y:S01]  /*38c0*/  STS [R225+0x12400], R5 ;  /* 0x01240005e1007388 */ /* 0x000fe20000000800 */
[----:B------:R-:W-:Y:S01]  /*38d0*/  FSETP.GE.FTZ.AND P2, PT, R168, RZ, PT ;  /* 0x000000ffa800720b */ /* 0x000fe20003f56000 */
[----:B------:R-:W-:Y:S01]  /*38e0*/  @!P0 FADD.FTZ R56, -R56, -RZ ;  /* 0x800000ff38388221 */ /* 0x000fe20000010100 */
[----:B------:R-:W-:Y:S01]  /*38f0*/  FSETP.GE.FTZ.AND P6, PT, R100, RZ, PT ;  /* 0x000000ff6400720b */ /* 0x000fe20003fd6000 */
[----:B------:R-:W-:Y:S01]  /*3900*/  @!P5 FADD.FTZ R60, -R60, -RZ ;  /* 0x800000ff3c3cd221 */ /* 0x000fe20000010100 */
[----:B------:R-:W-:Y:S01]  /*3910*/  STS [R223+0x12000], R4 ;  /* 0x01200004df007388 */ /* 0x000fe20000000800 */
[----:B------:R-:W-:Y:S01]  /*3920*/  @!P4 FADD.FTZ R59, -R59, -RZ ;  /* 0x800000ff3b3bc221 */ /* 0x000fe20000010100 */
[----:B------:R-:W-:Y:S02]  /*3930*/  FSETP.GE.FTZ.AND P4, PT, R64, RZ, PT ;  /* 0x000000ff4000720b */ /* 0x000fe40003f96000 */
[----:B-1----:R-:W-:Y:S02]  /*3940*/  F2FP.RELU.BF16.PACK_AB R3, R60, R61 ;  /* 0x0000003d3c03723e */ /* 0x002fe400000018ff */
[----:B---3--:R-:W-:Y:S02]  /*3950*/  F2FP.RELU.BF16.PACK_AB R2, R58, R59 ;  /* 0x0000003b3a02723e */ /* 0x008fe400000018ff */
[----:B------:R-:W-:Y:S01]  /*3960*/  FSETP.GE.FTZ.AND P5, PT, R67, RZ, PT ;  /* 0x000000ff4300720b */ /* 0x000fe20003fb6000 */
[----:B------:R1:W-:Y:S01]  /*3970*/  STS [R223+0x12400], R3 ;  /* 0x01240003df007388 */ /* 0x0003e20000000800 */
[----:B--2---:R-:W-:Y:S03]  /*3980*/  F2FP.RELU.BF16.PACK_AB R0, R56, R57 ;  /* 0x000000393800723e */ /* 0x004fe600000018ff */
[----:B------:R2:W-:Y:S04]  /*3990*/  STS [R224+0x12000], R2 ;  /* 0x01200002e0007388 */ /* 0x0005e80000000800 */
[----:B------:R-:W-:Y:S04]  /*39a0*/  STS [R224+0x12400], R0 ;  /* 0x01240000e0007388 */ /* 0x000fe80000000800 */
[----:B------:R-:W3:Y:S08]  /*39b0*/  LDSM.16.M88.4 R16, [R193+0x8000] ;  /* 0x00800000c110783b */ /* 0x000ef00000000200 */
[----:B------:R-:W4:Y:S01]  /*39c0*/  LDSM.16.M88.4 R52, [R195+0x8000] ;  /* 0x00800000c334783b */ /* 0x000f220000000200 */
[----:B-1----:R-:W-:Y:S02]  /*39d0*/  IMAD.MOV.U32 R3, RZ, RZ, R220 ;  /* 0x000000ffff037224 */ /* 0x002fe400078e00dc */
[----:B--2---:R-:W-:Y:S01]  /*39e0*/  IMAD.MOV.U32 R2, RZ, RZ, R221 ;  /* 0x000000ffff027224 */ /* 0x004fe200078e00dd */
[C---:B---3--:R-:W-:Y:S08]  /*39f0*/  HMMA.16816.F32.BF16 R4, R16.reuse, R104, RZ ;  /* 0x000000681004723c */ /* 0x048ff000000418ff */
[C---:B------:R-:W-:Y:S08]  /*3a00*/  HMMA.16816.F32.BF16 R8, R16.reuse, R106, RZ ;  /* 0x0000006a1008723c */ /* 0x040ff000000418ff */
[C---:B------:R-:W-:Y:S08]  /*3a10*/  HMMA.16816.F32.BF16 R12, R16.reuse, R108, RZ ;  /* 0x0000006c100c723c */ /* 0x040ff000000418ff */
[----:B------:R-:W-:Y:S08]  /*3a20*/  HMMA.16816.F32.BF16 R16, R16, R110, RZ ;  /* 0x0000006e1010723c */ /* 0x000ff000000418ff */
[C---:B----4-:R-:W-:Y:S08]  /*3a30*/  HMMA.16816.F32.BF16 R4, R52.reuse, R112, R4 ;  /* 0x000000703404723c */ /* 0x050ff00000041804 */
        /* <DEDUP_REMOVED lines=32> */
[----:B------:R-:W-:Y:S07]  /*3c40*/  HMMA.16816.F32.BF16 R16, R52, R166, R16 ;  /* 0x000000a63410723c */ /* 0x000fee0000041810 */
[C---:B------:R-:W-:Y:S05]  /*3c50*/  LEA R52, P0, R226.reuse, R2, 0x2 ;  /* 0x00000002e2347211 */ /* 0x040fea00078010ff */
[----:B------:R-:W-:Y:S02]  /*3c60*/  LEA.HI.X.SX32 R53, R226, R3, 0x2, P0 ;  /* 0x00000003e2357211 */ /* 0x000fe400000f16ff */
[C---:B------:R-:W-:Y:S03]  /*3c70*/  LEA R206, P0, R63.reuse, R206, 0x2 ;  /* 0x000000ce3fce7211 */ /* 0x040fe600078010ff */
[----:B------:R-:W2:Y:S01]  /*3c80*/  LDG.E R2, [R52.64] ;  /* 0x0000000834027981 */ /* 0x000ea2000c1e1900 */
[----:B------:R-:W-:Y:S02]  /*3c90*/  LEA.HI.X.SX32 R207, R63, R207, 0x2, P0 ;  /* 0x000000cf3fcf7211 */ /* 0x000fe400000f16ff */
[----:B------:R-:W-:Y:S01]  /*3ca0*/  FSETP.GE.FTZ.AND P0, PT, R58, RZ, PT ;  /* 0x000000ff3a00720b */ /* 0x000fe20003f16000 */
[----:B------:R-:W3:Y:S01]  /*3cb0*/  LDG.E R0, [R52.64+0x20] ;  /* 0x0000200834007981 */ /* 0x000ee2000c1e1900 */
[C---:B--2---:R-:W-:Y:S02]  /*3cc0*/  FADD.FTZ R3, -R2.reuse, R5 ;  /* 0x0000000502037221 */ /* 0x044fe40000010100 */
[C---:B------:R-:W-:Y:S02]  /*3cd0*/  FADD.FTZ R4, -R2.reuse, R4 ;  /* 0x0000000402047221 */ /* 0x040fe40000010100 */
[----:B------:R-:W-:Y:S01]  /*3ce0*/  FADD.FTZ R5, -R2, R12 ;  /* 0x0000000c02057221 */ /* 0x000fe20000010100 */
[-C--:B------:R-:W-:Y:S01]  /*3cf0*/  FSEL R3, R3, R2.reuse, P1 ;  /* 0x0000000203037208 */ /* 0x080fe20000800000 */
[----:B---3--:R-:W-:Y:S01]  /*3d00*/  FADD.FTZ R10, -R0, R10 ;  /* 0x0000000a000a7221 */ /* 0x008fe20000010100 */
[-C--:B------:R-:W-:Y:S01]  /*3d10*/  FSEL R4, R4, R2.reuse, P2 ;  /* 0x0000000204047208 */ /* 0x080fe20001000000 */
[----:B------:R-:W-:Y:S01]  /*3d20*/  FADD.FTZ R6, -R0, R6 ;  /* 0x0000000600067221 */ /* 0x000fe20000010100 */
[----:B------:R-:W-:Y:S01]  /*3d30*/  FSETP.GE.FTZ.AND P2, PT, R62, RZ, PT ;  /* 0x000000ff3e00720b */ /* 0x000fe20003f56000 */
[----:B------:R-:W-:Y:S01]  /*3d40*/  FMUL.FTZ R103, R103, R3 ;  /* 0x0000000367677220 */ /* 0x000fe20000410000 */
[----:B------:R-:W-:Y:S01]  /*3d50*/  FSETP.GE.FTZ.AND P1, PT, R59, RZ, PT ;  /* 0x000000ff3b00720b */ /* 0x000fe20003f36000 */
[C---:B------:R-:W-:Y:S01]  /*3d60*/  FADD.FTZ R3, -R2.reuse, R8 ;  /* 0x0000000802037221 */ /* 0x040fe20000010100 */
[----:B------:R-:W-:Y:S01]  /*3d70*/  FSEL R5, R5, R2, P4 ;  /* 0x0000000205057208 */ /* 0x000fe20002000000 */
[----:B------:R-:W-:Y:S01]  /*3d80*/  FADD.FTZ R8, -R2, R9 ;  /* 0x0000000902087221 */ /* 0x000fe20000010100 */
[----:B------:R-:W-:Y:S01]  /*3d90*/  FSETP.GE.FTZ.AND P4, PT, R61, RZ, PT ;  /* 0x000000ff3d00720b */ /* 0x000fe20003f96000 */
[----:B------:R-:W-:Y:S01]  /*3da0*/  FMUL.FTZ R168, R168, R4 ;  /* 0x00000004a8a87220 */ /* 0x000fe20000410000 */
[-C--:B------:R-:W-:Y:S01]  /*3db0*/  FSEL R9, R3, R2.reuse, P6 ;  /* 0x0000000203097208 */ /* 0x080fe20003000000 */
[----:B------:R-:W-:Y:S01]  /*3dc0*/  FADD.FTZ R4, -R2, R13 ;  /* 0x0000000d02047221 */ /* 0x000fe20000010100 */
[-C--:B------:R-:W-:Y:S01]  /*3dd0*/  FSEL R8, R8, R2.reuse, P5 ;  /* 0x0000000208087208 */ /* 0x080fe20002800000 */
[----:B------:R-:W-:Y:S01]  /*3de0*/  FADD.FTZ R3, -R2, R16 ;  /* 0x0000001002037221 */ /* 0x000fe20000010100 */
[----:B------:R-:W-:Y:S01]  /*3df0*/  FSETP.GE.FTZ.AND P5, PT, R65, RZ, PT ;  /* 0x000000ff4100720b */ /* 0x000fe20003fb6000 */
[----:B------:R-:W-:Y:S01]  /*3e00*/  FMUL.FTZ R64, R64, R5 ;  /* 0x0000000540407220 */ /* 0x000fe20000410000 */
[-C--:B------:R-:W-:Y:S01]  /*3e10*/  FSEL R4, R4, R2.reuse, P2 ;  /* 0x0000000204047208 */ /* 0x080fe20001000000 */
[----:B------:R-:W-:Y:S01]  /*3e20*/  FADD.FTZ R5, -R0, R11 ;  /* 0x0000000b00057221 */ /* 0x000fe20000010100 */
[----:B------:R-:W-:Y:S01]  /*3e30*/  FSEL R3, R3, R2, P1 ;  /* 0x0000000203037208 */ /* 0x000fe20000800000 */
[----:B------:R-:W-:Y:S01]  /*3e40*/  @P0 FADD.FTZ R2, -R2, R17 ;  /* 0x0000001102020221 */ /* 0x000fe20000010100 */
[----:B------:R-:W-:Y:S01]  /*3e50*/  FSETP.GE.FTZ.AND P0, PT, R66, RZ, PT ;  /* 0x000000ff4200720b */ /* 0x000fe20003f16000 */
[----:B------:R-:W-:Y:S01]  /*3e60*/  FMUL.FTZ R67, R67, R8 ;  /* 0x0000000843437220 */ /* 0x000fe20000410000 */
[----:B------:R-:W-:Y:S01]  /*3e70*/  FSEL R5, R5, R0, P5 ;  /* 0x0000000005057208 */ /* 0x000fe20002800000 */
[----:B------:R-:W-:Y:S01]  /*3e80*/  FMUL.FTZ R8, R58, R2 ;  /* 0x000000023a087220 */ /* 0x000fe20000410000 */
[----:B------:R-:W-:Y:S01]  /*3e90*/  FSEL R2, R10, R0, P0 ;  /* 0x000000000a027208 */ /* 0x000fe20000000000 */
[----:B------:R-:W-:Y:S01]  /*3ea0*/  FADD.FTZ R7, -R0, R7 ;  /* 0x0000000700077221 */ /* 0x000fe20000010100 */
[----:B------:R-:W-:Y:S01]  /*3eb0*/  FSETP.GE.FTZ.AND P0, PT, R56, RZ, PT ;  /* 0x000000ff3800720b */ /* 0x000fe20003f16000 */
[----:B------:R-:W-:Y:S01]  /*3ec0*/  FMUL.FTZ R62, R62, R4 ;  /* 0x000000043e3e7220 */ /* 0x000fe20000410000 */
[----:B------:R-:W-:Y:S01]  /*3ed0*/  ISETP.GE.AND P5, PT, R213, 0x1, PT ;  /* 0x00000001d500780c */ /* 0x000fe20003fa6270 */
[----:B------:R-:W-:Y:S01]  /*3ee0*/  FMUL.FTZ R59, R59, R3 ;  /* 0x000000033b3b7220 */ /* 0x000fe20000410000 */
[----:B------:R-:W-:Y:S01]  /*3ef0*/  FSETP.GE.FTZ.AND P2, PT, R102, RZ, PT ;  /* 0x000000ff6600720b */ /* 0x000fe20003f56000 */
[C---:B------:R-:W-:Y:S01]  /*3f00*/  FADD.FTZ R4, -R0.reuse, R14 ;  /* 0x0000000e00047221 */ /* 0x040fe20000010100 */
[----:B------:R-:W-:Y:S01]  /*3f10*/  FSETP.GE.FTZ.AND P1, PT, R101, RZ, PT ;  /* 0x000000ff6500720b */ /* 0x000fe20003f36000 */
[----:B------:R-:W-:Y:S01]  /*3f20*/  FADD.FTZ R3, -R0, R15 ;  /* 0x0000000f00037221 */ /* 0x000fe20000010100 */
[----:B------:R-:W-:Y:S01]  /*3f30*/  FSEL R6, R6, R0, P2 ;  /* 0x0000000006067208 */ /* 0x000fe20001000000 */
[----:B------:R-:W-:Y:S01]  /*3f40*/  FMUL.FTZ R66, R66, R2 ;  /* 0x0000000242427220 */ /* 0x000fe20000410000 */
[----:B------:R-:W-:Y:S01]  /*3f50*/  FSEL R7, R7, R0, P1 ;  /* 0x0000000007077208 */ /* 0x000fe20000800000 */
[----:B------:R-:W-:Y:S01]  /*3f60*/  FADD.FTZ R2, -R0, R18 ;  /* 0x0000001200027221 */ /* 0x000fe20000010100 */
[----:B------:R-:W-:Y:S01]  /*3f70*/  FSETP.GE.FTZ.AND P2, PT, R60, RZ, PT ;  /* 0x000000ff3c00720b */ /* 0x000fe20003f56000 */
[----:B------:R-:W-:Y:S01]  /*3f80*/  FMUL.FTZ R9, R100, R9 ;  /* 0x0000000964097220 */ /* 0x000fe20000410000 */
[----:B------:R-:W-:Y:S01]  /*3f90*/  FSETP.GE.FTZ.AND P1, PT, R57, RZ, PT ;  /* 0x000000ff3900720b */ /* 0x000fe20003f36000 */
[----:B------:R-:W-:Y:S01]  /*3fa0*/  FMUL.FTZ R102, R102, R6 ;  /* 0x0000000666667220 */ /* 0x000fe20000410000 */
[-C--:B------:R-:W-:Y:S01]  /*3fb0*/  FSEL R4, R4, R0.reuse, P4 ;  /* 0x0000000004047208 */ /* 0x080fe20002000000 */
[----:B------:R-:W-:Y:S01]  /*3fc0*/  FMUL.FTZ R101, R101, R7 ;  /* 0x0000000765657220 */ /* 0x000fe20000410000 */
[-C--:B------:R-:W-:Y:S01]  /*3fd0*/  FSEL R3, R3, R0.reuse, P2 ;  /* 0x0000000003037208 */ /* 0x080fe20001000000 */
[----:B------:R-:W-:Y:S01]  /*3fe0*/  FMUL.FTZ R65, R65, R5 ;  /* 0x0000000541417220 */ /* 0x000fe20000410000 */
[----:B------:R-:W-:Y:S01]  /*3ff0*/  FSEL R2, R2, R0, P1 ;  /* 0x0000000002027208 */ /* 0x000fe20000800000 */
[----:B------:R-:W-:Y:S02]  /*4000*/  @P0 FADD.FTZ R0, -R0, R19 ;  /* 0x0000001300000221 */ /* 0x000fe40000010100 */
        /* <DEDUP_REMOVED lines=11> */
[C---:B------:R-:W-:Y:S02]  /*40c0*/  LEA R3, P0, R2.reuse, R208, 0x1 ;  /* 0x000000d002037211 */ /* 0x040fe400078008ff */
        /* <DEDUP_REMOVED lines=16> */
.L_x_676:
        /* <DEDUP_REMOVED lines=22> */
[----:B------:R-:W-:Y:S01]  /*4330*/  LDSM.16.MT88.4 R52, [R185+0x12800] ;  /* 0x01280000b934783b */ /* 0x000fe20000004200 */
        /* <DEDUP_REMOVED lines=8> */
[----:B------:R-:W1:Y:S07]  /*43c0*/  LDSM.16.MT88.4 R12, [R0+0x8800] ;  /* 0x00880000000c783b */ /* 0x000e6e0000004200 */
[----:B------:R-:W-:Y:S01]  /*43d0*/  HMMA.16816.F32.BF16 R48, R4, R18, R48 ;  /* 0x000000120430723c */ /* 0x000fe20000041830 */
[----:B------:R-:W2:Y:S04]  /*43e0*/  LDSM.16.MT88.4 R4, [R0+0xa800] ;  /* 0x00a800000004783b */ /* 0x000ea80000004200 */
[----:B------:R-:W-:Y:S03]  /*43f0*/  LDSM.16.MT88.4 R16, [R0+0x9000] ;  /* 0x009000000010783b */ /* 0x000fe60000004200 */
        /* <DEDUP_REMOVED lines=8> */
[----:B------:R-:W2:Y:S07]  /*4480*/  LDSM.16.MT88.4 R52, [R185+0x13000] ;  /* 0x01300000b934783b */ /* 0x000eae0000004200 */
[----:B------:R-:W-:Y:S01]  /*4490*/  HMMA.16816.F32.BF16 R48, R8, R6, R48 ;  /* 0x000000060830723c */ /* 0x000fe20000041830 */
[----:B------:R-:W3:Y:S04]  /*44a0*/  LDSM.16.MT88.4 R4, [R0+0xb000] ;  /* 0x00b000000004783b */ /* 0x000ee80000004200 */
[----:B------:R-:W-:Y:S03]  /*44b0*/  LDSM.16.MT88.4 R8, [R186+0x13800] ;  /* 0x01380000ba08783b */ /* 0x000fe60000004200 */
        /* <DEDUP_REMOVED lines=10> */
[----:B------:R-:W3:Y:S04]  /*4560*/  LDSM.16.MT88.4 R4, [R0+0xb800] ;  /* 0x00b800000004783b */ /* 0x000ee80000004200 */
[----:B------:R-:W-:Y:S03]  /*4570*/  BAR.SYNC.DEFER_BLOCKING 0x0 ;  /* 0x0000000000007b1d */ /* 0x000fe60000010000 */
[-C--:B-1----:R-:W-:Y:S08]  /*4580*/  HMMA.16816.F32.BF16 R20, R8, R16.reuse, R20 ;  /* 0x000000100814723c */ /* 0x082ff00000041814 */
[C---:B--2---:R-:W-:Y:S08]  /*4590*/  HMMA.16816.F32.BF16 R24, R52.reuse, R16, R24 ;  /* 0x000000103418723c */ /* 0x044ff00000041818 */
[-C--:B------:R-:W-:Y:S08]  /*45a0*/  HMMA.16816.F32.BF16 R28, R52, R18.reuse, R28 ;  /* 0x00000012341c723c */ /* 0x080ff0000004181c */
[C---:B------:R-:W-:Y:S08]  /*45b0*/  HMMA.16816.F32.BF16 R32, R8.reuse, R18, R32 ;  /* 0x000000120820723c */ /* 0x040ff00000041820 */
[-C--:B---3--:R-:W-:Y:S08]  /*45c0*/  HMMA.16816.F32.BF16 R36, R8, R4.reuse, R36 ;  /* 0x000000040824723c */ /* 0x088ff00000041824 */
        /* <DEDUP_REMOVED lines=21> */
.L_x_677:
[----:B------:R-:W-:Y:S01]  /*4720*/  LDSM.16.M88.4 R64, [R194] ;  /* 0x00000000c240783b */ /* 0x000fe20000000200 */
[----:B-1----:R-:W-:Y:S03]  /*4730*/  @P5 IADD3 R2, P0, R216, -0x100, RZ ;  /* 0xffffff00d8025810 */ /* 0x002fe60007f1e0ff */
[----:B------:R-:W1:Y:S02]  /*4740*/  LDSM.16.MT88.4 R16, [R0+0xc000] ;  /* 0x00c000000010783b */ /* 0x000e640000004200 */
[----:B------:R-:W-:Y:S01]  /*4750*/  @P5 IMAD.MOV.U32 R216, RZ, RZ, R2 ;  /* 0x000000ffffd85224 */ /* 0x000fe200078e0002 */
[CC--:B------:R-:W-:Y:S01]  /*4760*/  LEA R2, P1, R215.reuse, R206.reuse, 0x2 ;  /* 0x000000ced7027211 */ /* 0x0c0fe200078210ff */
[----:B------:R-:W2:Y:S03]  /*4770*/  LDSM.16.M88.4 R60, [R194+0x1000] ;  /* 0x00100000c23c783b */ /* 0x000ea60000000200 */
[-C--:B------:R-:W-:Y:S01]  /*4780*/  LEA.HI.X.SX32 R3, R215, R207.reuse, 0x2, P1 ;  /* 0x000000cfd7037211 */ /* 0x080fe200008f16ff */
        /* <DEDUP_REMOVED lines=43> */
[-C--:B------:R-:W-:Y:S02]  /*4a40*/  LEA R168, P1, R171, R206.reuse, 0x2 ;  /* 0x000000ceaba87211 */ /* 0x080fe400078210ff */
[----:B--2---:R-:W-:Y:S02]  /*4a50*/  @P5 IADD3.X R0, R217, -0x1, RZ, P0, !PT ;  /* 0xffffffffd9005810 */ /* 0x004fe400007fe4ff */
[-C--:B------:R-:W-:Y:S01]  /*4a60*/  LEA.HI.X.SX32 R169, R171, R207.reuse, 0x2, P1 ;  /* 0x000000cfaba97211 */ /* 0x080fe200008f16ff */
[----:B------:R-:W-:Y:S02]  /*4a70*/  IMAD.MOV.U32 R171, RZ, RZ, c[0x0][0x22c] ;  /* 0x00008b00ffab7624 */ /* 0x000fe400078e00ff */
[----:B------:R-:W-:Y:S02]  /*4a80*/  @P5 IMAD.MOV.U32 R217, RZ, RZ, R0 ;  /* 0x000000ffffd95224 */ /* 0x000fe400078e0000 */
[----:B------:R-:W-:Y:S01]  /*4a90*/  IMAD.IADD R0, R215, 0x1, R247 ;  /* 0x00000001d7007824 */ /* 0x000fe200078e02f7 */
        /* <DEDUP_REMOVED lines=14> */
[----:B------:R-:W-:Y:S01]  /*4b80*/  @P5 IMAD.WIDE R100, R226, 0x4, R216 ;  /* 0x00000004e2645825 */ /* 0x000fe200078e02d8 */
[-C--:B------:R-:W-:Y:S04]  /*4b90*/  HMMA.16816.F32.BF16 R60, R180, R102.reuse, R60 ;  /* 0x00000066b43c723c */ /* 0x080fe8000004183c */
[----:B------:R1:W5:Y:S04]  /*4ba0*/  @P5 LDG.E R218, [R100.64] ;  /* 0x0000000864da5981 */ /* 0x000368000c1e1900 */
[----:B------:R-:W-:Y:S01]  /*4bb0*/  HMMA.16816.F32.BF16 R64, R172, R102, R64 ;  /* 0x00000066ac40723c */ /* 0x000fe20000041840 */
[----:B------:R1:W5:Y:S04]  /*4bc0*/  @P5 LDG.E R219, [R100.64+0x20] ;  /* 0x0000200864db5981 */ /* 0x000368000c1e1900 */
[----:B------:R2:W-:Y:S04]  /*4bd0*/  RED.E.ADD.F32.FTZ.RN.STRONG.GPU [R206.64], R4 ;  /* 0x00000004ce00798e */ /* 0x0005e8000c10e788 */
[----:B------:R3:W-:Y:S03]  /*4be0*/  RED.E.ADD.F32.FTZ.RN.STRONG.GPU [R2.64], R5 ;  /* 0x000000050200798e */ /* 0x0007e6000c10e788 */
[CC--:B-1----:R-:W-:Y:S04]  /*4bf0*/  LEA R100, P0, R245.reuse, R206.reuse, 0x2 ;  /* 0x000000cef5647211 */ /* 0x0c2fe800078010ff */
[-C--:B------:R-:W-:Y:S02]  /*4c00*/  LEA.HI.X.SX32 R101, R245, R207.reuse, 0x2, P0 ;  /* 0x000000cff5657211 */ /* 0x080fe400000f16ff */
[-C--:B------:R-:W-:Y:S02]  /*4c10*/  LEA R102, P0, R176, R206.reuse, 0x2 ;  /* 0x000000ceb0667211 */ /* 0x080fe400078010ff */
[-C--:B--2---:R-:W-:Y:S01]  /*4c20*/  LEA R4, P1, R170, R206.reuse, 0x2 ;  /* 0x000000ceaa047211 */ /* 0x084fe200078210ff */
[----:B------:R1:W-:Y:S01]  /*4c30*/  RED.E.ADD.F32.FTZ.RN.STRONG.GPU [R100.64], R6 ;  /* 0x000000066400798e */ /* 0x0003e2000c10e788 */
[-C--:B------:R-:W-:Y:S02]  /*4c40*/  LEA.HI.X.SX32 R103, R176, R207.reuse, 0x2, P0 ;  /* 0x000000cfb0677211 */ /* 0x080fe400000f16ff */
[-C--:B---3--:R-:W-:Y:S01]  /*4c50*/  LEA.HI.X.SX32 R5, R170, R207.reuse, 0x2, P1 ;  /* 0x000000cfaa057211 */ /* 0x088fe200008f16ff */
[----:B------:R2:W-:Y:S04]  /*4c60*/  RED.E.ADD.F32.FTZ.RN.STRONG.GPU [R168.64], R7 ;  /* 0x00000007a800798e */ /* 0x0005e8000c10e788 */
[----:B------:R3:W-:Y:S01]  /*4c70*/  RED.E.ADD.F32.FTZ.RN.STRONG.GPU [R102.64], R8 ;  /* 0x000000086600798e */ /* 0x0007e2000c10e788 */
[-C--:B-1----:R-:W-:Y:S02]  /*4c80*/  LEA R100, P2, R177, R206.reuse, 0x2 ;  /* 0x000000ceb1647211 */ /* 0x082fe400078410ff */
[-C--:B------:R-:W-:Y:S02]  /*4c90*/  LEA R6, P0, R171, R206.reuse, 0x2 ;  /* 0x000000ceab067211 */ /* 0x080fe400078010ff */
[-C--:B------:R-:W-:Y:S02]  /*4ca0*/  LEA.HI.X.SX32 R101, R177, R207.reuse, 0x2, P2 ;  /* 0x000000cfb1657211 */ /* 0x080fe400010f16ff */
        /* <DEDUP_REMOVED lines=34> */
[CC--:B--2---:R-:W-:Y:S02]  /*4ed0*/  LEA R6, P1, R247.reuse, R206.reuse, 0x2 ;  /* 0x000000cef7067211 */ /* 0x0c4fe400078210ff */
[CC--:B------:R-:W-:Y:S01]  /*4ee0*/  LEA R10, P0, R0.reuse, R206.reuse, 0x2 ;  /* 0x000000ce000a7211 */ /* 0x0c0fe200078010ff */
        /* <DEDUP_REMOVED lines=26> */
[-C--:B------:R-:W-:Y:S02]  /*5090*/  LEA.HI.X.SX32 R7, R230, R207.reuse, 0x2, P2 ;  /* 0x000000cfe6077211 */ /* 0x080fe400010f16ff */
[----:B------:R-:W-:Y:S01]  /*50a0*/  ISETP.GT.AND P2, PT, R213, RZ, PT ;  /* 0x000000ffd500720c */ /* 0x000fe20003f44270 */
[----:B------:R-:W-:Y:S01]  /*50b0*/  RED.E.ADD.F32.FTZ.RN.STRONG.GPU [R10.64], R67 ;  /* 0x000000430a00798e */ /* 0x000fe2000c10e788 */
[CC--:B---3--:R-:W-:Y:S03]  /*50c0*/  LEA R2, P0, R235.reuse, R206.reuse, 0x2 ;  /* 0x000000ceeb027211 */ /* 0x0c8fe600078010ff */
[----:B------:R-:W-:Y:S01]  /*50d0*/  RED.E.ADD.F32.FTZ.RN.STRONG.GPU [R8.64], R60 ;  /* 0x0000003c0800798e */ /* 0x000fe2000c10e788 */
[-C--:B------:R-:W-:Y:S02]  /*50e0*/  LEA.HI.X.SX32 R3, R235, R207.reuse, 0x2, P0 ;  /* 0x000000cfeb037211 */ /* 0x080fe400000f16ff */
[----:B------:R-:W-:Y:S01]  /*50f0*/  ISETP.NE.U32.AND P0, PT, R0, 0x1, PT ;  /* 0x000000010000780c */ /* 0x000fe20003f05070 */
[----:B------:R-:W-:Y:S01]  /*5100*/  RED.E.ADD.F32.FTZ.RN.STRONG.GPU [R6.64], R61 ;  /* 0x0000003d0600798e */ /* 0x000fe2000c10e788 */
[C---:B------:R-:W-:Y:S03]  /*5110*/  IADD3 R0, R184.reuse, -0x4000, RZ ;  /* 0xffffc000b8007810 */ /* 0x040fe60007ffe0ff */
[----:B------:R-:W-:Y:S04]  /*5120*/  LDSM.16.MT88.4 R8, [R184] ;  /* 0x00000000b808783b */ /* 0x000fe80000004200 */
        /* <DEDUP_REMOVED lines=10> */
[----:B--2---:R-:W-:Y:S05]  /*51d0*/  IADD3 R2, R213, -0x1, RZ ;  /* 0xffffffffd5027810 */ /* 0x004fea0007ffe0ff */
[----:B------:R-:W-:Y:S01]  /*51e0*/  IMAD.MOV.U32 R213, RZ, RZ, R2 ;  /* 0x000000ffffd57224 */ /* 0x000fe200078e0002 */
        /* <DEDUP_REMOVED lines=62> */
[----:B------:R-:W-:Y:S01]  /*55d0*/  FMUL.FTZ R82, R82, c[0x0][0x2e0] ;  /* 0x0000b80052527a20 */ /* 0x000fe20000410000 */
[----:B------:R-:W-:Y:S01]  /*55e0*/  F2FP.BF16.PACK_AB R13, R13, R53 ;  /* 0x000000350d0d723e */ /* 0x000fe200000010ff */
        /* <DEDUP_REMOVED lines=15> */
[----:B------:R-:W-:-:S02]  /*56e0*/  FMUL.FTZ R24, R77, c[0x0][0x2e0] ;  /* 0x0000b8004d187a20 */ /* 0x000fc40000410000 */
[----:B------:R-:W-:Y:S02]  /*56f0*/  FMUL.FTZ R16, R21, c[0x0][0x2dc] ;  /* 0x0000b70015107a20 */ /* 0x000fe40000410000 */
        /* <DEDUP_REMOVED lines=59> */
[----:B------:R-:W-:-:S04]  /*5ab0*/  F2FP.BF16.PACK_AB R2, R2, R44 ;  /* 0x0000002c0202723e */ /* 0x000fc800000010ff */
        /* <DEDUP_REMOVED lines=32> */
[----:B-1----:R-:W1:Y:S01]  /*5cc0*/  S2R R168, SR_CTAID.Y ;  /* 0x0000000000a87919 */ /* 0x002e620000002600 */
[----:B------:R-:W-:-:S05]  /*5cd0*/  @P0 IADD3 R0, R242, R169, RZ ;  /* 0x000000a9f2000210 */ /* 0x000fca0007ffe0ff */
[----:B------:R-:W-:-:S04]  /*5ce0*/  @P0 IMAD.WIDE.U32 R2, R0, c[0x0][0x3a0], RZ ;  /* 0x0000e80000020a25 */ /* 0x000fc800078e00ff */
[----:B------:R-:W-:Y:S01]  /*5cf0*/  @P0 IMAD R8, R0, c[0x0][0x3a4], R3 ;  /* 0x0000e90000080a24 */ /* 0x000fe200078e0203 */
[----:B------:R-:W-:Y:S02]  /*5d00*/  @P0 MOV R7, R2 ;  /* 0x0000000200070202 */ /* 0x000fe40000000f00 */
        /* <DEDUP_REMOVED lines=12> */
.L_x_679:
        /* <DEDUP_REMOVED lines=15> */
.L_x_680:
[----:B------:R-:W2:Y:S01]  /*5ec0*/  LDL.64 R4, [R1+0x10] ;  /* 0x0000100001047983 */ /* 0x000ea20000100a00 */
        /* <DEDUP_REMOVED lines=39> */
.L_x_682:
[----:B-1-34-:R-:W-:Y:S05]  /*6140*/  BSYNC B0 ;  /* 0x0000000000007941 */ /* 0x01afea0003800000 */
.L_x_681:
        /* <DEDUP_REMOVED lines=16> */
.L_x_684:
[----:B------:R-:W-:Y:S05]  /*6250*/  BSYNC B0 ;  /* 0x0000000000007941 */ /* 0x000fea0003800000 */
.L_x_683:
        /* <DEDUP_REMOVED lines=21> */
.L_x_686:
[----:B------:R-:W-:Y:S05]  /*63b0*/  BSYNC B0 ;  /* 0x0000000000007941 */ /* 0x000fea0003800000 */
.L_x_685:
        /* <DEDUP_REMOVED lines=13> */
.L_x_675:
[----:B-1----:R-:W2:Y:S04]  /*6490*/  LDL R9, [R1+0x8] ;  /* 0x0000080001097983 */ /* 0x002ea80000100800 */
[----:B------:R-:W1:Y:S02]  /*64a0*/  S2R R8, SR_CTAID.Y ;  /* 0x0000000000087919 */ /* 0x000e640000002600 */
[----:B-1----:R-:W-:-:S02]  /*64b0*/  SHF.R.S32.HI R7, RZ, 0x1f, R8 ;  /* 0x0000001fff077819 */ /* 0x002fc40000011408 */
        /* <DEDUP_REMOVED lines=16> */
.L_x_688:
        /* <DEDUP_REMOVED lines=15> */
.L_x_689:
[----:B------:R-:W2:Y:S01]  /*66b0*/  LDL.64 R16, [R1+0x10] ;  /* 0x0000100001107983 */ /* 0x000ea20000100a00 */
        /* <DEDUP_REMOVED lines=28> */
.L_x_691:
[----:B------:R-:W-:Y:S05]  /*6880*/  BSYNC B0 ;  /* 0x0000000000007941 */ /* 0x000fea0003800000 */
.L_x_690:
        /* <DEDUP_REMOVED lines=16> */
.L_x_693:
[----:B------:R-:W-:Y:S05]  /*6990*/  BSYNC B0 ;  /* 0x0000000000007941 */ /* 0x000fea0003800000 */
.L_x_692:
        /* <DEDUP_REMOVED lines=21> */
.L_x_695:
[----:B------:R-:W-:Y:S05]  /*6af0*/  BSYNC B0 ;  /* 0x0000000000007941 */ /* 0x000fea0003800000 */
.L_x_694:
        /* <DEDUP_REMOVED lines=12> */
.L_x_687:
[----:B------:R-:W-:Y:S05]  /*6bc0*/  BSYNC B1 ;  /* 0x0000000000017941 */ /* 0x000fea0003800000 */
.L_x_670:
        /* <DEDUP_REMOVED lines=9> */
.L_x_696:
[----:B------:R-:W-:Y:S05]  /*6c60*/  EXIT ;  /* 0x000000000000794d */ /* 0x000fea0003800000 */
.L_x_698:
        /* <DEDUP_REMOVED lines=9> */
.L_x_2061:


//--------------------- .text._ZN5flash44flash_bwd_dq_dk_dv_loop_seqk_parallel_kernelI23Flash_bwd_kernel_traitsILi128ELi64ELi64ELi8ELi4ELi2ELi2ELb1ELb0EN7cutlass10bfloat16_tE19Flash_kernel_traitsILi128ELi64ELi64ELi8ES3_EELb0ELb0ELb0ELb0ELb0ELb1ELb1EEEvNS_16Flash_bwd_paramsE --------------------------
	.section	.text._ZN5flash44flash_bwd_dq_dk_dv_loop_seqk_parallel_kernelI23Flash_bwd_kernel_traitsILi128ELi64ELi64ELi8ELi4ELi2ELi2ELb1ELb0EN7cutlass10bfloat16_tE19Flash_kernel_traitsILi128ELi64ELi64ELi8ES3_EELb0ELb0ELb0ELb0ELb0ELb1ELb1EEEvNS_16Flash_bwd_paramsE,"ax",@progbits
	.sectioninfo	@"SHI_REGISTERS=255"
	.align	128
        .global         _ZN5flash44flash_bwd_dq_dk_dv_loop_seqk_parallel_kernelI23Flash_bwd_kernel_traitsILi128ELi64ELi64ELi8ELi4ELi2ELi2ELb1ELb0EN7cutlass10bfloat16_tE19Flash_kernel_traitsILi128ELi64ELi64ELi8ES3_EELb0ELb0ELb0ELb0ELb0ELb1ELb1EEEvNS_16Flash_bwd_paramsE
        .type           _ZN5flash44flash_bwd_dq_dk_dv_loop_seqk_parallel_kernelI23Flash_bwd_kernel_traitsILi128ELi64ELi64ELi8ELi4ELi2ELi2ELb1ELb0EN7cutlass10bfloat16_tE19Flash_kernel_traitsILi128ELi64ELi64ELi8ES3_EELb0ELb0ELb0ELb0ELb0ELb1ELb1EEEvNS_16Flash_bwd_paramsE,@function
        .size           _ZN5flash44flash_bwd_dq_dk_dv_loop_seqk_parallel_kernelI23Flash_bwd_kernel_traitsILi128ELi64ELi64ELi8ELi4ELi2ELi2ELb1ELb0EN7cutlass10bfloat16_tE19Flash_kernel_traitsILi128ELi64ELi64ELi8ES3_EELb0ELb0ELb0ELb0ELb0ELb1ELb1EEEvNS_16Flash_bwd_paramsE,(.L_x_2062 - _ZN5flash44flash_bwd_dq_dk_dv_loop_seqk_parallel_kernelI23Flash_bwd_kernel_traitsILi128ELi64ELi64ELi8ELi4ELi2ELi2ELb1ELb0EN7cutlass10bfloat16_tE19Flash_kernel_traitsILi128ELi64ELi64ELi8ES3_EELb0ELb0ELb0ELb0ELb0ELb1ELb1EEEvNS_16Flash_bwd_paramsE)
        .other          _ZN5flash44flash_bwd_dq_dk_dv_loop_seqk_parallel_kernelI23Flash_bwd_kernel_traitsILi128ELi64ELi64ELi8ELi4ELi2ELi2ELb1ELb0EN7cutlass10bfloat16_tE19Flash_kernel_traitsILi128ELi64ELi64ELi8ES3_EELb0ELb0ELb0ELb0ELb0ELb1ELb1EEEvNS_16Flash_bwd_paramsE,@"STO_CUDA_ENTRY STV_DEFAULT"
_ZN5flash44flash_bwd_dq_dk_dv_loop_seqk_parallel_kernelI23Flash_bwd_kernel_traitsILi128ELi64ELi64ELi8ELi4ELi2ELi2ELb1ELb0EN7cutlass10bfloat16_tE19Flash_kernel_traitsILi128ELi64ELi64ELi8ES3_EELb0ELb0ELb0ELb0ELb0ELb1ELb1EEEvNS_16Flash_bwd_paramsE:
.text._ZN5flash44flash_bwd_dq_dk_dv_loop_seqk_parallel_kernelI23Flash_bwd_kernel_traitsILi128ELi64ELi64ELi8ELi4ELi2ELi2ELb1ELb0EN7cutlass10bfloat16_tE19Flash_kernel_traitsILi128ELi64ELi64ELi8ES3_EELb0ELb0ELb0ELb0ELb0ELb1ELb1EEEvNS_16Flash_bwd_paramsE:
        /* <DEDUP_REMOVED lines=52> */
[----:B------:R-:W-:Y:S02]  /*0340*/  LEA.HI R11, R5, R3, RZ, 0x3 ;  /* 0x00000003050b7211 */ /* 0x000fe400078f18ff */
[C---:B------:R-:W-:Y:S02]  /*0350*/  LOP3.LUT R187, R0.reuse, 0x8, R16, 0xf8, !PT ;  /* 0x0000000800bb7812 */ /* 0x040fe400078ef810 */
[----:B------:R-:W-:Y:S02]  /*0360*/  LOP3.LUT R6, R11, 0xfffffff8, RZ, 0xc0, !PT ;  /* 0xfffffff80b067812 */ /* 0x000fe400078ec0ff */
[----:B------:R-:W-:Y:S02]  /*0370*/  LOP3.LUT R5, R7, 0x1, RZ, 0xc0, !PT ;  /* 0x0000000107057812 */ /* 0x000fe400078ec0ff */
[----:B-1----:R-:W-:Y:S01]  /*0380*/  SHF.R.S32.HI R8, RZ, 0x7, R4 ;  /* 0x00000007ff087819 */ /* 0x002fe20000011404 */
[----:B------:R-:W-:Y:S01]  /*0390*/  IMAD.IADD R19, R3, 0x1, -R6 ;  /* 0x0000000103137824 */ /* 0x000fe200078e0a06 */
[----:B------:R-:W-:-:S02]  /*03a0*/  LOP3.LUT R4, R0, 0x10, R2, 0xf8, !PT ;  /* 0x0000001000047812 */ /* 0x000fc400078ef802 */
[----:B------:R-:W-:Y:S01]  /*03b0*/  SHF.R.U32.HI R0, RZ, 0x3, R0 ;  /* 0x00000003ff007819 */ /* 0x000fe20000011600 */
[----:B------:R-:W-:Y:S01]  /*03c0*/  IMAD R2, R8, 0x800, R185 ;  /* 0x0000080008027824 */ /* 0x000fe200078e02b9 */
[----:B------:R-:W-:Y:S01]  /*03d0*/  LOP3.LUT R4, R4, 0x8, R16, 0xf8, !PT ;  /* 0x0000000804047812 */ /* 0x000fe200078ef810 */
[----:B------:R1:W-:Y:S01]  /*03e0*/  STL [R1+0x10], R19 ;  /* 0x0000101301007387 */ /* 0x0003e20000100800 */
[----:B------:R-:W-:Y:S02]  /*03f0*/  LOP3.LUT R187, R187, R0, RZ, 0x3c, !PT ;  /* 0x00000000bbbb7212 */ /* 0x000fe400078e3cff */
[----:B------:R-:W-:Y:S02]  /*0400*/  LOP3.LUT R185, R185, R4, R0, 0xf6, !PT ;  /* 0x00000004b9b97212 */ /* 0x000fe400078ef600 */
[----:B------:R-:W-:Y:S01]  /*0410*/  LEA.HI R0, R13, R12, RZ, 0x6 ;  /* 0x0000000c0d007211 */ /* 0x000fe200078f30ff */
[----:B------:R-:W-:Y:S01]  /*0420*/  IMAD.IADD R187, R2, 0x1, R187 ;  /* 0x0000000102bb7824 */ /* 0x000fe200078e02bb */
[----:B------:R-:W-:-:S02]  /*0430*/  LOP3.LUT R2, R15, 0x7ffffffc, RZ, 0xc0, !PT ;  /* 0x7ffffffc0f027812 */ /* 0x000fc400078ec0ff */
[----:B------:R-:W-:Y:S01]  /*0440*/  SHF.R.S32.HI R0, RZ, 0x6, R0 ;  /* 0x00000006ff007819 */ /* 0x000fe20000011400 */
[----:B------:R-:W-:Y:S01]  /*0450*/  IMAD.SHL.U32 R187, R187, 0x2, RZ ;  /* 0x00000002bbbb7824 */ /* 0x000fe200078e00ff */
[----:B------:R-:W-:Y:S01]  /*0460*/  ISETP.NE.U32.AND P0, PT, R5, 0x1, PT ;  /* 0x000000010500780c */ /* 0x000fe20003f05070 */
[----:B------:R-:W-:Y:S01]  /*0470*/  IMAD.IADD R5, R12, 0x1, -R2 ;  /* 0x000000010c057824 */ /* 0x000fe200078e0a02 */
[----:B------:R-:W-:Y:S01]  /*0480*/  LOP3.LUT R4, R14, 0xffffffe0, RZ, 0xc0, !PT ;  /* 0xffffffe00e047812 */ /* 0x000fe200078ec0ff */
[C---:B------:R-:W-:Y:S01]  /*0490*/  IMAD R17, R0.reuse, 0x200, R9 ;  /* 0x0000020000117824 */ /* 0x040fe200078e0209 */
[----:B------:R-:W-:Y:S01]  /*04a0*/  SHF.R.S32.HI R3, RZ, 0x1f, R14 ;  /* 0x0000001fff037819 */ /* 0x000fe2000001140e */
[----:B------:R-:W-:Y:S01]  /*04b0*/  IMAD.SHL.U32 R2, R0, 0x8, RZ ;  /* 0x0000000800027824 */ /* 0x000fe200078e00ff */
[C---:B------:R-:W-:Y:S01]  /*04c0*/  R2P PR, R7.reuse, 0x6 ;  /* 0x0000000607007804 */ /* 0x040fe20000000000 */
[----:B------:R-:W-:Y:S01]  /*04d0*/  IMAD.SHL.U32 R0, R7, 0x40, RZ ;  /* 0x0000004007007824 */ /* 0x000fe200078e00ff */
[----:B------:R-:W-:Y:S01]  /*04e0*/  LEA.HI R3, R3, R20, RZ, 0x2 ;  /* 0x0000001403037211 */ /* 0x000fe200078f10ff */
[----:B------:R-:W-:Y:S01]  /*04f0*/  IMAD.IADD R18, R12, 0x1, -R4 ;  /* 0x000000010c127824 */ /* 0x000fe200078e0a04 */
[----:B------:R-:W-:Y:S01]  /*0500*/  LOP3.LUT R2, R2, 0x18, RZ, 0xc0, !PT ;  /* 0x0000001802027812 */ /* 0x000fe200078ec0ff */
[----:B------:R-:W-:Y:S01]  /*0510*/  IMAD.SHL.U32 R4, R8, 0x20, RZ ;  /* 0x0000002008047824 */ /* 0x000fe200078e00ff */
[----:B------:R-:W-:Y:S01]  /*0520*/  LOP3.LUT R0, R0, 0x1c0, RZ, 0xc0, !PT ;  /* 0x000001c000007812 */ /* 0x000fe200078ec0ff */
[----:B------:R-:W-:Y:S01]  /*0530*/  IMAD.SHL.U32 R8, R5, 0x2, RZ ;  /* 0x0000000205087824 */ /* 0x000fe200078e00ff */
[----:B------:R-:W-:Y:S01]  /*0540*/  LOP3.LUT R6, R3, 0xfffffffc, RZ, 0xc0, !PT ;  /* 0xfffffffc03067812 */ /* 0x000fe200078ec0ff */
[----:B------:R-:W-:Y:S01]  /*0550*/  IMAD.SHL.U32 R5, R10, 0x20, RZ ;  /* 0x000000200a057824 */ /* 0x000fe200078e00ff */
[----:B------:R-:W-:Y:S01]  /*0560*/  SHF.R.U32.HI R3, RZ, 0x3, R0 ;  /* 0x00000003ff037819 */ /* 0x000fe20000011600 */
[----:B------:R1:W-:Y:S01]  /*0570*/  STL [R1+0xc], R18 ;  /* 0x00000c1201007387 */ /* 0x0003e20000100800 */
[----:B------:R-:W-:Y:S01]  /*0580*/  LOP3.LUT R250, R4, 0x6, R250, 0xf8, !PT ;  /* 0x0000000604fa7812 */ /* 0x000fe200078ef8fa */
[----:B------:R-:W-:Y:S01]  /*0590*/  IMAD.IADD R203, R20, 0x1, -R6 ;  /* 0x0000000114cb7824 */ /* 0x000fe200078e0a06 */
[----:B------:R-:W-:Y:S01]  /*05a0*/  LOP3.LUT R4, R0, 0x20, R4, 0xf8, !PT ;  /* 0x0000002000047812 */ /* 0x000fe200078ef804 */
[----:B------:R-:W-:Y:S01]  /*05b0*/  IMAD.SHL.U32 R6, R11, 0x40, RZ ;  /* 0x000000400b067824 */ /* 0x000fe200078e00ff */
[----:B------:R-:W-:Y:S01]  /*05c0*/  LOP3.LUT R5, R2, 0x20, R5, 0xf8, !PT ;  /* 0x0000002002057812 */ /* 0x000fe200078ef805 */
[----:B------:R1:W-:Y:S01]  /*05d0*/  STL [R1+0x8], R17 ;  /* 0x0000081101007387 */ /* 0x0003e20000100800 */
[----:B------:R-:W-:Y:S01]  /*05e0*/  LOP3.LUT R9, R3, R0, R2, 0x1e, !PT ;  /* 0x0000000003097212 */ /* 0x000fe200078e1e02 */
[----:B------:R-:W-:Y:S01]  /*05f0*/  IMAD.SHL.U32 R2, R19, 0x40, RZ ;  /* 0x0000004013027824 */ /* 0x000fe200078e00ff */
[----:B------:R-:W-:Y:S01]  /*0600*/  LOP3.LUT R3, R4, R3, RZ, 0x3c, !PT ;  /* 0x0000000304037212 */ /* 0x000fe200078e3cff */
[----:B------:R-:W-:Y:S01]  /*0610*/  IMAD R0, R203, 0x400, R8 ;  /* 0x00000400cb007824 */ /* 0x000fe200078e0208 */
[----:B------:R-:W-:Y:S01]  /*0620*/  SHF.R.S32.HI R4, RZ, 0x1f, R18 ;  /* 0x0000001fff047819 */ /* 0x000fe20000011412 */
[----:B------:R-:W-:Y:S01]  /*0630*/  IMAD.SHL.U32 R213, R17, 0x2, RZ ;  /* 0x0000000211d57824 */ /* 0x000fe200078e00ff */
[----:B------:R-:W-:Y:S01]  /*0640*/  LOP3.LUT R2, R2, 0x1c0, RZ, 0xc0, !PT ;  /* 0x000001c002027812 */ /* 0x000fe200078ec0ff */
[----:B------:R-:W-:Y:S01]  /*0650*/  IMAD.IADD R222, R0, 0x1, R3 ;  /* 0x0000000100de7824 */ /* 0x000fe200078e0203 */
[----:B------:R-:W-:Y:S01]  /*0660*/  LEA.HI R4, R4, R18, RZ, 0x2 ;  /* 0x0000001204047211 */ /* 0x000fe200078f10ff */
[----:B------:R-:W-:Y:S01]  /*0670*/  IMAD.SHL.U32 R0, R10, 0x8, RZ ;  /* 0x000000080a007824 */ /* 0x000fe200078e00ff */
[----:B------:R-:W-:Y:S01]  /*0680*/  SHF.R.U32.HI R3, RZ, 0x3, R2 ;  /* 0x00000003ff037819 */ /* 0x000fe20000011602 */
[----:B------:R-:W-:Y:S01]  /*0690*/  IMAD.SHL.U32 R222, R222, 0x2, RZ ;  /* 0x00000002dede7824 */ /* 0x000fe200078e00ff */
[----:B------:R-:W-:-:S02]  /*06a0*/  SEL R223, R223, 0x10, !P0 ;  /* 0x00000010dfdf7807 */ /* 0x000fc40004000000 */
[----:B------:R-:W-:Y:S02]  /*06b0*/  LOP3.LUT R7, R2, 0x8, R0, 0xf8, !PT ;  /* 0x0000000802077812 */ /* 0x000fe400078ef800 */
[----:B------:R-:W-:Y:S01]  /*06c0*/  LOP3.LUT R2, R3, R5, R2, 0x1e, !PT ;  /* 0x0000000503027212 */ /* 0x000fe200078e1e02 */
[----:B------:R-:W-:Y:S01]  /*06d0*/  IMAD.IADD R224, R222, 0x1, R223 ;  /* 0x00000001dee07824 */ /* 0x000fe200078e02df */
[----:B------:R-:W-:Y:S01]  /*06e0*/  SHF.R.S32.HI R5, RZ, 0x2, R4 ;  /* 0x00000002ff057819 */ /* 0x000fe20000011404 */
[----:B------:R-:W-:Y:S01]  /*06f0*/  IMAD R4, R193, 0x400, R8 ;  /* 0x00000400c1047824 */ /* 0x000fe200078e0208 */
[----:B------:R-:W-:Y:S02]  /*0700*/  LOP3.LUT R0, R6, 0xfffffe00, RZ, 0xc0, !PT ;  /* 0xfffffe0006007812 */ /* 0x000fe400078ec0ff */
[----:B------:R-:W-:Y:S01]  /*0710*/  LOP3.LUT R3, R7, R3, RZ, 0x3c, !PT ;  /* 0x0000000307037212 */ /* 0x000fe200078e3cff */
[C---:B------:R-:W-:Y:S01]  /*0720*/  IMAD R252, R203.reuse, 0x10, R5 ;  /* 0x00000010cbfc7824 */ /* 0x040fe200078e0205 */
[----:B------:R-:W-:Y:S01]  /*0730*/  LOP3.LUT R201, R2, R0, RZ, 0xfc, !PT ;  /* 0x0000000002c97212 */ /* 0x000fe200078efcff */
[--C-:B------:R-:W-:Y:S01]  /*0740*/  IMAD R203, R203, 0x400, R0.reuse ;  /* 0x00000400cbcb7824 */ /* 0x100fe200078e0200 */
[C---:B------:R-:W-:Y:S01]  /*0750*/  IADD3 R221, R222.reuse, 0x20, RZ ;  /* 0x00000020dedd7810 */ /* 0x040fe20007ffe0ff */
[----:B------:R-:W-:Y:S01]  /*0760*/  IMAD R193, R193, 0x400, R0 ;  /* 0x00000400c1c17824 */ /* 0x000fe200078e0200 */
[----:B------:R-:W-:Y:S01]  /*0770*/  @P1 IADD3 R221, R222, -0x20, RZ ;  /* 0xffffffe0dedd1810 */ /* 0x000fe20007ffe0ff */
[----:B------:R-:W-:-:S02]  /*0780*/  IMAD.MOV.U32 R0, RZ, RZ, 0x40 ;  /* 0x00000040ff007424 */ /* 0x000fc400078e00ff */
[----:B------:R-:W-:Y:S02]  /*0790*/  IMAD.IADD R4, R4, 0x1, R9 ;  /* 0x0000000104047824 */ /* 0x000fe400078e0209 */
        /* <DEDUP_REMOVED lines=8> */
[C---:B------:R-:W-:Y:S01]  /*0820*/  IMAD R184, R185.reuse, 0x2, R0 ;  /* 0x00000002b9b87824 */ /* 0x040fe200078e0200 */
[----:B------:R-:W-:Y:S01]  /*0830*/  SHF.R.S32.HI R3, RZ, 0x1f, R239 ;  /* 0x0000001fff037819 */ /* 0x000fe200000114ef */
[----:B------:R-:W-:Y:S01]  /*0840*/  IMAD.SHL.U32 R185, R185, 0x2, RZ ;  /* 0x00000002b9b97824 */ /* 0x000fe200078e00ff */
[--C-:B------:R-:W-:Y:S01]  /*0850*/  IADD3 R190, R0, R187, R2.reuse ;  /* 0x000000bb00be7210 */ /* 0x100fe20007ffe002 */
[----:B------:R-:W-:Y:S01]  /*0860*/  IMAD.IADD R188, R187, 0x1, R2 ;  /* 0x00000001bbbc7824 */ /* 0x000fe200078e0202 */
[----:B------:R-:W-:Y:S01]  /*0870*/  LEA R193, R193, 0x10000, 0x1 ;  /* 0x00010000c1c17811 */ /* 0x000fe200078e08ff */
[----:B------:R-:W-:Y:S01]  /*0880*/  IMAD.IADD R202, R2, 0x1, R189 ;  /* 0x0000000102ca7824 */ /* 0x000fe200078e02bd */
[----:B------:R-:W-:Y:S01]  /*0890*/  @P2 IADD3 R249, R248, -0x40, RZ ;  /* 0xffffffc0f8f92810 */ /* 0x000fe20007ffe0ff */
[----:B-1----:R-:W-:-:S02]  /*08a0*/  IMAD.IADD R223, R223, 0x1, R221 ;  /* 0x00000001dfdf7824 */ /* 0x002fc400078e02dd */
.L_x_727:
[----:B-1----:R-:W1:Y:S01]  /*08b0*/  S2R R34, SR_CTAID.Y ;  /* 0x0000000000227919 */ /* 0x002e620000002600 */
[----:B------:R-:W2:Y:S01]  /*08c0*/  LDC.U8 R0, c[0x0][0x312] ;  /* 0x0000c480ff007b82 */ /* 0x000ea20000000000 */
[----:B------:R-:W-:-:S02]  /*08d0*/  ISETP.NE.U32.AND P1, PT, RZ, c[0x0][0x240], PT ;  /* 0x00009000ff007a0c */ /* 0x000fc40003f25070 */
[----:B------:R-:W3:Y:S01]  /*08e0*/  S2R R2, SR_CTAID.Y ;  /* 0x0000000000027919 */ /* 0x000ee20000002600 */
[----:B------:R-:W-:Y:S02]  /*08f0*/  ISETP.EQ.U32.AND P5, PT, RZ, c[0x0][0x248], PT ;  /* 0x00009200ff007a0c */ /* 0x000fe40003fa2070 */
[----:B------:R-:W-:Y:S02]  /*0900*/  ISETP.NE.AND.EX P1, PT, RZ, c[0x0][0x244], PT, P1 ;  /* 0x00009100ff007a0c */ /* 0x000fe40003f25310 */
[----:B------:R-:W-:Y:S01]  /*0910*/  ISETP.NE.U32.AND P3, PT, RZ, c[0x0][0x250], PT ;  /* 0x00009400ff007a0c */ /* 0x000fe20003f65070 */
[----:B------:R-:W-:-:S03]  /*0920*/  IMAD.MOV.U32 R251, RZ, RZ, -0x1 ;  /* 0xfffffffffffb7424 */ /* 0x000fc600078e00ff */
[----:B------:R-:W-:Y:S01]  /*0930*/  ISETP.NE.AND.EX P3, PT, RZ, c[0x0][0x254], PT, P3 ;  /* 0x00009500ff007a0c */ /* 0x000fe20003f65330 */
[----:B-1----:R-:W-:Y:S01]  /*0940*/  IMAD.SHL.U32 R8, R34, 0x4, RZ ;  /* 0x0000000422087824 */ /* 0x002fe200078e00ff */
[----:B--2---:R-:W-:Y:S01]  /*0950*/  ISETP.NE.AND P4, PT, R0, RZ, PT ;  /* 0x000000ff0000720c */ /* 0x004fe20003f85270 */
[----:B------:R-:W-:Y:S01]  /*0960*/  IMAD.MOV.U32 R0, RZ, RZ, -0x1 ;  /* 0xffffffffff007424 */ /* 0x000fe200078e00ff */
[----:B---3--:R-:W-:Y:S02]  /*0970*/  SHF.R.S32.HI R27, RZ, 0x1f, R2 ;  /* 0x0000001fff1b7819 */ /* 0x008fe40000011402 */
[----:B------:R-:W-:Y:S02]  /*0980*/  IADD3 R2, P0, R8, c[0x0][0x240], RZ ;  /* 0x0000900008027a10 */ /* 0x000fe40007f1e0ff */
[----:B------:R-:W-:Y:S02]  /*0990*/  SHF.L.U64.HI R7, R34, 0x2, R27 ;  /* 0x0000000222077819 */ /* 0x000fe4000001021b */
        /* <DEDUP_REMOVED lines=20> */
.L_x_699:
        /* <DEDUP_REMOVED lines=44> */
.L_x_701:
        /* <DEDUP_REMOVED lines=15> */
.L_x_702:
[----:B------:R-:W-:Y:S01]  /*0e90*/  IABS R14, c[0x0][0x1c8] ;  /* 0x00007200000e7a13 */ /* 0x000fe20000000000 */
[----:B------:R-:W1:Y:S01]  /*0ea0*/  S2R R35, SR_CTAID.Z ;  /* 0x0000000000237919 */ /* 0x000e620000002700 */
[----:B------:R-:W-:Y:S01]  /*0eb0*/  IMAD.MOV.U32 R12, RZ, RZ, c[0x0][0x224] ;  /* 0x00008900ff0c7624 */ /* 0x000fe200078e00ff */
[----:B------:R-:W2:Y:S01]  /*0ec0*/  LDC.U8 R21, c[0x0][0x328] ;  /* 0x0000ca00ff157b82 */ /* 0x000ea20000000000 */
[----:B------:R-:W3:Y:S01]  /*0ed0*/  I2F.RP R2, R14 ;  /* 0x0000000e00027306 */ /* 0x000ee20000209400 */
[C---:B------:R-:W-:Y:S01]  /*0ee0*/  @P0 IMAD.WIDE.U32 R4, R0.reuse, c[0x0][0x370], RZ ;  /* 0x0000dc0000040a25 */ /* 0x040fe200078e00ff */
[----:B------:R-:W4:Y:S01]  /*0ef0*/  S2R R18, SR_CTAID.X ;  /* 0x0000000000127919 */ /* 0x000f220000002500 */
[----:B------:R-:W-:Y:S02]  /*0f00*/  SHF.R.S32.HI R12, RZ, 0x1f, R12 ;  /* 0x0000001fff0c7819 */ /* 0x000fe4000001140c */
[----:B------:R-:W-:Y:S01]  /*0f10*/  @P0 IMAD R11, R0, c[0x0][0x374], R5 ;  /* 0x0000dd00000b0a24 */ /* 0x000fe200078e0205 */
[----:B------:R-:W-:Y:S01]  /*0f20*/  @P0 MOV R10, R4 ;  /* 0x00000004000a0202 */ /* 0x000fe20000000f00 */
[----:B------:R-:W-:-:S04]  /*0f30*/  @!P0 IMAD.WIDE.U32 R4, R34, c[0x0][0x368], RZ ;  /* 0x0000da0022048a25 */ /* 0x000fc800078e00ff */
[----:B------:R-:W-:Y:S02]  /*0f40*/  IMAD.MOV.U32 R33, RZ, RZ, c[0x0][0x22c] ;  /* 0x00008b00ff217624 */ /* 0x000fe400078e00ff */
        /* <DEDUP_REMOVED lines=9> */
[----:B------:R-:W-:Y:S02]  /*0fe0*/  SHF.R.S32.HI R38, RZ, 0x1f, R35 ;  /* 0x0000001fff267819 */ /* 0x000fe40000011423 */
        /* <DEDUP_REMOVED lines=17> */
[----:B------:R-:W1:Y:S01]  /*1100*/  LDC.U8 R27, c[0x0][0x3d0] ;  /* 0x0000f400ff1b7b82 */ /* 0x000e620000000000 */
[----:B------:R-:W-:Y:S02]  /*1110*/  IMAD.SHL.U32 R6, R34, 0x80, RZ ;  /* 0x0000008022067824 */ /* 0x000fe400078e00ff */
[----:B------:R-:W-:Y:S01]  /*1120*/  IADD3 R4, R13, R5, RZ ;  /* 0x000000050d047210 */ /* 0x000fe20007ffe0ff */
[-C--:B------:R-:W-:Y:S02]  /*1130*/  IMAD R7, R17, R12.reuse, RZ ;  /* 0x0000000c11077224 */ /* 0x080fe400078e02ff */
[----:B------:R-:W-:Y:S01]  /*1140*/  SEL R6, R6, RZ, P1 ;  /* 0x000000ff06067207 */ /* 0x000fe20000800000 */
[----:B------:R-:W-:Y:S01]  /*1150*/  IMAD.WIDE.U32 R12, R16, R12, RZ ;  /* 0x0000000c100c7225 */ /* 0x000fe200078e00ff */
[----:B------:R-:W-:-:S02]  /*1160*/  @!P4 IADD3 R3, R3, -R14, RZ ;  /* 0x8000000e0303c210 */ /* 0x000fc40007ffe0ff */
[----:B------:R-:W-:Y:S01]  /*1170*/  IADD3 R6, P1, R9, R6, RZ ;  /* 0x0000000609067210 */ /* 0x000fe20007f3e0ff */
[C---:B------:R-:W-:Y:S01]  /*1180*/  IMAD R7, R16.reuse, R4, R7 ;  /* 0x0000000410077224 */ /* 0x040fe200078e0207 */
[----:B------:R-:W-:Y:S01]  /*1190*/  ISETP.GE.U32.AND P5, PT, R3, R14, PT ;  /* 0x0000000e0300720c */ /* 0x000fe20003fa6070 */
[-C--:B------:R-:W-:Y:S01]  /*11a0*/  IMAD.WIDE.U32 R4, R16, R0.reuse, RZ ;  /* 0x0000000010047225 */ /* 0x080fe200078e00ff */
[----:B------:R-:W-:Y:S02]  /*11b0*/  @!P4 IADD3 R2, R2, 0x1, RZ ;  /* 0x000000010202c810 */ /* 0x000fe40007ffe0ff */
[----:B------:R-:W-:Y:S01]  /*11c0*/  ISETP.NE.AND P4, PT, RZ, c[0x0][0x1c8], PT ;  /* 0x00007200ff007a0c */ /* 0x000fe20003f85270 */
[----:B------:R-:W-:Y:S01]  /*11d0*/  IMAD R3, R17, R0, RZ ;  /* 0x0000000011037224 */ /* 0x000fe200078e02ff */
[----:B------:R-:W-:Y:S01]  /*11e0*/  IADD3 R13, R13, R7, RZ ;  /* 0x000000070d0d7210 */ /* 0x000fe20007ffe0ff */
[----:B------:R-:W-:Y:S01]  /*11f0*/  IMAD R14, R17, R6, RZ ;  /* 0x00000006110e7224 */ /* 0x000fe200078e02ff */
[----:B------:R-:W-:Y:S01]  /*1200*/  SEL R17, R12, R4, !P0 ;  /* 0x000000040c117207 */ /* 0x000fe20004000000 */
[----:B------:R-:W-:-:S02]  /*1210*/  IMAD.X R8, R15, 0x1, R8, P1 ;  /* 0x000000010f087824 */ /* 0x000fc400008e0608 */
[----:B------:R-:W-:Y:S01]  /*1220*/  @P2 IMAD R4, R34, c[0x0][0x214], RZ ;  /* 0x0000850022042a24 */ /* 0x000fe200078e02ff */
[----:B-1----:R-:W-:Y:S01]  /*1230*/  ISETP.NE.AND P1, PT, R27, RZ, PT ;  /* 0x000000ff1b00720c */ /* 0x002fe20003f25270 */
[----:B------:R-:W-:Y:S01]  /*1240*/  @P0 IMAD.IADD R13, R5, 0x1, R3 ;  /* 0x00000001050d0824 */ /* 0x000fe200078e0203 */
[----:B------:R-:W-:Y:S01]  /*1250*/  @P5 IADD3 R2, R2, 0x1, RZ ;  /* 0x0000000102025810 */ /* 0x000fe20007ffe0ff */
[----:B------:R-:W-:Y:S01]  /*1260*/  IMAD.WIDE.U32 R6, R16, R6, RZ ;  /* 0x0000000610067225 */ /* 0x000fe200078e00ff */
[----:B------:R-:W-:Y:S02]  /*1270*/  @P2 SEL R4, R4, R0, !P0 ;  /* 0x0000000004042207 */ /* 0x000fe40004000000 */
[----:B------:R-:W-:Y:S01]  /*1280*/  SEL R27, R30, RZ, P1 ;  /* 0x000000ff1e1b7207 */ /* 0x000fe20000800000 */
[----:B------:R-:W-:Y:S01]  /*1290*/  IMAD R8, R16, R8, R14 ;  /* 0x0000000810087224 */ /* 0x000fe200078e020e */
[----:B------:R-:W-:Y:S01]  /*12a0*/  @!P3 IADD3 R2, -R2, RZ, RZ ;  /* 0x000000ff0202b210 */ /* 0x000fe20007ffe1ff */
[----:B------:R-:W-:Y:S01]  /*12b0*/  IMAD R3, R18, c[0x0][0x3dc], R31 ;  /* 0x0000f70012037a24 */ /* 0x000fe200078e021f */
[----:B------:R-:W-:Y:S01]  /*12c0*/  @!P4 LOP3.LUT R2, RZ, c[0x0][0x1c8], RZ, 0x33, !PT ;  /* 0x00007200ff02ca12 */ /* 0x000fe200078e33ff */
[----:B------:R-:W-:Y:S01]  /*12d0*/  IMAD R30, R35, c[0x0][0x22c], RZ ;  /* 0x00008b00231e7a24 */ /* 0x000fe200078e02ff */
[----:B------:R-:W-:Y:S01]  /*12e0*/  SHF.R.S32.HI R18, RZ, 0x1f, R20 ;  /* 0x0000001fff127819 */ /* 0x000fe20000011414 */
[----:B------:R-:W-:Y:S01]  /*12f0*/  @!P2 IMAD R5, R34, c[0x0][0x1c0], R35 ;  /* 0x000070002205aa24 */ /* 0x000fe200078e0223 */
[----:B------:R-:W-:Y:S01]  /*1300*/  SEL R16, R3, RZ, P1 ;  /* 0x000000ff03107207 */ /* 0x000fe20000800000 */
[----:B------:R-:W-:Y:S01]  /*1310*/  @P2 IMAD R12, R35, c[0x0][0x234], R4 ;  /* 0x00008d00230c2a24 */ /* 0x000fe200078e0204 */
[----:B------:R-:W-:Y:S01]  /*1320*/  SHF.R.S32.HI R32, RZ, 0x1f, R30 ;  /* 0x0000001fff207819 */ /* 0x000fe2000001141e */
[----:B------:R-:W-:Y:S01]  /*1330*/  @!P2 IMAD R12, R5, c[0x0][0x214], RZ ;  /* 0x00008500050caa24 */ /* 0x000fe200078e02ff */
[----:B------:R-:W-:-:S02]  /*1340*/  IADD3 R14, R7, R8, RZ ;  /* 0x00000008070e7210 */ /* 0x000fc40007ffe0ff */
        /* <DEDUP_REMOVED lines=9> */
.L_x_703:
[----:B------:R-:W-:-:S04]  /*13e0*/  IMAD R8, R34, c[0x0][0x1c0], R35 ;  /* 0x0000700022087a24 */ /* 0x000fc800078e0223 */
[----:B------:R-:W-:Y:S02]  /*13f0*/  IMAD R8, R8, c[0x0][0x224], RZ ;  /* 0x0000890008087a24 */ /* 0x000fe400078e02ff */
.L_x_704:
[----:B------:R-:W2:Y:S04]  /*1400*/  LDL.64 R4, [R1] ;  /* 0x0000000001047983 */ /* 0x000ea80000100a00 */
[----:B------:R1:W2:Y:S04]  /*1410*/  LDL.64 R36, [R1] ;  /* 0x0000000001247983 */ /* 0x0002a80000100a00 */
[----:B------:R-:W3:Y:S04]  /*1420*/  LDL R41, [R1+0xc] ;  /* 0x00000c0001297983 */ /* 0x000ee80000100800 */
[----:B------:R-:W4:Y:S04]  /*1430*/  S2R R39, SR_TID.X ;  /* 0x0000000000277919 */ /* 0x000f280000002100 */
[----:B------:R-:W5:Y:S01]  /*1440*/  S2R R40, SR_TID.X ;  /* 0x0000000000287919 */ /* 0x000f620000002100 */
[----:B------:R-:W-:Y:S01]  /*1450*/  IMAD R31, R33, c[0x0][0x1c0], RZ ;  /* 0x00007000211f7a24 */ /* 0x000fe200078e02ff */
[----:B------:R-:W-:Y:S01]  /*1460*/  IADD3 R7, P3, R239, R9, RZ ;  /* 0x00000009ef077210 */ /* 0x000fe20007f7e0ff */
[----:B------:R-:W-:Y:S01]  /*1470*/  IMAD R0, R15, c[0x0][0x370], RZ ;  /* 0x0000dc000f007a24 */ /* 0x000fe200078e02ff */
[----:B------:R-:W-:-:S02]  /*1480*/  SHF.R.S32.HI R34, RZ, 0x1f, R239 ;  /* 0x0000001fff227819 */ /* 0x000fc400000114ef */
[----:B------:R-:W-:Y:S02]  /*1490*/  SHF.L.U32 R3, R31, 0x6, RZ ;  /* 0x000000061f037819 */ /* 0x000fe400000006ff */
[----:B----4-:R-:W-:-:S04]  /*14a0*/  SHF.R.S32.HI R39, RZ, 0x1f, R39 ;  /* 0x0000001fff277819 */ /* 0x010fc80000011427 */
[----:B-----5:R-:W-:-:S04]  /*14b0*/  LEA.HI R39, R39, R40, RZ, 0x5 ;  /* 0x0000002827277211 */ /* 0x020fc800078f28ff */
[----:B------:R-:W-:Y:S02]  /*14c0*/  SHF.R.S32.HI R39, RZ, 0x5, R39 ;  /* 0x00000005ff277819 */ /* 0x000fe40000011427 */
[----:B------:R-:W-:Y:S01]  /*14d0*/  ISETP.GE.AND P4, PT, R19, 0x1, PT ;  /* 0x000000011300780c */ /* 0x000fe20003f86270 */
[----:B------:R-:W-:Y:S01]  /*14e0*/  BSSY B1, `(.L_x_700) ;  /* 0x0000514000017945 */ /* 0x000fe20003800000 */
[----:B--2---:R-:W-:-:S05]  /*14f0*/  IMAD.MOV.U32 R36, RZ, RZ, R4 ;  /* 0x000000ffff247224 */ /* 0x004fca00078e0004 */
[----:B------:R-:W-:Y:S02]  /*1500*/  IADD3 R4, P0, R36, R10, RZ ;  /* 0x0000000a24047210 */ /* 0x000fe40007f1e0ff */
[----:B------:R-:W-:Y:S01]  /*1510*/  SHF.R.S32.HI R37, RZ, 0x1f, R36 ;  /* 0x0000001fff257819 */ /* 0x000fe20000011424 */
[----:B------:R-:W-:Y:S02]  /*1520*/  IMAD R10, R9, c[0x0][0x374], R0 ;  /* 0x0000dd00090a7a24 */ /* 0x000fe400078e0200 */
[----:B------:R-:W-:Y:S02]  /*1530*/  IMAD.X R0, R34, 0x1, R15, P3 ;  /* 0x0000000122007824 */ /* 0x000fe400018e060f */
[----:B------:R-:W-:Y:S01]  /*1540*/  IMAD.X R5, R37, 0x1, R11, P0 ;  /* 0x0000000125057824 */ /* 0x000fe200000e060b */
[----:B------:R-:W-:Y:S01]  /*1550*/  IADD3 R6, P2, P0, R6, R3, R30 ;  /* 0x0000000306067210 */ /* 0x000fe2000785e01e */
[----:B------:R-:W-:Y:S01]  /*1560*/  IMAD R0, R0, c[0x0][0x190], RZ ;  /* 0x0000640000007a24 */ /* 0x000fe200078e02ff */
[----:B------:R-:W-:Y:S01]  /*1570*/  SHF.R.S32.HI R3, RZ, 0x1f, R3 ;  /* 0x0000001fff037819 */ /* 0x000fe20000011403 */
[----:B------:R-:W-:-:S03]  /*1580*/  IMAD.WIDE.U32 R4, R9, c[0x0][0x370], R4 ;  /* 0x0000dc0009047a25 */ /* 0x000fc600078e0004 */
[----:B------:R-:W-:Y:S01]  /*1590*/  IADD3.X R3, R14, R3, R32, P2, P0 ;  /* 0x000000030e037210 */ /* 0x000fe200017e0420 */
[----:B------:R-:W-:Y:S01]  /*15a0*/  IMAD R15, R7, c[0x0][0x194], R0 ;  /* 0x00006500070f7a24 */ /* 0x000fe200078e0200 */
[----:B------:R-:W-:Y:S01]  /*15b0*/  IADD3 R14, P2, P0, R27, R6, R17 ;  /* 0x000000061b0e7210 */ /* 0x000fe2000785e011 */
[----:B------:R-:W-:-:S04]  /*15c0*/  IMAD.WIDE.U32 R6, R7, c[0x0][0x190], R36 ;  /* 0x0000640007067a25 */ /* 0x000fc800078e0024 */
[----:B---3--:R-:W-:Y:S02]  /*15d0*/  IMAD R0, R39, R31, R41 ;  /* 0x0000001f27007224 */ /* 0x008fe400078e0229 */
[----:B------:R-:W-:Y:S01]  /*15e0*/  IMAD.IADD R5, R5, 0x1, R10 ;  /* 0x0000000105057824 */ /* 0x000fe200078e020a */
[----:B------:R-:W-:Y:S01]  /*15f0*/  IADD3.X R10, R16, R3, R13, P2, P0 ;  /* 0x00000003100a7210 */ /* 0x000fe200017e040d */
[----:B------:R-:W-:Y:S01]  /*1600*/  IMAD R11, R38, c[0x0][0x378], RZ ;  /* 0x0000de00260b7a24 */ /* 0x000fe200078e02ff */
[----:B------:R-:W-:Y:S01]  /*1610*/  IADD3 R6, P2, R29, R6, RZ ;  /* 0x000000061d067210 */ /* 0x000fe20007f5e0ff */
[----:B------:R1:W-:Y:S01]  /*1620*/  STL [R1+0x4], R37 ;  /* 0x0000042501007387 */ /* 0x0003e20000100800 */
[----:B------:R-:W-:Y:S01]  /*1630*/  IADD3 R3, P0, R0, R14, RZ ;  /* 0x0000000e00037210 */ /* 0x000fe20007f1e0ff */
[C---:B------:R-:W-:Y:S02]  /*1640*/  IMAD R11, R35.reuse, c[0x0][0x37c], R11 ;  /* 0x0000df00230b7a24 */ /* 0x040fe400078e020b */
[----:B------:R-:W-:Y:S01]  /*1650*/  IMAD.WIDE.U32 R4, R35, c[0x0][0x378], R4 ;  /* 0x0000de0023047a25 */ /* 0x000fe200078e0004 */
[----:B------:R-:W-:-:S02]  /*1660*/  IADD3 R16, R9, R8, RZ ;  /* 0x0000000809107210 */ /* 0x000fc40007ffe0ff */
[----:B------:R-:W-:Y:S01]  /*1670*/  IADD3.X R7, R22, R7, R15, P2, !PT ;  /* 0x0000000716077210 */ /* 0x000fe200017fe40f */
[----:B------:R-:W-:Y:S01]  /*1680*/  IMAD R8, R38, c[0x0][0x1a8], RZ ;  /* 0x00006a0026087a24 */ /* 0x000fe200078e02ff */
[----:B------:R-:W-:Y:S01]  /*1690*/  LEA.HI.X.SX32 R10, R0, R10, 0x1, P0 ;  /* 0x0000000a000a7211 */ /* 0x000fe200000f0eff */
[----:B------:R-:W-:Y:S02]  /*16a0*/  IMAD.IADD R5, R5, 0x1, R11 ;  /* 0x0000000105057824 */ /* 0x000fe400078e020b */
[----:B------:R-:W-:Y:S02]  /*16b0*/  IMAD R0, R34, c[0x0][0x370], RZ ;  /* 0x0000dc0022007a24 */ /* 0x000fe400078e02ff */
[C---:B------:R-:W-:Y:S02]  /*16c0*/  IMAD R8, R35.reuse, c[0x0][0x1ac], R8 ;  /* 0x00006b0023087a24 */ /* 0x040fe400078e0208 */
[----:B------:R-:W-:-:S04]  /*16d0*/  IMAD.WIDE.U32 R6, R35, c[0x0][0x1a8], R6 ;  /* 0x00006a0023067a25 */ /* 0x000fc800078e0006 */
[C---:B------:R-:W-:Y:S02]  /*16e0*/  IMAD R0, R239.reuse, c[0x0][0x374], R0 ;  /* 0x0000dd00ef007a24 */ /* 0x040fe400078e0200 */
[----:B------:R-:W-:Y:S01]  /*16f0*/  IMAD.WIDE.U32 R4, R239, c[0x0][0x370], R4 ;  /* 0x0000dc00ef047a25 */ /* 0x000fe200078e0004 */
[----:B------:R-:W-:Y:S02]  /*1700*/  IADD3 R7, R7, R8, RZ ;  /* 0x0000000807077210 */ /* 0x000fe40007ffe0ff */
[----:B------:R-:W-:Y:S01]  /*1710*/  MOV R30, 0x4 ;  /* 0x00000004001e7802 */ /* 0x000fe20000000f00 */
[----:B------:R-:W-:Y:S01]  /*1720*/  IMAD.IADD R0, R5, 0x1, R0 ;  /* 0x0000000105007824 */ /* 0x000fe200078e0200 */
[----:B------:R-:W-:Y:S01]  /*1730*/  LEA R8, P2, R4, c[0x0][0x330], 0x1 ;  /* 0x0000cc0004087a11 */ /* 0x000fe200078408ff */
[----:B------:R-:W-:Y:S01]  /*1740*/  IMAD.IADD R11, R9, 0x1, R12 ;  /* 0x00000001090b7824 */ /* 0x000fe200078e020c */
[----:B------:R-:W-:Y:S02]  /*1750*/  LEA R208, P0, R3, c[0x0][0x350], 0x2 ;  /* 0x0000d40003d07a11 */ /* 0x000fe400078010ff */
[----:B------:R-:W-:-:S02]  /*1760*/  LEA R12, P3, R6, c[0x0][0x160], 0x1 ;  /* 0x00005800060c7a11 */ /* 0x000fc400078608ff */
[----:B------:R-:W-:Y:S01]  /*1770*/  LEA.HI.X R9, R4, c[0x0][0x334], R0, 0x1, P2 ;  /* 0x0000cd0004097a11 */ /* 0x000fe200010f0c00 */
[-C--:B------:R-:W-:Y:S01]  /*1780*/  IMAD.WIDE R4, R11, R30.reuse, c[0x0][0x200] ;  /* 0x000080000b047625 */ /* 0x080fe200078e021e */
[----:B------:R-:W-:Y:S02]  /*1790*/  LEA.HI.X R209, R3, c[0x0][0x354], R10, 0x2, P0 ;  /* 0x0000d50003d17a11 */ /* 0x000fe400000f140a */
[----:B------:R-:W-:Y:S01]  /*17a0*/  LEA.HI.X R13, R6, c[0x0][0x164], R7, 0x1, P3 ;  /* 0x00005900060d7a11 */ /* 0x000fe200018f0c07 */
[----:B------:R-:W-:Y:S01]  /*17b0*/  IMAD.WIDE R30, R16, R30, c[0x0][0x3c8] ;  /* 0x0000f200101e7625 */ /* 0x000fe200078e021e */
[----:B------:R-:W-:Y:S01]  /*17c0*/  LEA.HI.SX32 R0, R25, 0xffffffff, 0x1a ;  /* 0xffffffff19007811 */ /* 0x000fe200078fd2ff */
[----:B------:R-:W-:Y:S05]  /*17d0*/  @!P4 BRA `(.L_x_705) ;  /* 0x000047000000c947 */ /* 0x000fea0003800000 */
[----:B-1----:R-:W2:Y:S01]  /*17e0*/  LDL R22, [R1+0x8] ;  /* 0x0000080001167983 */ /* 0x002ea20000100800 */
[----:B------:R-:W-:Y:S01]  /*17f0*/  IMAD.MOV.U32 R212, RZ, RZ, R0 ;  /* 0x000000ffffd47224 */ /* 0x000fe200078e0000 */
[----:B------:R-:W-:Y:S01]  /*1800*/  IADD3 R11, R239, 0x20, RZ ;  /* 0x00000020ef0b7810 */ /* 0x000fe20007ffe0ff */
[----:B------:R-:W-:Y:S01]  /*1810*/  IMAD R0, R240, -0x40, R210 ;  /* 0xffffffc0f0007824 */ /* 0x000fe200078e02d2 */
[----:B------:R-:W-:Y:S01]  /*1820*/  MOV R225, R5 ;  /* 0x0000000500e17202 */ /* 0x000fe20000000f00 */
[----:B------:R-:W-:-:S02]  /*1830*/  IMAD R19, R212, -0x40, R19 ;  /* 0xffffffc0d4137824 */ /* 0x000fc400078e0213 */
[----:B------:R-:W-:Y:S02]  /*1840*/  IMAD.MOV.U32 R226, RZ, RZ, R4 ;  /* 0x000000ffffe27224 */ /* 0x000fe400078e0004 */
[--C-:B------:R-:W-:Y:S01]  /*1850*/  IMAD.WIDE.U32 R6, R20, c[0x0][0x1a0], R36.reuse ;  /* 0x0000680014067a25 */ /* 0x100fe200078e0024 */
[C---:B------:R-:W-:Y:S01]  /*1860*/  ISETP.GE.AND P2, PT, R11.reuse, R0, PT ;  /* 0x000000000b00720c */ /* 0x040fe20003f46270 */
[----:B------:R-:W-:Y:S02]  /*1870*/  @P1 BAR.SYNC.DEFER_BLOCKING 0x0 ;  /* 0x0000000000001b1d */ /* 0x000fe40000010000 */
[----:B------:R-:W-:Y:S02]  /*1880*/  IMAD R3, R18, c[0x0][0x1a0], RZ ;  /* 0x0000680012037a24 */ /* 0x000fe400078e02ff */
        /* <DEDUP_REMOVED lines=18> */
[C---:B------:R-:W-:Y:S01]  /*19b0*/  IMAD R13, R191.reuse, c[0x0][0x374], RZ ;  /* 0x0000dd00bf0d7a24 */ /* 0x040fe200078e02ff */
[----:B------:R-:W-:Y:S01]  /*19c0*/  @!P0 IADD3 R14, P3, R204, R8, RZ ;  /* 0x00000008cc0e8210 */ /* 0x000fe20007f7e0ff */
[----:B------:R-:W-:Y:S02]  /*19d0*/  IMAD R15, R191, c[0x0][0x194], RZ ;  /* 0x00006500bf0f7a24 */ /* 0x000fe400078e02ff */
[C---:B------:R-:W-:Y:S02]  /*19e0*/  IMAD R0, R21.reuse, c[0x0][0x1b0], RZ ;  /* 0x00006c0015007a24 */ /* 0x040fe400078e02ff */
[----:B------:R-:W-:Y:S01]  /*19f0*/  IMAD R3, R21, c[0x0][0x1b8], RZ ;  /* 0x00006e0015037a24 */ /* 0x000fe200078e02ff */
[----:B------:R-:W-:Y:S01]  /*1a00*/  @!P0 IADD3.X R13, R207, R5, R13, P5, !PT ;  /* 0x00000005cf0d8210 */ /* 0x000fe20002ffe40d */
[C---:B------:R-:W-:Y:S01]  /*1a10*/  IMAD R21, R2.reuse, c[0x0][0x1b4], R0 ;  /* 0x00006d0002157a24 */ /* 0x040fe200078e0200 */
[----:B------:R-:W-:Y:S01]  /*1a20*/  @!P0 IADD3.X R15, R205, R9, R15, P3, !PT ;  /* 0x00000009cd0f8210 */ /* 0x000fe20001ffe40f */
[C---:B------:R-:W-:Y:S01]  /*1a30*/  IMAD R3, R2.reuse, c[0x0][0x1bc], R3 ;  /* 0x00006f0002037a24 */ /* 0x040fe200078e0203 */
        /* <DEDUP_REMOVED lines=135> */
[----:B----4-:R-:W-:Y:S02]  /*22b0*/  IMAD.SHL.U32 R3, R0, 0x2, RZ ;  /* 0x0000000200037824 */ /* 0x010fe400078e00ff */
[----:B------:R-:W-:Y:S01]  /*22c0*/  IMAD.MOV.U32 R0, RZ, RZ, c[0x0][0x22c] ;  /* 0x00008b00ff007624 */ /* 0x000fe200078e00ff */
[----:B------:R1:W4:Y:S03]  /*22d0*/  LDSM.16.M88.4 R116, [R187+0x10000] ;  /* 0x01000000bb74783b */ /* 0x0003260000000200 */
        /* <DEDUP_REMOVED lines=18> */
[----:B------:R-:W-:Y:S02]  /*2400*/  IADD3 R2, R203, 0x2000, RZ ;  /* 0x00002000cb027810 */ /* 0x000fe40007ffe0ff */
[C---:B------:R-:W-:Y:S02]  /*2410*/  IADD3 R247, R241.reuse, 0x20, RZ ;  /* 0x00000020f1f77810 */ /* 0x040fe40007ffe0ff */
[C---:B------:R-:W-:Y:S02]  /*2420*/  IADD3 R245, R241.reuse, 0x60, RZ ;  /* 0x00000060f1f57810 */ /* 0x040fe40007ffe0ff */
[----:B------:R-:W-:Y:S01]  /*2430*/  IADD3 R246, R241, 0x40, RZ ;  /* 0x00000040f1f67810 */ /* 0x000fe20007ffe0ff */
[----:B------:R-:W-:Y:S01]  /*2440*/  IMAD.IADD R244, R214, 0x1, R247 ;  /* 0x00000001d6f47824 */ /* 0x000fe200078e02f7 */
[----:B------:R-:W-:Y:S01]  /*2450*/  SEL R2, R2, R203, !P3 ;  /* 0x000000cb02027207 */ /* 0x000fe20005800000 */
[C---:B------:R-:W-:Y:S01]  /*2460*/  IMAD.IADD R242, R214.reuse, 0x1, R245 ;  /* 0x00000001d6f27824 */ /* 0x040fe200078e02f5 */
[----:B------:R-:W-:-:S02]  /*2470*/  IADD3 R243, R214, R246, RZ ;  /* 0x000000f6d6f37210 */ /* 0x000fc40007ffe0ff */
[----:B---3--:R-:W-:Y:S02]  /*2480*/  R2P PR, R8, 0x6 ;  /* 0x0000000608007804 */ /* 0x008fe40000000000 */
[----:B------:R-:W-:Y:S01]  /*2490*/  SHF.L.U32 R186, R2, 0x1, RZ ;  /* 0x0000000102ba7819 */ /* 0x000fe200000006ff */
[C---:B--2---:R-:W-:Y:S01]  /*24a0*/  IMAD.IADD R4, R214.reuse, 0x1, R243 ;  /* 0x00000001d6047824 */ /* 0x044fe200078e02f3 */
[C---:B------:R-:W-:Y:S02]  /*24b0*/  IADD3 R5, R214.reuse, R244, RZ ;  /* 0x000000f4d6057210 */ /* 0x040fe40007ffe0ff */
        /* <DEDUP_REMOVED lines=47> */
[C---:B------:R-:W-:Y:S01]  /*27b0*/  IMAD.IADD R197, R191.reuse, 0x1, R192 ;  /* 0x00000001bfc57824 */ /* 0x040fe200078e02c0 */
[C---:B------:R-:W-:Y:S01]  /*27c0*/  IADD3 R237, R214.reuse, R231, RZ ;  /* 0x000000e7d6ed7210 */ /* 0x040fe20007ffe0ff */
[----:B------:R-:W-:Y:S01]  /*27d0*/  IMAD.IADD R196, R191, 0x1, R194 ;  /* 0x00000001bfc47824 */ /* 0x000fe200078e02c2 */
[C---:B------:R-:W-:Y:S01]  /*27e0*/  IADD3 R235, R214.reuse, R227, RZ ;  /* 0x000000e3d6eb7210 */ /* 0x040fe20007ffe0ff */
[----:B-1--4-:R-:W-:-:S02]  /*27f0*/  IMAD.IADD R236, R214, 0x1, R229 ;  /* 0x00000001d6ec7824 */ /* 0x012fc400078e02e5 */
.L_x_708:
[----:B------:R-:W0:Y:S01]  /*2800*/  LDGDEPBAR ;  /* 0x00000000000079af */ /* 0x000e220000000000 */
[C---:B------:R-:W-:Y:S02]  /*2810*/  IADD3 R0, R186.reuse, R200, RZ ;  /* 0x000000c8ba007210 */ /* 0x040fe40007ffe0ff */
[-C--:B------:R-:W-:Y:S02]  /*2820*/  IADD3 R2, R186, R191.reuse, RZ ;  /* 0x000000bfba027210 */ /* 0x080fe40007ffe0ff */
[----:B------:R-:W-:Y:S02]  /*2830*/  IADD3 R180, R0, R191, RZ ;  /* 0x000000bf00b47210 */ /* 0x000fe40007ffe0ff */
[C---:B-----5:R-:W-:Y:S02]  /*2840*/  FSETP.NEU.FTZ.AND P1, PT, R217.reuse, -INF , PT ;  /* 0xff800000d900780b */ /* 0x060fe40003f3d000 */
[----:B------:R-:W-:Y:S01]  /*2850*/  ISETP.GE.AND P6, PT, R212, 0x1, PT ;  /* 0x00000001d400780c */ /* 0x000fe20003fc6270 */
        /* <DEDUP_REMOVED lines=9> */
[----:B------:R-:W-:Y:S01]  /*28f0*/  LDSM.16.M88.4 R100, [R2] ;  /* 0x000000000264783b */ /* 0x000fe20000000200 */
[C---:B------:R-:W-:Y:S07]  /*2900*/  HMMA.16816.F32.BF16 R8, R16.reuse, R10, RZ ;  /* 0x0000000a1008723c */ /* 0x040fee00000418ff */
[----:B------:R-:W1:Y:S01]  /*2910*/  LDSM.16.M88.4 R104, [R189+0xc000] ;  /* 0x00c00000bd68783b */ /* 0x000e620000000200 */
[C---:B--2---:R-:W-:Y:S07]  /*2920*/  HMMA.16816.F32.BF16 R12, R16.reuse, R52, RZ ;  /* 0x00000034100c723c */ /* 0x044fee00000418ff */
[----:B------:R-:W-:Y:S01]  /*2930*/  LDSM.16.M88.4 R108, [R180] ;  /* 0x00000000b46c783b */ /* 0x000fe20000000200 */
[----:B------:R-:W-:Y:S07]  /*2940*/  HMMA.16816.F32.BF16 R16, R16, R54, RZ ;  /* 0x000000361010723c */ /* 0x000fee00000418ff */
[----:B------:R-:W2:Y:S01]  /*2950*/  LDSM.16.M88.4 R52, [R189+0xc800] ;  /* 0x00c80000bd34783b */ /* 0x000ea20000000200 */
[C---:B---3--:R-:W-:Y:S07]  /*2960*/  HMMA.16816.F32.BF16 R4, R56.reuse, R60, R4 ;  /* 0x0000003c3804723c */ /* 0x048fee0000041804 */
[----:B------:R-:W3:Y:S01]  /*2970*/  LDSM.16.M88.4 R112, [R190+0xc000] ;  /* 0x00c00000be70783b */ /* 0x000ee20000000200 */
[C---:B------:R-:W-:Y:S07]  /*2980*/  HMMA.16816.F32.BF16 R8, R56.reuse, R62, R8 ;  /* 0x0000003e3808723c */ /* 0x040fee0000041808 */
[----:B------:R-:W-:Y:S01]  /*2990*/  LDSM.16.M88.4 R60, [R186+0x2000] ;  /* 0x00200000ba3c783b */ /* 0x000fe20000000200 */
[C---:B----4-:R-:W-:Y:S08]  /*29a0*/  HMMA.16816.F32.BF16 R12, R56.reuse, R64, R12 ;  /* 0x00000040380c723c */ /* 0x050ff0000004180c */
[----:B------:R-:W-:Y:S01]  /*29b0*/  HMMA.16816.F32.BF16 R16, R56, R66, R16 ;  /* 0x000000423810723c */ /* 0x000fe20000041810 */
[----:B------:R-:W4:Y:S07]  /*29c0*/  LDSM.16.M88.4 R56, [R190+0xc800] ;  /* 0x00c80000be38783b */ /* 0x000f2e0000000200 */
[C---:B-1----:R-:W-:Y:S01]  /*29d0*/  HMMA.16816.F32.BF16 R4, R100.reuse, R104, R4 ;  /* 0x000000686404723c */ /* 0x042fe20000041804 */
[----:B------:R-:W1:Y:S07]  /*29e0*/  LDSM.16.M88.4 R64, [R187+0xe000] ;  /* 0x00e00000bb40783b */ /* 0x000e6e0000000200 */
[C---:B------:R-:W-:Y:S01]  /*29f0*/  HMMA.16816.F32.BF16 R8, R100.reuse, R106, R8 ;  /* 0x0000006a6408723c */ /* 0x040fe20000041808 */
[----:B------:R-:W-:Y:S07]  /*2a00*/  LDSM.16.M88.4 R104, [R188+0xe000] ;  /* 0x00e00000bc68783b */ /* 0x000fee0000000200 */
[C---:B--2---:R-:W-:Y:S08]  /*2a10*/  HMMA.16816.F32.BF16 R12, R100.reuse, R52, R12 ;  /* 0x00000034640c723c */ /* 0x044ff0000004180c */
[----:B------:R-:W-:Y:S01]  /*2a20*/  HMMA.16816.F32.BF16 R16, R100, R54, R16 ;  /* 0x000000366410723c */ /* 0x000fe20000041810 */
[----:B------:R-:W2:Y:S07]  /*2a30*/  LDSM.16.M88.4 R52, [R187+0xe800] ;  /* 0x00e80000bb34783b */ /* 0x000eae0000000200 */
[C---:B---3--:R-:W-:Y:S01]  /*2a40*/  HMMA.16816.F32.BF16 R4, R108.reuse, R112, R4 ;  /* 0x000000706c04723c */ /* 0x048fe20000041804 */
[----:B------:R-:W3:Y:S07]  /*2a50*/  LDSM.16.M88.4 R100, [R0+0x2000] ;  /* 0x002000000064783b */ /* 0x000eee0000000200 */
[C---:B------:R-:W-:Y:S01]  /*2a60*/  HMMA.16816.F32.BF16 R8, R108.reuse, R114, R8 ;  /* 0x000000726c08723c */ /* 0x040fe20000041808 */
[----:B------:R-:W-:Y:S07]  /*2a70*/  LDSM.16.M88.4 R112, [R189+0xe000] ;  /* 0x00e00000bd70783b */ /* 0x000fee0000000200 */
[C---:B----4-:R-:W-:Y:S08]  /*2a80*/  HMMA.16816.F32.BF16 R12, R108.reuse, R56, R12 ;  /* 0x000000386c0c723c */ /* 0x050ff0000004180c */
[----:B------:R-:W-:Y:S01]  /*2a90*/  HMMA.16816.F32.BF16 R16, R108, R58, R16 ;  /* 0x0000003a6c10723c */ /* 0x000fe20000041810 */
[----:B------:R-:W4:Y:S07]  /*2aa0*/  LDSM.16.M88.4 R56, [R188+0xe800] ;  /* 0x00e80000bc38783b */ /* 0x000f2e0000000200 */
[C---:B-1----:R-:W-:Y:S01]  /*2ab0*/  HMMA.16816.F32.BF16 R4, R60.reuse, R64, R4 ;  /* 0x000000403c04723c */ /* 0x042fe20000041804 */
[----:B------:R1:W4:Y:S07]  /*2ac0*/  LDSM.16.M88.4 R108, [R2+0x2000] ;  /* 0x00200000026c783b */ /* 0x00032e0000000200 */
[C---:B------:R-:W-:Y:S01]  /*2ad0*/  HMMA.16816.F32.BF16 R8, R60.reuse, R66, R8 ;  /* 0x000000423c08723c */ /* 0x040fe20000041808 */
[----:B------:R-:W-:Y:S07]  /*2ae0*/  LDSM.16.M88.4 R64, [R190+0xe000] ;  /* 0x00e00000be40783b */ /* 0x000fee0000000200 */
[C---:B--2---:R-:W-:Y:S08]  /*2af0*/  HMMA.16816.F32.BF16 R12, R60.reuse, R52, R12 ;  /* 0x000000343c0c723c */ /* 0x044ff0000004180c */
[----:B------:R-:W-:Y:S01]  /*2b00*/  HMMA.16816.F32.BF16 R16, R60, R54, R16 ;  /* 0x000000363c10723c */ /* 0x000fe20000041810 */
[----:B------:R-:W2:Y:S03]  /*2b10*/  LDSM.16.M88.4 R52, [R189+0xe800] ;  /* 0x00e80000bd34783b */ /* 0x000ea60000000200 */
[----:B-1----:R-:W-:Y:S04]  /*2b20*/  FMUL.FTZ R2, R217, 1.4426950216293334961 ;  /* 0x3fb8aa3bd9027820 */ /* 0x002fe80000410000 */
[C---:B---3--:R-:W-:Y:S01]  /*2b30*/  HMMA.16816.F32.BF16 R4, R100.reuse, R104, R4 ;  /* 0x000000686404723c */ /* 0x048fe20000041804 */
[----:B------:R-:W1:Y:S04]  /*2b40*/  LDSM.16.M88.4 R60, [R180+0x2000] ;  /* 0x00200000b43c783b */ /* 0x000e680000000200 */
[----:B------:R-:W-:Y:S02]  /*2b50*/  FSEL R2, R2, RZ, P1 ;  /* 0x000000ff02027208 */ /* 0x000fe40000800000 */
[----:B------:R-:W-:Y:S01]  /*2b60*/  FSETP.NEU.FTZ.AND P1, PT, R218, -INF , PT ;  /* 0xff800000da00780b */ /* 0x000fe20003f3d000 */
[C---:B------:R-:W-:Y:S08]  /*2b70*/  HMMA.16816.F32.BF16 R8, R100.reuse, R106, R8 ;  /* 0x0000006a6408723c */ /* 0x040ff00000041808 */
[C---:B----4-:R-:W-:Y:S08]  /*2b80*/  HMMA.16816.F32.BF16 R12, R100.reuse, R56, R12 ;  /* 0x00000038640c723c */ /* 0x050ff0000004180c */
[----:B------:R-:W-:Y:S08]  /*2b90*/  HMMA.16816.F32.BF16 R16, R100, R58, R16 ;  /* 0x0000003a6410723c */ /* 0x000ff00000041810 */
[C---:B------:R-:W-:Y:S08]  /*2ba0*/  HMMA.16816.F32.BF16 R4, R108.reuse, R112, R4 ;  /* 0x000000706c04723c */ /* 0x040ff00000041804 */
[C---:B------:R-:W-:Y:S08]  /*2bb0*/  HMMA.16816.F32.BF16 R8, R108.reuse, R114, R8 ;  /* 0x000000726c08723c */ /* 0x040ff00000041808 */
[C---:B--2---:R-:W-:Y:S08]  /*2bc0*/  HMMA.16816.F32.BF16 R12, R108.reuse, R52, R12 ;  /* 0x000000346c0c723c */ /* 0x044ff0000004180c */
[----:B------:R-:W-:Y:S01]  /*2bd0*/  HMMA.16816.F32.BF16 R16, R108, R54, R16 ;  /* 0x000000366c10723c */ /* 0x000fe20000041810 */
[----:B------:R-:W2:Y:S07]  /*2be0*/  LDSM.16.M88.4 R52, [R190+0xe800] ;  /* 0x00e80000be34783b */ /* 0x000eae0000000200 */
[C---:B-1----:R-:W-:Y:S08]  /*2bf0*/  HMMA.16816.F32.BF16 R4, R60.reuse, R64, R4 ;  /* 0x000000403c04723c */ /* 0x042ff00000041804 */
[C---:B------:R-:W-:Y:S11]  /*2c00*/  HMMA.16816.F32.BF16 R8, R60.reuse, R66, R8 ;  /* 0x000000423c08723c */ /* 0x040ff60000041808 */
[----:B------:R-:W-:Y:S05]  /*2c10*/  @!UPT UIADD3 URZ, URZ, URZ, URZ ;  /* 0x0000003f3f3ff290 */ /* 0x000fea000fffe03f */
[----:B------:R-:W-:Y:S02]  /*2c20*/  FMUL.FTZ R4, R4, c[0x0][0x2ec] ;  /* 0x0000bb0004047a20 */ /* 0x000fe40000410000 */
[----:B------:R-:W-:Y:S02]  /*2c30*/  FMUL.FTZ R7, R7, c[0x0][0x2ec] ;  /* 0x0000bb0007077a20 */ /* 0x000fe40000410000 */
[----:B------:R1:W3:Y:S01]  /*2c40*/  MUFU.TANH R66, R4 ;  /* 0x0000000400427308 */ /* 0x0002e20000002400 */
[----:B------:R-:W-:Y:S02]  /*2c50*/  FMUL.FTZ R5, R5, c[0x0][0x2ec] ;  /* 0x0000bb0005057a20 */ /* 0x000fe40000410000 */
[----:B------:R-:W-:Y:S01]  /*2c60*/  FMUL.FTZ R6, R6, c[0x0][0x2ec] ;  /* 0x0000bb0006067a20 */ /* 0x000fe20000410000 */
[C---:B--2---:R-:W-:Y:S03]  /*2c70*/  HMMA.16816.F32.BF16 R12, R60.reuse, R52, R12 ;  /* 0x000000343c0c723c */ /* 0x044fe6000004180c */
[----:B------:R-:W-:Y:S03]  /*2c80*/  FMUL.FTZ R8, R8, c[0x0][0x2ec] ;  /* 0x0000bb0008087a20 */ /* 0x000fe60000410000 */
[----:B------:R2:W4:Y:S01]  /*2c90*/  MUFU.TANH R65, R5 ;  /* 0x0000000500417308 */ /* 0x0005220000002400 */
[----:B------:R-:W-:Y:S01]  /*2ca0*/  FMUL.FTZ R9, R9, c[0x0][0x2ec] ;  /* 0x0000bb0009097a20 */ /* 0x000fe20000410000 */
[----:B------:R-:W-:Y:S04]  /*2cb0*/  HMMA.16816.F32.BF16 R16, R60, R54, R16 ;  /* 0x000000363c10723c */ /* 0x000fe80000041810 */
[----:B------:R-:W-:Y:S02]  /*2cc0*/  FMUL.FTZ R10, R10, c[0x0][0x2ec] ;  /* 0x0000bb000a0a7a20 */ /* 0x000fe40000410000 */
[----:B------:R-:W-:Y:S02]  /*2cd0*/  FMUL.FTZ R11, R11, c[0x0][0x2ec] ;  /* 0x0000bb000b0b7a20 */ /* 0x000fe40000410000 */
[----:B------:R-:W-:Y:S01]  /*2ce0*/  MUFU.TANH R67, R8 ;  /* 0x0000000800437308 */ /* 0x000fe20000002400 */
[----:B-1----:R-:W-:Y:S03]  /*2cf0*/  @P0 LEA R4, R240, R250, 0x6 ;  /* 0x000000faf0040211 */ /* 0x002fe600078e30ff */
[----:B---3--:R-:W-:Y:S02]  /*2d00*/  MOV R0, R66 ;  /* 0x0000004200007202 */ /* 0x008fe40000000f00 */
[-C--:B------:R-:W-:Y:S04]  /*2d10*/  @P0 ISETP.GE.AND P2, PT, R4, R210.reuse, PT ;  /* 0x000000d20400020c */ /* 0x080fe80003f46270 */
[----:B------:R1:W3:Y:S01]  /*2d20*/  MUFU.TANH R105, R6 ;  /* 0x0000000600697308 */ /* 0x0002e20000002400 */
[----:B------:R-:W-:Y:S01]  /*2d30*/  FMUL.FTZ R12, R12, c[0x0][0x2ec] ;  /* 0x0000bb000c0c7a20 */ /* 0x000fe20000410000 */
[----:B------:R-:W-:Y:S01]  /*2d40*/  @P0 FSEL R0, R66, -INF , !P2 ;  /* 0xff80000042000808 */ /* 0x000fe20005000000 */
[----:B------:R-:W-:Y:S01]  /*2d50*/  FMUL.FTZ R13, R13, c[0x0][0x2ec] ;  /* 0x0000bb000d0d7a20 */ /* 0x000fe20000410000 */
[----:B--2---:R-:W-:Y:S01]  /*2d60*/  @P0 IADD3 R5, R4, 0x1, RZ ;  /* 0x0000000104050810 */ /* 0x004fe20007ffe0ff */
[----:B------:R-:W-:Y:S02]  /*2d70*/  FMUL.FTZ R14, R14, c[0x0][0x2ec] ;  /* 0x0000bb000e0e7a20 */ /* 0x000fe40000410000 */
[----:B------:R-:W-:Y:S01]  /*2d80*/  FMUL.FTZ R16, R16, c[0x0][0x2ec] ;  /* 0x0000bb0010107a20 */ /* 0x000fe20000410000 */
[----:B------:R-:W-:Y:S02]  /*2d90*/  @P0 ISETP.GE.AND P3, PT, R5, R210, PT ;  /* 0x000000d20500020c */ /* 0x000fe40003f66270 */
[----:B------:R-:W-:Y:S01]  /*2da0*/  MUFU.TANH R64, R9 ;  /* 0x0000000900407308 */ /* 0x000fe20000002400 */
[--C-:B------:R-:W-:Y:S01]  /*2db0*/  FFMA.FTZ R5, R0, c[0x0][0x23c], -R2.reuse ;  /* 0x00008f0000057a23 */ /* 0x100fe20000010802 */
[----:B----4-:R-:W-:Y:S01]  /*2dc0*/  MOV R0, R65 ;  /* 0x0000004100007202 */ /* 0x010fe20000000f00 */
[----:B------:R-:W-:Y:S01]  /*2dd0*/  FMUL.FTZ R17, R17, c[0x0][0x2ec] ;  /* 0x0000bb0011117a20 */ /* 0x000fe20000410000 */
[----:B------:R-:W-:Y:S01]  /*2de0*/  @P0 FSEL R0, R65, -INF , !P3 ;  /* 0xff80000041000808 */ /* 0x000fe20005800000 */
[----:B------:R-:W-:Y:S02]  /*2df0*/  FMUL.FTZ R18, R18, c[0x0][0x2ec] ;  /* 0x0000bb0012127a20 */ /* 0x000fe40000410000 */
[----:B------:R-:W-:Y:S02]  /*2e00*/  FMUL.FTZ R19, R19, c[0x0][0x2ec] ;  /* 0x0000bb0013137a20 */ /* 0x000fe40000410000 */
[----:B------:R-:W-:Y:S01]  /*2e10*/  FMUL.FTZ R15, R15, c[0x0][0x2ec] ;  /* 0x0000bb000f0f7a20 */ /* 0x000fe20000410000 */
[----:B------:R2:W4:Y:S01]  /*2e20*/  MUFU.TANH R104, R7 ;  /* 0x0000000700687308 */ /* 0x0005220000002400 */
[----:B-1----:R-:W-:Y:S09]  /*2e30*/  FMUL.FTZ R6, R218, 1.4426950216293334961 ;  /* 0x3fb8aa3bda067820 */ /* 0x002ff20000410000 */
[----:B------:R3:W-:Y:S10]  /*2e40*/  MUFU.EX2 R113, R5 ;  /* 0x0000000500717308 */ /* 0x0007f40000000800 */
[----:B------:R-:W1:Y:S01]  /*2e50*/  MUFU.TANH R103, R10 ;  /* 0x0000000a00677308 */ /* 0x000e620000002400 */
[----:B--2---:R-:W-:Y:S01]  /*2e60*/  FFMA.FTZ R7, R0, c[0x0][0x23c], -R2 ;  /* 0x00008f0000077a23 */ /* 0x004fe20000010802 */
[----:B------:R-:W-:Y:S08]  /*2e70*/  FSEL R0, R6, RZ, P1 ;  /* 0x000000ff06007208 */ /* 0x000ff00000800000 */
[----:B------:R2:W-:Y:S01]  /*2e80*/  MUFU.EX2 R111, R7 ;  /* 0x00000007006f7308 */ /* 0x0005e20000000800 */
[----:B---3--:R-:W-:Y:S02]  /*2e90*/  MOV R5, R105 ;  /* 0x0000006900057202 */ /* 0x008fe40000000f00 */
[----:B------:R-:W-:Y:S07]  /*2ea0*/  @P0 FSEL R5, R105, -INF , !P2 ;  /* 0xff80000069050808 */ /* 0x000fee0005000000 */
[----:B------:R-:W3:Y:S01]  /*2eb0*/  MUFU.TANH R102, R11 ;  /* 0x0000000b00667308 */ /* 0x000ee20000002400 */
[--C-:B------:R-:W-:Y:S01]  /*2ec0*/  FFMA.FTZ R6, R5, c[0x0][0x23c], -R0.reuse ;  /* 0x00008f0005067a23 */ /* 0x100fe20000010800 */
[----:B----4-:R-:W-:Y:S02]  /*2ed0*/  MOV R5, R104 ;  /* 0x0000006800057202 */ /* 0x010fe40000000f00 */
[----:B------:R-:W-:Y:S06]  /*2ee0*/  @P0 FSEL R5, R104, -INF , !P3 ;  /* 0xff80000068050808 */ /* 0x000fec0005800000 */
[----:B------:R4:W-:Y:S01]  /*2ef0*/  MUFU.EX2 R216, R6 ;  /* 0x0000000600d87308 */ /* 0x0009e20000000800 */
[C---:B--2---:R-:W-:Y:S04]  /*2f00*/  @P0 IADD3 R7, R4.reuse, 0x8, RZ ;  /* 0x0000000804070810 */ /* 0x044fe80007ffe0ff */
[-C--:B------:R-:W-:Y:S02]  /*2f10*/  @P0 ISETP.GE.AND P1, PT, R7, R210.reuse, PT ;  /* 0x000000d20700020c */ /* 0x080fe40003f26270 */
[C---:B------:R-:W-:Y:S03]  /*2f20*/  @P0 IADD3 R7, R4.reuse, 0x9, RZ ;  /* 0x0000000904070810 */ /* 0x040fe60007ffe0ff */
[----:B------:R-:W2:Y:S01]  /*2f30*/  MUFU.TANH R61, R12 ;  /* 0x0000000c003d7308 */ /* 0x000ea20000002400 */
[----:B------:R-:W-:Y:S02]  /*2f40*/  @P0 ISETP.GE.AND P2, PT, R7, R210, PT ;  /* 0x000000d20700020c */ /* 0x000fe40003f46270 */
[----:B------:R-:W-:Y:S07]  /*2f50*/  @P0 IADD3 R7, R4, 0x10, RZ ;  /* 0x0000001004070810 */ /* 0x000fee0007ffe0ff */
[----:B------:R-:W1:Y:S01]  /*2f60*/  MUFU.TANH R60, R13 ;  /* 0x0000000d003c7308 */ /* 0x000e620000002400 */
[----:B----4-:R-:W-:Y:S01]  /*2f70*/  FFMA.FTZ R6, R5, c[0x0][0x23c], -R0 ;  /* 0x00008f0005067a23 */ /* 0x010fe20000010800 */
[----:B------:R-:W-:Y:S02]  /*2f80*/  MOV R5, R67 ;  /* 0x0000004300057202 */ /* 0x000fe40000000f00 */
[----:B------:R-:W-:Y:S06]  /*2f90*/  @P0 FSEL R5, R67, -INF , !P1 ;  /* 0xff80000043050808 */ /* 0x000fec0004800000 */
[----:B------:R4:W-:Y:S10]  /*2fa0*/  MUFU.EX2 R183, R6 ;  /* 0x0000000600b77308 */ /* 0x0009f40000000800 */
[----:B------:R-:W1:Y:S10]  /*2fb0*/  MUFU.TANH R101, R14 ;  /* 0x0000000e00657308 */ /* 0x000e740000002400 */
[----:B------:R-:W1:Y:S01]  /*2fc0*/  MUFU.TANH R100, R15 ;  /* 0x0000000f00647308 */ /* 0x000e620000002400 */
[--C-:B----4-:R-:W-:Y:S01]  /*2fd0*/  FFMA.FTZ R6, R5, c[0x0][0x23c], -R2.reuse ;  /* 0x00008f0005067a23 */ /* 0x110fe20000010802 */
[----:B------:R-:W-:Y:S02]  /*2fe0*/  MOV R5, R64 ;  /* 0x0000004000057202 */ /* 0x000fe40000000f00 */
[----:B------:R-:W-:Y:S06]  /*2ff0*/  @P0 FSEL R5, R64, -INF , !P2 ;  /* 0xff80000040050808 */ /* 0x000fec0005000000 */
[----:B------:R4:W-:Y:S10]  /*3000*/  MUFU.EX2 R109, R6 ;  /* 0x00000006006d7308 */ /* 0x0009f40000000800 */
[----:B------:R-:W-:Y:S10]  /*3010*/  MUFU.TANH R59, R16 ;  /* 0x00000010003b7308 */ /* 0x000ff40000002400 */
[----:B------:R-:W2:Y:S01]  /*3020*/  MUFU.TANH R58, R17 ;  /* 0x00000011003a7308 */ /* 0x000ea20000002400 */
[----:B----4-:R-:W-:Y:S01]  /*3030*/  FFMA.FTZ R6, R5, c[0x0][0x23c], -R2 ;  /* 0x00008f0005067a23 */ /* 0x010fe20000010802 */
[----:B-1----:R-:W-:Y:S02]  /*3040*/  MOV R5, R103 ;  /* 0x0000006700057202 */ /* 0x002fe40000000f00 */
[----:B------:R-:W-:Y:S02]  /*3050*/  @P0 FSEL R5, R103, -INF , !P1 ;  /* 0xff80000067050808 */ /* 0x000fe40004800000 */
[----:B------:R-:W-:Y:S04]  /*3060*/  @P0 ISETP.GE.AND P1, PT, R7, R210, PT ;  /* 0x000000d20700020c */ /* 0x000fe80003f26270 */
[----:B------:R1:W-:Y:S01]  /*3070*/  MUFU.EX2 R108, R6 ;  /* 0x00000006006c7308 */ /* 0x0003e20000000800 */
[----:B------:R-:W-:Y:S09]  /*3080*/  @P0 IADD3 R7, R4, 0x11, RZ ;  /* 0x0000001104070810 */ /* 0x000ff20007ffe0ff */
[----:B------:R-:W4:Y:S10]  /*3090*/  MUFU.TANH R63, R18 ;  /* 0x00000012003f7308 */ /* 0x000f340000002400 */
[----:B------:R-:W-:Y:S01]  /*30a0*/  MUFU.TANH R62, R19 ;  /* 0x00000013003e7308 */ /* 0x000fe20000002400 */
[--C-:B-1----:R-:W-:Y:S01]  /*30b0*/  FFMA.FTZ R6, R5, c[0x0][0x23c], -R0.reuse ;  /* 0x00008f0005067a23 */ /* 0x102fe20000010800 */
[----:B---3--:R-:W-:Y:S02]  /*30c0*/  MOV R5, R102 ;  /* 0x0000006600057202 */ /* 0x008fe40000000f00 */
[----:B------:R-:W-:Y:S02]  /*30d0*/  @P0 FSEL R5, R102, -INF , !P2 ;  /* 0xff80000066050808 */ /* 0x000fe40005000000 */
[----:B------:R-:W-:Y:S04]  /*30e0*/  @P0 ISETP.GE.AND P2, PT, R7, R210, PT ;  /* 0x000000d20700020c */ /* 0x000fe80003f46270 */
[----:B------:R1:W-:Y:S01]  /*30f0*/  MUFU.EX2 R182, R6 ;  /* 0x0000000600b67308 */ /* 0x0003e20000000800 */
[C---:B------:R-:W-:Y:S02]  /*3100*/  @P0 IADD3 R7, R4.reuse, 0x18, RZ ;  /* 0x0000001804070810 */ /* 0x040fe40007ffe0ff */
[----:B------:R-:W-:Y:S01]  /*3110*/  @P0 IADD3 R4, R4, 0x19, RZ ;  /* 0x0000001904040810 */ /* 0x000fe20007ffe0ff */
[----:B-1----:R-:W-:Y:S01]  /*3120*/  FFMA.FTZ R6, R5, c[0x0][0x23c], -R0 ;  /* 0x00008f0005067a23 */ /* 0x002fe20000010800 */
[----:B--2---:R-:W-:Y:S02]  /*3130*/  MOV R5, R61 ;  /* 0x0000003d00057202 */ /* 0x004fe40000000f00 */
[----:B------:R-:W-:Y:S03]  /*3140*/  @P0 FSEL R5, R61, -INF , !P1 ;  /* 0xff8000003d050808 */ /* 0x000fe60004800000 */
[----:B------:R1:W2:Y:S02]  /*3150*/  MUFU.EX2 R180, R6 ;  /* 0x0000000600b47308 */ /* 0x0002a40000000800 */
[--C-:B-1----:R-:W-:Y:S01]  /*3160*/  FFMA.FTZ R6, R5, c[0x0][0x23c], -R2.reuse ;  /* 0x00008f0005067a23 */ /* 0x102fe20000010802 */
[----:B------:R-:W-:Y:S02]  /*3170*/  MOV R5, R60 ;  /* 0x0000003c00057202 */ /* 0x000fe40000000f00 */
[----:B------:R-:W-:Y:S05]  /*3180*/  @P0 FSEL R5, R60, -INF , !P2 ;  /* 0xff8000003c050808 */ /* 0x000fea0005000000 */
[----:B------:R1:W-:Y:S02]  /*3190*/  MUFU.EX2 R112, R6 ;  /* 0x0000000600707308 */ /* 0x0003e40000000800 */
[----:B-1----:R-:W-:Y:S01]  /*31a0*/  FFMA.FTZ R6, R5, c[0x0][0x23c], -R2 ;  /* 0x00008f0005067a23 */ /* 0x002fe20000010802 */
[----:B------:R-:W-:Y:S02]  /*31b0*/  MOV R5, R101 ;  /* 0x0000006500057202 */ /* 0x000fe40000000f00 */
[----:B------:R-:W-:Y:S05]  /*31c0*/  @P0 FSEL R5, R101, -INF , !P1 ;  /* 0xff80000065050808 */ /* 0x000fea0004800000 */
[----:B------:R1:W3:Y:S01]  /*31d0*/  MUFU.EX2 R110, R6 ;  /* 0x00000006006e7308 */ /* 0x0002e20000000800 */
[----:B------:R-:W-:Y:S01]  /*31e0*/  @P0 ISETP.GE.AND P1, PT, R7, R210, PT ;  /* 0x000000d20700020c */ /* 0x000fe20003f26270 */
[--C-:B-1----:R-:W-:Y:S01]  /*31f0*/  FFMA.FTZ R6, R5, c[0x0][0x23c], -R0.reuse ;  /* 0x00008f0005067a23 */ /* 0x102fe20000010800 */
[----:B------:R-:W-:Y:S02]  /*3200*/  MOV R5, R100 ;  /* 0x0000006400057202 */ /* 0x000fe40000000f00 */
[----:B------:R-:W-:Y:S05]  /*3210*/  @P0 FSEL R5, R100, -INF , !P2 ;  /* 0xff80000064050808 */ /* 0x000fea0005000000 */
[----:B------:R1:W-:Y:S01]  /*3220*/  MUFU.EX2 R215, R6 ;  /* 0x0000000600d77308 */ /* 0x0003e20000000800 */
[----:B------:R-:W-:Y:S02]  /*3230*/  @P0 ISETP.GE.AND P2, PT, R4, R210, PT ;  /* 0x000000d20400020c */ /* 0x000fe40003f46270 */
[----:B------:R-:W-:Y:S02]  /*3240*/  MOV R4, R58 ;  /* 0x0000003a00047202 */ /* 0x000fe40000000f00 */
[----:B------:R-:W-:Y:S01]  /*3250*/  @P0 FSEL R4, R58, -INF , !P2 ;  /* 0xff8000003a040808 */ /* 0x000fe20005000000 */
[----:B-1----:R-:W-:Y:S01]  /*3260*/  FFMA.FTZ R6, R5, c[0x0][0x23c], -R0 ;  /* 0x00008f0005067a23 */ /* 0x002fe20000010800 */
[----:B------:R-:W-:Y:S02]  /*3270*/  MOV R5, R59 ;  /* 0x0000003b00057202 */ /* 0x000fe40000000f00 */
[----:B------:R-:W-:Y:S01]  /*3280*/  @P0 FSEL R5, R59, -INF , !P1 ;  /* 0xff8000003b050808 */ /* 0x000fe20004800000 */
[----:B------:R2:W-:Y:S04]  /*3290*/  MUFU.EX2 R181, R6 ;  /* 0x0000000600b57308 */ /* 0x0005e80000000800 */
[--C-:B------:R-:W-:Y:S02]  /*32a0*/  FFMA.FTZ R5, R5, c[0x0][0x23c], -R2.reuse ;  /* 0x00008f0005057a23 */ /* 0x100fe40000010802 */
[----:B------:R-:W-:Y:S01]  /*32b0*/  FFMA.FTZ R2, R4, c[0x0][0x23c], -R2 ;  /* 0x00008f0004027a23 */ /* 0x000fe20000010802 */
[----:B----4-:R-:W-:Y:S02]  /*32c0*/  MOV R4, R63 ;  /* 0x0000003f00047202 */ /* 0x010fe40000000f00 */
[----:B------:R-:W-:Y:S01]  /*32d0*/  @P0 FSEL R4, R63, -INF , !P1 ;  /* 0xff8000003f040808 */ /* 0x000fe20004800000 */
[----:B------:R1:W-:Y:S01]  /*32e0*/  MUFU.EX2 R106, R2 ;  /* 0x00000002006a7308 */ /* 0x0003e20000000800 */
[----:B------:R-:W-:Y:S03]  /*32f0*/  IADD3 R56, P1, R234, R220, RZ ;  /* 0x000000dcea387210 */ /* 0x000fe60007f3e0ff */
[--C-:B------:R-:W-:Y:S01]  /*3300*/  FFMA.FTZ R4, R4, c[0x0][0x23c], -R0.reuse ;  /* 0x00008f0004047a23 */ /* 0x100fe20000010800 */
[----:B------:R-:W-:Y:S05]  /*3310*/  IADD3.X R57, R233, R219, RZ, P1, !PT ;  /* 0x000000dbe9397210 */ /* 0x000fea0000ffe4ff */
[----:B------:R4:W-:Y:S01]  /*3320*/  MUFU.EX2 R115, R4 ;  /* 0x0000000400737308 */ /* 0x0009e20000000800 */
[----:B--2---:R-:W-:Y:S09]  /*3330*/  F2FP.BF16.PACK_AB R6, R180, R182 ;  /* 0x000000b6b406723e */ /* 0x004ff200000010ff */
[----:B------:R3:W2:Y:S01]  /*3340*/  MUFU.EX2 R107, R5 ;  /* 0x00000005006b7308 */ /* 0x0006a20000000800 */
[----:B-1----:R-:W-:Y:S02]  /*3350*/  MOV R2, R62 ;  /* 0x0000003e00027202 */ /* 0x002fe40000000f00 */
[----:B------:R-:W-:Y:S05]  /*3360*/  @P0 FSEL R2, R62, -INF , !P2 ;  /* 0xff8000003e020808 */ /* 0x000fea0005000000 */
[----:B------:R-:W-:Y:S01]  /*3370*/  FFMA.FTZ R0, R2, c[0x0][0x23c], -R0 ;  /* 0x00008f0002007a23 */ /* 0x000fe20000010800 */
[----:B------:R-:W-:Y:S02]  /*3380*/  F2FP.BF16.PACK_AB R2, R183, R216 ;  /* 0x000000d8b702723e */ /* 0x000fe400000010ff */
[----:B----4-:R-:W-:Y:S01]  /*3390*/  F2FP.BF16.PACK_AB R4, R111, R113 ;  /* 0x000000716f04723e */ /* 0x010fe200000010ff */
[----:B------:R1:W4:Y:S02]  /*33a0*/  MUFU.EX2 R114, R0 ;  /* 0x0000000000727308 */ /* 0x0003240000000800 */
[----:B------:R2:W-:Y:S04]  /*33b0*/  STS [R222+0x12400], R2 ;  /* 0x01240002de007388 */ /* 0x0005e80000000800 */
[----:B------:R4:W-:Y:S01]  /*33c0*/  STS [R222+0x12000], R4 ;  /* 0x01200004de007388 */ /* 0x0009e20000000800 */
[----:B---3--:R-:W-:Y:S03]  /*33d0*/  F2FP.BF16.PACK_AB R5, R110, R112 ;  /* 0x000000706e05723e */ /* 0x008fe600000010ff */
[----:B------:R-:W-:Y:S01]  /*33e0*/  STS [R224+0x12400], R6 ;  /* 0x01240006e0007388 */ /* 0x000fe20000000800 */
[----:B-1----:R-:W-:Y:S02]  /*33f0*/  F2FP.BF16.PACK_AB R0, R108, R109 ;  /* 0x0000006d6c00723e */ /* 0x002fe400000010ff */
[----:B--2---:R-:W-:Y:S03]  /*3400*/  F2FP.BF16.PACK_AB R2, R106, R107 ;  /* 0x0000006b6a02723e */ /* 0x004fe600000010ff */
[----:B------:R1:W-:Y:S01]  /*3410*/  STS [R224+0x12000], R0 ;  /* 0x01200000e0007388 */ /* 0x0003e20000000800 */
[----:B----4-:R-:W-:Y:S03]  /*3420*/  F2FP.BF16.PACK_AB R4, R181, R215 ;  /* 0x000000d7b504723e */ /* 0x010fe600000010ff */
[----:B------:R-:W-:Y:S04]  /*3430*/  STS [R221+0x12000], R5 ;  /* 0x01200005dd007388 */ /* 0x000fe80000000800 */
[----:B------:R-:W-:Y:S04]  /*3440*/  STS [R221+0x12400], R4 ;  /* 0x01240004dd007388 */ /* 0x000fe80000000800 */
[----:B------:R2:W-:Y:S01]  /*3450*/  STS [R223+0x12000], R2 ;  /* 0x01200002df007388 */ /* 0x0005e20000000800 */
[----:B-1----:R-:W-:Y:S05]  /*3460*/  F2FP.BF16.PACK_AB R0, R114, R115 ;  /* 0x000000737200723e */ /* 0x002fea00000010ff */
[----:B------:R1:W-:Y:S04]  /*3470*/  STS [R223+0x12400], R0 ;  /* 0x01240000df007388 */ /* 0x0003e80000000800 */
[----:B------:R-:W3:Y:S08]  /*3480*/  LDSM.16.M88.4 R16, [R192+0x8000] ;  /* 0x00800000c010783b */ /* 0x000ef00000000200 */
[----:B------:R-:W2:Y:S08]  /*3490*/  LDSM.16.M88.4 R52, [R194+0x8000] ;  /* 0x00800000c234783b */ /* 0x000eb00000000200 */
[----:B--2---:R2:W4:Y:S04]  /*34a0*/  LDG.E R2, [R56.64] ;  /* 0x0000000638027981 */ /* 0x004528000c1e1900 */
[----:B-1----:R2:W4:Y:S01]  /*34b0*/  LDG.E R0, [R56.64+0x20] ;  /* 0x0000200638007981 */ /* 0x002522000c1e1900 */
[C---:B---3--:R-:W-:Y:S03]  /*34c0*/  HMMA.16816.F32.BF16 R4, R16.reuse, R116, RZ ;  /* 0x000000741004723c */ /* 0x048fe600000418ff */
[----:B--2---:R-:W-:Y:S05]  /*34d0*/  FFMA.FTZ R57, -R66, R66, 1 ;  /* 0x3f80000042397423 */ /* 0x004fea0000010142 */
[C---:B------:R-:W-:Y:S01]  /*34e0*/  HMMA.16816.F32.BF16 R8, R16.reuse, R118, RZ ;  /* 0x000000761008723c */ /* 0x040fe200000418ff */
[----:B------:R-:W-:Y:S03]  /*34f0*/  FFMA.FTZ R56, -R65, R65, 1 ;  /* 0x3f80000041387423 */ /* 0x000fe60000010141 */
[----:B------:R-:W-:Y:S02]  /*3500*/  FMUL.FTZ R57, R57, c[0x0][0x2ec] ;  /* 0x0000bb0039397a20 */ /* 0x000fe40000410000 */
[----:B------:R-:W-:Y:S02]  /*3510*/  FMUL.FTZ R56, R56, c[0x0][0x2ec] ;  /* 0x0000bb0038387a20 */ /* 0x000fe40000410000 */
        /* <DEDUP_REMOVED lines=37> */
[C---:B------:R-:W-:Y:S02]  /*3770*/  FADD.FTZ R5, -R2.reuse, R5 ;  /* 0x0000000502057221 */ /* 0x040fe40000010100 */
[----:B------:R-:W-:Y:S02]  /*3780*/  FMUL.FTZ R4, R113, R4 ;  /* 0x0000000471047220 */ /* 0x000fe40000410000 */
[----:B------:R-:W-:Y:S02]  /*3790*/  FMUL.FTZ R5, R111, R5 ;  /* 0x000000056f057220 */ /* 0x000fe40000410000 */
[----:B------:R-:W-:Y:S03]  /*37a0*/  FADD.FTZ R8, -R2, R8 ;  /* 0x0000000802087221 */ /* 0x000fe60000010100 */
[----:B------:R-:W-:Y:S02]  /*37b0*/  FMUL.FTZ R57, R4, R57 ;  /* 0x0000003904397220 */ /* 0x000fe40000410000 */
[----:B------:R-:W-:Y:S02]  /*37c0*/  FFMA.FTZ R4, -R67, R67, 1 ;  /* 0x3f80000043047423 */ /* 0x000fe40000010143 */
[C---:B------:R-:W-:Y:S02]  /*37d0*/  FADD.FTZ R12, -R2.reuse, R12 ;  /* 0x0000000c020c7221 */ /* 0x040fe40000010100 */
[----:B------:R-:W-:Y:S02]  /*37e0*/  FADD.FTZ R13, -R2, R13 ;  /* 0x0000000d020d7221 */ /* 0x000fe40000010100 */
[----:B------:R-:W-:Y:S02]  /*37f0*/  FFMA.FTZ R55, -R61, R61, 1 ;  /* 0x3f8000003d377423 */ /* 0x000fe4000001013d */
[----:B------:R-:W-:Y:S02]  /*3800*/  FFMA.FTZ R54, -R60, R60, 1 ;  /* 0x3f8000003c367423 */ /* 0x000fe4000001013c */
[----:B------:R-:W-:Y:S02]  /*3810*/  FADD.FTZ R9, -R2, R9 ;  /* 0x0000000902097221 */ /* 0x000fe40000010100 */
[----:B------:R-:W-:Y:S02]  /*3820*/  FMUL.FTZ R8, R109, R8 ;  /* 0x000000086d087220 */ /* 0x000fe40000410000 */
[----:B------:R-:W-:Y:S02]  /*3830*/  FMUL.FTZ R56, R5, R56 ;  /* 0x0000003805387220 */ /* 0x000fe40000410000 */
[----:B------:R-:W-:Y:S02]  /*3840*/  FFMA.FTZ R5, -R64, R64, 1 ;  /* 0x3f80000040057423 */ /* 0x000fe40000010140 */
[C---:B------:R-:W-:Y:S02]  /*3850*/  FADD.FTZ R53, -R2.reuse, R16 ;  /* 0x0000001002357221 */ /* 0x040fe40000010100 */
[----:B------:R-:W-:Y:S02]  /*3860*/  FADD.FTZ R52, -R2, R17 ;  /* 0x0000001102347221 */ /* 0x000fe40000010100 */
[----:B------:R-:W-:Y:S02]  /*3870*/  FMUL.FTZ R17, R4, c[0x0][0x2ec] ;  /* 0x0000bb0004117a20 */ /* 0x000fe40000410000 */
[----:B------:R-:W-:Y:S02]  /*3880*/  FMUL.FTZ R2, R112, R12 ;  /* 0x0000000c70027220 */ /* 0x000fe40000410000 */
[----:B------:R-:W-:Y:S02]  /*3890*/  FMUL.FTZ R4, R110, R13 ;  /* 0x0000000d6e047220 */ /* 0x000fe40000410000 */
[----:B------:R-:W-:Y:S02]  /*38a0*/  FMUL.FTZ R55, R55, c[0x0][0x2ec] ;  /* 0x0000bb0037377a20 */ /* 0x000fe40000410000 */
[----:B------:R-:W-:Y:S02]  /*38b0*/  FMUL.FTZ R54, R54, c[0x0][0x2ec] ;  /* 0x0000bb0036367a20 */ /* 0x000fe40000410000 */
[----:B------:R-:W-:Y:S02]  /*38c0*/  FMUL.FTZ R16, R5, c[0x0][0x2ec] ;  /* 0x0000bb0005107a20 */ /* 0x000fe40000410000 */
[----:B------:R-:W-:Y:S02]  /*38d0*/  FMUL.FTZ R17, R8, R17 ;  /* 0x0000001108117220 */ /* 0x000fe40000410000 */
[----:B------:R-:W-:Y:S02]  /*38e0*/  FMUL.FTZ R5, R107, R53 ;  /* 0x000000356b057220 */ /* 0x000fe40000410000 */
[----:B------:R-:W-:Y:S02]  /*38f0*/  FMUL.FTZ R8, R106, R52 ;  /* 0x000000346a087220 */ /* 0x000fe40000410000 */
[----:B------:R-:W-:Y:S02]  /*3900*/  FFMA.FTZ R53, -R59, R59, 1 ;  /* 0x3f8000003b357423 */ /* 0x000fe4000001013b */
[----:B------:R-:W-:Y:S02]  /*3910*/  FFMA.FTZ R52, -R58, R58, 1 ;  /* 0x3f8000003a347423 */ /* 0x000fe4000001013a */
[----:B------:R-:W-:Y:S02]  /*3920*/  FMUL.FTZ R55, R2, R55 ;  /* 0x0000003702377220 */ /* 0x000fe40000410000 */
[----:B------:R-:W-:Y:S02]  /*3930*/  FMUL.FTZ R54, R4, R54 ;  /* 0x0000003604367220 */ /* 0x000fe40000410000 */
[C---:B------:R-:W-:Y:S02]  /*3940*/  FADD.FTZ R2, -R0.reuse, R6 ;  /* 0x0000000600027221 */ /* 0x040fe40000010100 */
[----:B------:R-:W-:Y:S02]  /*3950*/  FADD.FTZ R4, -R0, R7 ;  /* 0x0000000700047221 */ /* 0x000fe40000010100 */
[----:B------:R-:W-:Y:S02]  /*3960*/  FFMA.FTZ R12, -R105, R105, 1 ;  /* 0x3f800000690c7423 */ /* 0x000fe40000010169 */
[----:B------:R-:W-:Y:S02]  /*3970*/  FFMA.FTZ R6, -R104, R104, 1 ;  /* 0x3f80000068067423 */ /* 0x000fe40000010168 */
[----:B------:R-:W-:Y:S02]  /*3980*/  FMUL.FTZ R9, R108, R9 ;  /* 0x000000096c097220 */ /* 0x000fe40000410000 */
[----:B------:R-:W-:Y:S02]  /*3990*/  FMUL.FTZ R53, R53, c[0x0][0x2ec] ;  /* 0x0000bb0035357a20 */ /* 0x000fe40000410000 */
[----:B------:R-:W-:Y:S02]  /*39a0*/  FMUL.FTZ R52, R52, c[0x0][0x2ec] ;  /* 0x0000bb0034347a20 */ /* 0x000fe40000410000 */
[----:B------:R-:W-:Y:S02]  /*39b0*/  FMUL.FTZ R2, R216, R2 ;  /* 0x00000002d8027220 */ /* 0x000fe40000410000 */
[----:B------:R-:W-:Y:S02]  /*39c0*/  FMUL.FTZ R4, R183, R4 ;  /* 0x00000004b7047220 */ /* 0x000fe40000410000 */
[----:B------:R-:W-:Y:S02]  /*39d0*/  FMUL.FTZ R12, R12, c[0x0][0x2ec] ;  /* 0x0000bb000c0c7a20 */ /* 0x000fe40000410000 */
[----:B------:R-:W-:Y:S02]  /*39e0*/  FMUL.FTZ R6, R6, c[0x0][0x2ec] ;  /* 0x0000bb0006067a20 */ /* 0x000fe40000410000 */
        /* <DEDUP_REMOVED lines=9> */
[----:B------:R-:W-:Y:S02]  /*3a80*/  FFMA.FTZ R9, -R103, R103, 1 ;  /* 0x3f80000067097423 */ /* 0x000fe40000010167 */
[----:B------:R-:W-:Y:S02]  /*3a90*/  FFMA.FTZ R8, -R102, R102, 1 ;  /* 0x3f80000066087423 */ /* 0x000fe40000010166 */
[C---:B------:R-:W-:Y:S02]  /*3aa0*/  FADD.FTZ R18, -R0.reuse, R18 ;  /* 0x0000001200127221 */ /* 0x040fe40000010100 */
[----:B------:R-:W-:Y:S02]  /*3ab0*/  FADD.FTZ R2, -R0, R19 ;  /* 0x0000001300027221 */ /* 0x000fe40000010100 */
[----:B------:R-:W-:Y:S02]  /*3ac0*/  FFMA.FTZ R11, -R101, R101, 1 ;  /* 0x3f800000650b7423 */ /* 0x000fe40000010165 */
[----:B------:R-:W-:Y:S02]  /*3ad0*/  FFMA.FTZ R10, -R100, R100, 1 ;  /* 0x3f800000640a7423 */ /* 0x000fe40000010164 */
[----:B------:R-:W-:Y:S02]  /*3ae0*/  FFMA.FTZ R14, -R63, R63, 1 ;  /* 0x3f8000003f0e7423 */ /* 0x000fe4000001013f */
[----:B------:R-:W-:Y:S02]  /*3af0*/  FFMA.FTZ R13, -R62, R62, 1 ;  /* 0x3f8000003e0d7423 */ /* 0x000fe4000001013e */
[----:B------:R-:W-:Y:S02]  /*3b00*/  FMUL.FTZ R5, R182, R5 ;  /* 0x00000005b6057220 */ /* 0x000fe40000410000 */
[----:B------:R-:W-:Y:S02]  /*3b10*/  FMUL.FTZ R7, R180, R7 ;  /* 0x00000007b4077220 */ /* 0x000fe40000410000 */
[----:B------:R-:W-:Y:S02]  /*3b20*/  FMUL.FTZ R9, R9, c[0x0][0x2ec] ;  /* 0x0000bb0009097a20 */ /* 0x000fe40000410000 */
[----:B------:R-:W-:Y:S02]  /*3b30*/  FMUL.FTZ R8, R8, c[0x0][0x2ec] ;  /* 0x0000bb0008087a20 */ /* 0x000fe40000410000 */
[----:B------:R-:W-:Y:S02]  /*3b40*/  FMUL.FTZ R4, R215, R4 ;  /* 0x00000004d7047220 */ /* 0x000fe40000410000 */
[----:B------:R-:W-:Y:S02]  /*3b50*/  FMUL.FTZ R15, R181, R15 ;  /* 0x0000000fb50f7220 */ /* 0x000fe40000410000 */
[----:B------:R-:W-:Y:S02]  /*3b60*/  FMUL.FTZ R0, R115, R18 ;  /* 0x0000001273007220 */ /* 0x000fe40000410000 */
[----:B------:R-:W-:Y:S02]  /*3b70*/  FMUL.FTZ R2, R114, R2 ;  /* 0x0000000272027220 */ /* 0x000fe40000410000 */
[----:B------:R-:W-:Y:S02]  /*3b80*/  FMUL.FTZ R11, R11, c[0x0][0x2ec] ;  /* 0x0000bb000b0b7a20 */ /* 0x000fe40000410000 */
[----:B------:R-:W-:Y:S02]  /*3b90*/  FMUL.FTZ R10, R10, c[0x0][0x2ec] ;  /* 0x0000bb000a0a7a20 */ /* 0x000fe40000410000 */
[----:B------:R-:W-:Y:S02]  /*3ba0*/  FMUL.FTZ R14, R14, c[0x0][0x2ec] ;  /* 0x0000bb000e0e7a20 */ /* 0x000fe40000410000 */
[----:B------:R-:W-:Y:S02]  /*3bb0*/  FMUL.FTZ R13, R13, c[0x0][0x2ec] ;  /* 0x0000bb000d0d7a20 */ /* 0x000fe40000410000 */
        /* <DEDUP_REMOVED lines=30> */
.L_x_706:
[----:B------:R-:W-:Y:S02]  /*3da0*/  F2FP.BF16.PACK_AB R7, R56, R57 ;  /* 0x000000393807723e */ /* 0x000fe400000010ff */
[----:B------:R-:W-:Y:S02]  /*3db0*/  F2FP.BF16.PACK_AB R6, R6, R12 ;  /* 0x0000000c0606723e */ /* 0x000fe400000010ff */
[----:B-1----:R-:W-:Y:S01]  /*3dc0*/  F2FP.BF16.PACK_AB R5, R16, R17 ;  /* 0x000000111005723e */ /* 0x002fe200000010ff */
        /* <DEDUP_REMOVED lines=82> */
.L_x_707:
[----:B------:R-:W-:Y:S01]  /*42f0*/  LDSM.16.M88.4 R64, [R193] ;  /* 0x00000000c140783b */ /* 0x000fe20000000200 */
[----:B------:R-:W-:Y:S02]  /*4300*/  IMAD.MOV.U32 R2, RZ, RZ, c[0x0][0x22c] ;  /* 0x00008b00ff027624 */ /* 0x000fe400078e00ff */
[----:B------:R-:W-:Y:S01]  /*4310*/  IMAD.MOV.U32 R216, RZ, RZ, c[0x0][0x22c] ;  /* 0x00008b00ffd87624 */ /* 0x000fe200078e00ff */
[----:B------:R-:W2:Y:S01]  /*4320*/  LDSM.16.MT88.4 R16, [R0+0xc000] ;  /* 0x00c000000010783b */ /* 0x000ea20000004200 */
[----:B------:R-:W-:Y:S02]  /*4330*/  IMAD R2, R2, c[0x0][0x1c0], RZ ;  /* 0x0000700002027a24 */ /* 0x000fe400078e02ff */
[----:B------:R-:W-:Y:S01]  /*4340*/  IMAD R216, R216, c[0x0][0x1c0], RZ ;  /* 0x00007000d8d87a24 */ /* 0x000fe200078e02ff */
[----:B------:R-:W3:Y:S01]  /*4350*/  LDSM.16.M88.4 R60, [R193+0x1000] ;  /* 0x00100000c13c783b */ /* 0x000ee20000000200 */
[----:B------:R-:W-:Y:S02]  /*4360*/  IMAD.U32 R2, R2, -0x40, RZ ;  /* 0xffffffc002027824 */ /* 0x000fe400078e00ff */
[----:B------:R-:W-:Y:S01]  /*4370*/  IMAD R216, R216, 0x28, RZ ;  /* 0x00000028d8d87824 */ /* 0x000fe200078e02ff */
[----:B------:R-:W4:Y:S01]  /*4380*/  LDSM.16.MT88.4 R100, [R0+0xe000] ;  /* 0x00e000000064783b */ /* 0x000f220000004200 */
[----:B------:R-:W-:Y:S01]  /*4390*/  IMAD.MOV.U32 R215, RZ, RZ, c[0x0][0x22c] ;  /* 0x00008b00ffd77624 */ /* 0x000fe200078e00ff */
[C---:B------:R-:W-:Y:S02]  /*43a0*/  LEA R208, P1, R2.reuse, R208, 0x2 ;  /* 0x000000d002d07211 */ /* 0x040fe400078210ff */
[----:B------:R-:W-:Y:S01]  /*43b0*/  LDSM.16.M88.4 R104, [R195] ;  /* 0x00000000c368783b */ /* 0x000fe20000000200 */
[----:B------:R-:W-:Y:S01]  /*43c0*/  IMAD R215, R215, c[0x0][0x1c0], RZ ;  /* 0x00007000d7d77a24 */ /* 0x000fe200078e02ff */
[----:B------:R-:W-:Y:S01]  /*43d0*/  LEA.HI.X.SX32 R209, R2, R209, 0x2, P1 ;  /* 0x000000d102d17211 */ /* 0x000fe200008f16ff */
[----:B------:R-:W-:Y:S01]  /*43e0*/  IMAD.MOV.U32 R2, RZ, RZ, c[0x0][0x22c] ;  /* 0x00008b00ff027624 */ /* 0x000fe200078e00ff */
[----:B------:R-:W1:Y:S01]  /*43f0*/  LDSM.16.MT88.4 R108, [R0+0xc800] ;  /* 0x00c80000006c783b */ /* 0x000e620000004200 */
[----:B------:R-:W-:Y:S02]  /*4400*/  IMAD R215, R215, 0x30, RZ ;  /* 0x00000030d7d77824 */ /* 0x000fe400078e02ff */
[----:B------:R-:W-:Y:S01]  /*4410*/  IMAD R2, R2, c[0x0][0x1c0], RZ ;  /* 0x0000700002027a24 */ /* 0x000fe200078e02ff */
[----:B------:R-:W1:Y:S03]  /*4420*/  LDSM.16.M88.4 R112, [R195+0x1000] ;  /* 0x00100000c370783b */ /* 0x000e660000000200 */
[----:B------:R-:W-:Y:S01]  /*4430*/  IMAD R2, R2, 0x18, RZ ;  /* 0x0000001802027824 */ /* 0x000fe200078e02ff */
        /* <DEDUP_REMOVED lines=9> */
[----:B------:R-:W-:Y:S07]  /*44d0*/  LDSM.16.M88.4 R100, [R198] ;  /* 0x00000000c664783b */ /* 0x000fee0000000200 */
[-C--:B------:R-:W-:Y:S08]  /*44e0*/  HMMA.16816.F32.BF16 R4, R104, R108.reuse, R4 ;  /* 0x0000006c6804723c */ /* 0x080ff00000041804 */
        /* <DEDUP_REMOVED lines=22> */
[----:B------:R-:W-:Y:S05]  /*4650*/  @P6 IADD3 R106, P2, R234, R226, RZ ;  /* 0x000000e2ea6a6210 */ /* 0x000fea0007f5e0ff */
[----:B------:R-:W-:Y:S05]  /*4660*/  @P6 IMAD.X R107, R233, 0x1, R225, P2 ;  /* 0x00000001e96b6824 */ /* 0x000fea00010e06e1 */
[----:B------:R4:W5:Y:S04]  /*4670*/  @P6 LDG.E R217, [R106.64+-0x100] ;  /* 0xffff00066ad96981 */ /* 0x000968000c1e1900 */
[----:B------:R4:W5:Y:S01]  /*4680*/  @P6 LDG.E R218, [R106.64+-0xe0] ;  /* 0xffff20066ada6981 */ /* 0x000962000c1e1900 */
[----:B--2---:R-:W-:Y:S04]  /*4690*/  IMAD.MOV.U32 R0, RZ, RZ, c[0x0][0x22c] ;  /* 0x00008b00ff007624 */ /* 0x004fe800078e00ff */
[----:B------:R-:W-:Y:S04]  /*46a0*/  IMAD R0, R0, c[0x0][0x1c0], RZ ;  /* 0x0000700000007a24 */ /* 0x000fe800078e02ff */
[----:B------:R-:W-:Y:S01]  /*46b0*/  IMAD.SHL.U32 R0, R0, 0x20, RZ ;  /* 0x0000002000007824 */ /* 0x000fe200078e00ff */
[-C--:B-1----:R-:W-:Y:S08]  /*46c0*/  HMMA.16816.F32.BF16 R4, R108, R112.reuse, R4 ;  /* 0x000000706c04723c */ /* 0x082ff00000041804 */
[C---:B------:R-:W-:Y:S08]  /*46d0*/  HMMA.16816.F32.BF16 R8, R180.reuse, R112, R8 ;  /* 0x00000070b408723c */ /* 0x040ff00000041808 */
[-C--:B------:R-:W-:Y:S08]  /*46e0*/  HMMA.16816.F32.BF16 R12, R180, R114.reuse, R12 ;  /* 0x00000072b40c723c */ /* 0x080ff0000004180c */
[C---:B------:R-:W-:Y:S08]  /*46f0*/  HMMA.16816.F32.BF16 R16, R108.reuse, R114, R16 ;  /* 0x000000726c10723c */ /* 0x040ff00000041810 */
[-C--:B---3--:R-:W-:Y:S08]  /*4700*/  HMMA.16816.F32.BF16 R52, R108, R100.reuse, R52 ;  /* 0x000000646c34723c */ /* 0x088ff00000041834 */
[C---:B------:R-:W-:Y:S07]  /*4710*/  HMMA.16816.F32.BF16 R56, R180.reuse, R100, R56 ;  /* 0x00000064b438723c */ /* 0x040fee0000041838 */
[----:B------:R-:W-:Y:S01]  /*4720*/  IMAD.MOV.U32 R100, RZ, RZ, R208 ;  /* 0x000000ffff647224 */ /* 0x000fe200078e00d0 */
[-C--:B------:R-:W-:Y:S04]  /*4730*/  HMMA.16816.F32.BF16 R60, R180, R102.reuse, R60 ;  /* 0x00000066b43c723c */ /* 0x080fe8000004183c */
[----:B------:R-:W-:Y:S01]  /*4740*/  IMAD.MOV.U32 R101, RZ, RZ, R209 ;  /* 0x000000ffff657224 */ /* 0x000fe200078e00d1 */
[CC--:B------:R-:W-:Y:S02]  /*4750*/  LEA R104, P2, R214.reuse, R100.reuse, 0x2 ;  /* 0x00000064d6687211 */ /* 0x0c0fe400078410ff */
[CC--:B------:R-:W-:Y:S01]  /*4760*/  LEA R112, P1, R241.reuse, R100.reuse, 0x2 ;  /* 0x00000064f1707211 */ /* 0x0c0fe200078210ff */
[----:B------:R-:W-:Y:S01]  /*4770*/  HMMA.16816.F32.BF16 R64, R108, R102, R64 ;  /* 0x000000666c40723c */ /* 0x000fe20000041840 */
[----:B------:R1:W-:Y:S03]  /*4780*/  RED.E.ADD.F32.FTZ.RN.STRONG.GPU [R100.64], R4 ;  /* 0x000000046400798e */ /* 0x0003e6000c10e786 */
[-C--:B------:R-:W-:Y:S02]  /*4790*/  LEA.HI.X.SX32 R105, R214, R101.reuse, 0x2, P2 ;  /* 0x00000065d6697211 */ /* 0x080fe400010f16ff */
[-C--:B------:R-:W-:Y:S02]  /*47a0*/  LEA.HI.X.SX32 R113, R241, R101.reuse, 0x2, P1 ;  /* 0x00000065f1717211 */ /* 0x080fe400008f16ff */
[-C--:B------:R-:W-:Y:S01]  /*47b0*/  LEA R108, P2, R2, R100.reuse, 0x2 ;  /* 0x00000064026c7211 */ /* 0x080fe200078410ff */
[----:B------:R2:W-:Y:S03]  /*47c0*/  RED.E.ADD.F32.FTZ.RN.STRONG.GPU [R104.64], R5 ;  /* 0x000000056800798e */ /* 0x0005e6000c10e786 */
[-C--:B----4-:R-:W-:Y:S01]  /*47d0*/  LEA R106, P1, R0, R100.reuse, 0x2 ;  /* 0x00000064006a7211 */ /* 0x090fe200078210ff */
[----:B------:R3:W-:Y:S01]  /*47e0*/  RED.E.ADD.F32.FTZ.RN.STRONG.GPU [R112.64], R6 ;  /* 0x000000067000798e */ /* 0x0007e2000c10e786 */
[-C--:B------:R-:W-:Y:S01]  /*47f0*/  LEA.HI.X.SX32 R109, R2, R101.reuse, 0x2, P2 ;  /* 0x00000065026d7211 */ /* 0x080fe200010f16ff */
[----:B------:R-:W-:Y:S01]  /*4800*/  IMAD.MOV.U32 R2, RZ, RZ, c[0x0][0x22c] ;  /* 0x00008b00ff027624 */ /* 0x000fe200078e00ff */
[-C--:B------:R-:W-:Y:S02]  /*4810*/  LEA R102, P3, R216, R100.reuse, 0x2 ;  /* 0x00000064d8667211 */ /* 0x080fe400078610ff */
[-C--:B------:R-:W-:Y:S01]  /*4820*/  LEA.HI.X.SX32 R107, R0, R101.reuse, 0x2, P1 ;  /* 0x00000065006b7211 */ /* 0x080fe200008f16ff */
[----:B------:R4:W-:Y:S01]  /*4830*/  RED.E.ADD.F32.FTZ.RN.STRONG.GPU [R108.64], R7 ;  /* 0x000000076c00798e */ /* 0x0009e2000c10e786 */
[-C--:B------:R-:W-:Y:S01]  /*4840*/  LEA.HI.X.SX32 R103, R216, R101.reuse, 0x2, P3 ;  /* 0x00000065d8677211 */ /* 0x080fe200018f16ff */
[----:B------:R-:W-:Y:S02]  /*4850*/  IMAD R2, R2, c[0x0][0x1c0], RZ ;  /* 0x0000700002027a24 */ /* 0x000fe400078e02ff */
[----:B------:R4:W-:Y:S01]  /*4860*/  RED.E.ADD.F32.FTZ.RN.STRONG.GPU [R106.64], R8 ;  /* 0x000000086a00798e */ /* 0x0009e2000c10e786 */
[----:B------:R-:W-:Y:S02]  /*4870*/  IMAD.IADD R0, R214, 0x1, R244 ;  /* 0x00000001d6007824 */ /* 0x000fe400078e02f4 */
[----:B------:R-:W-:Y:S01]  /*4880*/  IMAD R2, R2, 0x38, RZ ;  /* 0x0000003802027824 */ /* 0x000fe200078e02ff */
[----:B------:R4:W-:Y:S01]  /*4890*/  RED.E.ADD.F32.FTZ.RN.STRONG.GPU [R102.64], R9 ;  /* 0x000000096600798e */ /* 0x0009e2000c10e786 */
[CC--:B-1----:R-:W-:Y:S04]  /*48a0*/  LEA R4, P2, R215.reuse, R100.reuse, 0x2 ;  /* 0x00000064d7047211 */ /* 0x0c2fe800078410ff */
[-C--:B--2---:R-:W-:Y:S02]  /*48b0*/  LEA.HI.X.SX32 R5, R215, R101.reuse, 0x2, P2 ;  /* 0x00000065d7057211 */ /* 0x084fe400010f16ff */
[CC--:B---3--:R-:W-:Y:S03]  /*48c0*/  LEA R6, P1, R2.reuse, R100.reuse, 0x2 ;  /* 0x0000006402067211 */ /* 0x0c8fe600078210ff */
[----:B------:R1:W-:Y:S01]  /*48d0*/  RED.E.ADD.F32.FTZ.RN.STRONG.GPU [R4.64], R10 ;  /* 0x0000000a0400798e */ /* 0x0003e2000c10e786 */
[-C--:B----4-:R-:W-:Y:S02]  /*48e0*/  LEA.HI.X.SX32 R7, R2, R101.reuse, 0x2, P1 ;  /* 0x0000006502077211 */ /* 0x090fe400008f16ff */
[CC--:B------:R-:W-:Y:S03]  /*48f0*/  LEA R8, P3, R232.reuse, R100.reuse, 0x2 ;  /* 0x00000064e8087211 */ /* 0x0c0fe600078610ff */
[----:B------:R2:W-:Y:S01]  /*4900*/  RED.E.ADD.F32.FTZ.RN.STRONG.GPU [R6.64], R11 ;  /* 0x0000000b0600798e */ /* 0x0005e2000c10e786 */
[-C--:B------:R-:W-:Y:S03]  /*4910*/  LEA.HI.X.SX32 R9, R232, R101.reuse, 0x2, P3 ;  /* 0x00000065e8097211 */ /* 0x080fe600018f16ff */
[----:B------:R-:W-:Y:S04]  /*4920*/  RED.E.ADD.F32.FTZ.RN.STRONG.GPU [R100.64+0x80], R16 ;  /* 0x000080106400798e */ /* 0x000fe8000c10e786 */
[----:B------:R-:W-:Y:S01]  /*4930*/  RED.E.ADD.F32.FTZ.RN.STRONG.GPU [R104.64+0x80], R17 ;  /* 0x000080116800798e */ /* 0x000fe2000c10e786 */
[CC--:B-1----:R-:W-:Y:S04]  /*4940*/  LEA R4, P1, R247.reuse, R100.reuse, 0x2 ;  /* 0x00000064f7047211 */ /* 0x0c2fe800078210ff */
[-C--:B------:R-:W-:Y:S02]  /*4950*/  LEA.HI.X.SX32 R5, R247, R101.reuse, 0x2, P1 ;  /* 0x00000065f7057211 */ /* 0x080fe400008f16ff */
[-C--:B------:R-:W-:Y:S03]  /*4960*/  LEA R10, P1, R0, R100.reuse, 0x2 ;  /* 0x00000064000a7211 */ /* 0x080fe600078210ff */
[----:B------:R1:W-:Y:S01]  /*4970*/  RED.E.ADD.F32.FTZ.RN.STRONG.GPU [R4.64], R18 ;  /* 0x000000120400798e */ /* 0x0003e2000c10e786 */
[-C--:B--2---:R-:W-:Y:S02]  /*4980*/  LEA R6, P2, R244, R100.reuse, 0x2 ;  /* 0x00000064f4067211 */ /* 0x084fe400078410ff */
[-C--:B------:R-:W-:Y:S01]  /*4990*/  LEA.HI.X.SX32 R11, R0, R101.reuse, 0x2, P1 ;  /* 0x00000065000b7211 */ /* 0x080fe200008f16ff */
[----:B------:R-:W-:Y:S01]  /*49a0*/  IMAD.IADD R0, R214, 0x1, R243 ;  /* 0x00000001d6007824 */ /* 0x000fe200078e02f3 */
[-C--:B------:R-:W-:Y:S05]  /*49b0*/  LEA.HI.X.SX32 R7, R244, R101.reuse, 0x2, P2 ;  /* 0x00000065f4077211 */ /* 0x080fea00010f16ff */
[----:B------:R2:W-:Y:S04]  /*49c0*/  RED.E.ADD.F32.FTZ.RN.STRONG.GPU [R6.64], R19 ;  /* 0x000000130600798e */ /* 0x0005e8000c10e786 */
[----:B------:R3:W-:Y:S04]  /*49d0*/  RED.E.ADD.F32.FTZ.RN.STRONG.GPU [R10.64], R12 ;  /* 0x0000000c0a00798e */ /* 0x0007e8000c10e786 */
[----:B------:R4:W-:Y:S04]  /*49e0*/  RED.E.ADD.F32.FTZ.RN.STRONG.GPU [R8.64], R13 ;  /* 0x0000000d0800798e */ /* 0x0009e8000c10e786 */
[----:B------:R-:W-:Y:S01]  /*49f0*/  LDSM.16.MT88.4 R16, [R3+0x2000] ;  /* 0x002000000310783b */ /* 0x000fe20000004200 */
[CC--:B-1----:R-:W-:Y:S04]  /*4a00*/  LEA R4, P2, R231.reuse, R100.reuse, 0x2 ;  /* 0x00000064e7047211 */ /* 0x0c2fe800078410ff */
[-C--:B------:R-:W-:Y:S05]  /*4a10*/  LEA.HI.X.SX32 R5, R231, R101.reuse, 0x2, P2 ;  /* 0x00000065e7057211 */ /* 0x080fea00010f16ff */
[----:B------:R1:W-:Y:S01]  /*4a20*/  RED.E.ADD.F32.FTZ.RN.STRONG.GPU [R4.64], R14 ;  /* 0x0000000e0400798e */ /* 0x0003e2000c10e786 */
[CC--:B--2---:R-:W-:Y:S04]  /*4a30*/  LEA R6, P1, R237.reuse, R100.reuse, 0x2 ;  /* 0x00000064ed067211 */ /* 0x0c4fe800078210ff */
[-C--:B------:R-:W-:Y:S02]  /*4a40*/  LEA.HI.X.SX32 R7, R237, R101.reuse, 0x2, P1 ;  /* 0x00000065ed077211 */ /* 0x080fe400008f16ff */
[CC--:B---3--:R-:W-:Y:S02]  /*4a50*/  LEA R12, P2, R243.reuse, R100.reuse, 0x2 ;  /* 0x00000064f30c7211 */ /* 0x0c8fe400078410ff */
[CC--:B----4-:R-:W-:Y:S01]  /*4a60*/  LEA R8, P3, R230.reuse, R100.reuse, 0x2 ;  /* 0x00000064e6087211 */ /* 0x0d0fe200078610ff */
[----:B------:R2:W-:Y:S01]  /*4a70*/  RED.E.ADD.F32.FTZ.RN.STRONG.GPU [R6.64], R15 ;  /* 0x0000000f0600798e */ /* 0x0005e2000c10e786 */
[-C--:B------:R-:W-:Y:S02]  /*4a80*/  LEA.HI.X.SX32 R13, R243, R101.reuse, 0x2, P2 ;  /* 0x00000065f30d7211 */ /* 0x080fe400010f16ff */
[-C--:B------:R-:W-:Y:S01]  /*4a90*/  LEA.HI.X.SX32 R9, R230, R101.reuse, 0x2, P3 ;  /* 0x00000065e6097211 */ /* 0x080fe200018f16ff */
[----:B------:R-:W-:Y:S04]  /*4aa0*/  RED.E.ADD.F32.FTZ.RN.STRONG.GPU [R100.64+0x100], R52 ;  /* 0x000100346400798e */ /* 0x000fe8000c10e786 */
[----:B------:R-:W-:Y:S01]  /*4ab0*/  RED.E.ADD.F32.FTZ.RN.STRONG.GPU [R104.64+0x100], R53 ;  /* 0x000100356800798e */ /* 0x000fe2000c10e786 */
[CC--:B-1----:R-:W-:Y:S04]  /*4ac0*/  LEA R4, P1, R246.reuse, R100.reuse, 0x2 ;  /* 0x00000064f6047211 */ /* 0x0c2fe800078210ff */
[-C--:B------:R-:W-:Y:S02]  /*4ad0*/  LEA.HI.X.SX32 R5, R246, R101.reuse, 0x2, P1 ;  /* 0x00000065f6057211 */ /* 0x080fe400008f16ff */
[CC--:B------:R-:W-:Y:S03]  /*4ae0*/  LEA R10, P1, R0.reuse, R100.reuse, 0x2 ;  /* 0x00000064000a7211 */ /* 0x0c0fe600078210ff */
[----:B------:R1:W-:Y:S01]  /*4af0*/  RED.E.ADD.F32.FTZ.RN.STRONG.GPU [R4.64], R54 ;  /* 0x000000360400798e */ /* 0x0003e2000c10e786 */
[-C--:B------:R-:W-:Y:S01]  /*4b00*/  LEA.HI.X.SX32 R11, R0, R101.reuse, 0x2, P1 ;  /* 0x00000065000b7211 */ /* 0x080fe200008f16ff */
[----:B------:R-:W-:Y:S01]  /*4b10*/  IMAD.IADD R0, R214, 0x1, R242 ;  /* 0x00000001d6007824 */ /* 0x000fe200078e02f2 */
[CC--:B--2---:R-:W-:Y:S01]  /*4b20*/  LEA R6, P2, R229.reuse, R100.reuse, 0x2 ;  /* 0x00000064e5067211 */ /* 0x0c4fe200078410ff */
[----:B------:R2:W-:Y:S03]  /*4b30*/  RED.E.ADD.F32.FTZ.RN.STRONG.GPU [R12.64], R55 ;  /* 0x000000370c00798e */ /* 0x0005e6000c10e786 */
[-C--:B------:R-:W-:Y:S01]  /*4b40*/  LEA.HI.X.SX32 R7, R229, R101.reuse, 0x2, P2 ;  /* 0x00000065e5077211 */ /* 0x080fe200010f16ff */
[----:B------:R3:W-:Y:S04]  /*4b50*/  RED.E.ADD.F32.FTZ.RN.STRONG.GPU [R10.64], R56 ;  /* 0x000000380a00798e */ /* 0x0007e8000c10e786 */
[----:B------:R4:W-:Y:S04]  /*4b60*/  RED.E.ADD.F32.FTZ.RN.STRONG.GPU [R8.64], R57 ;  /* 0x000000390800798e */ /* 0x0009e8000c10e786 */
[----:B------:R4:W-:Y:S04]  /*4b70*/  RED.E.ADD.F32.FTZ.RN.STRONG.GPU [R6.64], R58 ;  /* 0x0000003a0600798e */ /* 0x0009e8000c10e786 */
[----:B------:R-:W-:Y:S01]  /*4b80*/  LDSM.16.MT88.4 R52, [R185+0x10800] ;  /* 0x01080000b934783b */ /* 0x000fe20000004200 */
[CC--:B-1----:R-:W-:Y:S04]  /*4b90*/  LEA R4, P1, R236.reuse, R100.reuse, 0x2 ;  /* 0x00000064ec047211 */ /* 0x0c2fe800078210ff */
[-C--:B------:R-:W-:Y:S02]  /*4ba0*/  LEA.HI.X.SX32 R5, R236, R101.reuse, 0x2, P1 ;  /* 0x00000065ec057211 */ /* 0x080fe400008f16ff */
[CC--:B------:R-:W-:Y:S02]  /*4bb0*/  LEA R14, P1, R245.reuse, R100.reuse, 0x2 ;  /* 0x00000064f50e7211 */ /* 0x0c0fe400078210ff */
[-C--:B--2---:R-:W-:Y:S01]  /*4bc0*/  LEA R12, P5, R242, R100.reuse, 0x2 ;  /* 0x00000064f20c7211 */ /* 0x084fe200078a10ff */
[----:B------:R1:W-:Y:S01]  /*4bd0*/  RED.E.ADD.F32.FTZ.RN.STRONG.GPU [R4.64], R59 ;  /* 0x0000003b0400798e */ /* 0x0003e2000c10e786 */
[-C--:B------:R-:W-:Y:S02]  /*4be0*/  LEA.HI.X.SX32 R15, R245, R101.reuse, 0x2, P1 ;  /* 0x00000065f50f7211 */ /* 0x080fe400008f16ff */
[-C--:B---3--:R-:W-:Y:S01]  /*4bf0*/  LEA R10, P4, R0, R100.reuse, 0x2 ;  /* 0x00000064000a7211 */ /* 0x088fe200078810ff */
[----:B------:R-:W-:Y:S01]  /*4c00*/  RED.E.ADD.F32.FTZ.RN.STRONG.GPU [R100.64+0x180], R64 ;  /* 0x000180406400798e */ /* 0x000fe2000c10e786 */
[-C--:B------:R-:W-:Y:S02]  /*4c10*/  LEA.HI.X.SX32 R13, R242, R101.reuse, 0x2, P5 ;  /* 0x00000065f20d7211 */ /* 0x080fe400028f16ff */
[-C--:B----4-:R-:W-:Y:S01]  /*4c20*/  LEA R8, P3, R228, R100.reuse, 0x2 ;  /* 0x00000064e4087211 */ /* 0x090fe200078610ff */
[----:B------:R-:W-:Y:S01]  /*4c30*/  RED.E.ADD.F32.FTZ.RN.STRONG.GPU [R104.64+0x180], R65 ;  /* 0x000180416800798e */ /* 0x000fe2000c10e786 */
[-C--:B------:R-:W-:Y:S02]  /*4c40*/  LEA.HI.X.SX32 R11, R0, R101.reuse, 0x2, P4 ;  /* 0x00000065000b7211 */ /* 0x080fe400020f16ff */
[CC--:B------:R-:W-:Y:S01]  /*4c50*/  LEA R6, P2, R227.reuse, R100.reuse, 0x2 ;  /* 0x00000064e3067211 */ /* 0x0c0fe200078410ff */
[----:B------:R-:W-:Y:S01]  /*4c60*/  RED.E.ADD.F32.FTZ.RN.STRONG.GPU [R14.64], R66 ;  /* 0x000000420e00798e */ /* 0x000fe2000c10e786 */
[-C--:B------:R-:W-:Y:S02]  /*4c70*/  LEA.HI.X.SX32 R9, R228, R101.reuse, 0x2, P3 ;  /* 0x00000065e4097211 */ /* 0x080fe400018f16ff */
[-C--:B------:R-:W-:Y:S01]  /*4c80*/  LEA.HI.X.SX32 R7, R227, R101.reuse, 0x2, P2 ;  /* 0x00000065e3077211 */ /* 0x080fe200010f16ff */
[----:B------:R-:W-:Y:S01]  /*4c90*/  RED.E.ADD.F32.FTZ.RN.STRONG.GPU [R12.64], R67 ;  /* 0x000000430c00798e */ /* 0x000fe2000c10e786 */
[----:B------:R-:W-:Y:S02]  /*4ca0*/  LOP3.LUT R0, R212, 0x1, RZ, 0xc0, !PT ;  /* 0x00000001d4007812 */ /* 0x000fe400078ec0ff */
[----:B------:R-:W-:Y:S01]  /*4cb0*/  @P6 IADD3 R220, P2, R220, -0x100, RZ ;  /* 0xffffff00dcdc6810 */ /* 0x000fe20007f5e0ff */
[----:B------:R-:W-:Y:S03]  /*4cc0*/  RED.E.ADD.F32.FTZ.RN.STRONG.GPU [R10.64], R60 ;  /* 0x0000003c0a00798e */ /* 0x000fe6000c10e786 */
[----:B------:R-:W-:Y:S01]  /*4cd0*/  @P6 IADD3.X R219, R219, -0x1, RZ, P2, !PT ;  /* 0xffffffffdbdb6810 */ /* 0x000fe200017fe4ff */
[----:B------:R-:W-:Y:S01]  /*4ce0*/  RED.E.ADD.F32.FTZ.RN.STRONG.GPU [R8.64], R61 ;  /* 0x0000003d0800798e */ /* 0x000fe2000c10e786 */
[C---:B-1----:R-:W-:Y:S03]  /*4cf0*/  LEA R4, P1, R235.reuse, R100, 0x2 ;  /* 0x00000064eb047211 */ /* 0x042fe600078210ff */
[----:B------:R-:W-:Y:S01]  /*4d00*/  RED.E.ADD.F32.FTZ.RN.STRONG.GPU [R6.64], R62 ;  /* 0x0000003e0600798e */ /* 0x000fe2000c10e786 */
[----:B------:R-:W-:Y:S03]  /*4d10*/  LEA.HI.X.SX32 R5, R235, R101, 0x2, P1 ;  /* 0x00000065eb057211 */ /* 0x000fe600008f16ff */
[----:B------:R-:W-:Y:S01]  /*4d20*/  LDSM.16.MT88.4 R8, [R3] ;  /* 0x000000000308783b */ /* 0x000fe20000004200 */
[----:B------:R-:W-:Y:S02]  /*4d30*/  ISETP.NE.U32.AND P1, PT, R0, 0x1, PT ;  /* 0x000000010000780c */ /* 0x000fe40003f25070 */
[----:B------:R-:W-:Y:S01]  /*4d40*/  @P6 IADD3 R0, P3, R226, -0x100, RZ ;  /* 0xffffff00e2006810 */ /* 0x000fe20007f7e0ff */
[----:B------:R-:W-:Y:S03]  /*4d50*/  RED.E.ADD.F32.FTZ.RN.STRONG.GPU [R4.64], R63 ;  /* 0x0000003f0400798e */ /* 0x000fe6000c10e786 */
[----:B------:R-:W-:Y:S01]  /*4d60*/  @P6 IADD3.X R2, R225, -0x1, RZ, P3, !PT ;  /* 0xffffffffe1026810 */ /* 0x000fe20001ffe4ff */
[----:B------:R-:W1:Y:S01]  /*4d70*/  LDSM.16.MT88.4 R4, [R185+0x10000] ;  /* 0x01000000b904783b */ /* 0x000e620000004200 */
[----:B------:R-:W-:Y:S01]  /*4d80*/  @P6 IMAD.MOV.U32 R226, RZ, RZ, R0 ;  /* 0x000000ffffe26224 */ /* 0x000fe200078e0000 */
[C---:B------:R-:W-:Y:S02]  /*4d90*/  ISETP.GT.AND P3, PT, R212.reuse, RZ, PT ;  /* 0x000000ffd400720c */ /* 0x040fe40003f64270 */
[----:B------:R-:W2:Y:S01]  /*4da0*/  LDSM.16.MT88.4 R12, [R184+0x10000] ;  /* 0x01000000b80c783b */ /* 0x000ea20000004200 */
[C---:B------:R-:W-:Y:S01]  /*4db0*/  IADD3 R0, R3.reuse, -0x4000, RZ ;  /* 0xffffc00003007810 */ /* 0x040fe20007ffe0ff */
[----:B------:R-:W-:Y:S01]  /*4dc0*/  @P6 IMAD.MOV.U32 R225, RZ, RZ, R2 ;  /* 0x000000ffffe16224 */ /* 0x000fe200078e0002 */
[----:B------:R-:W-:Y:S01]  /*4dd0*/  @P1 IADD3 R0, R3, 0x4000, RZ ;  /* 0x0000400003001810 */ /* 0x000fe20007ffe0ff */
[----:B------:R-:W3:Y:S04]  /*4de0*/  LDSM.16.MT88.4 R56, [R3+0x800] ;  /* 0x000800000338783b */ /* 0x000ee80000004200 */
[----:B------:R-:W4:Y:S04]  /*4df0*/  LDSM.16.MT88.4 R64, [R184+0x10800] ;  /* 0x01080000b840783b */ /* 0x000f280000004200 */
[----:B------:R-:W3:Y:S04]  /*4e00*/  LDSM.16.MT88.4 R100, [R3+0x2800] ;  /* 0x002800000364783b */ /* 0x000ee80000004200 */
[----:B------:R-:W-:Y:S01]  /*4e10*/  LDSM.16.MT88.4 R60, [R184+0x11000] ;  /* 0x01100000b83c783b */ /* 0x000fe20000004200 */
[-C--:B-1----:R-:W-:Y:S08]  /*4e20*/  HMMA.16816.F32.BF16 R68, R4, R8.reuse, R68 ;  /* 0x000000080444723c */ /* 0x082ff00000041844 */
[C---:B--2---:R-:W-:Y:S08]  /*4e30*/  HMMA.16816.F32.BF16 R72, R12.reuse, R8, R72 ;  /* 0x000000080c48723c */ /* 0x044ff00000041848 */
        /* <DEDUP_REMOVED lines=10> */
[-C--:B---3--:R-:W-:Y:S08]  /*4ee0*/  HMMA.16816.F32.BF16 R68, R52, R56.reuse, R68 ;  /* 0x000000383444723c */ /* 0x088ff00000041844 */
[C---:B----4-:R-:W-:Y:S08]  /*4ef0*/  HMMA.16816.F32.BF16 R72, R64.reuse, R56, R72 ;  /* 0x000000384048723c */ /* 0x050ff00000041848 */
        /* <DEDUP_REMOVED lines=15> */
[C---:B------:R-:W-:Y:S07]  /*4ff0*/  HMMA.16816.F32.BF16 R88, R60.reuse, R4, R88 ;  /* 0x000000043c58723c */ /* 0x040fee0000041858 */
[----:B------:R-:W-:Y:S01]  /*5000*/  IADD3 R4, R212, -0x1, RZ ;  /* 0xffffffffd4047810 */ /* 0x000fe20007ffe0ff */
[-C--:B------:R-:W-:Y:S04]  /*5010*/  HMMA.16816.F32.BF16 R92, R60, R6.reuse, R92 ;  /* 0x000000063c5c723c */ /* 0x080fe8000004185c */
[----:B------:R-:W-:Y:S04]  /*5020*/  IMAD.MOV.U32 R212, RZ, RZ, R4 ;  /* 0x000000ffffd47224 */ /* 0x000fe800078e0004 */
        /* <DEDUP_REMOVED lines=113> */
[----:B------:R2:W-:Y:S04]  /*5740*/  STS [R249+0x7400], R46 ;  /* 0x0074002ef9007388 */ /* 0x0005e80000000800 */
[----:B------:R-:W1:Y:S01]  /*5750*/  S2R R106, SR_CTAID.Y ;  /* 0x00000000006a7919 */ /* 0x000e620000002600 */
[----:B------:R-:W-:Y:S05]  /*5760*/  @P0 BRA `(.L_x_709) ;  /* 0x000000a000000947 */ /* 0x000fea0003800000 */
[----:B------:R-:W-:Y:S01]  /*5770*/  SHF.R.S32.HI R0, RZ, 0x1f, R238 ;  /* 0x0000001fff007819 */ /* 0x000fe200000114ee */
[----:B------:R-:W-:-:S04]  /*5780*/  IMAD.WIDE.U32 R2, R238, c[0x0][0x3a0], RZ ;  /* 0x0000e800ee027a25 */ /* 0x000fc800078e00ff */
[----:B------:R-:W-:Y:S02]  /*5790*/  IMAD R0, R0, c[0x0][0x3a0], RZ ;  /* 0x0000e80000007a24 */ /* 0x000fe400078e02ff */
[----:B------:R-:W-:Y:S02]  /*57a0*/  IMAD R4, R107, c[0x0][0x388], RZ ;  /* 0x0000e2006b047a24 */ /* 0x000fe400078e02ff */
[----:B------:R-:W-:-:S05]  /*57b0*/  IMAD R0, R238, c[0x0][0x3a4], R0 ;  /* 0x0000e900ee007a24 */ /* 0x000fca00078e0200 */
[----:B------:R-:W-:Y:S01]  /*57c0*/  IADD3 R3, R3, R0, RZ ;  /* 0x0000000003037210 */ /* 0x000fe20007ffe0ff */
[----:B-1----:R-:W-:-:S04]  /*57d0*/  IMAD R0, R106, c[0x0][0x38c], R4 ;  /* 0x0000e3006a007a24 */ /* 0x002fc800078e0204 */
[----:B------:R-:W-:-:S05]  /*57e0*/  IMAD.WIDE.U32 R2, R106, c[0x0][0x388], R2 ;  /* 0x0000e2006a027a25 */ /* 0x000fca00078e0002 */
[----:B------:R-:W-:Y:S02]  /*57f0*/  IADD3 R8, R3, R0, RZ ;  /* 0x0000000003087210 */ /* 0x000fe40007ffe0ff */
[----:B------:R-:W-:Y:S02]  /*5800*/  MOV R7, R2 ;  /* 0x0000000200077202 */ /* 0x000fe40000000f00 */
.L_x_709:
        /* <DEDUP_REMOVED lines=15> */
.L_x_710:
        /* <DEDUP_REMOVED lines=8> */
[----:B------:R-:W3:Y:S01]  /*5980*/  S2R R9, SR_CTAID.Z ;  /* 0x0000000000097919 */ /* 0x000ee20000002700 */
[----:B------:R-:W-:-:S03]  /*5990*/  IMAD R6, R20, c[0x0][0x3a0], RZ ;  /* 0x0000e80014067a24 */ /* 0x000fc600078e02ff */
[----:B------:R-:W4:Y:S01]  /*59a0*/  S2R R48, SR_CTAID.Z ;  /* 0x0000000000307919 */ /* 0x000f220000002700 */
[----:B------:R-:W-:-:S03]  /*59b0*/  IMAD R6, R0, c[0x0][0x3a4], R6 ;  /* 0x0000e90000067a24 */ /* 0x000fc600078e0206 */
[----:B------:R1:W1:Y:S04]  /*59c0*/  LDS.128 R28, [R213+0xd000] ;  /* 0x00d00000d51c7984 */ /* 0x0002680000000c00 */
[----:B------:R1:W1:Y:S01]  /*59d0*/  LDS.128 R24, [R213+0xf000] ;  /* 0x00f00000d5187984 */ /* 0x0002620000000c00 */
[----:B---3--:R-:W-:-:S03]  /*59e0*/  SHF.R.S32.HI R49, RZ, 0x1f, R9 ;  /* 0x0000001fff317819 */ /* 0x008fc60000011409 */
        /* <DEDUP_REMOVED lines=10> */
[C---:B----4-:R-:W-:Y:S02]  /*5a90*/  IMAD R6, R48.reuse, c[0x0][0x3bc], R6 ;  /* 0x0000ef0030067a24 */ /* 0x050fe400078e0206 */
[----:B------:R-:W-:-:S05]  /*5aa0*/  IMAD.WIDE.U32 R4, R48, c[0x0][0x3b8], R4 ;  /* 0x0000ee0030047a25 */ /* 0x000fca00078e0004 */
[----:B------:R-:W-:Y:S01]  /*5ab0*/  IADD3 R10, R5, R6, RZ ;  /* 0x00000006050a7210 */ /* 0x000fe20007ffe0ff */
[----:B------:R-:W-:Y:S05]  /*5ac0*/  @P2 BRA `(.L_x_712) ;  /* 0x000000c000002947 */ /* 0x000fea0003800000 */
[----:B-1-3--:R-:W1:Y:S01]  /*5ad0*/  LDS.128 R12, [R213+0xc000] ;  /* 0x00c00000d50c7984 */ /* 0x00ae620000000c00 */
        /* <DEDUP_REMOVED lines=11> */
.L_x_712:
[----:B-1-3--:R-:W-:Y:S05]  /*5b90*/  BSYNC B0 ;  /* 0x0000000000007941 */ /* 0x00afea0003800000 */
.L_x_711:
        /* <DEDUP_REMOVED lines=16> */
.L_x_714:
[----:B------:R-:W-:Y:S05]  /*5ca0*/  BSYNC B0 ;  /* 0x0000000000007941 */ /* 0x000fea0003800000 */
.L_x_713:
        /* <DEDUP_REMOVED lines=21> */
.L_x_716:
[----:B------:R-:W-:Y:S05]  /*5e00*/  BSYNC B0 ;  /* 0x0000000000007941 */ /* 0x000fea0003800000 */
.L_x_715:
        /* <DEDUP_REMOVED lines=13> */
.L_x_705:
[----:B-1----:R-:W1:Y:S01]  /*5ee0*/  S2R R4, SR_CTAID.Y ;  /* 0x0000000000047919 */ /* 0x002e620000002600 */
[----:B------:R-:W-:-:S03]  /*5ef0*/  ISETP.NE.AND P0, PT, R251, -0x1, PT ;  /* 0xfffffffffb00780c */ /* 0x000fc60003f05270 */
[----:B------:R-:W2:Y:S10]  /*5f00*/  S2R R7, SR_CTAID.Y ;  /* 0x0000000000077919 */ /* 0x000eb40000002600 */
        /* <DEDUP_REMOVED lines=12> */
[----:B--2---:R-:W-:-:S04]  /*5fd0*/  IMAD R0, R7, c[0x0][0x38c], R4 ;  /* 0x0000e30007007a24 */ /* 0x004fc800078e0204 */
[----:B------:R-:W-:-:S05]  /*5fe0*/  IMAD.WIDE.U32 R2, R7, c[0x0][0x388], R2 ;  /* 0x0000e20007027a25 */ /* 0x000fca00078e0002 */
[----:B------:R-:W-:Y:S02]  /*5ff0*/  IADD3 R6, R3, R0, RZ ;  /* 0x0000000003067210 */ /* 0x000fe40007ffe0ff */
[----:B------:R-:W-:Y:S02]  /*6000*/  MOV R5, R2 ;  /* 0x0000000200057202 */ /* 0x000fe40000000f00 */
.L_x_718:
        /* <DEDUP_REMOVED lines=15> */
.L_x_719:
[----:B------:R-:W3:Y:S01]  /*6100*/  LDL.64 R16, [R1] ;  /* 0x0000000001107983 */ /* 0x000ee20000100a00 */
[C---:B------:R-:W-:Y:S01]  /*6110*/  SHF.L.U32 R0, R240.reuse, 0x6, RZ ;  /* 0x00000006f0007819 */ /* 0x040fe200000006ff */
[----:B------:R-:W-:Y:S01]  /*6120*/  IMAD R9, R240, -0x40, R210 ;  /* 0xffffffc0f0097824 */ /* 0x000fe200078e02d2 */
[----:B------:R-:W-:Y:S01]  /*6130*/  BSSY B0, `(.L_x_720) ;  /* 0x000001b000007945 */ /* 0x000fe20003800000 */
[----:B--2---:R-:W1:Y:S01]  /*6140*/  S2R R7, SR_CTAID.Z ;  /* 0x0000000000077919 */ /* 0x004e620000002700 */
[----:B------:R-:W-:Y:S02]  /*6150*/  SHF.R.S32.HI R10, RZ, 0x1f, R0 ;  /* 0x0000001fff0a7819 */ /* 0x000fe40000011400 */
[----:B------:R-:W-:Y:S01]  /*6160*/  ISETP.GE.AND P2, PT, R239, R9, PT ;  /* 0x00000009ef00720c */ /* 0x000fe20003f46270 */
[----:B------:R-:W2:Y:S01]  /*6170*/  S2R R14, SR_CTAID.Z ;  /* 0x00000000000e7919 */ /* 0x000ea20000002700 */
[----:B------:R-:W-:Y:S01]  /*6180*/  SHF.R.S32.HI R13, RZ, 0x1f, R239 ;  /* 0x0000001fff0d7819 */ /* 0x000fe200000114ef */
[----:B------:R-:W-:-:S04]  /*6190*/  IMAD R4, R10, c[0x0][0x3a0], RZ ;  /* 0x0000e8000a047a24 */ /* 0x000fc800078e02ff */
[----:B------:R-:W-:Y:S01]  /*61a0*/  IMAD R4, R0, c[0x0][0x3a4], R4 ;  /* 0x0000e90000047a24 */ /* 0x000fe200078e0204 */
[----:B-1----:R-:W-:-:S05]  /*61b0*/  SHF.R.S32.HI R15, RZ, 0x1f, R7 ;  /* 0x0000001fff0f7819 */ /* 0x002fca0000011407 */
[----:B------:R-:W-:-:S04]  /*61c0*/  IMAD R8, R15, c[0x0][0x3b8], RZ ;  /* 0x0000ee000f087a24 */ /* 0x000fc800078e02ff */
[----:B--2---:R-:W-:Y:S02]  /*61d0*/  IMAD R8, R14, c[0x0][0x3bc], R8 ;  /* 0x0000ef000e087a24 */ /* 0x004fe400078e0208 */
[----:B---3--:R-:W-:-:S05]  /*61e0*/  IMAD.WIDE.U32 R2, R0, c[0x0][0x3a0], R16 ;  /* 0x0000e80000027a25 */ /* 0x008fca00078e0010 */
        /* <DEDUP_REMOVED lines=15> */
.L_x_721:
[----:B------:R-:W-:Y:S05]  /*62e0*/  BSYNC B0 ;  /* 0x0000000000007941 */ /* 0x000fea0003800000 */
.L_x_720:
        /* <DEDUP_REMOVED lines=16> */
.L_x_723:
[----:B------:R-:W-:Y:S05]  /*63f0*/  BSYNC B0 ;  /* 0x0000000000007941 */ /* 0x000fea0003800000 */
.L_x_722:
        /* <DEDUP_REMOVED lines=21> */
.L_x_725:
[----:B------:R-:W-:Y:S05]  /*6550*/  BSYNC B0 ;  /* 0x0000000000007941 */ /* 0x000fea0003800000 */
.L_x_724:
        /* <DEDUP_REMOVED lines=12> */
.L_x_717:
[----:B------:R-:W-:Y:S05]  /*6620*/  BSYNC B1 ;  /* 0x0000000000017941 */ /* 0x000fea0003800000 */
.L_x_700:
[----:B------:R-:W-:-:S04]  /*6630*/  IADD3 R240, R240, c[0x0][0xc], RZ ;  /* 0x00000300f0f07a10 */ /* 0x000fc80007ffe0ff */
[----:B------:R-:W-:-:S13]  /*6640*/  ISETP.GE.AND P0, PT, R240, UR4, PT ;  /* 0x00000004f0007c0c */ /* 0x000fda000bf06270 */
[----:B------:R-:W-:Y:S01]  /*6650*/  @P0 CALL.REL.NOINC `(.L_x_726) ;  /* 0x0000001000000944 */ /* 0x000fe20003c00000 */
[----:B------:R-:W-:Y:S05]  /*6660*/  BRA `(.L_x_727) ;  /* 0xffffa24000007947 */ /* 0x000fea000383ffff */
.L_x_726:
[----:B------:R-:W-:Y:S05]  /*6670*/  EXIT ;  /* 0x000000000000794d */ /* 0x000fea0003800000 */
.L_x_728:
        /* <DEDUP_REMOVED lines=16> */
.L_x_2062:


//--------------------- .text._ZN5flash44flash_bwd_dq_dk_dv_loop_seqk_parallel_kernelI23Flash_bwd_kernel_traitsILi128ELi64ELi64ELi8ELi4ELi2ELi2ELb1ELb0EN7cutlass10bfloat16_tE19Flash_kernel_traitsILi128ELi64ELi64ELi8ES3_EELb1ELb0ELb0ELb0ELb0ELb0ELb0EEEvNS_16Flash_bwd_paramsE --------------------------
	.section	.text._ZN5flash44flash_bwd_dq_dk_dv_loop_seqk_parallel_kernelI23Flash_bwd_kernel_traitsILi128ELi64ELi64ELi8ELi4ELi2ELi2ELb1ELb0EN7cutlass10bfloat16_tE19Flash_kernel_traitsILi128ELi64ELi64ELi8ES3_EELb1ELb0ELb0ELb0ELb0ELb0ELb0EEEvNS_16Flash_bwd_paramsE,"ax",@progbits
	.sectioninfo	@"SHI_REGISTERS=255"
	.align	128
        .global         _ZN5flash44flash_bwd_dq_dk_dv_loop_seqk_parallel_kernelI23Flash_bwd_kernel_traitsILi128ELi64ELi64ELi8ELi4ELi2ELi2ELb1ELb0EN7cutlass10bfloat16_tE19Flash_kernel_traitsILi128ELi64ELi64ELi8ES3_EELb1ELb0ELb0ELb0ELb0ELb0ELb0EEEvNS_16Flash_bwd_paramsE
        .type           _ZN5flash44flash_bwd_dq_dk_dv_loop_seqk_parallel_kernelI23Flash_bwd_kernel_traitsILi128ELi64ELi64ELi8ELi4ELi2ELi2ELb1ELb0EN7cutlass10bfloat16_tE19Flash_kernel_traitsILi128ELi64ELi64ELi8ES3_EELb1ELb0ELb0ELb0ELb0ELb0ELb0EEEvNS_16Flash_bwd_paramsE,@function
        .size           _ZN5flash44flash_bwd_dq_dk_dv_loop_seqk_parallel_kernelI23Flash_bwd_kernel_traitsILi128ELi64ELi64ELi8ELi4ELi2ELi2ELb1ELb0EN7cutlass10bfloat16_tE19Flash_kernel_traitsILi128ELi64ELi64ELi8ES3_EELb1ELb0ELb0ELb0ELb0ELb0ELb0EEEvNS_16Flash_bwd_paramsE,(.L_x_2063 - _ZN5flash44flash_bwd_dq_dk_dv_loop_seqk_parallel_kernelI23Flash_bwd_kernel_traitsILi128ELi64ELi64ELi8ELi4ELi2ELi2ELb1ELb0EN7cutlass10bfloat16_tE19Flash_kernel_traitsILi128ELi64ELi64ELi8ES3_EELb1ELb0ELb0ELb0ELb0ELb0ELb0EEEvNS_16Flash_bwd_paramsE)
        .other          _ZN5flash44flash_bwd_dq_dk_dv_loop_seqk_parallel_kernelI23Flash_bwd_kernel_traitsILi128ELi64ELi64ELi8ELi4ELi2ELi2ELb1ELb0EN7cutlass10bfloat16_tE19Flash_kernel_traitsILi128ELi64ELi64ELi8ES3_EELb1ELb0ELb0ELb0ELb0ELb0ELb0EEEvNS_16Flash_bwd_paramsE,@"STO_CUDA_ENTRY STV_DEFAULT"
_ZN5flash44flash_bwd_dq_dk_dv_loop_seqk_parallel_kernelI23Flash_bwd_kernel_traitsILi128ELi64ELi64ELi8ELi4ELi2ELi2ELb1ELb0EN7cutlass10bfloat16_tE19Flash_kernel_traitsILi128ELi64ELi64ELi8ES3_EELb1ELb0ELb0ELb0ELb0ELb0ELb0EEEvNS_16Flash_bwd_paramsE:
.text._ZN5flash44flash_bwd_dq_dk_dv_loop_seqk_parallel_kernelI23Flash_bwd_kernel_traitsILi128ELi64ELi64ELi8ELi4ELi2ELi2ELb1ELb0EN7cutlass10bfloat16_tE19Flash_kernel_traitsILi128ELi64ELi64ELi8ES3_EELb1ELb0ELb0ELb0ELb0ELb0ELb0EEEvNS_16Flash_bwd_paramsE:
        /* <DEDUP_REMOVED lines=25> */
[C---:B------:R-:W-:Y:S01]  /*0190*/  IMAD.IADD R12, R8.reuse, 0x1, -R4 ;  /* 0x00000001080c7824 */ /* 0x040fe200078e0a04 */
[----:B------:R-:W-:Y:S01]  /*01a0*/  SHF.R.S32.HI R4, RZ, 0x5, R0 ;  /* 0x00000005ff047819 */ /* 0x000fe20000011400 */
[C---:B------:R-:W-:Y:S01]  /*01b0*/  IMAD.IADD R11, R8.reuse, 0x1, -R6 ;  /* 0x00000001080b7824 */ /* 0x040fe200078e0a06 */
[----:B------:R-:W-:Y:S01]  /*01c0*/  SHF.R.S32.HI R6, RZ, 0x1f, R0 ;  /* 0x0000001fff067819 */ /* 0x000fe20000011400 */
[----:B------:R-:W-:Y:S01]  /*01d0*/  IMAD.IADD R15, R8, 0x1, -R7 ;  /* 0x00000001080f7824 */ /* 0x000fe200078e0a07 */
[----:B------:R-:W-:-:S02]  /*01e0*/  SHF.R.S32.HI R7, RZ, 0x4, R3 ;  /* 0x00000004ff077819 */ /* 0x000fc40000011403 */
[----:B------:R-:W-:Y:S02]  /*01f0*/  LOP3.LUT R5, R13, 0xfffffff8, RZ, 0xc0, !PT ;  /* 0xfffffff80d057812 */ /* 0x000fe400078ec0ff */
[-C--:B------:R-:W-:Y:S02]  /*0200*/  LEA.HI R6, R6, R4.reuse, RZ, 0x2 ;  /* 0x0000000406067211 */ /* 0x080fe400078f10ff */
[--C-:B------:R-:W-:Y:S01]  /*0210*/  SHF.R.S32.HI R10, RZ, 0x2, R2.reuse ;  /* 0x00000002ff0a7819 */ /* 0x100fe20000011402 */
[----:B------:R-:W-:Y:S01]  /*0220*/  IMAD.IADD R5, R8, 0x1, -R5 ;  /* 0x0000000108057824 */ /* 0x000fe200078e0a05 */
[----:B------:R-:W-:Y:S02]  /*0230*/  SHF.R.S32.HI R2, RZ, 0x1f, R2 ;  /* 0x0000001fff027819 */ /* 0x000fe40000011402 */
[----:B------:R-:W-:Y:S01]  /*0240*/  SHF.R.S32.HI R244, RZ, 0x3, R13 ;  /* 0x00000003fff47819 */ /* 0x000fe2000001140d */
[----:B------:R-:W-:Y:S01]  /*0250*/  IMAD.SHL.U32 R218, R5, 0x8, RZ ;  /* 0x0000000805da7824 */ /* 0x000fe200078e00ff */
[----:B------:R-:W-:-:S02]  /*0260*/  LEA.HI R0, R0, R4, RZ, 0x1 ;  /* 0x0000000400007211 */ /* 0x000fc400078f08ff */
[----:B------:R-:W-:Y:S02]  /*0270*/  LEA.HI R9, R3, R7, RZ, 0x1 ;  /* 0x0000000703097211 */ /* 0x000fe400078f08ff */
[----:B------:R-:W-:Y:S01]  /*0280*/  LOP3.LUT R3, R6, 0xfffffffc, RZ, 0xc0, !PT ;  /* 0xfffffffc06037812 */ /* 0x000fe200078ec0ff */
[----:B------:R-:W-:Y:S01]  /*0290*/  IMAD.SHL.U32 R6, R244, 0x40, RZ ;  /* 0x00000040f4067824 */ /* 0x000fe200078e00ff */
[----:B------:R-:W-:Y:S02]  /*02a0*/  LEA.HI R8, R2, R10, RZ, 0x3 ;  /* 0x0000000a02087211 */ /* 0x000fe400078f18ff */
[----:B------:R-:W-:Y:S01]  /*02b0*/  LOP3.LUT R0, R0, 0xfffffffe, RZ, 0xc0, !PT ;  /* 0xfffffffe00007812 */ /* 0x000fe200078ec0ff */
[----:B------:R-:W-:Y:S01]  /*02c0*/  IMAD.IADD R18, R4, 0x1, -R3 ;  /* 0x0000000104127824 */ /* 0x000fe200078e0a03 */
[----:B------:R-:W-:Y:S02]  /*02d0*/  LOP3.LUT R2, R9, 0xfffffffe, RZ, 0xc0, !PT ;  /* 0xfffffffe09027812 */ /* 0x000fe400078ec0ff */
[----:B------:R-:W-:Y:S01]  /*02e0*/  LOP3.LUT R3, R8, 0xfffffff8, RZ, 0xc0, !PT ;  /* 0xfffffff808037812 */ /* 0x000fe200078ec0ff */
[----:B------:R-:W-:Y:S01]  /*02f0*/  IMAD.IADD R194, R4, 0x1, -R0 ;  /* 0x0000000104c27824 */ /* 0x000fe200078e0a00 */
[----:B------:R-:W-:Y:S01]  /*0300*/  LOP3.LUT R0, R6, 0x1c0, RZ, 0xc0, !PT ;  /* 0x000001c006007812 */ /* 0x000fe200078ec0ff */
[----:B------:R-:W-:Y:S01]  /*0310*/  IMAD.IADD R8, R7, 0x1, -R2 ;  /* 0x0000000107087824 */ /* 0x000fe200078e0a02 */
[C---:B------:R-:W-:Y:S01]  /*0320*/  LOP3.LUT P4, RZ, R5.reuse, 0x2, RZ, 0xc0, !PT ;  /* 0x0000000205ff7812 */ /* 0x040fe2000788c0ff */
[----:B------:R-:W-:Y:S01]  /*0330*/  IMAD.IADD R4, R10, 0x1, -R3 ;  /* 0x000000010a047824 */ /* 0x000fe200078e0a03 */
[----:B------:R-:W-:Y:S01]  /*0340*/  LOP3.LUT R3, R0, 0x38, R218, 0xf8, !PT ;  /* 0x0000003800037812 */ /* 0x000fe200078ef8da */
[----:B------:R-:W-:Y:S01]  /*0350*/  IMAD.SHL.U32 R186, R8, 0x200, RZ ;  /* 0x0000020008ba7824 */ /* 0x000fe200078e00ff */
[----:B------:R-:W-:Y:S01]  /*0360*/  SHF.R.U32.HI R2, RZ, 0x3, R0 ;  /* 0x00000003ff027819 */ /* 0x000fe20000011600 */
[C---:B------:R-:W-:Y:S01]  /*0370*/  IMAD.SHL.U32 R0, R5.reuse, 0x40, RZ ;  /* 0x0000004005007824 */ /* 0x040fe200078e00ff */
[----:B------:R-:W-:Y:S01]  /*0380*/  LOP3.LUT P3, RZ, R5, 0x4, RZ, 0xc0, !PT ;  /* 0x0000000405ff7812 */ /* 0x000fe2000786c0ff */
[----:B------:R-:W-:Y:S01]  /*0390*/  STL [R1+0x8], R18 ;  /* 0x0000081201007387 */ /* 0x000fe20000100800 */
[----:B------:R-:W-:Y:S01]  /*03a0*/  LOP3.LUT R7, R3, R2, RZ, 0x3c, !PT ;  /* 0x0000000203077212 */ /* 0x000fe200078e3cff */
[----:B------:R-:W-:Y:S01]  /*03b0*/  IMAD.SHL.U32 R2, R194, 0x10, RZ ;  /* 0x00000010c2027824 */ /* 0x000fe200078e00ff */
[----:B------:R-:W-:-:S02]  /*03c0*/  SHF.R.S32.HI R3, RZ, 0x1f, R11 ;  /* 0x0000001fff037819 */ /* 0x000fc4000001140b */
[----:B------:R-:W-:Y:S02]  /*03d0*/  LOP3.LUT R0, R0, 0x1c0, RZ, 0xc0, !PT ;  /* 0x000001c000007812 */ /* 0x000fe400078ec0ff */
[----:B------:R-:W-:Y:S02]  /*03e0*/  LEA.HI R10, R3, R11, RZ, 0x3 ;  /* 0x0000000b030a7211 */ /* 0x000fe400078f18ff */
[C---:B------:R-:W-:Y:S02]  /*03f0*/  LOP3.LUT R188, R0.reuse, 0x8, R13, 0xf8, !PT ;  /* 0x0000000800bc7812 */ /* 0x040fe400078ef80d */
[----:B------:R-:W-:Y:S02]  /*0400*/  LOP3.LUT R5, R0, 0x10, R2, 0xf8, !PT ;  /* 0x0000001000057812 */ /* 0x000fe400078ef802 */
[----:B------:R-:W-:Y:S02]  /*0410*/  SHF.R.S32.HI R19, RZ, 0x7, R14 ;  /* 0x00000007ff137819 */ /* 0x000fe4000001140e */
[----:B------:R-:W-:-:S02]  /*0420*/  SHF.R.U32.HI R0, RZ, 0x3, R0 ;  /* 0x00000003ff007819 */ /* 0x000fc40000011600 */
[----:B------:R-:W-:Y:S01]  /*0430*/  LOP3.LUT R3, R10, 0xfffffff8, RZ, 0xc0, !PT ;  /* 0xfffffff80a037812 */ /* 0x000fe200078ec0ff */
[C---:B------:R-:W-:Y:S01]  /*0440*/  IMAD R2, R19.reuse, 0x800, R186 ;  /* 0x0000080013027824 */ /* 0x040fe200078e02ba */
[----:B------:R-:W-:Y:S01]  /*0450*/  LOP3.LUT R188, R188, R0, RZ, 0x3c, !PT ;  /* 0x00000000bcbc7212 */ /* 0x000fe200078e3cff */
[----:B------:R-:W-:Y:S01]  /*0460*/  IMAD.SHL.U32 R9, R19, 0x20, RZ ;  /* 0x0000002013097824 */ /* 0x000fe200078e00ff */
[----:B------:R-:W-:Y:S01]  /*0470*/  SHF.R.S32.HI R6, RZ, 0x1f, R12 ;  /* 0x0000001fff067819 */ /* 0x000fe2000001140c */
[----:B------:R-:W-:Y:S01]  /*0480*/  IMAD.IADD R11, R11, 0x1, -R3 ;  /* 0x000000010b0b7824 */ /* 0x000fe200078e0a03 */
[----:B------:R-:W-:Y:S01]  /*0490*/  LOP3.LUT R3, R5, 0x8, R13, 0xf8, !PT ;  /* 0x0000000805037812 */ /* 0x000fe200078ef80d */
[----:B------:R-:W-:Y:S01]  /*04a0*/  IMAD.IADD R188, R2, 0x1, R188 ;  /* 0x0000000102bc7824 */ /* 0x000fe200078e02bc */
[----:B------:R-:W-:Y:S02]  /*04b0*/  LEA.HI R229, R6, R12, RZ, 0x2 ;  /* 0x0000000c06e57211 */ /* 0x000fe400078f10ff */
[----:B------:R-:W-:Y:S01]  /*04c0*/  SHF.R.S32.HI R2, RZ, 0x6, R16 ;  /* 0x00000006ff027819 */ /* 0x000fe20000011410 */
[----:B------:R-:W-:Y:S01]  /*04d0*/  IMAD.SHL.U32 R190, R188, 0x2, RZ ;  /* 0x00000002bcbe7824 */ /* 0x000fe200078e00ff */
[----:B------:R-:W-:-:S02]  /*04e0*/  LOP3.LUT R6, R4, 0x1, RZ, 0xc0, !PT ;  /* 0x0000000104067812 */ /* 0x000fc400078ec0ff */
[----:B------:R-:W-:Y:S01]  /*04f0*/  LOP3.LUT R186, R186, R3, R0, 0xf6, !PT ;  /* 0x00000003baba7212 */ /* 0x000fe200078ef600 */
[----:B------:R-:W-:Y:S01]  /*0500*/  IMAD.SHL.U32 R0, R4, 0x40, RZ ;  /* 0x0000004004007824 */ /* 0x000fe200078e00ff */
[----:B------:R-:W-:Y:S01]  /*0510*/  ISETP.NE.U32.AND P0, PT, R6, 0x1, PT ;  /* 0x000000010600780c */ /* 0x000fe20003f05070 */
[C---:B------:R-:W-:Y:S01]  /*0520*/  IMAD R17, R2.reuse, 0x200, R7 ;  /* 0x0000020002117824 */ /* 0x040fe200078e0207 */
[----:B------:R-:W-:Y:S01]  /*0530*/  SEL R185, R185, 0xffffffc0, !P3 ;  /* 0xffffffc0b9b97807 */ /* 0x000fe20005800000 */
[----:B------:R-:W-:Y:S01]  /*0540*/  IMAD.SHL.U32 R2, R2, 0x8, RZ ;  /* 0x0000000802027824 */ /* 0x000fe200078e00ff */
[----:B------:R-:W-:Y:S01]  /*0550*/  LOP3.LUT R0, R0, 0x1c0, RZ, 0xc0, !PT ;  /* 0x000001c000007812 */ /* 0x000fe200078ec0ff */
[----:B------:R-:W-:Y:S01]  /*0560*/  IMAD.SHL.U32 R6, R11, 0x40, RZ ;  /* 0x000000400b067824 */ /* 0x000fe200078e00ff */
[----:B------:R-:W-:Y:S01]  /*0570*/  R2P PR, R4, 0x6 ;  /* 0x0000000604007804 */ /* 0x000fe20000000000 */
[----:B------:R-:W-:Y:S01]  /*0580*/  IMAD.SHL.U32 R4, R8, 0x20, RZ ;  /* 0x0000002008047824 */ /* 0x000fe200078e00ff */
[----:B------:R-:W-:Y:S01]  /*0590*/  LOP3.LUT R2, R2, 0x18, RZ, 0xc0, !PT ;  /* 0x0000001802027812 */ /* 0x000fe200078ec0ff */
[----:B------:R-:W-:Y:S01]  /*05a0*/  STL [R1+0x10], R17 ;  /* 0x0000101101007387 */ /* 0x000fe20000100800 */
[----:B------:R-:W-:Y:S01]  /*05b0*/  SHF.R.U32.HI R3, RZ, 0x3, R0 ;  /* 0x00000003ff037819 */ /* 0x000fe20000011600 */
[----:B------:R-:W-:Y:S01]  /*05c0*/  IMAD.SHL.U32 R7, R15, 0x2, RZ ;  /* 0x000000020f077824 */ /* 0x000fe200078e00ff */
[----:B------:R-:W-:Y:S01]  /*05d0*/  LOP3.LUT R5, R0, 0x20, R9, 0xf8, !PT ;  /* 0x0000002000057812 */ /* 0x000fe200078ef809 */
[----:B------:R1:W-:Y:S01]  /*05e0*/  STL [R1+0x14], R9 ;  /* 0x0000140901007387 */ /* 0x0003e20000100800 */
[----:B------:R-:W-:Y:S01]  /*05f0*/  LOP3.LUT R11, R3, R0, R2, 0x1e, !PT ;  /* 0x00000000030b7212 */ /* 0x000fe200078e1e02 */
[----:B------:R-:W-:Y:S01]  /*0600*/  IMAD.SHL.U32 R207, R17, 0x2, RZ ;  /* 0x0000000211cf7824 */ /* 0x000fe200078e00ff */
[----:B------:R-:W-:Y:S01]  /*0610*/  LOP3.LUT R0, R5, R3, RZ, 0x3c, !PT ;  /* 0x0000000305007212 */ /* 0x000fe200078e3cff */
[----:B------:R-:W-:Y:S01]  /*0620*/  IMAD.SHL.U32 R5, R10, 0x40, RZ ;  /* 0x000000400a057824 */ /* 0x000fe200078e00ff */
[----:B------:R-:W-:-:S02]  /*0630*/  SEL R226, R226, 0x10, !P0 ;  /* 0x00000010e2e27807 */ /* 0x000fc40004000000 */
[----:B------:R-:W-:Y:S02]  /*0640*/  SHF.R.S32.HI R229, RZ, 0x2, R229 ;  /* 0x00000002ffe57819 */ /* 0x000fe400000114e5 */
[----:B------:R-:W-:-:S03]  /*0650*/  IADD3 R228, R218, 0x40, RZ ;  /* 0x00000040dae47810 */ /* 0x000fc60007ffe0ff */
        /* <DEDUP_REMOVED lines=16> */
[----:B------:R-:W-:Y:S01]  /*0760*/  LOP3.LUT R202, R2, R0, RZ, 0xfc, !PT ;  /* 0x0000000002ca7212 */ /* 0x000fe200078efcff */
[----:B------:R-:W-:Y:S01]  /*0770*/  IMAD R194, R194, 0x400, R0 ;  /* 0x00000400c2c27824 */ /* 0x000fe200078e0200 */
[----:B------:R-:W-:Y:S01]  /*0780*/  LEA R2, R4, 0xc000, 0x1 ;  /* 0x0000c00004027811 */ /* 0x000fe200078e08ff */
[----:B------:R-:W-:Y:S01]  /*0790*/  IMAD.MOV.U32 R0, RZ, RZ, 0x20 ;  /* 0x00000020ff007424 */ /* 0x000fe200078e00ff */
[C---:B------:R-:W-:Y:S01]  /*07a0*/  IADD3 R225, R224.reuse, 0x20, RZ ;  /* 0x00000020e0e17810 */ /* 0x040fe20007ffe0ff */
[----:B------:R-:W-:Y:S01]  /*07b0*/  IMAD.IADD R194, R3, 0x1, R194 ;  /* 0x0000000103c27824 */ /* 0x000fe200078e02c2 */
[----:B------:R-:W-:Y:S01]  /*07c0*/  @P1 IADD3 R225, R224, -0x20, RZ ;  /* 0xffffffe0e0e11810 */ /* 0x000fe20007ffe0ff */
[----:B------:R1:W-:Y:S01]  /*07d0*/  STL [R1], R2 ;  /* 0x0000000201007387 */ /* 0x0003e20000100800 */
[----:B------:R-:W-:Y:S01]  /*07e0*/  SEL R0, R0, 0xffffffe0, !P4 ;  /* 0xffffffe000007807 */ /* 0x000fe20006000000 */
[----:B------:R-:W-:Y:S01]  /*07f0*/  IMAD.IADD R203, R203, 0x1, R3 ;  /* 0x00000001cbcb7824 */ /* 0x000fe200078e0203 */
[----:B------:R-:W-:Y:S01]  /*0800*/  LEA R194, R194, 0x10000, 0x1 ;  /* 0x00010000c2c27811 */ /* 0x000fe200078e08ff */
[----:B------:R-:W-:-:S02]  /*0810*/  IMAD.IADD R226, R226, 0x1, R225 ;  /* 0x00000001e2e27824 */ /* 0x000fc400078e02e1 */
[----:B------:R-:W-:Y:S01]  /*0820*/  IMAD R189, R188, 0x2, R0 ;  /* 0x00000002bcbd7824 */ /* 0x000fe200078e0200 */
[----:B------:R-:W-:Y:S01]  /*0830*/  IADD3 R0, R2, 0x40, RZ ;  /* 0x0000004002007810 */ /* 0x000fe20007ffe0ff */
[----:B------:R-:W-:Y:S01]  /*0840*/  IMAD R188, R188, 0x2, R185 ;  /* 0x00000002bcbc7824 */ /* 0x000fe200078e02b9 */
[----:B------:R-:W-:Y:S01]  /*0850*/  @P2 IADD3 R0, R2, -0x40, RZ ;  /* 0xffffffc002002810 */ /* 0x000fe20007ffe0ff */
[----:B------:R-:W-:Y:S02]  /*0860*/  IMAD.IADD R191, R185, 0x1, R189 ;  /* 0x00000001b9bf7824 */ /* 0x000fe400078e02bd */
[C---:B------:R-:W-:Y:S02]  /*0870*/  IMAD R185, R186.reuse, 0x2, R185 ;  /* 0x00000002bab97824 */ /* 0x040fe400078e02b9 */
[----:B------:R1:W-:Y:S01]  /*0880*/  STL [R1+0x4], R0 ;  /* 0x0000040001007387 */ /* 0x0003e20000100800 */
[----:B------:R-:W-:-:S03]  /*0890*/  IMAD.SHL.U32 R186, R186, 0x2, RZ ;  /* 0x00000002baba7824 */ /* 0x000fc600078e00ff */
.L_x_775:
[----:B-12---:R-:W2:Y:S01]  /*08a0*/  S2R R38, SR_CTAID.Y ;  /* 0x0000000000267919 */ /* 0x006ea20000002600 */
[----:B-1----:R-:W1:Y:S01]  /*08b0*/  LDC.U8 R0, c[0x0][0x312] ;  /* 0x0000c480ff007b82 */ /* 0x002e620000000000 */
[----:B------:R-:W-:-:S02]  /*08c0*/  ISETP.NE.U32.AND P1, PT, RZ, c[0x0][0x240], PT ;  /* 0x00009000ff007a0c */ /* 0x000fc40003f25070 */
[----:B------:R-:W-:Y:S02]  /*08d0*/  ISETP.EQ.U32.AND P5, PT, RZ, c[0x0][0x248], PT ;  /* 0x00009200ff007a0c */ /* 0x000fe40003fa2070 */
[----:B------:R-:W-:Y:S02]  /*08e0*/  ISETP.NE.AND.EX P1, PT, RZ, c[0x0][0x244], PT, P1 ;  /* 0x00009100ff007a0c */ /* 0x000fe40003f25310 */
[----:B------:R-:W-:Y:S01]  /*08f0*/  ISETP.NE.U32.AND P3, PT, RZ, c[0x0][0x250], PT ;  /* 0x00009400ff007a0c */ /* 0x000fe20003f65070 */
[----:B------:R-:W-:-:S03]  /*0900*/  IMAD.MOV.U32 R9, RZ, RZ, -0x1 ;  /* 0xffffffffff097424 */ /* 0x000fc600078e00ff */
[----:B------:R-:W-:Y:S01]  /*0910*/  ISETP.NE.AND.EX P3, PT, RZ, c[0x0][0x254], PT, P3 ;  /* 0x00009500ff007a0c */ /* 0x000fe20003f65330 */
[----:B--2---:R-:W-:Y:S01]  /*0920*/  IMAD.SHL.U32 R8, R38, 0x4, RZ ;  /* 0x0000000426087824 */ /* 0x004fe200078e00ff */
[----:B------:R-:W-:Y:S02]  /*0930*/  SHF.R.S32.HI R11, RZ, 0x1f, R38 ;  /* 0x0000001fff0b7819 */ /* 0x000fe40000011426 */
[----:B-1----:R-:W-:Y:S01]  /*0940*/  ISETP.NE.AND P4, PT, R0, RZ, PT ;  /* 0x000000ff0000720c */ /* 0x002fe20003f85270 */
        /* <DEDUP_REMOVED lines=13> */
[----:B---3--:R-:W3:Y:S01]  /*0a20*/  @!P5 LDG.E R9, [R2.64] ;  /* 0x000000080209d981 */ /* 0x008ee2000c1e1900 */
[----:B------:R-:W-:-:S04]  /*0a30*/  ISETP.NE.U32.AND P0, PT, RZ, c[0x0][0x248], PT ;  /* 0x00009200ff007a0c */ /* 0x000fc80003f05070 */
[----:B------:R-:W-:Y:S01]  /*0a40*/  ISETP.NE.AND.EX P0, PT, RZ, c[0x0][0x24c], PT, P0 ;  /* 0x00009300ff007a0c */ /* 0x000fe20003f05300 */
[----:B-1----:R-:W-:Y:S02]  /*0a50*/  IMAD.MOV.U32 R4, RZ, RZ, c[0x0][0x218] ;  /* 0x00008600ff047624 */ /* 0x002fe400078e00ff */
[----:B--2---:R-:W-:Y:S02]  /*0a60*/  @P1 IMAD.IADD R21, R6, 0x1, -R0 ;  /* 0x0000000106151824 */ /* 0x004fe400078e0a00 */
[----:B------:R-:W-:Y:S01]  /*0a70*/  @!P1 IMAD.MOV.U32 R21, RZ, RZ, c[0x0][0x214] ;  /* 0x00008500ff159624 */ /* 0x000fe200078e00ff */
[----:B---3--:R1:W-:Y:S07]  /*0a80*/  STL [R1+0xc], R9 ;  /* 0x00000c0901007387 */ /* 0x0083ee0000100800 */
[----:B----4-:R-:W-:Y:S05]  /*0a90*/  @!P0 BRA `(.L_x_729) ;  /* 0x0000003000008947 */ /* 0x010fea0003800000 */
[----:B------:R-:W2:Y:S02]  /*0aa0*/  @P4 LDG.E R4, [R2.64+0x4] ;  /* 0x0000040802044981 */ /* 0x000ea4000c1e1900 */
[----:B--2---:R-:W-:-:S06]  /*0ab0*/  @P4 IADD3 R4, R4, -R9, RZ ;  /* 0x8000000904044210 */ /* 0x004fcc0007ffe0ff */
[----:B------:R2:W5:Y:S02]  /*0ac0*/  @!P4 LDG.E R4, [R2.64] ;  /* 0x000000080204c981 */ /* 0x000564000c1e1900 */
.L_x_729:
        /* <DEDUP_REMOVED lines=44> */
.L_x_731:
        /* <DEDUP_REMOVED lines=15> */
.L_x_732:
[----:B------:R-:W-:Y:S01]  /*0e80*/  IABS R13, c[0x0][0x1c8] ;  /* 0x00007200000d7a13 */ /* 0x000fe20000000000 */
[----:B------:R-:W2:Y:S01]  /*0e90*/  S2R R39, SR_CTAID.Z ;  /* 0x0000000000277919 */ /* 0x000ea20000002700 */
[----:B------:R-:W3:Y:S01]  /*0ea0*/  LDC.U8 R24, c[0x0][0x328] ;  /* 0x0000ca00ff187b82 */ /* 0x000ee20000000000 */
[----:B------:R-:W-:Y:S01]  /*0eb0*/  IMAD.MOV.U32 R14, RZ, RZ, c[0x0][0x224] ;  /* 0x00008900ff0e7624 */ /* 0x000fe200078e00ff */
[----:B------:R-:W4:Y:S01]  /*0ec0*/  I2F.RP R2, R13 ;  /* 0x0000000d00027306 */ /* 0x000f220000209400 */
[C---:B------:R-:W-:Y:S01]  /*0ed0*/  @P0 IMAD.WIDE.U32 R4, R0.reuse, c[0x0][0x370], RZ ;  /* 0x0000dc0000040a25 */ /* 0x040fe200078e00ff */
[----:B------:R-:W5:Y:S02]  /*0ee0*/  S2R R16, SR_CTAID.X ;  /* 0x0000000000107919 */ /* 0x000f640000002500 */
[----:B------:R-:W-:Y:S01]  /*0ef0*/  SHF.R.S32.HI R14, RZ, 0x1f, R14 ;  /* 0x0000001fff0e7819 */ /* 0x000fe2000001140e */
[----:B------:R-:W-:Y:S01]  /*0f00*/  @P0 IMAD R12, R0, c[0x0][0x374], R5 ;  /* 0x0000dd00000c0a24 */ /* 0x000fe200078e0205 */
[----:B-1----:R-:W-:Y:S01]  /*0f10*/  @P0 MOV R9, R4 ;  /* 0x0000000400090202 */ /* 0x002fe20000000f00 */
[----:B------:R-:W-:Y:S01]  /*0f20*/  @!P0 IMAD.WIDE.U32 R4, R38, c[0x0][0x368], RZ ;  /* 0x0000da0026048a25 */ /* 0x000fe200078e00ff */
[----:B------:R-:W1:Y:S03]  /*0f30*/  LDC.U8 R28, c[0x0][0x3d0] ;  /* 0x0000f400ff1c7b82 */ /* 0x000e660000000000 */
[----:B------:R-:W-:-:S02]  /*0f40*/  IMAD.MOV.U32 R35, RZ, RZ, c[0x0][0x22c] ;  /* 0x00008b00ff237624 */ /* 0x000fc400078e00ff */
[----:B------:R-:W-:Y:S02]  /*0f50*/  @!P0 IMAD.MOV.U32 R9, RZ, RZ, R4 ;  /* 0x000000ffff098224 */ /* 0x000fe400078e0004 */
[----:B------:R-:W-:Y:S01]  /*0f60*/  IMAD.WIDE R18, R35, c[0x0][0x1c0], RZ ;  /* 0x0000700023127a25 */ /* 0x000fe200078e02ff */
[----:B----4-:R-:W4:Y:S01]  /*0f70*/  MUFU.RCP R2, R2 ;  /* 0x0000000200027308 */ /* 0x010f220000001000 */
[----:B--2---:R-:W-:Y:S02]  /*0f80*/  IABS R7, R39 ;  /* 0x0000002700077213 */ /* 0x004fe40000000000 */
[----:B------:R-:W-:Y:S02]  /*0f90*/  LOP3.LUT R8, R39, c[0x0][0x1c8], RZ, 0x3c, !PT ;  /* 0x0000720027087a12 */ /* 0x000fe400078e3cff */
[----:B---3--:R-:W-:Y:S01]  /*0fa0*/  ISETP.NE.AND P2, PT, R24, RZ, PT ;  /* 0x000000ff1800720c */ /* 0x008fe20003f45270 */
[----:B-----5:R-:W-:Y:S01]  /*0fb0*/  IMAD.WIDE.U32 R26, R16, c[0x0][0x3d8], RZ ;  /* 0x0000f600101a7a25 */ /* 0x020fe200078e00ff */
[----:B------:R-:W-:-:S02]  /*0fc0*/  ISETP.GE.AND P3, PT, R8, RZ, PT ;  /* 0x000000ff0800720c */ /* 0x000fc40003f66270 */
[----:B------:R-:W-:Y:S02]  /*0fd0*/  SHF.L.U64.HI R8, R38, 0x7, R11 ;  /* 0x0000000726087819 */ /* 0x000fe4000001020b */
[----:B------:R-:W-:Y:S02]  /*0fe0*/  SHF.R.S32.HI R36, RZ, 0x1f, R39 ;  /* 0x0000001fff247819 */ /* 0x000fe40000011427 */
[----:B----4-:R-:W-:Y:S02]  /*0ff0*/  IADD3 R2, R2, 0xffffffe, RZ ;  /* 0x0ffffffe02027810 */ /* 0x010fe40007ffe0ff */
[----:B------:R-:W-:Y:S02]  /*1000*/  SEL R8, R8, RZ, P1 ;  /* 0x000000ff08087207 */ /* 0x000fe40000800000 */
[----:B------:R-:W2:Y:S02]  /*1010*/  F2I.FTZ.U32.TRUNC.NTZ R3, R2 ;  /* 0x0000000200037305 */ /* 0x000ea4000021f000 */
        /* <DEDUP_REMOVED lines=9> */
[C---:B------:R-:W-:Y:S02]  /*10b0*/  IMAD R3, R13.reuse, R3, R7 ;  /* 0x000000030d037224 */ /* 0x040fe400078e0207 */
        /* <DEDUP_REMOVED lines=9> */
[-C--:B------:R-:W-:Y:S01]  /*1150*/  @!P4 IADD3 R3, R3, -R13.reuse, RZ ;  /* 0x8000000d0303c210 */ /* 0x080fe20007ffe0ff */
[----:B------:R-:W-:Y:S01]  /*1160*/  IMAD R7, R18, R4, R7 ;  /* 0x0000000412077224 */ /* 0x000fe200078e0207 */
[----:B------:R-:W-:Y:S01]  /*1170*/  IADD3 R6, P1, R10, R6, RZ ;  /* 0x000000060a067210 */ /* 0x000fe20007f3e0ff */
[-C--:B------:R-:W-:Y:S01]  /*1180*/  IMAD.WIDE.U32 R4, R18, R0.reuse, RZ ;  /* 0x0000000012047225 */ /* 0x080fe200078e00ff */
[----:B------:R-:W-:Y:S02]  /*1190*/  ISETP.GE.U32.AND P5, PT, R3, R13, PT ;  /* 0x0000000d0300720c */ /* 0x000fe40003fa6070 */
[----:B------:R-:W-:Y:S01]  /*11a0*/  @!P4 IADD3 R2, R2, 0x1, RZ ;  /* 0x000000010202c810 */ /* 0x000fe20007ffe0ff */
[C---:B------:R-:W-:Y:S01]  /*11b0*/  IMAD R3, R19.reuse, R0, RZ ;  /* 0x0000000013037224 */ /* 0x040fe200078e02ff */
[----:B------:R-:W-:Y:S01]  /*11c0*/  ISETP.NE.AND P4, PT, RZ, c[0x0][0x1c8], PT ;  /* 0x00007200ff007a0c */ /* 0x000fe20003f85270 */
[----:B------:R-:W-:Y:S01]  /*11d0*/  IMAD R11, R19, R6, RZ ;  /* 0x00000006130b7224 */ /* 0x000fe200078e02ff */
[----:B------:R-:W-:Y:S01]  /*11e0*/  SEL R19, R14, R4, !P0 ;  /* 0x000000040e137207 */ /* 0x000fe20004000000 */
[----:B------:R-:W-:Y:S01]  /*11f0*/  @P2 IMAD R4, R38, c[0x0][0x214], RZ ;  /* 0x0000850026042a24 */ /* 0x000fe200078e02ff */
[----:B------:R-:W-:Y:S01]  /*1200*/  IADD3 R15, R15, R7, RZ ;  /* 0x000000070f0f7210 */ /* 0x000fe20007ffe0ff */
[----:B------:R-:W-:Y:S01]  /*1210*/  IMAD.X R8, R17, 0x1, R8, P1 ;  /* 0x0000000111087824 */ /* 0x000fe200008e0608 */
[----:B------:R-:W-:Y:S01]  /*1220*/  @P0 IADD3 R15, R5, R3, RZ ;  /* 0x00000003050f0210 */ /* 0x000fe20007ffe0ff */
[----:B------:R-:W-:Y:S01]  /*1230*/  IMAD.WIDE.U32 R6, R18, R6, RZ ;  /* 0x0000000612067225 */ /* 0x000fe200078e00ff */
[----:B------:R-:W-:-:S02]  /*1240*/  @P2 SEL R4, R4, R0, !P0 ;  /* 0x0000000004042207 */ /* 0x000fc40004000000 */
[----:B------:R-:W-:Y:S01]  /*1250*/  @P5 IADD3 R2, R2, 0x1, RZ ;  /* 0x0000000102025810 */ /* 0x000fe20007ffe0ff */
[----:B------:R-:W-:Y:S01]  /*1260*/  IMAD R8, R18, R8, R11 ;  /* 0x0000000812087224 */ /* 0x000fe200078e020b */
[----:B-1----:R-:W-:Y:S01]  /*1270*/  ISETP.NE.AND P1, PT, R28, RZ, PT ;  /* 0x000000ff1c00720c */ /* 0x002fe20003f25270 */
[C---:B------:R-:W-:Y:S02]  /*1280*/  @P2 IMAD R13, R39.reuse, c[0x0][0x234], R4 ;  /* 0x00008d00270d2a24 */ /* 0x040fe400078e0204 */
[----:B------:R-:W-:Y:S01]  /*1290*/  IMAD.MOV.U32 R14, RZ, RZ, R2 ;  /* 0x000000ffff0e7224 */ /* 0x000fe200078e0002 */
[----:B------:R-:W-:Y:S01]  /*12a0*/  SEL R28, R26, RZ, P1 ;  /* 0x000000ff1a1c7207 */ /* 0x000fe20000800000 */
[----:B------:R-:W-:Y:S01]  /*12b0*/  IMAD R3, R16, c[0x0][0x3dc], R27 ;  /* 0x0000f70010037a24 */ /* 0x000fe200078e021b */
[----:B------:R-:W-:Y:S01]  /*12c0*/  SHF.R.S32.HI R26, RZ, 0x1f, R20 ;  /* 0x0000001fff1a7819 */ /* 0x000fe20000011414 */
[----:B------:R-:W-:Y:S01]  /*12d0*/  IMAD R4, R39, c[0x0][0x22c], RZ ;  /* 0x00008b0027047a24 */ /* 0x000fe200078e02ff */
[----:B------:R-:W-:Y:S01]  /*12e0*/  @!P3 IADD3 R14, -R14, RZ, RZ ;  /* 0x000000ff0e0eb210 */ /* 0x000fe20007ffe1ff */
[----:B------:R-:W-:Y:S01]  /*12f0*/  @!P2 IMAD R5, R38, c[0x0][0x1c0], R39 ;  /* 0x000070002605aa24 */ /* 0x000fe200078e0227 */
[----:B------:R-:W-:-:S02]  /*1300*/  @!P4 LOP3.LUT R14, RZ, c[0x0][0x1c8], RZ, 0x33, !PT ;  /* 0x00007200ff0eca12 */ /* 0x000fc400078e33ff */
[----:B------:R-:W-:Y:S01]  /*1310*/  SHF.R.S32.HI R37, RZ, 0x1f, R4 ;  /* 0x0000001fff257819 */ /* 0x000fe20000011404 */
[----:B------:R-:W-:Y:S01]  /*1320*/  @!P2 IMAD R13, R5, c[0x0][0x214], RZ ;  /* 0x00008500050daa24 */ /* 0x000fe200078e02ff */
[----:B------:R-:W-:Y:S02]  /*1330*/  SEL R18, R3, RZ, P1 ;  /* 0x000000ff03127207 */ /* 0x000fe40000800000 */
[----:B------:R-:W-:Y:S02]  /*1340*/  IADD3 R16, R7, R8, RZ ;  /* 0x0000000807107210 */ /* 0x000fe40007ffe0ff */
[----:B------:R-:W-:Y:S01]  /*1350*/  SHF.R.S32.HI R27, RZ, 0x1f, R14 ;  /* 0x0000001fff1b7819 */ /* 0x000fe2000001140e */
[----:B------:R-:W-:Y:S05]  /*1360*/  @!P2 BRA `(.L_x_733) ;  /* 0x000000700000a947 */ /* 0x000fea0003800000 */
[----:B------:R-:W-:Y:S01]  /*1370*/  @!P0 IMAD R0, R38, c[0x0][0x224], RZ ;  /* 0x0000890026008a24 */ /* 0x000fe200078e02ff */
[----:B------:R-:W-:Y:S02]  /*1380*/  MOV R2, 0x80 ;  /* 0x0000008000027802 */ /* 0x000fe40000000f00 */
[----:B------:R-:W-:-:S02]  /*1390*/  MOV R11, c[0x0][0x210] ;  /* 0x00008400000b7a02 */ /* 0x000fc40000000f00 */
[----:B------:R-:W-:-:S03]  /*13a0*/  LEA R0, R38, R0, 0x7 ;  /* 0x0000000026007211 */ /* 0x000fc600078e38ff */
[----:B------:R-:W-:-:S04]  /*13b0*/  IMAD R11, R2, R11, c[0x0][0x234] ;  /* 0x00008d00020b7624 */ /* 0x000fc800078e020b */
[----:B------:R-:W-:Y:S01]  /*13c0*/  IMAD R11, R11, R39, R0 ;  /* 0x000000270b0b7224 */ /* 0x000fe200078e0200 */
[----:B------:R-:W-:Y:S05]  /*13d0*/  BRA `(.L_x_734) ;  /* 0x0000002000007947 */ /* 0x000fea0003800000 */
.L_x_733:
[----:B------:R-:W-:-:S04]  /*13e0*/  IMAD R11, R38, c[0x0][0x1c0], R39 ;  /* 0x00007000260b7a24 */ /* 0x000fc800078e0227 */
[----:B------:R-:W-:Y:S02]  /*13f0*/  IMAD R11, R11, c[0x0][0x224], RZ ;  /* 0x000089000b0b7a24 */ /* 0x000fe400078e02ff */
.L_x_734:
[----:B------:R-:W1:Y:S01]  /*1400*/  S2R R33, SR_TID.X ;  /* 0x0000000000217919 */ /* 0x000e620000002100 */
[----:B------:R-:W-:Y:S01]  /*1410*/  IADD3 R2, P0, R218, R9, RZ ;  /* 0x00000009da027210 */ /* 0x000fe20007f1e0ff */
[----:B------:R-:W-:Y:S01]  /*1420*/  IMAD R35, R35, c[0x0][0x1c0], RZ ;  /* 0x0000700023237a24 */ /* 0x000fe200078e02ff */
[----:B------:R-:W-:Y:S01]  /*1430*/  SHF.R.S32.HI R219, RZ, 0x1f, R218 ;  /* 0x0000001fffdb7819 */ /* 0x000fe200000114da */
[----:B------:R-:W-:Y:S01]  /*1440*/  IMAD R0, R17, c[0x0][0x370], RZ ;  /* 0x0000dc0011007a24 */ /* 0x000fe200078e02ff */
[----:B------:R-:W-:Y:S01]  /*1450*/  IADD3 R7, P3, R244, R10, RZ ;  /* 0x0000000af4077210 */ /* 0x000fe20007f7e0ff */
[----:B------:R-:W-:Y:S01]  /*1460*/  IMAD.SHL.U32 R5, R35, 0x40, RZ ;  /* 0x0000004023057824 */ /* 0x000fe200078e00ff */
[----:B------:R-:W-:Y:S01]  /*1470*/  SHF.R.S32.HI R32, RZ, 0x1f, R244 ;  /* 0x0000001fff207819 */ /* 0x000fe200000114f4 */
[----:B------:R-:W-:Y:S01]  /*1480*/  IMAD.X R3, R219, 0x1, R12, P0 ;  /* 0x00000001db037824 */ /* 0x000fe200000e060c */
[----:B------:R-:W-:Y:S01]  /*1490*/  BSSY B1, `(.L_x_730) ;  /* 0x0000643000017945 */ /* 0x000fe20003800000 */
[----:B------:R-:W-:Y:S01]  /*14a0*/  IMAD R8, R10, c[0x0][0x374], R0 ;  /* 0x0000dd000a087a24 */ /* 0x000fe200078e0200 */
[----:B------:R-:W-:Y:S01]  /*14b0*/  IADD3 R6, P2, P0, R6, R5, R4 ;  /* 0x0000000506067210 */ /* 0x000fe2000785e004 */
[----:B------:R-:W-:Y:S01]  /*14c0*/  IMAD.WIDE.U32 R2, R10, c[0x0][0x370], R2 ;  /* 0x0000dc000a027a25 */ /* 0x000fe200078e0002 */
[----:B------:R-:W-:-:S02]  /*14d0*/  SHF.R.S32.HI R5, RZ, 0x1f, R5 ;  /* 0x0000001fff057819 */ /* 0x000fc40000011405 */
[----:B------:R-:W-:Y:S01]  /*14e0*/  LEA.HI.SX32 R209, R209, 0xffffffff, 0x1a ;  /* 0xffffffffd1d17811 */ /* 0x000fe200078fd2ff */
[----:B------:R-:W-:Y:S01]  /*14f0*/  IMAD.X R4, R32, 0x1, R17, P3 ;  /* 0x0000000120047824 */ /* 0x000fe200018e0611 */
[----:B------:R-:W-:Y:S01]  /*1500*/  IADD3 R3, R3, R8, RZ ;  /* 0x0000000803037210 */ /* 0x000fe20007ffe0ff */
[----:B------:R-:W-:Y:S01]  /*1510*/  IMAD.IADD R17, R10, 0x1, R11 ;  /* 0x000000010a117824 */ /* 0x000fe200078e020b */
[----:B------:R-:W-:Y:S01]  /*1520*/  IADD3.X R5, R16, R5, R37, P2, P0 ;  /* 0x0000000510057210 */ /* 0x000fe200017e0425 */
[----:B------:R-:W-:Y:S01]  /*1530*/  IMAD R4, R4, c[0x0][0x190], RZ ;  /* 0x0000640004047a24 */ /* 0x000fe200078e02ff */
[----:B------:R-:W-:Y:S01]  /*1540*/  IADD3 R12, P2, P0, R28, R6, R19 ;  /* 0x000000061c0c7210 */ /* 0x000fe2000785e013 */
[----:B------:R-:W-:Y:S01]  /*1550*/  IMAD.WIDE.U32 R2, R39, c[0x0][0x378], R2 ;  /* 0x0000de0027027a25 */ /* 0x000fe200078e0002 */
[----:B------:R-:W-:Y:S02]  /*1560*/  ISETP.GE.AND P3, PT, R21, 0x1, PT ;  /* 0x000000011500780c */ /* 0x000fe40003f66270 */
[----:B-1----:R-:W-:Y:S01]  /*1570*/  SHF.R.S32.HI R34, RZ, 0x1f, R33 ;  /* 0x0000001fff227819 */ /* 0x002fe20000011421 */
[----:B------:R-:W-:-:S02]  /*1580*/  IMAD R16, R7, c[0x0][0x194], R4 ;  /* 0x0000650007107a24 */ /* 0x000fc400078e0204 */
[----:B------:R-:W-:Y:S01]  /*1590*/  IMAD.WIDE.U32 R6, R7, c[0x0][0x190], R218 ;  /* 0x0000640007067a25 */ /* 0x000fe200078e00da */
[----:B------:R-:W-:-:S04]  /*15a0*/  LEA.HI R9, R34, R33, RZ, 0x5 ;  /* 0x0000002122097211 */ /* 0x000fc800078f28ff */
[----:B------:R-:W-:Y:S02]  /*15b0*/  LOP3.LUT R0, R9, 0xffffffe0, RZ, 0xc0, !PT ;  /* 0xffffffe009007812 */ /* 0x000fe400078ec0ff */
[----:B------:R-:W-:Y:S02]  /*15c0*/  SHF.R.S32.HI R8, RZ, 0x5, R9 ;  /* 0x00000005ff087819 */ /* 0x000fe40000011409 */
[----:B------:R-:W-:Y:S01]  /*15d0*/  IADD3.X R9, R18, R5, R15, P2, P0 ;  /* 0x0000000512097210 */ /* 0x000fe200017e040f */
[----:B------:R-:W-:Y:S01]  /*15e0*/  IMAD.IADD R24, R33, 0x1, -R0 ;  /* 0x0000000121187824 */ /* 0x000fe200078e0a00 */
[----:B------:R-:W-:-:S03]  /*15f0*/  IADD3 R6, P2, R29, R6, RZ ;  /* 0x000000061d067210 */ /* 0x000fc60007f5e0ff */
[----:B------:R-:W-:Y:S01]  /*1600*/  IMAD R0, R8, R35, R24 ;  /* 0x0000002308007224 */ /* 0x000fe200078e0218 */
[----:B------:R-:W-:Y:S01]  /*1610*/  IADD3.X R7, R23, R7, R16, P2, !PT ;  /* 0x0000000717077210 */ /* 0x000fe200017fe410 */
[----:B------:R-:W-:Y:S01]  /*1620*/  IMAD R8, R36, c[0x0][0x378], RZ ;  /* 0x0000de0024087a24 */ /* 0x000fe200078e02ff */
[----:B------:R-:W-:-:S03]  /*1630*/  MOV R16, 0x4 ;  /* 0x0000000400107802 */ /* 0x000fc60000000f00 */
[----:B------:R-:W-:Y:S01]  /*1640*/  IMAD R4, R39, c[0x0][0x37c], R8 ;  /* 0x0000df0027047a24 */ /* 0x000fe200078e0208 */
[----:B------:R-:W-:-:S04]  /*1650*/  IADD3 R8, P0, R0, R12, RZ ;  /* 0x0000000c00087210 */ /* 0x000fc80007f1e0ff */
[----:B------:R-:W-:Y:S01]  /*1660*/  IADD3 R5, R3, R4, RZ ;  /* 0x0000000403057210 */ /* 0x000fe20007ffe0ff */
[----:B------:R-:W-:Y:S01]  /*1670*/  IMAD.IADD R3, R10, 0x1, R13 ;  /* 0x000000010a037824 */ /* 0x000fe200078e020d */
[----:B------:R-:W-:Y:S01]  /*1680*/  LEA.HI.X.SX32 R9, R0, R9, 0x1, P0 ;  /* 0x0000000900097211 */ /* 0x000fe200000f0eff */
[----:B------:R-:W-:Y:S01]  /*1690*/  IMAD R10, R36, c[0x0][0x1a8], RZ ;  /* 0x00006a00240a7a24 */ /* 0x000fe200078e02ff */
[----:B------:R-:W-:Y:S01]  /*16a0*/  LEA R204, P0, R8, c[0x0][0x350], 0x2 ;  /* 0x0000d40008cc7a11 */ /* 0x000fe200078010ff */
[----:B------:R-:W-:Y:S02]  /*16b0*/  IMAD.MOV.U32 R4, RZ, RZ, R2 ;  /* 0x000000ffff047224 */ /* 0x000fe400078e0002 */
[----:B------:R-:W-:Y:S01]  /*16c0*/  IMAD R0, R32, c[0x0][0x370], RZ ;  /* 0x0000dc0020007a24 */ /* 0x000fe200078e02ff */
[----:B------:R-:W-:Y:S01]  /*16d0*/  LEA.HI.X R205, R8, c[0x0][0x354], R9, 0x2, P0 ;  /* 0x0000d50008cd7a11 */ /* 0x000fe200000f1409 */
[C---:B------:R-:W-:Y:S02]  /*16e0*/  IMAD R2, R39.reuse, c[0x0][0x1ac], R10 ;  /* 0x00006b0027027a24 */ /* 0x040fe400078e020a */
[----:B------:R-:W-:-:S04]  /*16f0*/  IMAD.WIDE.U32 R12, R39, c[0x0][0x1a8], R6 ;  /* 0x00006a00270c7a25 */ /* 0x000fc800078e0006 */
[----:B------:R-:W-:Y:S01]  /*1700*/  IMAD R0, R244, c[0x0][0x374], R0 ;  /* 0x0000dd00f4007a24 */ /* 0x000fe200078e0200 */
[----:B------:R-:W-:Y:S01]  /*1710*/  LEA R10, P2, R12, c[0x0][0x160], 0x1 ;  /* 0x000058000c0a7a11 */ /* 0x000fe200078408ff */
[----:B------:R-:W-:-:S04]  /*1720*/  IMAD.WIDE.U32 R4, R244, c[0x0][0x370], R4 ;  /* 0x0000dc00f4047a25 */ /* 0x000fc800078e0004 */
[----:B------:R-:W-:Y:S01]  /*1730*/  IMAD.IADD R19, R13, 0x1, R2 ;  /* 0x000000010d137824 */ /* 0x000fe200078e0202 */
[----:B------:R-:W-:Y:S01]  /*1740*/  IADD3 R18, R5, R0, RZ ;  /* 0x0000000005127210 */ /* 0x000fe20007ffe0ff */
[-C--:B------:R-:W-:Y:S01]  /*1750*/  IMAD.WIDE R216, R3, R16.reuse, c[0x0][0x200] ;  /* 0x0000800003d87625 */ /* 0x080fe200078e0210 */
[----:B------:R-:W-:Y:S02]  /*1760*/  LEA R8, P0, R4, c[0x0][0x330], 0x1 ;  /* 0x0000cc0004087a11 */ /* 0x000fe400078008ff */
[----:B------:R-:W-:Y:S01]  /*1770*/  LEA.HI.X R11, R12, c[0x0][0x164], R19, 0x1, P2 ;  /* 0x000059000c0b7a11 */ /* 0x000fe200010f0c13 */
[----:B------:R-:W-:Y:S01]  /*1780*/  IMAD.WIDE R16, R17, R16, c[0x0][0x3c8] ;  /* 0x0000f20011107625 */ /* 0x000fe200078e0210 */
[----:B------:R-:W-:Y:S01]  /*1790*/  LEA.HI.X R9, R4, c[0x0][0x334], R18, 0x1, P0 ;  /* 0x0000cd0004097a11 */ /* 0x000fe200000f0c12 */
[----:B------:R-:W-:Y:S05]  /*17a0*/  @!P3 BRA `(.L_x_735) ;  /* 0x000059700000b947 */ /* 0x000fea0003800000 */
[----:B------:R-:W-:Y:S01]  /*17b0*/  @P1 BAR.SYNC.DEFER_BLOCKING 0x0 ;  /* 0x0000000000001b1d */ /* 0x000fe20000010000 */
[----:B------:R-:W-:Y:S01]  /*17c0*/  IMAD R15, R241, -0x40, R208 ;  /* 0xffffffc0f10f7824 */ /* 0x000fe200078e02d0 */
[----:B------:R-:W-:Y:S01]  /*17d0*/  MOV R222, R17 ;  /* 0x0000001100de7202 */ /* 0x000fe20000000f00 */
[----:B------:R-:W-:Y:S01]  /*17e0*/  IMAD.WIDE.U32 R2, R20, c[0x0][0x1a0], R218 ;  /* 0x0000680014027a25 */ /* 0x000fe200078e00da */
[----:B------:R-:W-:-:S02]  /*17f0*/  MOV R215, R11 ;  /* 0x0000000b00d77202 */ /* 0x000fc40000000f00 */
[----:B------:R-:W-:Y:S01]  /*1800*/  ISETP.GE.AND P6, PT, R244, R15, PT ;  /* 0x0000000ff400720c */ /* 0x000fe20003fc6270 */
[----:B------:R-:W-:Y:S01]  /*1810*/  IMAD R0, R26, c[0x0][0x1a0], RZ ;  /* 0x000068001a007a24 */ /* 0x000fe200078e02ff */
[----:B------:R-:W-:Y:S01]  /*1820*/  IADD3 R6, P0, R22, R2, RZ ;  /* 0x0000000216067210 */ /* 0x000fe20007f1e0ff */
[----:B------:R-:W-:Y:S01]  /*1830*/  BSSY B0, `(.L_x_736) ;  /* 0x0000029000007945 */ /* 0x000fe20003800000 */
[----:B------:R-:W-:Y:S01]  /*1840*/  LEA.HI R2, R209, R209, RZ, 0x1 ;  /* 0x000000d1d1027211 */ /* 0x000fe200078f08ff */
[----:B------:R-:W-:Y:S01]  /*1850*/  IMAD R0, R20, c[0x0][0x1a4], R0 ;  /* 0x0000690014007a24 */ /* 0x000fe200078e0200 */
[----:B------:R-:W-:Y:S01]  /*1860*/  MOV R213, R9 ;  /* 0x0000000900d57202 */ /* 0x000fe20000000f00 */
[----:B------:R-:W-:Y:S01]  /*1870*/  IMAD.MOV.U32 R214, RZ, RZ, R10 ;  /* 0x000000ffffd67224 */ /* 0x000fe200078e000a */
[----:B------:R-:W-:Y:S01]  /*1880*/  LOP3.LUT R2, R2, 0xfffffffe, RZ, 0xc0, !PT ;  /* 0xfffffffe02027812 */ /* 0x000fe200078ec0ff */
[----:B------:R-:W-:Y:S01]  /*1890*/  IMAD.MOV.U32 R223, RZ, RZ, R16 ;  /* 0x000000ffffdf7224 */ /* 0x000fe200078e0010 */
[----:B------:R-:W-:Y:S01]  /*18a0*/  IADD3.X R7, R25, R3, R0, P0, !PT ;  /* 0x0000000319077210 */ /* 0x000fe200007fe400 */
[----:B------:R-:W-:Y:S01]  /*18b0*/  IMAD R0, R27, c[0x0][0x1b8], RZ ;  /* 0x00006e001b007a24 */ /* 0x000fe200078e02ff */
[----:B------:R-:W-:Y:S01]  /*18c0*/  IADD3 R2, R209, -R2, RZ ;  /* 0x80000002d1027210 */ /* 0x000fe20007ffe0ff */
[----:B------:R-:W-:-:S02]  /*18d0*/  IMAD.MOV.U32 R212, RZ, RZ, R8 ;  /* 0x000000ffffd47224 */ /* 0x000fc400078e0008 */
[----:B------:R-:W-:Y:S01]  /*18e0*/  IMAD R0, R14, c[0x0][0x1bc], R0 ;  /* 0x00006f000e007a24 */ /* 0x000fe200078e0200 */
[----:B------:R-:W-:Y:S01]  /*18f0*/  ISETP.NE.AND P0, PT, R2, 0x1, PT ;  /* 0x000000010200780c */ /* 0x000fe20003f05270 */
        /* <DEDUP_REMOVED lines=28> */
.L_x_737:
[----:B------:R-:W-:Y:S05]  /*1ac0*/  BSYNC B0 ;  /* 0x0000000000007941 */ /* 0x000fea0003800000 */
.L_x_736:
        /* <DEDUP_REMOVED lines=30> */
.L_x_739:
[----:B------:R-:W-:Y:S05]  /*1cb0*/  BSYNC B0 ;  /* 0x0000000000007941 */ /* 0x000fea0003800000 */
.L_x_738:
        /* <DEDUP_REMOVED lines=20> */
.L_x_741:
[----:B------:R-:W-:Y:S05]  /*1e00*/  BSYNC B0 ;  /* 0x0000000000007941 */ /* 0x000fea0003800000 */
.L_x_740:
        /* <DEDUP_REMOVED lines=28> */
.L_x_743:
[----:B------:R-:W-:Y:S05]  /*1fd0*/  BSYNC B0 ;  /* 0x0000000000007941 */ /* 0x000fea0003800000 */
.L_x_742:
        /* <DEDUP_REMOVED lines=15> */
.L_x_745:
        /* <DEDUP_REMOVED lines=19> */
.L_x_746:
[----:B------:R-:W-:Y:S05]  /*2200*/  BSYNC B0 ;  /* 0x0000000000007941 */ /* 0x000fea0003800000 */
.L_x_744:
        /* <DEDUP_REMOVED lines=14> */
.L_x_748:
        /* <DEDUP_REMOVED lines=27> */
.L_x_749:
[----:B------:R-:W-:Y:S05]  /*24a0*/  BSYNC B0 ;  /* 0x0000000000007941 */ /* 0x000fea0003800000 */
.L_x_747:
[C---:B-1----:R-:W-:Y:S02]  /*24b0*/  IADD3 R2, R229.reuse, 0x8, RZ ;  /* 0x00000008e5027810 */ /* 0x042fe40007ffe0ff */
[CC--:B------:R-:W-:Y:S02]  /*24c0*/  ISETP.GE.AND P2, PT, R229.reuse, R0.reuse, PT ;  /* 0x00000000e500720c */ /* 0x0c0fe40003f46270 */
[----:B------:R-:W-:Y:S01]  /*24d0*/  ISETP.GE.AND P1, PT, R2, R0, PT ;  /* 0x000000000200720c */ /* 0x000fe20003f26270 */
[----:B------:R-:W-:Y:S01]  /*24e0*/  IMAD.WIDE R2, R229, 0x4, R216 ;  /* 0x00000004e5027825 */ /* 0x000fe200078e02d8 */
[----:B------:R-:W-:Y:S02]  /*24f0*/  MOV R220, 0x7f800000 ;  /* 0x7f80000000dc7802 */ /* 0x000fe40000000f00 */
[----:B------:R-:W-:Y:S01]  /*2500*/  MOV R221, 0x7f800000 ;  /* 0x7f80000000dd7802 */ /* 0x000fe20000000f00 */
        /* <DEDUP_REMOVED lines=38> */
.L_x_751:
[----:B-1----:R-:W-:Y:S05]  /*2770*/  BSYNC B0 ;  /* 0x0000000000007941 */ /* 0x002fea0003800000 */
.L_x_750:
        /* <DEDUP_REMOVED lines=28> */
.L_x_753:
[----:B------:R-:W-:Y:S05]  /*2940*/  BSYNC B0 ;  /* 0x0000000000007941 */ /* 0x000fea0003800000 */
.L_x_752:
[----:B------:R-:W0:Y:S01]  /*2950*/  LDGDEPBAR ;  /* 0x00000000000079af */ /* 0x000e220000000000 */
[----:B------:R-:W-:Y:S02]  /*2960*/  IMAD.MOV.U32 R8, RZ, RZ, c[0x0][0x308] ;  /* 0x0000c200ff087624 */ /* 0x000fe400078e00ff */
[----:B------:R-:W-:Y:S01]  /*2970*/  IMAD.MOV.U32 R9, RZ, RZ, c[0x0][0x30c] ;  /* 0x0000c300ff097624 */ /* 0x000fe200078e00ff */
[----:B------:R-:W-:-:S04]  /*2980*/  DEPBAR.LE SB0, 0x1 ;  /* 0x000080400000791a */ /* 0x000fc80000000000 */
[----:B------:R-:W-:Y:S06]  /*2990*/  BAR.SYNC.DEFER_BLOCKING 0x0 ;  /* 0x0000000000007b1d */ /* 0x000fec0000010000 */
[----:B--23--:R2:W3:Y:S04]  /*29a0*/  LDG.E.64 R2, [R8.64+0x8] ;  /* 0x0000080808027981 */ /* 0x00c4e8000c1e1b00 */
[----:B----4-:R2:W4:Y:S01]  /*29b0*/  LDG.E.64 R242, [R8.64] ;  /* 0x0000000808f27981 */ /* 0x010522000c1e1b00 */
[-C--:B------:R-:W-:Y:S01]  /*29c0*/  LEA.HI R0, R34, R33.reuse, RZ, 0x4 ;  /* 0x0000002122007211 */ /* 0x080fe200078f20ff */
[----:B------:R-:W-:Y:S01]  /*29d0*/  IMAD R7, R38, c[0x0][0x1c0], R39 ;  /* 0x0000700026077a24 */ /* 0x000fe200078e0227 */
[----:B------:R-:W-:Y:S01]  /*29e0*/  LEA.HI R4, R34, R33, RZ, 0x3 ;  /* 0x0000002122047211 */ /* 0x000fe200078f18ff */
[----:B------:R-:W-:Y:S01]  /*29f0*/  IMAD.MOV.U32 R164, RZ, RZ, 0x20 ;  /* 0x00000020ffa47424 */ /* 0x000fe200078e00ff */
[----:B------:R-:W-:Y:S01]  /*2a00*/  LOP3.LUT R0, R0, 0xfffffff0, RZ, 0xc0, !PT ;  /* 0xfffffff000007812 */ /* 0x000fe200078ec0ff */
[----:B------:R1:W1:Y:S04]  /*2a10*/  LDSM.16.M88.4 R104, [R190+0x10000] ;  /* 0x01000000be68783b */ /* 0x0002680000000200 */
[----:B------:R-:W-:Y:S01]  /*2a20*/  IMAD.IADD R0, R33, 0x1, -R0 ;  /* 0x0000000121007824 */ /* 0x000fe200078e0a00 */
[----:B------:R1:W1:Y:S04]  /*2a30*/  LDSM.16.M88.4 R108, [R190+0x10800] ;  /* 0x01080000be6c783b */ /* 0x0002680000000200 */
[----:B------:R-:W-:Y:S01]  /*2a40*/  SHF.R.S32.HI R5, RZ, 0x1f, R0 ;  /* 0x0000001fff057819 */ /* 0x000fe20000011400 */
[----:B------:R1:W1:Y:S03]  /*2a50*/  LDSM.16.M88.4 R112, [R189+0x10000] ;  /* 0x01000000bd70783b */ /* 0x0002660000000200 */
[----:B------:R-:W-:Y:S01]  /*2a60*/  LEA.HI R5, R5, R0, RZ, 0x3 ;  /* 0x0000000005057211 */ /* 0x000fe200078f18ff */
[----:B------:R1:W1:Y:S04]  /*2a70*/  LDSM.16.M88.4 R116, [R189+0x10800] ;  /* 0x01080000bd74783b */ /* 0x0002680000000200 */
[----:B------:R1:W1:Y:S04]  /*2a80*/  LDSM.16.M88.4 R120, [R188+0x10000] ;  /* 0x01000000bc78783b */ /* 0x0002680000000200 */
[----:B--2---:R-:W2:Y:S01]  /*2a90*/  LDL R8, [R1+0x14] ;  /* 0x0000140001087983 */ /* 0x004ea20000100800 */
[----:B------:R-:W-:Y:S01]  /*2aa0*/  LOP3.LUT R4, R4, 0xfffffff8, RZ, 0xc0, !PT ;  /* 0xfffffff804047812 */ /* 0x000fe200078ec0ff */
[----:B------:R-:W-:Y:S01]  /*2ab0*/  IMAD.MOV.U32 R192, RZ, RZ, 0x40 ;  /* 0x00000040ffc07424 */ /* 0x000fe200078e00ff */
[----:B------:R-:W-:Y:S01]  /*2ac0*/  LOP3.LUT R5, R5, 0xfffffff8, RZ, 0xc0, !PT ;  /* 0xfffffff805057812 */ /* 0x000fe200078ec0ff */
[----:B------:R1:W1:Y:S01]  /*2ad0*/  LDSM.16.M88.4 R124, [R188+0x10800] ;  /* 0x01080000bc7c783b */ /* 0x0002620000000200 */
[----:B------:R-:W-:Y:S01]  /*2ae0*/  IMAD.SHL.U32 R193, R203, 0x2, RZ ;  /* 0x00000002cbc17824 */ /* 0x000fe200078e00ff */
[----:B------:R-:W-:Y:S01]  /*2af0*/  CS2R R94, SRZ ;  /* 0x00000000005e7805 */ /* 0x000fe2000001ff00 */
[----:B------:R-:W-:Y:S01]  /*2b00*/  IMAD.IADD R6, R33, 0x1, -R4 ;  /* 0x0000000121067824 */ /* 0x000fe200078e0a04 */
[----:B------:R1:W1:Y:S01]  /*2b10*/  LDSM.16.M88.4 R136, [R190+0x12000] ;  /* 0x01200000be88783b */ /* 0x0002620000000200 */
[----:B------:R-:W-:Y:S01]  /*2b20*/  IMAD.SHL.U32 R4, R7, 0x20, RZ ;  /* 0x0000002007047824 */ /* 0x000fe200078e00ff */
[----:B------:R-:W-:Y:S01]  /*2b30*/  SHF.R.S32.HI R7, RZ, 0x1f, R24 ;  /* 0x0000001fff077819 */ /* 0x000fe20000011418 */
[----:B------:R-:W-:Y:S01]  /*2b40*/  IMAD.IADD R0, R0, 0x1, -R5 ;  /* 0x0000000100007824 */ /* 0x000fe200078e0a05 */
[----:B------:R-:W-:Y:S01]  /*2b50*/  IADD3 R5, R20, 0x40, RZ ;  /* 0x0000004014057810 */ /* 0x000fe20007ffe0ff */
[----:B------:R1:W1:Y:S01]  /*2b60*/  LDSM.16.M88.4 R140, [R190+0x12800] ;  /* 0x01280000be8c783b */ /* 0x0002620000000200 */
[----:B------:R-:W-:Y:S01]  /*2b70*/  LOP3.LUT P3, RZ, R6, 0x2, RZ, 0xc0, !PT ;  /* 0x0000000206ff7812 */ /* 0x000fe2000786c0ff */
[----:B------:R-:W-:Y:S01]  /*2b80*/  IMAD.MOV.U32 R210, RZ, RZ, R206 ;  /* 0x000000ffffd27224 */ /* 0x000fe200078e00ce */
[----:B------:R-:W-:Y:S01]  /*2b90*/  ISETP.GE.AND P4, PT, R5, R208, PT ;  /* 0x000000d00500720c */ /* 0x000fe20003f86270 */
[----:B------:R1:W1:Y:S01]  /*2ba0*/  LDSM.16.M88.4 R144, [R189+0x12000] ;  /* 0x01200000bd90783b */ /* 0x0002620000000200 */
[----:B------:R-:W-:Y:S01]  /*2bb0*/  SEL R164, R164, 0xffffffe0, !P3 ;  /* 0xffffffe0a4a47807 */ /* 0x000fe20005800000 */
[----:B------:R-:W-:Y:S01]  /*2bc0*/  CS2R R92, SRZ ;  /* 0x00000000005c7805 */ /* 0x000fe2000001ff00 */
[----:B------:R-:W-:Y:S01]  /*2bd0*/  CS2R R98, SRZ ;  /* 0x0000000000627805 */ /* 0x000fe2000001ff00 */
        /* <DEDUP_REMOVED lines=36> */
[----:B---3--:R-:W-:-:S02]  /*2e20*/  IADD3 R230, P6, P5, R4, R2, R24 ;  /* 0x0000000204e67210 */ /* 0x008fc40007dde018 */
[----:B------:R-:W-:Y:S01]  /*2e30*/  IADD3 R2, R203, 0x2000, RZ ;  /* 0x00002000cb027810 */ /* 0x000fe20007ffe0ff */
[----:B------:R-:W-:Y:S01]  /*2e40*/  CS2R R24, SRZ ;  /* 0x0000000000187805 */ /* 0x000fe2000001ff00 */
[----:B------:R-:W-:Y:S01]  /*2e50*/  R2P PR, R0, 0x6 ;  /* 0x0000000600007804 */ /* 0x000fe20000000000 */
[----:B------:R-:W-:Y:S01]  /*2e60*/  IMAD.WIDE.U32 R230, R230, -0x2daee0ad, RZ ;  /* 0xd2511f53e6e67825 */ /* 0x000fe200078e00ff */
[----:B------:R-:W-:Y:S02]  /*2e70*/  IADD3 R0, R202, 0x2000, RZ ;  /* 0x00002000ca007810 */ /* 0x000fe40007ffe0ff */
[----:B------:R-:W-:Y:S02]  /*2e80*/  SEL R2, R2, R203, !P0 ;  /* 0x000000cb02027207 */ /* 0x000fe40004000000 */
[----:B------:R-:W-:Y:S02]  /*2e90*/  SEL R0, R0, R202, !P0 ;  /* 0x000000ca00007207 */ /* 0x000fe40004000000 */
[----:B------:R-:W-:Y:S01]  /*2ea0*/  SHF.R.S32.HI R4, RZ, 0x1f, R4 ;  /* 0x0000001fff047819 */ /* 0x000fe20000011404 */
[----:B------:R-:W-:Y:S01]  /*2eb0*/  IMAD.SHL.U32 R187, R2, 0x2, RZ ;  /* 0x0000000202bb7824 */ /* 0x000fe200078e00ff */
[----:B------:R-:W-:Y:S01]  /*2ec0*/  MOV R2, c[0x0][0x22c] ;  /* 0x00008b0000027a02 */ /* 0x000fe20000000f00 */
[----:B------:R-:W-:Y:S01]  /*2ed0*/  IMAD.SHL.U32 R184, R0, 0x2, RZ ;  /* 0x0000000200b87824 */ /* 0x000fe200078e00ff */
[----:B------:R-:W-:Y:S01]  /*2ee0*/  IADD3.X R247, R4, R3, R7, P6, P5 ;  /* 0x0000000304f77210 */ /* 0x000fe200037ea407 */
[----:B------:R-:W3:Y:S01]  /*2ef0*/  @P4 S2R R0, SR_TID.X ;  /* 0x0000000000004919 */ /* 0x000ee20000002100 */
[----:B----4-:R-:W-:Y:S01]  /*2f00*/  IADD3 R3, R242, 0x3c6ef372, RZ ;  /* 0x3c6ef372f2037810 */ /* 0x010fe20007ffe0ff */
[----:B------:R-:W-:Y:S01]  /*2f10*/  IMAD R2, R2, c[0x0][0x1c0], RZ ;  /* 0x0000700002027a24 */ /* 0x000fe200078e02ff */
[----:B------:R-:W-:-:S02]  /*2f20*/  IADD3 R3, R243, 0x32370b8f, RZ ;  /* 0x32370b8ff3037810 */ /* 0x000fc40007ffe0ff */
[----:B------:R-:W-:Y:S01]  /*2f30*/  IADD3 R3, R242, 0x1715609d, RZ ;  /* 0x1715609df2037810 */ /* 0x000fe20007ffe0ff */
[C---:B------:R-:W-:Y:S01]  /*2f40*/  IMAD.SHL.U32 R248, R2.reuse, 0x10, RZ ;  /* 0x0000001002f87824 */ /* 0x040fe200078e00ff */
[----:B------:R-:W-:Y:S02]  /*2f50*/  SHF.L.U32 R211, R2, 0x3, RZ ;  /* 0x0000000302d37819 */ /* 0x000fe400000006ff */
[C---:B------:R-:W-:Y:S02]  /*2f60*/  IADD3 R3, R243.reuse, 0x646e171e, RZ ;  /* 0x646e171ef3037810 */ /* 0x040fe40007ffe0ff */
[C---:B------:R-:W-:Y:S02]  /*2f70*/  IADD3 R252, R248.reuse, 0x60, RZ ;  /* 0x00000060f8fc7810 */ /* 0x040fe40007ffe0ff */
[----:B------:R-:W-:Y:S02]  /*2f80*/  IADD3 R3, R248, 0x20, RZ ;  /* 0x00000020f8037810 */ /* 0x000fe40007ffe0ff */
[----:B------:R-:W-:Y:S01]  /*2f90*/  IADD3 R4, R243, -0x4498517b, RZ ;  /* 0xbb67ae85f3047810 */ /* 0x000fe20007ffe0ff */
[C---:B------:R-:W-:Y:S01]  /*2fa0*/  IMAD.IADD R249, R211.reuse, 0x1, R252 ;  /* 0x00000001d3f97824 */ /* 0x040fe200078e02fc */
[----:B------:R-:W-:Y:S01]  /*2fb0*/  IADD3 R4, R242, -0x255992d5, RZ ;  /* 0xdaa66d2bf2047810 */ /* 0x000fe20007ffe0ff */
[----:B------:R-:W-:Y:S01]  /*2fc0*/  IMAD.IADD R251, R211, 0x1, R3 ;  /* 0x00000001d3fb7824 */ /* 0x000fe200078e0203 */
[----:B------:R-:W-:-:S02]  /*2fd0*/  IADD3 R4, R243, -0x126145ec, RZ ;  /* 0xed9eba14f3047810 */ /* 0x000fc40007ffe0ff */
[----:B------:R-:W-:Y:S01]  /*2fe0*/  IADD3 R4, R242, -0x4ab325aa, RZ ;  /* 0xb54cda56f2047810 */ /* 0x000fe20007ffe0ff */
[----:B------:R-:W-:Y:S01]  /*2ff0*/  IMAD.IADD R4, R211, 0x1, R251 ;  /* 0x00000001d3047824 */ /* 0x000fe200078e02fb */
[----:B------:R-:W-:Y:S01]  /*3000*/  SEL R201, R201, 0xffffffe0, !P1 ;  /* 0xffffffe0c9c97807 */ /* 0x000fe20004800000 */
[----:B---3--:R-:W-:Y:S01]  /*3010*/  @P4 IMAD.SHL.U32 R0, R0, 0x2, RZ ;  /* 0x0000000200004824 */ /* 0x008fe200078e00ff */
[----:B------:R-:W-:Y:S01]  /*3020*/  SEL R192, R192, 0xffffffc0, !P2 ;  /* 0xffffffc0c0c07807 */ /* 0x000fe20005000000 */
[----:B------:R-:W-:Y:S01]  /*3030*/  IMAD.IADD R237, R211, 0x1, R4 ;  /* 0x00000001d3ed7824 */ /* 0x000fe200078e0204 */
[----:B------:R-:W-:Y:S01]  /*3040*/  IADD3 R5, R242, -0x61c88647, RZ ;  /* 0x9e3779b9f2057810 */ /* 0x000fe20007ffe0ff */
[----:B------:R-:W-:Y:S01]  /*3050*/  IMAD.IADD R196, R194, 0x1, R201 ;  /* 0x00000001c2c47824 */ /* 0x000fe200078e02c9 */
[----:B--2---:R-:W-:Y:S01]  /*3060*/  @P4 LOP3.LUT R246, R8, 0x6, R0, 0xf8, !PT ;  /* 0x0000000608f64812 */ /* 0x004fe200078ef800 */
[----:B------:R-:W-:Y:S01]  /*3070*/  IMAD.IADD R195, R201, 0x1, R193 ;  /* 0x00000001c9c37824 */ /* 0x000fe200078e02c1 */
[----:B------:R-:W-:Y:S01]  /*3080*/  IADD3 R0, R248, 0x40, RZ ;  /* 0x00000040f8007810 */ /* 0x000fe20007ffe0ff */
[----:B------:R-:W-:Y:S01]  /*3090*/  IMAD.IADD R236, R211, 0x1, R237 ;  /* 0x00000001d3ec7824 */ /* 0x000fe200078e02ed */
[----:B------:R-:W-:Y:S01]  /*30a0*/  IADD3 R5, R243, 0x76cf5d0a, RZ ;  /* 0x76cf5d0af3057810 */ /* 0x000fe20007ffe0ff */
[----:B------:R-:W-:Y:S01]  /*30b0*/  IMAD.IADD R199, R194, 0x1, R192 ;  /* 0x00000001c2c77824 */ /* 0x000fe200078e02c0 */
[----:B------:R-:W-:Y:S01]  /*30c0*/  IADD3 R5, R242, 0x78dde6e4, RZ ;  /* 0x78dde6e4f2057810 */ /* 0x000fe20007ffe0ff */
[----:B------:R-:W-:Y:S01]  /*30d0*/  IMAD.IADD R250, R211, 0x1, R0 ;  /* 0x00000001d3fa7824 */ /* 0x000fe200078e0200 */
[----:B------:R-:W-:Y:S01]  /*30e0*/  IADD3 R5, R243, -0x56f99767, RZ ;  /* 0xa9066899f3057810 */ /* 0x000fe20007ffe0ff */
[----:B------:R-:W-:-:S02]  /*30f0*/  IMAD.IADD R0, R211, 0x1, R249 ;  /* 0x00000001d3007824 */ /* 0x000fc400078e02f9 */
[C---:B------:R-:W-:Y:S02]  /*3100*/  IMAD.IADD R3, R211.reuse, 0x1, R250 ;  /* 0x00000001d3037824 */ /* 0x040fe400078e02fa */
[C---:B------:R-:W-:Y:S01]  /*3110*/  IMAD.IADD R198, R192.reuse, 0x1, R193 ;  /* 0x00000001c0c67824 */ /* 0x040fe200078e02c1 */
[C---:B------:R-:W-:Y:S01]  /*3120*/  IADD3 R233, R211.reuse, R0, RZ ;  /* 0x00000000d3e97210 */ /* 0x040fe20007ffe0ff */
[C---:B------:R-:W-:Y:S02]  /*3130*/  IMAD.IADD R235, R211.reuse, 0x1, R3 ;  /* 0x00000001d3eb7824 */ /* 0x040fe400078e0203 */
[----:B------:R-:W-:Y:S02]  /*3140*/  IMAD.IADD R200, R192, 0x1, R196 ;  /* 0x00000001c0c87824 */ /* 0x000fe400078e02c4 */
[C---:B------:R-:W-:Y:S02]  /*3150*/  IMAD.IADD R234, R211.reuse, 0x1, R235 ;  /* 0x00000001d3ea7824 */ /* 0x040fe400078e02eb */
[----:B------:R-:W-:-:S02]  /*3160*/  IMAD.IADD R232, R211, 0x1, R233 ;  /* 0x00000001d3e87824 */ /* 0x000fc400078e02e9 */
[----:B------:R-:W-:Y:S02]  /*3170*/  IMAD.IADD R197, R192, 0x1, R195 ;  /* 0x00000001c0c57824 */ /* 0x000fe400078e02c3 */
[C---:B------:R-:W-:Y:S02]  /*3180*/  IMAD.IADD R240, R211.reuse, 0x1, R236 ;  /* 0x00000001d3f07824 */ /* 0x040fe400078e02ec */
[C---:B------:R-:W-:Y:S02]  /*3190*/  IMAD.IADD R239, R211.reuse, 0x1, R234 ;  /* 0x00000001d3ef7824 */ /* 0x040fe400078e02ea */
[----:B-1----:R-:W-:Y:S02]  /*31a0*/  IMAD.IADD R238, R211, 0x1, R232 ;  /* 0x00000001d3ee7824 */ /* 0x002fe400078e02e8 */
.L_x_756:
        /* <DEDUP_REMOVED lines=373> */
[----:B------:R-:W-:Y:S01]  /*4900*/  IMAD.MOV.U32 R2, RZ, RZ, -0x4000 ;  /* 0xffffc000ff027424 */ /* 0x000fe200078e00ff */
[----:B------:R-:W-:Y:S01]  /*4910*/  ISETP.GE.AND P1, PT, R218, c[0x0][0x220], PT ;  /* 0x00008800da007a0c */ /* 0x000fe20003f26270 */
[----:B------:R-:W-:Y:S01]  /*4920*/  IMAD.U32 R4, R5, -0x40, RZ ;  /* 0xffffffc005047824 */ /* 0x000fe200078e00ff */
[----:B------:R-:W-:Y:S01]  /*4930*/  ISETP.NE.U32.AND P0, PT, R0, 0x1, PT ;  /* 0x000000010000780c */ /* 0x000fe20003f05070 */
[----:B------:R-:W-:Y:S03]  /*4940*/  IMAD.MOV.U32 R10, RZ, RZ, c[0x0][0x194] ;  /* 0x00006500ff0a7624 */ /* 0x000fe600078e00ff */
[----:B------:R-:W-:Y:S02]  /*4950*/  SEL R0, R2, 0x4000, !P0 ;  /* 0x0000400002007807 */ /* 0x000fe40004000000 */
[----:B------:R-:W-:Y:S02]  /*4960*/  LEA R2, P0, R4, R214, 0x1 ;  /* 0x000000d604027211 */ /* 0x000fe400078008ff */
[----:B------:R-:W-:Y:S01]  /*4970*/  SHF.R.S32.HI R6, RZ, 0x1f, R4 ;  /* 0x0000001fff067819 */ /* 0x000fe20000011404 */
[--C-:B------:R-:W-:Y:S01]  /*4980*/  IMAD.IADD R206, R206, 0x1, R0.reuse ;  /* 0x00000001cece7824 */ /* 0x100fe200078e0200 */
[----:B------:R-:W-:Y:S01]  /*4990*/  LEA.HI.X.SX32 R3, R4, R215, 0x1, P0 ;  /* 0x000000d704037211 */ /* 0x000fe200000f0eff */
[--C-:B------:R-:W-:Y:S01]  /*49a0*/  IMAD.IADD R210, R210, 0x1, R0.reuse ;  /* 0x00000001d2d27824 */ /* 0x100fe200078e0200 */
[----:B------:R-:W-:Y:S01]  /*49b0*/  ISETP.GE.AND P0, PT, R228, c[0x0][0x220], PT ;  /* 0x00008800e4007a0c */ /* 0x000fe20003f06270 */
[----:B------:R-:W-:Y:S01]  /*49c0*/  IMAD.IADD R187, R187, 0x1, R0 ;  /* 0x00000001bbbb7824 */ /* 0x000fe200078e0200 */
[----:B------:R1:W-:Y:S01]  /*49d0*/  @P1 STS [R206], RZ ;  /* 0x000000ffce001388 */ /* 0x0003e20000000800 */
[C---:B------:R-:W-:Y:S02]  /*49e0*/  LEA R0, P3, R5.reuse, R4, 0x5 ;  /* 0x0000000405007211 */ /* 0x040fe400078628ff */
[C---:B------:R-:W-:Y:S01]  /*49f0*/  @!P1 LEA R4, P2, R5.reuse, R2, 0x6 ;  /* 0x0000000205049211 */ /* 0x040fe200078430ff */
[----:B------:R1:W-:Y:S01]  /*4a00*/  @P1 STS [R206+0x4], RZ ;  /* 0x000004ffce001388 */ /* 0x0003e20000000800 */
[C-C-:B------:R-:W-:Y:S02]  /*4a10*/  LEA.HI.X R6, R5.reuse, R6, R10.reuse, 0x5, P3 ;  /* 0x0000000605067211 */ /* 0x140fe400018f2c0a */
[----:B------:R-:W-:Y:S01]  /*4a20*/  @!P1 LEA.HI.X R5, R5, R3, R10, 0x6, P2 ;  /* 0x0000000305059211 */ /* 0x000fe200010f340a */
        /* <DEDUP_REMOVED lines=26> */
[C---:B--2---:R-:W-:Y:S01]  /*4bd0*/  @!P0 LEA R4, P1, R0.reuse, R214, 0x1 ;  /* 0x000000d600048211 */ /* 0x044fe200078208ff */
[----:B------:R-:W-:Y:S03]  /*4be0*/  IMAD.MOV.U32 R214, RZ, RZ, R2 ;  /* 0x000000ffffd67224 */ /* 0x000fe600078e0002 */
[----:B------:R-:W-:Y:S01]  /*4bf0*/  @!P0 LEA.HI.X R5, R0, R215, R6, 0x1, P1 ;  /* 0x000000d700058211 */ /* 0x000fe200008f0c06 */
[----:B------:R-:W-:Y:S04]  /*4c00*/  IMAD.MOV.U32 R215, RZ, RZ, R3 ;  /* 0x000000ffffd77224 */ /* 0x000fe800078e0003 */
[----:B------:R-:W-:Y:S01]  /*4c10*/  @!PT LDS RZ, [RZ] ;  /* 0x00000000fffff984 */ /* 0x000fe20000000800 */
[----:B------:R-:W-:Y:S01]  /*4c20*/  @!PT LDS RZ, [RZ] ;  /* 0x00000000fffff984 */ /* 0x000fe20000000800 */
[----:B------:R-:W-:Y:S01]  /*4c30*/  @!PT LDS RZ, [RZ] ;  /* 0x00000000fffff984 */ /* 0x000fe20000000800 */
[----:B------:R1:W-:Y:S04]  /*4c40*/  @!P0 LDGSTS.E.BYPASS.LTC128B.128 [R210+0x3000], [R4.64+0x80] ;  /* 0x0300008004d28fae */ /* 0x0003e8000b901d48 */
[----:B------:R-:W0:Y:S02]  /*4c50*/  LDGDEPBAR ;  /* 0x00000000000079af */ /* 0x000e240000000000 */
.L_x_754:
[----:B------:R-:W-:Y:S02]  /*4c60*/  F2FP.BF16.PACK_AB R6, R103, R168 ;  /* 0x000000a86706723e */ /* 0x000fe400000010ff */
[----:B-1----:R-:W-:Y:S02]  /*4c70*/  F2FP.BF16.PACK_AB R5, R101, R102 ;  /* 0x000000666505723e */ /* 0x002fe400000010ff */
        /* <DEDUP_REMOVED lines=104> */
.L_x_755:
        /* <DEDUP_REMOVED lines=85> */
[----:B------:R-:W-:Y:S03]  /*5850*/  IADD3 R170, R248, 0x20, RZ ;  /* 0x00000020f8aa7810 */ /* 0x000fe60007ffe0ff */
        /* <DEDUP_REMOVED lines=20> */
[-C--:B------:R-:W-:Y:S02]  /*59a0*/  LEA.HI.X.SX32 R11, R171, R205.reuse, 0x2, P0 ;  /* 0x000000cdab0b7211 */ /* 0x080fe400000f16ff */
[----:B------:R-:W-:Y:S01]  /*59b0*/  IADD3 R170, R248, 0x40, RZ ;  /* 0x00000040f8aa7810 */ /* 0x000fe20007ffe0ff */
        /* <DEDUP_REMOVED lines=110> */
[----:B------:R-:W4:Y:S01]  /*60a0*/  LDL R169, [R1+0xc] ;  /* 0x00000c0001a97983 */ /* 0x000f220000100800 */
[----:B------:R-:W-:-:S02]  /*60b0*/  FMUL.FTZ R52, R32, c[0x0][0x2dc] ;  /* 0x0000b70020347a20 */ /* 0x000fc40000410000 */
[----:B------:R-:W-:Y:S02]  /*60c0*/  FMUL.FTZ R32, R30, c[0x0][0x2dc] ;  /* 0x0000b7001e207a20 */ /* 0x000fe40000410000 */
[----:B------:R-:W-:Y:S02]  /*60d0*/  FMUL.FTZ R10, R29, c[0x0][0x2dc] ;  /* 0x0000b7001d0a7a20 */ /* 0x000fe40000410000 */
[----:B------:R-:W-:Y:S02]  /*60e0*/  FMUL.FTZ R68, R68, c[0x0][0x2e0] ;  /* 0x0000b80044447a20 */ /* 0x000fe40000410000 */
[----:B------:R-:W-:Y:S02]  /*60f0*/  FMUL.FTZ R30, R69, c[0x0][0x2e0] ;  /* 0x0000b800451e7a20 */ /* 0x000fe40000410000 */
[----:B------:R-:W-:Y:S02]  /*6100*/  FMUL.FTZ R53, R26, c[0x0][0x2dc] ;  /* 0x0000b7001a357a20 */ /* 0x000fe40000410000 */
[----:B------:R-:W-:Y:S01]  /*6110*/  FMUL.FTZ R70, R70, c[0x0][0x2e0] ;  /* 0x0000b80046467a20 */ /* 0x000fe20000410000 */
[----:B------:R-:W-:Y:S01]  /*6120*/  F2FP.BF16.PACK_AB R30, R30, R68 ;  /* 0x000000441e1e723e */ /* 0x000fe200000010ff */
[----:B------:R-:W-:Y:S01]  /*6130*/  BAR.SYNC.DEFER_BLOCKING 0x0 ;  /* 0x0000000000007b1d */ /* 0x000fe20000010000 */
        /* <DEDUP_REMOVED lines=138> */
.L_x_757:
        /* <DEDUP_REMOVED lines=15> */
.L_x_758:
        /* <DEDUP_REMOVED lines=41> */
.L_x_760:
[----:B------:R-:W-:Y:S05]  /*6d60*/  BSYNC B0 ;  /* 0x0000000000007941 */ /* 0x000fea0003800000 */
.L_x_759:
        /* <DEDUP_REMOVED lines=18> */
.L_x_762:
[----:B------:R-:W-:Y:S05]  /*6e90*/  BSYNC B0 ;  /* 0x0000000000007941 */ /* 0x000fea0003800000 */
.L_x_761:
        /* <DEDUP_REMOVED lines=23> */
.L_x_764:
[----:B------:R-:W-:Y:S05]  /*7010*/  BSYNC B0 ;  /* 0x0000000000007941 */ /* 0x000fea0003800000 */
.L_x_763:
        /* <DEDUP_REMOVED lines=16> */
.L_x_735:
        /* <DEDUP_REMOVED lines=19> */
.L_x_766:
        /* <DEDUP_REMOVED lines=15> */
.L_x_767:
        /* <DEDUP_REMOVED lines=30> */
.L_x_769:
[----:B------:R-:W-:Y:S05]  /*7520*/  BSYNC B0 ;  /* 0x0000000000007941 */ /* 0x000fea0003800000 */
.L_x_768:
        /* <DEDUP_REMOVED lines=18> */
.L_x_771:
[----:B------:R-:W-:Y:S05]  /*7650*/  BSYNC B0 ;  /* 0x0000000000007941 */ /* 0x000fea0003800000 */
.L_x_770:
        /* <DEDUP_REMOVED lines=23> */
.L_x_773:
[----:B------:R-:W-:Y:S05]  /*77d0*/  BSYNC B0 ;  /* 0x0000000000007941 */ /* 0x000fea0003800000 */
.L_x_772:
        /* <DEDUP_REMOVED lines=14> */
.L_x_765:
[----:B------:R-:W-:Y:S05]  /*78c0*/  BSYNC B1 ;  /* 0x0000000000017941 */ /* 0x000fea0003800000 */
.L_x_730:
        /* <DEDUP_REMOVED lines=9> */
.L_x_774:
[----:B------:R-:W-:Y:S05]  /*7960*/  EXIT ;  /* 0x000000000000794d */ /* 0x000fea0003800000 */
.L_x_776:
        /* <DEDUP_REMOVED lines=9> */
.L_x_2063:


//--------------------- .text._ZN5flash44flash_bwd_dq_dk_dv_loop_seqk_parallel_kernelI23Flash_bwd_kernel_traitsILi128ELi64ELi64ELi8ELi4ELi2ELi2ELb1ELb0EN7cutlass10bfloat16_tE19Flash_kernel_traitsILi128ELi64ELi64ELi8ES3_EELb0ELb0ELb0ELb0ELb0ELb0ELb1EEEvNS_16Flash_bwd_paramsE --------------------------
	.section	.text._ZN5flash44flash_bwd_dq_dk_dv_loop_seqk_parallel_kernelI23Flash_bwd_kernel_traitsILi128ELi64ELi64ELi8ELi4ELi2ELi2ELb1ELb0EN7cutlass10bfloat16_tE19Flash_kernel_traitsILi128ELi64ELi64ELi8ES3_EELb0ELb0ELb0ELb0ELb0ELb0ELb1EEEvNS_16Flash_bwd_paramsE,"ax",@progbits
	.sectioninfo	@"SHI_REGISTERS=255"
	.align	128
        .global         _ZN5flash44flash_bwd_dq_dk_dv_loop_seqk_parallel_kernelI23Flash_bwd_kernel_traitsILi128ELi64ELi64ELi8ELi4ELi2ELi2ELb1ELb0EN7cutlass10bfloat16_tE19Flash_kernel_traitsILi128ELi64ELi64ELi8ES3_EELb0ELb0ELb0ELb0ELb0ELb0ELb1EEEvNS_16Flash_bwd_paramsE
        .type           _ZN5flash44flash_bwd_dq_dk_dv_loop_seqk_parallel_kernelI23Flash_bwd_kernel_traitsILi128ELi64ELi64ELi8ELi4ELi2ELi2ELb1ELb0EN7cutlass10bfloat16_tE19Flash_kernel_traitsILi128ELi64ELi64ELi8ES3_EELb0ELb0ELb0ELb0ELb0ELb0ELb1EEEvNS_16Flash_bwd_paramsE,@function
        .size           _ZN5flash44flash_bwd_dq_dk_dv_loop_seqk_parallel_kernelI23Flash_bwd_kernel_traitsILi128ELi64ELi64ELi8ELi4ELi2ELi2ELb1ELb0EN7cutlass10bfloat16_tE19Flash_kernel_traitsILi128ELi64ELi64ELi8ES3_EELb0ELb0ELb0ELb0ELb0ELb0ELb1EEEvNS_16Flash_bwd_paramsE,(.L_x_2064 - _ZN5flash44flash_bwd_dq_dk_dv_loop_seqk_parallel_kernelI23Flash_bwd_kernel_traitsILi128ELi64ELi64ELi8ELi4ELi2ELi2ELb1ELb0EN7cutlass10bfloat16_tE19Flash_kernel_traitsILi128ELi64ELi64ELi8ES3_EELb0ELb0ELb0ELb0ELb0ELb0ELb1EEEvNS_16Flash_bwd_paramsE)
        .other          _ZN5flash44flash_bwd_dq_dk_dv_loop_seqk_parallel_kernelI23Flash_bwd_kernel_traitsILi128ELi64ELi64ELi8ELi4ELi2ELi2ELb1ELb0EN7cutlass10bfloat16_tE19Flash_kernel_traitsILi128ELi64ELi64ELi8ES3_EELb0ELb0ELb0ELb0ELb0ELb0ELb1EEEvNS_16Flash_bwd_paramsE,@"STO_CUDA_ENTRY STV_DEFAULT"
_ZN5flash44flash_bwd_dq_dk_dv_loop_seqk_parallel_kernelI23Flash_bwd_kernel_traitsILi128ELi64ELi64ELi8ELi4ELi2ELi2ELb1ELb0EN7cutlass10bfloat16_tE19Flash_kernel_traitsILi128ELi64ELi64ELi8ES3_EELb0ELb0ELb0ELb0ELb0ELb0ELb1EEEvNS_16Flash_bwd_paramsE:
.text._ZN5flash44flash_bwd_dq_dk_dv_loop_seqk_parallel_kernelI23Flash_bwd_kernel_traitsILi128ELi64ELi64ELi8ELi4ELi2ELi2ELb1ELb0EN7cutlass10bfloat16_tE19Flash_kernel_traitsILi128ELi64ELi64ELi8ES3_EELb0ELb0ELb0ELb0ELb0ELb0ELb1EEEvNS_16Flash_bwd_paramsE:
        /* <DEDUP_REMOVED lines=80> */
[C---:B------:R-:W-:Y:S01]  /*0500*/  R2P PR, R7.reuse, 0x6 ;  /* 0x0000000607007804 */ /* 0x040fe20000000000 */
        /* <DEDUP_REMOVED lines=10> */
[----:B------:R1:W-:Y:S01]  /*05b0*/  STL [R1+0x4], R5 ;  /* 0x0000040501007387 */ /* 0x0003e20000100800 */
        /* <DEDUP_REMOVED lines=23> */
[----:B------:R-:W-:Y:S01]  /*0730*/  IMAD.IADD R5, R5, 0x1, R10 ;  /* 0x0000000105057824 */ /* 0x000fe200078e020a */
[----:B------:R-:W-:Y:S01]  /*0740*/  LOP3.LUT R201, R2, R0, RZ, 0xfc, !PT ;  /* 0x0000000002c97212 */ /* 0x000fe200078efcff */
[C-C-:B------:R-:W-:Y:S01]  /*0750*/  IMAD R203, R4.reuse, 0x400, R0.reuse ;  /* 0x0000040004cb7824 */ /* 0x140fe200078e0200 */
[----:B------:R-:W-:Y:S01]  /*0760*/  IADD3 R222, R223, 0x20, RZ ;  /* 0x00000020dfde7810 */ /* 0x000fe20007ffe0ff */
[----:B------:R-:W-:Y:S01]  /*0770*/  IMAD R193, R193, 0x400, R0 ;  /* 0x00000400c1c17824 */ /* 0x000fe200078e0200 */
[----:B------:R-:W-:Y:S01]  /*0780*/  LEA R252, R5, 0xc000, 0x1 ;  /* 0x0000c00005fc7811 */ /* 0x000fe200078e08ff */
[----:B------:R-:W-:Y:S01]  /*0790*/  IMAD.IADD R203, R203, 0x1, R3 ;  /* 0x00000001cbcb7824 */ /* 0x000fe200078e0203 */
[----:B------:R-:W-:Y:S01]  /*07a0*/  @P1 IADD3 R222, R223, -0x20, RZ ;  /* 0xffffffe0dfde1810 */ /* 0x000fe20007ffe0ff */
[----:B------:R-:W-:Y:S01]  /*07b0*/  IMAD.IADD R193, R3, 0x1, R193 ;  /* 0x0000000103c17824 */ /* 0x000fe200078e02c1 */
[----:B------:R-:W-:Y:S01]  /*07c0*/  SHF.R.S32.HI R3, RZ, 0x1f, R243 ;  /* 0x0000001fff037819 */ /* 0x000fe200000114f3 */
[----:B------:R-:W-:Y:S01]  /*07d0*/  IMAD R6, R4, 0x10, R6 ;  /* 0x0000001004067824 */ /* 0x000fe200078e0206 */
[C---:B------:R-:W-:Y:S01]  /*07e0*/  IADD3 R3, R252.reuse, 0x40, RZ ;  /* 0x00000040fc037810 */ /* 0x040fe20007ffe0ff */
[----:B------:R-:W-:Y:S01]  /*07f0*/  IMAD.MOV.U32 R0, RZ, RZ, 0x40 ;  /* 0x00000040ff007424 */ /* 0x000fe200078e00ff */
[----:B------:R-:W-:Y:S01]  /*0800*/  @P2 IADD3 R3, R252, -0x40, RZ ;  /* 0xffffffc0fc032810 */ /* 0x000fe20007ffe0ff */
[----:B------:R-:W-:Y:S01]  /*0810*/  IMAD.MOV.U32 R2, RZ, RZ, 0x20 ;  /* 0x00000020ff027424 */ /* 0x000fe200078e00ff */
[----:B------:R1:W-:Y:S01]  /*0820*/  STL [R1+0xc], R6 ;  /* 0x00000c0601007387 */ /* 0x0003e20000100800 */
[----:B------:R-:W-:Y:S01]  /*0830*/  LEA R193, R193, 0x10000, 0x1 ;  /* 0x00010000c1c17811 */ /* 0x000fe200078e08ff */
[----:B------:R-:W-:Y:S01]  /*0840*/  IMAD.IADD R224, R224, 0x1, R222 ;  /* 0x00000001e0e07824 */ /* 0x000fe200078e02de */
[----:B------:R-:W-:Y:S01]  /*0850*/  SEL R0, R0, 0xffffffc0, !P3 ;  /* 0xffffffc000007807 */ /* 0x000fe20005800000 */
[----:B------:R1:W-:Y:S01]  /*0860*/  STL [R1], R3 ;  /* 0x0000000301007387 */ /* 0x0003e20000100800 */
[----:B------:R-:W-:-:S03]  /*0870*/  SEL R2, R2, 0xffffffe0, !P4 ;  /* 0xffffffe002027807 */ /* 0x000fc60006000000 */
[----:B------:R-:W-:Y:S01]  /*0880*/  IMAD.IADD R189, R187, 0x1, R0 ;  /* 0x00000001bbbd7824 */ /* 0x000fe200078e0200 */
[----:B------:R-:W-:Y:S01]  /*0890*/  IADD3 R190, R0, R187, R2 ;  /* 0x000000bb00be7210 */ /* 0x000fe20007ffe002 */
[C---:B------:R-:W-:Y:S02]  /*08a0*/  IMAD R184, R185.reuse, 0x2, R0 ;  /* 0x00000002b9b87824 */ /* 0x040fe400078e0200 */
[----:B------:R-:W-:Y:S02]  /*08b0*/  IMAD.SHL.U32 R185, R185, 0x2, RZ ;  /* 0x00000002b9b97824 */ /* 0x000fe400078e00ff */
[----:B------:R-:W-:Y:S02]  /*08c0*/  IMAD.IADD R188, R187, 0x1, R2 ;  /* 0x00000001bbbc7824 */ /* 0x000fe400078e0202 */
[----:B------:R-:W-:Y:S02]  /*08d0*/  IMAD.IADD R202, R2, 0x1, R189 ;  /* 0x0000000102ca7824 */ /* 0x000fe400078e02bd */
.L_x_823:
[----:B-12---:R-:W2:Y:S01]  /*08e0*/  S2R R35, SR_CTAID.Y ;  /* 0x0000000000237919 */ /* 0x006ea20000002600 */
[----:B---3--:R-:W3:Y:S01]  /*08f0*/  LDC.U8 R0, c[0x0][0x312] ;  /* 0x0000c480ff007b82 */ /* 0x008ee20000000000 */
[----:B------:R-:W-:-:S02]  /*0900*/  ISETP.NE.U32.AND P1, PT, RZ, c[0x0][0x240], PT ;  /* 0x00009000ff007a0c */ /* 0x000fc40003f25070 */
        /* <DEDUP_REMOVED lines=10> */
[----:B------:R-:W-:Y:S02]  /*09b0*/  IADD3 R2, P0, R8, c[0x0][0x240], RZ ;  /* 0x0000900008027a10 */ /* 0x000fe40007f1e0ff */
[----:B------:R-:W-:-:S02]  /*09c0*/  ISETP.EQ.OR.EX P5, PT, RZ, c[0x0][0x24c], !P4, P5 ;  /* 0x00009300ff007a0c */ /* 0x000fc400067a2750 */
[----:B-1----:R-:W-:Y:S02]  /*09d0*/  IADD3.X R3, R7, c[0x0][0x244], RZ, P0, !PT ;  /* 0x0000910007037a10 */ /* 0x002fe400007fe4ff */
        /* <DEDUP_REMOVED lines=19> */
.L_x_777:
        /* <DEDUP_REMOVED lines=44> */
.L_x_779:
        /* <DEDUP_REMOVED lines=15> */
.L_x_780:
        /* <DEDUP_REMOVED lines=17> */
[C---:B------:R-:W-:Y:S01]  /*0fd0*/  IMAD R31, R36.reuse, c[0x0][0x22c], RZ ;  /* 0x00008b00241f7a24 */ /* 0x040fe200078e02ff */
        /* <DEDUP_REMOVED lines=20> */
[C---:B------:R-:W-:Y:S01]  /*1120*/  IMAD.SHL.U32 R6, R35.reuse, 0x80, RZ ;  /* 0x0000008023067824 */ /* 0x040fe200078e00ff */
        /* <DEDUP_REMOVED lines=16> */
[----:B-1----:R-:W-:Y:S01]  /*1230*/  ISETP.NE.AND P1, PT, R28, RZ, PT ;  /* 0x000000ff1c00720c */ /* 0x002fe20003f25270 */
        /* <DEDUP_REMOVED lines=11> */
[--C-:B------:R-:W-:Y:S01]  /*12f0*/  SHF.R.S32.HI R32, RZ, 0x1f, R36.reuse ;  /* 0x0000001fff207819 */ /* 0x100fe20000011424 */
[----:B------:R-:W-:Y:S01]  /*1300*/  IMAD R3, R22, c[0x0][0x3dc], R33 ;  /* 0x0000f70016037a24 */ /* 0x000fe200078e0221 */
[----:B------:R-:W-:Y:S01]  /*1310*/  SHF.R.S32.HI R33, RZ, 0x1f, R31 ;  /* 0x0000001fff217819 */ /* 0x000fe2000001141f */
[----:B------:R-:W-:Y:S01]  /*1320*/  @!P2 IMAD R5, R35, c[0x0][0x1c0], R36 ;  /* 0x000070002305aa24 */ /* 0x000fe200078e0224 */
[----:B------:R-:W-:Y:S01]  /*1330*/  @!P3 IADD3 R14, -R14, RZ, RZ ;  /* 0x000000ff0e0eb210 */ /* 0x000fe20007ffe1ff */
[----:B------:R-:W-:Y:S01]  /*1340*/  @P2 IMAD R12, R36, c[0x0][0x234], R4 ;  /* 0x00008d00240c2a24 */ /* 0x000fe200078e0204 */
[----:B------:R-:W-:Y:S01]  /*1350*/  @!P4 LOP3.LUT R14, RZ, c[0x0][0x1c8], RZ, 0x33, !PT ;  /* 0x00007200ff0eca12 */ /* 0x000fe200078e33ff */
        /* <DEDUP_REMOVED lines=12> */
.L_x_781:
[----:B------:R-:W-:-:S04]  /*1420*/  IMAD R5, R35, c[0x0][0x1c0], R36 ;  /* 0x0000700023057a24 */ /* 0x000fc800078e0224 */
[----:B------:R-:W-:Y:S02]  /*1430*/  IMAD R5, R5, c[0x0][0x224], RZ ;  /* 0x0000890005057a24 */ /* 0x000fe400078e02ff */
.L_x_782:
        /* <DEDUP_REMOVED lines=11> */
[----:B------:R-:W-:Y:S01]  /*14f0*/  IMAD R0, R10, c[0x0][0x374], R0 ;  /* 0x0000dd000a007a24 */ /* 0x000fe200078e0200 */
[----:B------:R-:W-:Y:S01]  /*1500*/  IADD3 R6, P2, P0, R6, R4, R31 ;  /* 0x0000000406067210 */ /* 0x000fe2000785e01f */
[----:B------:R-:W-:Y:S01]  /*1510*/  IMAD.WIDE.U32 R2, R10, c[0x0][0x370], R2 ;  /* 0x0000dc000a027a25 */ /* 0x000fe200078e0002 */
[----:B------:R-:W-:Y:S01]  /*1520*/  SHF.R.S32.HI R4, RZ, 0x1f, R4 ;  /* 0x0000001fff047819 */ /* 0x000fe20000011404 */
[----:B------:R-:W-:Y:S01]  /*1530*/  BSSY B1, `(.L_x_778) ;  /* 0x00005d3000017945 */ /* 0x000fe20003800000 */
[----:B------:R-:W-:-:S02]  /*1540*/  ISETP.GE.AND P4, PT, R23, 0x1, PT ;  /* 0x000000011700780c */ /* 0x000fc40003f86270 */
[----:B------:R-:W-:Y:S01]  /*1550*/  IADD3 R3, R3, R0, RZ ;  /* 0x0000000003037210 */ /* 0x000fe20007ffe0ff */
[----:B------:R-:W-:Y:S01]  /*1560*/  IMAD.X R0, R35, 0x1, R15, P3 ;  /* 0x0000000123007824 */ /* 0x000fe200018e060f */
[----:B------:R-:W-:Y:S01]  /*1570*/  IADD3.X R8, R8, R4, R33, P2, P0 ;  /* 0x0000000408087210 */ /* 0x000fe200017e0421 */
[----:B------:R-:W-:Y:S01]  /*1580*/  IMAD R15, R32, c[0x0][0x378], RZ ;  /* 0x0000de00200f7a24 */ /* 0x000fe200078e02ff */
[----:B------:R-:W-:Y:S01]  /*1590*/  IADD3 R9, P2, P0, R18, R6, R17 ;  /* 0x0000000612097210 */ /* 0x000fe2000785e011 */
[----:B------:R-:W-:Y:S02]  /*15a0*/  IMAD R4, R0, c[0x0][0x190], RZ ;  /* 0x0000640000047a24 */ /* 0x000fe400078e02ff */
[----:B------:R-:W-:Y:S01]  /*15b0*/  IMAD.WIDE.U32 R2, R36, c[0x0][0x378], R2 ;  /* 0x0000de0024027a25 */ /* 0x000fe200078e0002 */
[----:B------:R-:W-:Y:S02]  /*15c0*/  IADD3.X R8, R16, R8, R13, P2, P0 ;  /* 0x0000000810087210 */ /* 0x000fe400017e040d */
[----:B-1----:R-:W-:Y:S01]  /*15d0*/  SHF.R.S32.HI R37, RZ, 0x1f, R37 ;  /* 0x0000001fff257819 */ /* 0x002fe20000011425 */
[----:B------:R-:W-:-:S02]  /*15e0*/  IMAD R11, R7, c[0x0][0x194], R4 ;  /* 0x00006500070b7a24 */ /* 0x000fc400078e0204 */
[----:B------:R-:W-:Y:S01]  /*15f0*/  IMAD.WIDE.U32 R6, R7, c[0x0][0x190], R218 ;  /* 0x0000640007067a25 */ /* 0x000fe200078e00da */
[----:B---3--:R-:W-:-:S03]  /*1600*/  LEA.HI R37, R37, R38, RZ, 0x5 ;  /* 0x0000002625257211 */ /* 0x008fc600078f28ff */
[----:B------:R-:W-:Y:S01]  /*1610*/  IMAD R4, R36, c[0x0][0x37c], R15 ;  /* 0x0000df0024047a24 */ /* 0x000fe200078e020f */
[----:B------:R-:W-:Y:S01]  /*1620*/  SHF.R.S32.HI R37, RZ, 0x5, R37 ;  /* 0x00000005ff257819 */ /* 0x000fe20000011425 */
[----:B------:R-:W-:Y:S01]  /*1630*/  IMAD.IADD R18, R10, 0x1, R5 ;  /* 0x000000010a127824 */ /* 0x000fe200078e0205 */
[----:B------:R-:W-:Y:S01]  /*1640*/  IADD3 R6, P2, R20, R6, RZ ;  /* 0x0000000614067210 */ /* 0x000fe20007f5e0ff */
[----:B------:R-:W-:Y:S01]  /*1650*/  IMAD.IADD R15, R10, 0x1, R12 ;  /* 0x000000010a0f7824 */ /* 0x000fe200078e020c */
[----:B------:R-:W-:Y:S01]  /*1660*/  IADD3 R5, R3, R4, RZ ;  /* 0x0000000403057210 */ /* 0x000fe20007ffe0ff */
[----:B------:R-:W-:Y:S01]  /*1670*/  IMAD R10, R32, c[0x0][0x1a8], RZ ;  /* 0x00006a00200a7a24 */ /* 0x000fe200078e02ff */
[----:B------:R-:W-:Y:S01]  /*1680*/  IADD3.X R7, R19, R7, R11, P2, !PT ;  /* 0x0000000713077210 */ /* 0x000fe200017fe40b */
[----:B------:R-:W-:Y:S01]  /*1690*/  IMAD.MOV.U32 R4, RZ, RZ, R2 ;  /* 0x000000ffff047224 */ /* 0x000fe200078e0002 */
[----:B------:R-:W-:Y:S01]  /*16a0*/  MOV R19, 0x4 ;  /* 0x0000000400137802 */ /* 0x000fe20000000f00 */
[----:B------:R-:W-:-:S02]  /*16b0*/  IMAD R2, R36, c[0x0][0x1ac], R10 ;  /* 0x00006b0024027a24 */ /* 0x000fc400078e020a */
[----:B------:R-:W-:-:S04]  /*16c0*/  IMAD.WIDE.U32 R12, R36, c[0x0][0x1a8], R6 ;  /* 0x00006a00240c7a25 */ /* 0x000fc800078e0006 */
[----:B------:R-:W-:Y:S01]  /*16d0*/  IMAD.WIDE.U32 R4, R243, c[0x0][0x370], R4 ;  /* 0x0000dc00f3047a25 */ /* 0x000fe200078e0004 */
[----:B------:R-:W-:-:S03]  /*16e0*/  LEA R10, P3, R12, c[0x0][0x160], 0x1 ;  /* 0x000058000c0a7a11 */ /* 0x000fc600078608ff */
[----:B------:R-:W-:-:S04]  /*16f0*/  IMAD.WIDE R16, R15, R19, c[0x0][0x200] ;  /* 0x000080000f107625 */ /* 0x000fc800078e0213 */
[----:B------:R-:W-:-:S04]  /*1700*/  IMAD.WIDE R18, R18, R19, c[0x0][0x3c8] ;  /* 0x0000f20012127625 */ /* 0x000fc800078e0213 */
[----:B--2---:R-:W-:Y:S01]  /*1710*/  IMAD R0, R37, R22, R39 ;  /* 0x0000001625007224 */ /* 0x004fe200078e0227 */
[----:B------:R-:W-:-:S04]  /*1720*/  IADD3 R22, R13, R2, RZ ;  /* 0x000000020d167210 */ /* 0x000fc80007ffe0ff */
[----:B------:R-:W-:Y:S02]  /*1730*/  IADD3 R9, P0, R0, R9, RZ ;  /* 0x0000000900097210 */ /* 0x000fe40007f1e0ff */
[----:B------:R-:W-:Y:S02]  /*1740*/  LEA.HI.X R11, R12, c[0x0][0x164], R22, 0x1, P3 ;  /* 0x000059000c0b7a11 */ /* 0x000fe400018f0c16 */
[----:B------:R-:W-:Y:S01]  /*1750*/  LEA.HI.X.SX32 R3, R0, R8, 0x1, P0 ;  /* 0x0000000800037211 */ /* 0x000fe200000f0eff */
[----:B------:R-:W-:Y:S01]  /*1760*/  IMAD R0, R35, c[0x0][0x370], RZ ;  /* 0x0000dc0023007a24 */ /* 0x000fe200078e02ff */
[----:B------:R-:W-:Y:S02]  /*1770*/  LEA R206, P0, R9, c[0x0][0x350], 0x2 ;  /* 0x0000d40009ce7a11 */ /* 0x000fe400078010ff */
[----:B------:R-:W-:Y:S01]  /*1780*/  LEA R8, P2, R4, c[0x0][0x330], 0x1 ;  /* 0x0000cc0004087a11 */ /* 0x000fe200078408ff */
[----:B------:R-:W-:Y:S01]  /*1790*/  IMAD R0, R243, c[0x0][0x374], R0 ;  /* 0x0000dd00f3007a24 */ /* 0x000fe200078e0200 */
[----:B------:R-:W-:-:S03]  /*17a0*/  LEA.HI.X R207, R9, c[0x0][0x354], R3, 0x2, P0 ;  /* 0x0000d50009cf7a11 */ /* 0x000fc600000f1403 */
[----:B------:R-:W-:Y:S01]  /*17b0*/  IMAD.IADD R20, R5, 0x1, R0 ;  /* 0x0000000105147824 */ /* 0x000fe200078e0200 */
[----:B------:R-:W-:-:S04]  /*17c0*/  LEA.HI.SX32 R0, R26, 0xffffffff, 0x1a ;  /* 0xffffffff1a007811 */ /* 0x000fc800078fd2ff */
        /* <DEDUP_REMOVED lines=54> */
.L_x_785:
[----:B------:R-:W-:Y:S05]  /*1b30*/  BSYNC B0 ;  /* 0x0000000000007941 */ /* 0x000fea0003800000 */
.L_x_784:
        /* <DEDUP_REMOVED lines=30> */
.L_x_787:
[----:B------:R-:W-:Y:S05]  /*1d20*/  BSYNC B0 ;  /* 0x0000000000007941 */ /* 0x000fea0003800000 */
.L_x_786:
        /* <DEDUP_REMOVED lines=20> */
.L_x_789:
[----:B------:R-:W-:Y:S05]  /*1e70*/  BSYNC B0 ;  /* 0x0000000000007941 */ /* 0x000fea0003800000 */
.L_x_788:
        /* <DEDUP_REMOVED lines=28> */
.L_x_791:
[----:B------:R-:W-:Y:S05]  /*2040*/  BSYNC B0 ;  /* 0x0000000000007941 */ /* 0x000fea0003800000 */
.L_x_790:
        /* <DEDUP_REMOVED lines=15> */
.L_x_793:
        /* <DEDUP_REMOVED lines=19> */
.L_x_794:
[----:B------:R-:W-:Y:S05]  /*2270*/  BSYNC B0 ;  /* 0x0000000000007941 */ /* 0x000fea0003800000 */
.L_x_792:
        /* <DEDUP_REMOVED lines=14> */
.L_x_796:
        /* <DEDUP_REMOVED lines=27> */
.L_x_797:
[----:B------:R-:W-:Y:S05]  /*2510*/  BSYNC B0 ;  /* 0x0000000000007941 */ /* 0x000fea0003800000 */
.L_x_795:
        /* <DEDUP_REMOVED lines=9> */
[-C--:B------:R-:W-:Y:S02]  /*25b0*/  ISETP.GE.AND P2, PT, R4, R0.reuse, PT ;  /* 0x000000000400720c */ /* 0x080fe40003f46270 */
        /* <DEDUP_REMOVED lines=39> */
.L_x_799:
[----:B------:R-:W-:Y:S05]  /*2830*/  BSYNC B0 ;  /* 0x0000000000007941 */ /* 0x000fea0003800000 */
.L_x_798:
        /* <DEDUP_REMOVED lines=28> */
.L_x_801:
[----:B------:R-:W-:Y:S05]  /*2a00*/  BSYNC B0 ;  /* 0x0000000000007941 */ /* 0x000fea0003800000 */
.L_x_800:
        /* <DEDUP_REMOVED lines=94> */
.L_x_804:
[----:B------:R-:W0:Y:S01]  /*2ff0*/  LDGDEPBAR ;  /* 0x00000000000079af */ /* 0x000e220000000000 */
[C---:B------:R-:W-:Y:S02]  /*3000*/  IADD3 R0, R186.reuse, R200, RZ ;  /* 0x000000c8ba007210 */ /* 0x040fe40007ffe0ff */
[-C--:B------:R-:W-:Y:S02]  /*3010*/  IADD3 R2, R186, R191.reuse, RZ ;  /* 0x000000bfba027210 */ /* 0x080fe40007ffe0ff */
[----:B------:R-:W-:Y:S02]  /*3020*/  IADD3 R180, R0, R191, RZ ;  /* 0x000000bf00b47210 */ /* 0x000fe40007ffe0ff */
[----:B-----5:R-:W-:Y:S01]  /*3030*/  FSETP.NEU.FTZ.AND P1, PT, R220, -INF , PT ;  /* 0xff800000dc00780b */ /* 0x020fe20003f3d000 */
[----:B------:R-:W2:Y:S01]  /*3040*/  LDL R181, [R1+0x4] ;  /* 0x0000040001b57983 */ /* 0x000ea20000100800 */
[----:B------:R-:W-:Y:S01]  /*3050*/  ISETP.GE.AND P6, PT, R210, 0x1, PT ;  /* 0x00000001d200780c */ /* 0x000fe20003fc6270 */
        /* <DEDUP_REMOVED lines=9> */
[----:B------:R-:W-:Y:S01]  /*30f0*/  LDSM.16.M88.4 R100, [R2] ;  /* 0x000000000264783b */ /* 0x000fe20000000200 */
[C---:B------:R-:W-:Y:S07]  /*3100*/  HMMA.16816.F32.BF16 R8, R16.reuse, R10, RZ ;  /* 0x0000000a1008723c */ /* 0x040fee00000418ff */
[----:B------:R-:W1:Y:S01]  /*3110*/  LDSM.16.M88.4 R104, [R189+0xc000] ;  /* 0x00c00000bd68783b */ /* 0x000e620000000200 */
[C---:B---3--:R-:W-:Y:S07]  /*3120*/  HMMA.16816.F32.BF16 R12, R16.reuse, R52, RZ ;  /* 0x00000034100c723c */ /* 0x048fee00000418ff */
[----:B------:R-:W-:Y:S01]  /*3130*/  LDSM.16.M88.4 R108, [R180] ;  /* 0x00000000b46c783b */ /* 0x000fe20000000200 */
[----:B------:R-:W-:Y:S07]  /*3140*/  HMMA.16816.F32.BF16 R16, R16, R54, RZ ;  /* 0x000000361010723c */ /* 0x000fee00000418ff */
[----:B------:R-:W3:Y:S01]  /*3150*/  LDSM.16.M88.4 R52, [R189+0xc800] ;  /* 0x00c80000bd34783b */ /* 0x000ee20000000200 */
[C---:B----4-:R-:W-:Y:S07]  /*3160*/  HMMA.16816.F32.BF16 R4, R56.reuse, R60, R4 ;  /* 0x0000003c3804723c */ /* 0x050fee0000041804 */
[----:B------:R-:W4:Y:S01]  /*3170*/  LDSM.16.M88.4 R112, [R190+0xc000] ;  /* 0x00c00000be70783b */ /* 0x000f220000000200 */
[C---:B------:R-:W-:Y:S07]  /*3180*/  HMMA.16816.F32.BF16 R8, R56.reuse, R62, R8 ;  /* 0x0000003e3808723c */ /* 0x040fee0000041808 */
[----:B------:R-:W-:Y:S01]  /*3190*/  LDSM.16.M88.4 R60, [R186+0x2000] ;  /* 0x00200000ba3c783b */ /* 0x000fe20000000200 */
[C---:B------:R-:W-:Y:S08]  /*31a0*/  HMMA.16816.F32.BF16 R12, R56.reuse, R64, R12 ;  /* 0x00000040380c723c */ /* 0x040ff0000004180c */
[----:B------:R-:W-:Y:S01]  /*31b0*/  HMMA.16816.F32.BF16 R16, R56, R66, R16 ;  /* 0x000000423810723c */ /* 0x000fe20000041810 */
[----:B------:R-:W4:Y:S07]  /*31c0*/  LDSM.16.M88.4 R56, [R190+0xc800] ;  /* 0x00c80000be38783b */ /* 0x000f2e0000000200 */
[C---:B-1----:R-:W-:Y:S01]  /*31d0*/  HMMA.16816.F32.BF16 R4, R100.reuse, R104, R4 ;  /* 0x000000686404723c */ /* 0x042fe20000041804 */
[----:B------:R-:W1:Y:S07]  /*31e0*/  LDSM.16.M88.4 R64, [R187+0xe000] ;  /* 0x00e00000bb40783b */ /* 0x000e6e0000000200 */
[C---:B------:R-:W-:Y:S01]  /*31f0*/  HMMA.16816.F32.BF16 R8, R100.reuse, R106, R8 ;  /* 0x0000006a6408723c */ /* 0x040fe20000041808 */
[----:B------:R-:W-:Y:S07]  /*3200*/  LDSM.16.M88.4 R104, [R188+0xe000] ;  /* 0x00e00000bc68783b */ /* 0x000fee0000000200 */
[C---:B---3--:R-:W-:Y:S08]  /*3210*/  HMMA.16816.F32.BF16 R12, R100.reuse, R52, R12 ;  /* 0x00000034640c723c */ /* 0x048ff0000004180c */
[----:B------:R-:W-:Y:S01]  /*3220*/  HMMA.16816.F32.BF16 R16, R100, R54, R16 ;  /* 0x000000366410723c */ /* 0x000fe20000041810 */
[----:B------:R-:W3:Y:S07]  /*3230*/  LDSM.16.M88.4 R52, [R187+0xe800] ;  /* 0x00e80000bb34783b */ /* 0x000eee0000000200 */
[C---:B----4-:R-:W-:Y:S01]  /*3240*/  HMMA.16816.F32.BF16 R4, R108.reuse, R112, R4 ;  /* 0x000000706c04723c */ /* 0x050fe20000041804 */
[----:B------:R-:W4:Y:S07]  /*3250*/  LDSM.16.M88.4 R100, [R0+0x2000] ;  /* 0x002000000064783b */ /* 0x000f2e0000000200 */
[C---:B------:R-:W-:Y:S01]  /*3260*/  HMMA.16816.F32.BF16 R8, R108.reuse, R114, R8 ;  /* 0x000000726c08723c */ /* 0x040fe20000041808 */
[----:B------:R-:W-:Y:S07]  /*3270*/  LDSM.16.M88.4 R112, [R189+0xe000] ;  /* 0x00e00000bd70783b */ /* 0x000fee0000000200 */
[C---:B------:R-:W-:Y:S08]  /*3280*/  HMMA.16816.F32.BF16 R12, R108.reuse, R56, R12 ;  /* 0x000000386c0c723c */ /* 0x040ff0000004180c */
[----:B------:R-:W-:Y:S01]  /*3290*/  HMMA.16816.F32.BF16 R16, R108, R58, R16 ;  /* 0x0000003a6c10723c */ /* 0x000fe20000041810 */
[----:B------:R-:W4:Y:S07]  /*32a0*/  LDSM.16.M88.4 R56, [R188+0xe800] ;  /* 0x00e80000bc38783b */ /* 0x000f2e0000000200 */
[C---:B-1----:R-:W-:Y:S01]  /*32b0*/  HMMA.16816.F32.BF16 R4, R60.reuse, R64, R4 ;  /* 0x000000403c04723c */ /* 0x042fe20000041804 */
[----:B------:R1:W4:Y:S07]  /*32c0*/  LDSM.16.M88.4 R108, [R2+0x2000] ;  /* 0x00200000026c783b */ /* 0x00032e0000000200 */
[C---:B------:R-:W-:Y:S01]  /*32d0*/  HMMA.16816.F32.BF16 R8, R60.reuse, R66, R8 ;  /* 0x000000423c08723c */ /* 0x040fe20000041808 */
[----:B------:R-:W-:Y:S07]  /*32e0*/  LDSM.16.M88.4 R64, [R190+0xe000] ;  /* 0x00e00000be40783b */ /* 0x000fee0000000200 */
[C---:B---3--:R-:W-:Y:S08]  /*32f0*/  HMMA.16816.F32.BF16 R12, R60.reuse, R52, R12 ;  /* 0x000000343c0c723c */ /* 0x048ff0000004180c */
[----:B------:R-:W-:Y:S01]  /*3300*/  HMMA.16816.F32.BF16 R16, R60, R54, R16 ;  /* 0x000000363c10723c */ /* 0x000fe20000041810 */
[----:B------:R-:W3:Y:S03]  /*3310*/  LDSM.16.M88.4 R52, [R189+0xe800] ;  /* 0x00e80000bd34783b */ /* 0x000ee60000000200 */
[----:B-1----:R-:W-:Y:S04]  /*3320*/  FMUL.FTZ R2, R220, 1.4426950216293334961 ;  /* 0x3fb8aa3bdc027820 */ /* 0x002fe80000410000 */
[C---:B----4-:R-:W-:Y:S01]  /*3330*/  HMMA.16816.F32.BF16 R4, R100.reuse, R104, R4 ;  /* 0x000000686404723c */ /* 0x050fe20000041804 */
[----:B------:R-:W1:Y:S04]  /*3340*/  LDSM.16.M88.4 R60, [R180+0x2000] ;  /* 0x00200000b43c783b */ /* 0x000e680000000200 */
[----:B------:R-:W-:Y:S02]  /*3350*/  FSEL R2, R2, RZ, P1 ;  /* 0x000000ff02027208 */ /* 0x000fe40000800000 */
[----:B------:R-:W-:Y:S01]  /*3360*/  FSETP.NEU.FTZ.AND P1, PT, R221, -INF , PT ;  /* 0xff800000dd00780b */ /* 0x000fe20003f3d000 */
[C---:B------:R-:W-:Y:S08]  /*3370*/  HMMA.16816.F32.BF16 R8, R100.reuse, R106, R8 ;  /* 0x0000006a6408723c */ /* 0x040ff00000041808 */
[C---:B------:R-:W-:Y:S08]  /*3380*/  HMMA.16816.F32.BF16 R12, R100.reuse, R56, R12 ;  /* 0x00000038640c723c */ /* 0x040ff0000004180c */
[----:B------:R-:W-:Y:S08]  /*3390*/  HMMA.16816.F32.BF16 R16, R100, R58, R16 ;  /* 0x0000003a6410723c */ /* 0x000ff00000041810 */
[C---:B------:R-:W-:Y:S08]  /*33a0*/  HMMA.16816.F32.BF16 R4, R108.reuse, R112, R4 ;  /* 0x000000706c04723c */ /* 0x040ff00000041804 */
[C---:B------:R-:W-:Y:S08]  /*33b0*/  HMMA.16816.F32.BF16 R8, R108.reuse, R114, R8 ;  /* 0x000000726c08723c */ /* 0x040ff00000041808 */
[C---:B---3--:R-:W-:Y:S08]  /*33c0*/  HMMA.16816.F32.BF16 R12, R108.reuse, R52, R12 ;  /* 0x000000346c0c723c */ /* 0x048ff0000004180c */
[----:B------:R-:W-:Y:S01]  /*33d0*/  HMMA.16816.F32.BF16 R16, R108, R54, R16 ;  /* 0x000000366c10723c */ /* 0x000fe20000041810 */
[----:B------:R-:W3:Y:S07]  /*33e0*/  LDSM.16.M88.4 R52, [R190+0xe800] ;  /* 0x00e80000be34783b */ /* 0x000eee0000000200 */
[C---:B-1----:R-:W-:Y:S08]  /*33f0*/  HMMA.16816.F32.BF16 R4, R60.reuse, R64, R4 ;  /* 0x000000403c04723c */ /* 0x042ff00000041804 */
[C---:B------:R-:W-:Y:S11]  /*3400*/  HMMA.16816.F32.BF16 R8, R60.reuse, R66, R8 ;  /* 0x000000423c08723c */ /* 0x040ff60000041808 */
[----:B------:R-:W-:Y:S05]  /*3410*/  @!UPT UIADD3 URZ, URZ, URZ, URZ ;  /* 0x0000003f3f3ff290 */ /* 0x000fea000fffe03f */
[----:B------:R-:W-:Y:S02]  /*3420*/  FMUL.FTZ R4, R4, c[0x0][0x2ec] ;  /* 0x0000bb0004047a20 */ /* 0x000fe40000410000 */
[----:B------:R-:W-:Y:S02]  /*3430*/  FMUL.FTZ R7, R7, c[0x0][0x2ec] ;  /* 0x0000bb0007077a20 */ /* 0x000fe40000410000 */
[----:B------:R2:W1:Y:S01]  /*3440*/  MUFU.TANH R59, R4 ;  /* 0x00000004003b7308 */ /* 0x0004620000002400 */
[----:B------:R-:W-:Y:S02]  /*3450*/  FMUL.FTZ R5, R5, c[0x0][0x2ec] ;  /* 0x0000bb0005057a20 */ /* 0x000fe40000410000 */
[----:B------:R-:W-:Y:S01]  /*3460*/  FMUL.FTZ R6, R6, c[0x0][0x2ec] ;  /* 0x0000bb0006067a20 */ /* 0x000fe20000410000 */
[C---:B---3--:R-:W-:Y:S03]  /*3470*/  HMMA.16816.F32.BF16 R12, R60.reuse, R52, R12 ;  /* 0x000000343c0c723c */ /* 0x048fe6000004180c */
[----:B------:R-:W-:Y:S03]  /*3480*/  FMUL.FTZ R8, R8, c[0x0][0x2ec] ;  /* 0x0000bb0008087a20 */ /* 0x000fe60000410000 */
[----:B------:R3:W4:Y:S01]  /*3490*/  MUFU.TANH R58, R5 ;  /* 0x00000005003a7308 */ /* 0x0007220000002400 */
[----:B------:R-:W-:Y:S01]  /*34a0*/  FMUL.FTZ R9, R9, c[0x0][0x2ec] ;  /* 0x0000bb0009097a20 */ /* 0x000fe20000410000 */
[----:B------:R-:W-:Y:S04]  /*34b0*/  HMMA.16816.F32.BF16 R16, R60, R54, R16 ;  /* 0x000000363c10723c */ /* 0x000fe80000041810 */
[----:B------:R-:W-:Y:S02]  /*34c0*/  FMUL.FTZ R10, R10, c[0x0][0x2ec] ;  /* 0x0000bb000a0a7a20 */ /* 0x000fe40000410000 */
[----:B------:R-:W-:Y:S02]  /*34d0*/  FMUL.FTZ R11, R11, c[0x0][0x2ec] ;  /* 0x0000bb000b0b7a20 */ /* 0x000fe40000410000 */
[----:B------:R-:W-:Y:S01]  /*34e0*/  MUFU.TANH R65, R8 ;  /* 0x0000000800417308 */ /* 0x000fe20000002400 */
[----:B--2---:R-:W-:Y:S03]  /*34f0*/  @P0 LEA R4, R244, R181, 0x6 ;  /* 0x000000b5f4040211 */ /* 0x004fe600078e30ff */
[-C--:B-1----:R-:W-:Y:S02]  /*3500*/  MOV R0, R59.reuse ;  /* 0x0000003b00007202 */ /* 0x082fe40000000f00 */
[-C--:B------:R-:W-:Y:S04]  /*3510*/  @P0 ISETP.GE.AND P2, PT, R4, R208.reuse, PT ;  /* 0x000000d00400020c */ /* 0x080fe80003f46270 */
[----:B------:R1:W2:Y:S01]  /*3520*/  MUFU.TANH R105, R6 ;  /* 0x0000000600697308 */ /* 0x0002a20000002400 */
[----:B------:R-:W-:Y:S01]  /*3530*/  FMUL.FTZ R12, R12, c[0x0][0x2ec] ;  /* 0x0000bb000c0c7a20 */ /* 0x000fe20000410000 */
[----:B------:R-:W-:Y:S01]  /*3540*/  @P0 FSEL R0, R59, -INF , !P2 ;  /* 0xff8000003b000808 */ /* 0x000fe20005000000 */
[----:B------:R-:W-:Y:S01]  /*3550*/  FMUL.FTZ R13, R13, c[0x0][0x2ec] ;  /* 0x0000bb000d0d7a20 */ /* 0x000fe20000410000 */
[----:B---3--:R-:W-:Y:S01]  /*3560*/  @P0 IADD3 R5, R4, 0x1, RZ ;  /* 0x0000000104050810 */ /* 0x008fe20007ffe0ff */
[----:B------:R-:W-:Y:S02]  /*3570*/  FMUL.FTZ R14, R14, c[0x0][0x2ec] ;  /* 0x0000bb000e0e7a20 */ /* 0x000fe40000410000 */
[----:B------:R-:W-:Y:S01]  /*3580*/  FMUL.FTZ R16, R16, c[0x0][0x2ec] ;  /* 0x0000bb0010107a20 */ /* 0x000fe20000410000 */
[----:B------:R-:W-:Y:S02]  /*3590*/  @P0 ISETP.GE.AND P3, PT, R5, R208, PT ;  /* 0x000000d00500020c */ /* 0x000fe40003f66270 */
[----:B------:R-:W-:Y:S01]  /*35a0*/  MUFU.TANH R64, R9 ;  /* 0x0000000900407308 */ /* 0x000fe20000002400 */
[--C-:B------:R-:W-:Y:S01]  /*35b0*/  FFMA.FTZ R5, R0, c[0x0][0x23c], -R2.reuse ;  /* 0x00008f0000057a23 */ /* 0x100fe20000010802 */
[-C--:B----4-:R-:W-:Y:S01]  /*35c0*/  MOV R0, R58.reuse ;  /* 0x0000003a00007202 */ /* 0x090fe20000000f00 */
[----:B------:R-:W-:Y:S01]  /*35d0*/  FMUL.FTZ R17, R17, c[0x0][0x2ec] ;  /* 0x0000bb0011117a20 */ /* 0x000fe20000410000 */
[----:B------:R-:W-:Y:S01]  /*35e0*/  @P0 FSEL R0, R58, -INF , !P3 ;  /* 0xff8000003a000808 */ /* 0x000fe20005800000 */
[----:B------:R-:W-:Y:S02]  /*35f0*/  FMUL.FTZ R18, R18, c[0x0][0x2ec] ;  /* 0x0000bb0012127a20 */ /* 0x000fe40000410000 */
[----:B------:R-:W-:Y:S02]  /*3600*/  FMUL.FTZ R19, R19, c[0x0][0x2ec] ;  /* 0x0000bb0013137a20 */ /* 0x000fe40000410000 */
[----:B------:R-:W-:Y:S01]  /*3610*/  FMUL.FTZ R15, R15, c[0x0][0x2ec] ;  /* 0x0000bb000f0f7a20 */ /* 0x000fe20000410000 */
[----:B------:R3:W4:Y:S01]  /*3620*/  MUFU.TANH R104, R7 ;  /* 0x0000000700687308 */ /* 0x0007220000002400 */
[----:B------:R-:W-:Y:S02]  /*3630*/  FFMA.FTZ R59, -R59, R59, 1 ;  /* 0x3f8000003b3b7423 */ /* 0x000fe4000001013b */
[----:B------:R-:W-:Y:S02]  /*3640*/  FFMA.FTZ R58, -R58, R58, 1 ;  /* 0x3f8000003a3a7423 */ /* 0x000fe4000001013a */
[----:B-1----:R-:W-:Y:S02]  /*3650*/  FMUL.FTZ R6, R221, 1.4426950216293334961 ;  /* 0x3fb8aa3bdd067820 */ /* 0x002fe40000410000 */
[----:B------:R-:W-:Y:S02]  /*3660*/  FMUL.FTZ R59, R59, c[0x0][0x2ec] ;  /* 0x0000bb003b3b7a20 */ /* 0x000fe40000410000 */
[----:B------:R-:W-:Y:S01]  /*3670*/  FMUL.FTZ R58, R58, c[0x0][0x2ec] ;  /* 0x0000bb003a3a7a20 */ /* 0x000fe20000410000 */
[----:B------:R2:W-:Y:S10]  /*3680*/  MUFU.EX2 R113, R5 ;  /* 0x0000000500717308 */ /* 0x0005f40000000800 */
[----:B------:R-:W1:Y:S01]  /*3690*/  MUFU.TANH R103, R10 ;  /* 0x0000000a00677308 */ /* 0x000e620000002400 */
[----:B---3--:R-:W-:Y:S01]  /*36a0*/  FFMA.FTZ R7, R0, c[0x0][0x23c], -R2 ;  /* 0x00008f0000077a23 */ /* 0x008fe20000010802 */
[----:B------:R-:W-:Y:S08]  /*36b0*/  FSEL R0, R6, RZ, P1 ;  /* 0x000000ff06007208 */ /* 0x000ff00000800000 */
[----:B------:R3:W-:Y:S01]  /*36c0*/  MUFU.EX2 R111, R7 ;  /* 0x00000007006f7308 */ /* 0x0007e20000000800 */
[----:B--2---:R-:W-:Y:S02]  /*36d0*/  MOV R5, R105 ;  /* 0x0000006900057202 */ /* 0x004fe40000000f00 */
[----:B------:R-:W-:Y:S07]  /*36e0*/  @P0 FSEL R5, R105, -INF , !P2 ;  /* 0xff80000069050808 */ /* 0x000fee0005000000 */
[----:B------:R-:W2:Y:S01]  /*36f0*/  MUFU.TANH R102, R11 ;  /* 0x0000000b00667308 */ /* 0x000ea20000002400 */
[--C-:B------:R-:W-:Y:S01]  /*3700*/  FFMA.FTZ R6, R5, c[0x0][0x23c], -R0.reuse ;  /* 0x00008f0005067a23 */ /* 0x100fe20000010800 */
[----:B----4-:R-:W-:Y:S02]  /*3710*/  MOV R5, R104 ;  /* 0x0000006800057202 */ /* 0x010fe40000000f00 */
[----:B------:R-:W-:Y:S06]  /*3720*/  @P0 FSEL R5, R104, -INF , !P3 ;  /* 0xff80000068050808 */ /* 0x000fec0005800000 */
[----:B------:R4:W-:Y:S01]  /*3730*/  MUFU.EX2 R217, R6 ;  /* 0x0000000600d97308 */ /* 0x0009e20000000800 */
[C---:B---3--:R-:W-:Y:S04]  /*3740*/  @P0 IADD3 R7, R4.reuse, 0x8, RZ ;  /* 0x0000000804070810 */ /* 0x048fe80007ffe0ff */
[-C--:B------:R-:W-:Y:S02]  /*3750*/  @P0 ISETP.GE.AND P1, PT, R7, R208.reuse, PT ;  /* 0x000000d00700020c */ /* 0x080fe40003f26270 */
[C---:B------:R-:W-:Y:S03]  /*3760*/  @P0 IADD3 R7, R4.reuse, 0x9, RZ ;  /* 0x0000000904070810 */ /* 0x040fe60007ffe0ff */
[----:B------:R-:W3:Y:S01]  /*3770*/  MUFU.TANH R63, R12 ;  /* 0x0000000c003f7308 */ /* 0x000ee20000002400 */
        /* <DEDUP_REMOVED lines=24> */
[----:B--2---:R-:W-:Y:S02]  /*3900*/  MOV R5, R102 ;  /* 0x0000006600057202 */ /* 0x004fe40000000f00 */
[----:B------:R-:W-:Y:S02]  /*3910*/  @P0 FSEL R5, R102, -INF , !P2 ;  /* 0xff80000066050808 */ /* 0x000fe40005000000 */
[----:B------:R-:W-:Y:S04]  /*3920*/  @P0 ISETP.GE.AND P2, PT, R7, R208, PT ;  /* 0x000000d00700020c */ /* 0x000fe80003f46270 */
[----:B------:R1:W-:Y:S01]  /*3930*/  MUFU.EX2 R182, R6 ;  /* 0x0000000600b67308 */ /* 0x0003e20000000800 */
[C---:B------:R-:W-:Y:S02]  /*3940*/  @P0 IADD3 R7, R4.reuse, 0x18, RZ ;  /* 0x0000001804070810 */ /* 0x040fe40007ffe0ff */
[----:B------:R-:W-:Y:S01]  /*3950*/  @P0 IADD3 R4, R4, 0x19, RZ ;  /* 0x0000001904040810 */ /* 0x000fe20007ffe0ff */
[----:B-1----:R-:W-:Y:S01]  /*3960*/  FFMA.FTZ R6, R5, c[0x0][0x23c], -R0 ;  /* 0x00008f0005067a23 */ /* 0x002fe20000010800 */
[----:B---3--:R-:W-:Y:S02]  /*3970*/  MOV R5, R63 ;  /* 0x0000003f00057202 */ /* 0x008fe40000000f00 */
        /* <DEDUP_REMOVED lines=106> */
[C---:B------:R-:W-:Y:S02]  /*4020*/  FADD.FTZ R4, -R2.reuse, R13 ;  /* 0x0000000d02047221 */ /* 0x040fe40000010100 */
[C---:B------:R-:W-:Y:S02]  /*4030*/  FADD.FTZ R9, -R2.reuse, R9 ;  /* 0x0000000902097221 */ /* 0x040fe40000010100 */
[----:B------:R-:W-:Y:S02]  /*4040*/  FMUL.FTZ R8, R109, R8 ;  /* 0x000000086d087220 */ /* 0x000fe40000410000 */
[----:B------:R-:W-:Y:S02]  /*4050*/  FMUL.FTZ R58, R5, R58 ;  /* 0x0000003a053a7220 */ /* 0x000fe40000410000 */
[C---:B------:R-:W-:Y:S02]  /*4060*/  FADD.FTZ R5, -R2.reuse, R16 ;  /* 0x0000001002057221 */ /* 0x040fe40000010100 */
[----:B------:R-:W-:Y:S02]  /*4070*/  FADD.FTZ R17, -R2, R17 ;  /* 0x0000001102117221 */ /* 0x000fe40000010100 */
[----:B------:R-:W-:Y:S02]  /*4080*/  FMUL.FTZ R53, R53, c[0x0][0x2ec] ;  /* 0x0000bb0035357a20 */ /* 0x000fe40000410000 */
[----:B------:R-:W-:Y:S02]  /*4090*/  FMUL.FTZ R2, R112, R12 ;  /* 0x0000000c70027220 */ /* 0x000fe40000410000 */
[----:B------:R-:W-:Y:S02]  /*40a0*/  FMUL.FTZ R4, R110, R4 ;  /* 0x000000046e047220 */ /* 0x000fe40000410000 */
[----:B------:R-:W-:Y:S02]  /*40b0*/  FMUL.FTZ R53, R8, R53 ;  /* 0x0000003508357220 */ /* 0x000fe40000410000 */
[----:B------:R-:W-:Y:S02]  /*40c0*/  FMUL.FTZ R8, R106, R17 ;  /* 0x000000116a087220 */ /* 0x000fe40000410000 */
        /* <DEDUP_REMOVED lines=9> */
[----:B------:R-:W-:Y:S02]  /*4160*/  FMUL.FTZ R2, R217, R2 ;  /* 0x00000002d9027220 */ /* 0x000fe40000410000 */
[----:B------:R-:W-:Y:S02]  /*4170*/  FMUL.FTZ R4, R183, R4 ;  /* 0x00000004b7047220 */ /* 0x000fe40000410000 */
[----:B------:R-:W-:Y:S02]  /*4180*/  FMUL.FTZ R17, R17, c[0x0][0x2ec] ;  /* 0x0000bb0011117a20 */ /* 0x000fe40000410000 */
[----:B------:R-:W-:Y:S02]  /*4190*/  FMUL.FTZ R16, R16, c[0x0][0x2ec] ;  /* 0x0000bb0010107a20 */ /* 0x000fe40000410000 */
[----:B------:R-:W-:Y:S02]  /*41a0*/  FFMA.FTZ R52, -R64, R64, 1 ;  /* 0x3f80000040347423 */ /* 0x000fe40000010140 */
[----:B------:R-:W-:Y:S02]  /*41b0*/  FFMA.FTZ R54, -R60, R60, 1 ;  /* 0x3f8000003c367423 */ /* 0x000fe4000001013c */
        /* <DEDUP_REMOVED lines=51> */
[----:B------:R-:W-:Y:S01]  /*44f0*/  LEA.HI.X.SX32 R5, R5, R215, 0x1, P1 ;  /* 0x000000d705057211 */ /* 0x000fe200008f0eff */
[--C-:B------:R-:W-:Y:S01]  /*4500*/  IMAD.IADD R204, R204, 0x1, R0.reuse ;  /* 0x00000001cccc7824 */ /* 0x100fe200078e0200 */
[----:B------:R-:W-:Y:S01]  /*4510*/  @!P3 LEA R8, P1, R9, R4, 0x6 ;  /* 0x000000040908b211 */ /* 0x000fe200078230ff */
[----:B------:R-:W-:Y:S01]  /*4520*/  IMAD.IADD R209, R209, 0x1, R0 ;  /* 0x00000001d1d17824 */ /* 0x000fe200078e0200 */
[C---:B------:R-:W-:Y:S01]  /*4530*/  LEA.HI.X R7, R9.reuse, R7, R18, 0x5, P4 ;  /* 0x0000000709077211 */ /* 0x040fe200020f2c12 */
[----:B------:R-:W-:Y:S01]  /*4540*/  IMAD.IADD R186, R186, 0x1, R0 ;  /* 0x00000001baba7824 */ /* 0x000fe200078e0200 */
[----:B------:R1:W-:Y:S01]  /*4550*/  @P3 STS [R204], RZ ;  /* 0x000000ffcc003388 */ /* 0x0003e20000000800 */
[----:B------:R-:W-:Y:S02]  /*4560*/  @!P3 LEA.HI.X R9, R9, R5, R18, 0x6, P1 ;  /* 0x000000050909b211 */ /* 0x000fe400008f3412 */
[C---:B------:R-:W-:Y:S01]  /*4570*/  @!P2 LEA R6, P4, R2.reuse, R214, 0x1 ;  /* 0x000000d60206a211 */ /* 0x040fe200078808ff */
[----:B------:R1:W-:Y:S01]  /*4580*/  @P3 STS [R204+0x4], RZ ;  /* 0x000004ffcc003388 */ /* 0x0003e20000000800 */
[----:B------:R-:W-:Y:S02]  /*4590*/  IMAD.MOV.U32 R214, RZ, RZ, R4 ;  /* 0x000000ffffd67224 */ /* 0x000fe400078e0004 */
[----:B------:R-:W-:Y:S01]  /*45a0*/  @!P2 LEA.HI.X R7, R2, R215, R7, 0x1, P4 ;  /* 0x000000d70207a211 */ /* 0x000fe200020f0c07 */
[----:B------:R1:W-:Y:S01]  /*45b0*/  @P3 STS [R204+0x8], RZ ;  /* 0x000008ffcc003388 */ /* 0x0003e20000000800 */
[----:B------:R-:W-:Y:S03]  /*45c0*/  IMAD.MOV.U32 R215, RZ, RZ, R5 ;  /* 0x000000ffffd77224 */ /* 0x000fe600078e0005 */
        /* <DEDUP_REMOVED lines=30> */
.L_x_802:
        /* <DEDUP_REMOVED lines=106> */
.L_x_803:
        /* <DEDUP_REMOVED lines=11> */
[----:B------:R-:W-:Y:S02]  /*4f00*/  LEA R206, P1, R2, R206, 0x2 ;  /* 0x000000ce02ce7211 */ /* 0x000fe400078210ff */
        /* <DEDUP_REMOVED lines=58> */
[-C--:B------:R-:W-:Y:S02]  /*52b0*/  LEA R104, P2, R211, R100.reuse, 0x2 ;  /* 0x00000064d3687211 */ /* 0x080fe400078410ff */
[-C--:B------:R-:W-:Y:S01]  /*52c0*/  LEA R112, P1, R245, R100.reuse, 0x2 ;  /* 0x00000064f5707211 */ /* 0x080fe200078210ff */
        /* <DEDUP_REMOVED lines=10> */
[CC--:B------:R-:W-:Y:S02]  /*5370*/  LEA R102, P3, R217.reuse, R100.reuse, 0x2 ;  /* 0x00000064d9667211 */ /* 0x0c0fe400078610ff */
        /* <DEDUP_REMOVED lines=256> */
.L_x_805:
        /* <DEDUP_REMOVED lines=15> */
.L_x_806:
        /* <DEDUP_REMOVED lines=41> */
.L_x_808:
[----:B------:R-:W-:Y:S05]  /*6700*/  BSYNC B0 ;  /* 0x0000000000007941 */ /* 0x000fea0003800000 */
.L_x_807:
        /* <DEDUP_REMOVED lines=18> */
.L_x_810:
[----:B------:R-:W-:Y:S05]  /*6830*/  BSYNC B0 ;  /* 0x0000000000007941 */ /* 0x000fea0003800000 */
.L_x_809:
        /* <DEDUP_REMOVED lines=23> */
.L_x_812:
[----:B------:R-:W-:Y:S05]  /*69b0*/  BSYNC B0 ;  /* 0x0000000000007941 */ /* 0x000fea0003800000 */
.L_x_811:
        /* <DEDUP_REMOVED lines=16> */
.L_x_783:
        /* <DEDUP_REMOVED lines=19> */
.L_x_814:
        /* <DEDUP_REMOVED lines=15> */
.L_x_815:
        /* <DEDUP_REMOVED lines=30> */
.L_x_817:
[----:B------:R-:W-:Y:S05]  /*6ec0*/  BSYNC B0 ;  /* 0x0000000000007941 */ /* 0x000fea0003800000 */
.L_x_816:
        /* <DEDUP_REMOVED lines=18> */
.L_x_819:
[----:B------:R-:W-:Y:S05]  /*6ff0*/  BSYNC B0 ;  /* 0x0000000000007941 */ /* 0x000fea0003800000 */
.L_x_818:
        /* <DEDUP_REMOVED lines=23> */
.L_x_821:
[----:B------:R-:W-:Y:S05]  /*7170*/  BSYNC B0 ;  /* 0x0000000000007941 */ /* 0x000fea0003800000 */
.L_x_820:
        /* <DEDUP_REMOVED lines=14> */
.L_x_813:
[----:B------:R-:W-:Y:S05]  /*7260*/  BSYNC B1 ;  /* 0x0000000000017941 */ /* 0x000fea0003800000 */
.L_x_778:
[----:B------:R-:W-:-:S04]  /*7270*/  IADD3 R244, R244, c[0x0][0xc], RZ ;  /* 0x00000300f4f47a10 */ /* 0x000fc80007ffe0ff */
[----:B------:R-:W-:-:S13]  /*7280*/  ISETP.GE.AND P0, PT, R244, UR4, PT ;  /* 0x00000004f4007c0c */ /* 0x000fda000bf06270 */
[----:B------:R-:W-:Y:S01]  /*7290*/  @P0 CALL.REL.NOINC `(.L_x_822) ;  /* 0x0000001000000944 */ /* 0x000fe20003c00000 */
[----:B------:R-:W-:Y:S05]  /*72a0*/  BRA `(.L_x_823) ;  /* 0xffff963000007947 */ /* 0x000fea000383ffff */
.L_x_822:
[----:B------:R-:W-:Y:S05]  /*72b0*/  EXIT ;  /* 0x000000000000794d */ /* 0x000fea0003800000 */
.L_x_824:
        /* <DEDUP_REMOVED lines=12> */
.L_x_2064:


//--------------------- .text._ZN5flash44flash_bwd_dq_dk_dv_loop_seqk_parallel_kernelI23Flash_bwd_kernel_traitsILi128ELi64ELi64ELi8ELi4ELi2ELi2ELb1ELb0EN7cutlass10bfloat16_tE19Flash_kernel_traitsILi128ELi64ELi64ELi8ES3_EELb1ELb0ELb1ELb0ELb0ELb0ELb0EEEvNS_16Flash_bwd_paramsE --------------------------
	.section	.text._ZN5flash44flash_bwd_dq_dk_dv_loop_seqk_parallel_kernelI23Flash_bwd_kernel_traitsILi128ELi64ELi64ELi8ELi4ELi2ELi2ELb1ELb0EN7cutlass10bfloat16_tE19Flash_kernel_traitsILi128ELi64ELi64ELi8ES3_EELb1ELb0ELb1ELb0ELb0ELb0ELb0EEEvNS_16Flash_bwd_paramsE,"ax",@progbits
	.sectioninfo	@"SHI_REGISTERS=255"
	.align	128
        .global         _ZN5flash44flash_bwd_dq_dk_dv_loop_seqk_parallel_kernelI23Flash_bwd_kernel_traitsILi128ELi64ELi64ELi8ELi4ELi2ELi2ELb1ELb0EN7cutlass10bfloat16_tE19Flash_kernel_traitsILi128ELi64ELi64ELi8ES3_EELb1ELb0ELb1ELb0ELb0ELb0ELb0EEEvNS_16Flash_bwd_paramsE
        .type           _ZN5flash44flash_bwd_dq_dk_dv_loop_seqk_parallel_kernelI23Flash_bwd_kernel_traitsILi128ELi64ELi64ELi8ELi4ELi2ELi2ELb1ELb0EN7cutlass10bfloat16_tE19Flash_kernel_traitsILi128ELi64ELi64ELi8ES3_EELb1ELb0ELb1ELb0ELb0ELb0ELb0EEEvNS_16Flash_bwd_paramsE,@function
        .size           _ZN5flash44flash_bwd_dq_dk_dv_loop_seqk_parallel_kernelI23Flash_bwd_kernel_traitsILi128ELi64ELi64ELi8ELi4ELi2ELi2ELb1ELb0EN7cutlass10bfloat16_tE19Flash_kernel_traitsILi128ELi64ELi64ELi8ES3_EELb1ELb0ELb1ELb0ELb0ELb0ELb0EEEvNS_16Flash_bwd_paramsE,(.L_x_2065 - _ZN5flash44flash_bwd_dq_dk_dv_loop_seqk_parallel_kernelI23Flash_bwd_kernel_traitsILi128ELi64ELi64ELi8ELi4ELi2ELi2ELb1ELb0EN7cutlass10bfloat16_tE19Flash_kernel_traitsILi128ELi64ELi64ELi8ES3_EELb1ELb0ELb1ELb0ELb0ELb0ELb0EEEvNS_16Flash_bwd_paramsE)
        .other          _ZN5flash44flash_bwd_dq_dk_dv_loop_seqk_parallel_kernelI23Flash_bwd_kernel_traitsILi128ELi64ELi64ELi8ELi4ELi2ELi2ELb1ELb0EN7cutlass10bfloat16_tE19Flash_kernel_traitsILi128ELi64ELi64ELi8ES3_EELb1ELb0ELb1ELb0ELb0ELb0ELb0EEEvNS_16Flash_bwd_paramsE,@"STO_CUDA_ENTRY STV_DEFAULT"
_ZN5flash44flash_bwd_dq_dk_dv_loop_seqk_parallel_kernelI23Flash_bwd_kernel_traitsILi128ELi64ELi64ELi8ELi4ELi2ELi2ELb1ELb0EN7cutlass10bfloat16_tE19Flash_kernel_traitsILi128ELi64ELi64ELi8ES3_EELb1ELb0ELb1ELb0ELb0ELb0ELb0EEEvNS_16Flash_bwd_paramsE:
.text._ZN5flash44flash_bwd_dq_dk_dv_loop_seqk_parallel_kernelI23Flash_bwd_kernel_traitsILi128ELi64ELi64ELi8ELi4ELi2ELi2ELb1ELb0EN7cutlass10bfloat16_tE19Flash_kernel_traitsILi128ELi64ELi64ELi8ES3_EELb1ELb0ELb1ELb0ELb0ELb0ELb0EEEvNS_16Flash_bwd_paramsE:
        /* <DEDUP_REMOVED lines=13> */
[----:B------:R-:W2:Y:S01]  /*00d0*/  S2R R214, SR_CTAID.Y ;  /* 0x0000000000d67919 */ /* 0x000ea20000002600 */
[----:B------:R-:W-:-:S03]  /*00e0*/  ULDC.U8 UR6, c[0x0][0x2d8] ;  /* 0x0000b60000067ab9 */ /* 0x000fc60000000000 */
[----:B------:R-:W3:Y:S01]  /*00f0*/  S2R R231, SR_CTAID.Z ;  /* 0x0000000000e77919 */ /* 0x000ee20000002700 */
[----:B-1----:R-:W-:-:S04]  /*0100*/  SHF.R.S32.HI R3, RZ, 0x1f, R4 ;  /* 0x0000001fff037819 */ /* 0x002fc80000011404 */
[CC--:B------:R-:W-:Y:S02]  /*0110*/  LEA.HI R7, R3.reuse, R4.reuse, RZ, 0x5 ;  /* 0x0000000403077211 */ /* 0x0c0fe400078f28ff */
[CC--:B------:R-:W-:Y:S02]  /*0120*/  LEA.HI R218, R3.reuse, R4.reuse, RZ, 0x2 ;  /* 0x0000000403da7211 */ /* 0x0c0fe400078f10ff */
[CC--:B------:R-:W-:Y:S02]  /*0130*/  LEA.HI R14, R3.reuse, R4.reuse, RZ, 0x3 ;  /* 0x00000004030e7211 */ /* 0x0c0fe400078f18ff */
[CC--:B------:R-:W-:Y:S02]  /*0140*/  LEA.HI R8, R3.reuse, R4.reuse, RZ, 0x4 ;  /* 0x0000000403087211 */ /* 0x0c0fe400078f20ff */
[CC--:B------:R-:W-:Y:S02]  /*0150*/  LEA.HI R208, R3.reuse, R4.reuse, RZ, 0x7 ;  /* 0x0000000403d07211 */ /* 0x0c0fe400078f38ff */
[----:B------:R-:W-:-:S02]  /*0160*/  LEA.HI R11, R3, R4, RZ, 0x6 ;  /* 0x00000004030b7211 */ /* 0x000fc400078f30ff */
[--C-:B------:R-:W-:Y:S02]  /*0170*/  SHF.R.S32.HI R0, RZ, 0x5, R7.reuse ;  /* 0x00000005ff007819 */ /* 0x100fe40000011407 */
[----:B------:R-:W-:Y:S02]  /*0180*/  SHF.R.S32.HI R209, RZ, 0x1f, R7 ;  /* 0x0000001fffd17819 */ /* 0x000fe40000011407 */
[----:B------:R-:W-:Y:S02]  /*0190*/  LOP3.LUT R3, R218, 0x7ffffffc, RZ, 0xc0, !PT ;  /* 0x7ffffffcda037812 */ /* 0x000fe400078ec0ff */
[--C-:B------:R-:W-:Y:S02]  /*01a0*/  SHF.R.S32.HI R15, RZ, 0x2, R218.reuse ;  /* 0x00000002ff0f7819 */ /* 0x100fe400000114da */
[----:B------:R-:W-:Y:S02]  /*01b0*/  SHF.R.S32.HI R218, RZ, 0x1f, R218 ;  /* 0x0000001fffda7819 */ /* 0x000fe400000114da */
[----:B------:R-:W-:-:S02]  /*01c0*/  LOP3.LUT R9, R7, 0xffffffe0, RZ, 0xc0, !PT ;  /* 0xffffffe007097812 */ /* 0x000fc400078ec0ff */
[----:B------:R-:W-:Y:S02]  /*01d0*/  LOP3.LUT R5, R14, 0xfffffff8, RZ, 0xc0, !PT ;  /* 0xfffffff80e057812 */ /* 0x000fe400078ec0ff */
[----:B------:R-:W-:Y:S01]  /*01e0*/  LOP3.LUT R13, R8, 0xfffffff0, RZ, 0xc0, !PT ;  /* 0xfffffff0080d7812 */ /* 0x000fe200078ec0ff */
[C---:B------:R-:W-:Y:S01]  /*01f0*/  IMAD.IADD R9, R4.reuse, 0x1, -R9 ;  /* 0x0000000104097824 */ /* 0x040fe200078e0a09 */
[-C--:B------:R-:W-:Y:S01]  /*0200*/  LEA.HI R209, R209, R0.reuse, RZ, 0x2 ;  /* 0x00000000d1d17211 */ /* 0x080fe200078f10ff */
[C---:B------:R-:W-:Y:S01]  /*0210*/  IMAD.IADD R5, R4.reuse, 0x1, -R5 ;  /* 0x0000000104057824 */ /* 0x040fe200078e0a05 */
[----:B------:R-:W-:Y:S01]  /*0220*/  LEA.HI R7, R7, R0, RZ, 0x1 ;  /* 0x0000000007077211 */ /* 0x000fe200078f08ff */
[C---:B------:R-:W-:Y:S01]  /*0230*/  IMAD.IADD R13, R4.reuse, 0x1, -R13 ;  /* 0x00000001040d7824 */ /* 0x040fe200078e0a0d */
[----:B------:R-:W-:Y:S01]  /*0240*/  SHF.R.S32.HI R211, RZ, 0x3, R14 ;  /* 0x00000003ffd37819 */ /* 0x000fe2000001140e */
[----:B------:R-:W-:Y:S01]  /*0250*/  IMAD.IADD R4, R4, 0x1, -R3 ;  /* 0x0000000104047824 */ /* 0x000fe200078e0a03 */
[----:B------:R-:W-:Y:S01]  /*0260*/  LEA.HI R218, R218, R15, RZ, 0x3 ;  /* 0x0000000fdada7211 */ /* 0x000fe200078f18ff */
[----:B------:R-:W-:Y:S01]  /*0270*/  IMAD.SHL.U32 R212, R5, 0x8, RZ ;  /* 0x0000000805d47824 */ /* 0x000fe200078e00ff */
[----:B------:R-:W-:Y:S01]  /*0280*/  LOP3.LUT R209, R209, 0xfffffffc, RZ, 0xc0, !PT ;  /* 0xfffffffcd1d17812 */ /* 0x000fe200078ec0ff */
[----:B------:R-:W-:Y:S01]  /*0290*/  IMAD.SHL.U32 R3, R211, 0x40, RZ ;  /* 0x00000040d3037824 */ /* 0x000fe200078e00ff */
[----:B------:R-:W-:Y:S01]  /*02a0*/  LOP3.LUT R7, R7, 0xfffffffe, RZ, 0xc0, !PT ;  /* 0xfffffffe07077812 */ /* 0x000fe200078ec0ff */
[----:B------:R-:W-:Y:S01]  /*02b0*/  IMAD.SHL.U32 R4, R4, 0x2, RZ ;  /* 0x0000000204047824 */ /* 0x000fe200078e00ff */
[----:B------:R-:W-:Y:S01]  /*02c0*/  SHF.R.S32.HI R17, RZ, 0x4, R8 ;  /* 0x00000004ff117819 */ /* 0x000fe20000011408 */
[----:B------:R-:W-:Y:S01]  /*02d0*/  IMAD.IADD R209, R0, 0x1, -R209 ;  /* 0x0000000100d17824 */ /* 0x000fe200078e0ad1 */
[----:B------:R-:W-:Y:S01]  /*02e0*/  LOP3.LUT R218, R218, 0xfffffff8, RZ, 0xc0, !PT ;  /* 0xfffffff8dada7812 */ /* 0x000fe200078ec0ff */
[----:B------:R-:W-:Y:S01]  /*02f0*/  IMAD.IADD R7, R0, 0x1, -R7 ;  /* 0x0000000100077824 */ /* 0x000fe200078e0a07 */
[----:B------:R-:W-:Y:S01]  /*0300*/  SHF.R.S32.HI R2, RZ, 0x1f, R9 ;  /* 0x0000001fff027819 */ /* 0x000fe20000011409 */
[----:B------:R-:W-:Y:S01]  /*0310*/  IMAD R216, R209, 0x400, R4 ;  /* 0x00000400d1d87824 */ /* 0x000fe200078e0204 */
[----:B------:R-:W-:Y:S01]  /*0320*/  LEA.HI R8, R8, R17, RZ, 0x1 ;  /* 0x0000001108087211 */ /* 0x000fe200078f08ff */
[----:B------:R-:W-:Y:S01]  /*0330*/  IMAD.IADD R218, R15, 0x1, -R218 ;  /* 0x000000010fda7824 */ /* 0x000fe200078e0ada */
[----:B------:R-:W-:-:S02]  /*0340*/  LOP3.LUT P4, RZ, R5, 0x2, RZ, 0xc0, !PT ;  /* 0x0000000205ff7812 */ /* 0x000fc4000788c0ff */
[C---:B------:R-:W-:Y:S01]  /*0350*/  LOP3.LUT P3, RZ, R5.reuse, 0x4, RZ, 0xc0, !PT ;  /* 0x0000000405ff7812 */ /* 0x040fe2000786c0ff */
[----:B------:R-:W-:Y:S01]  /*0360*/  IMAD.SHL.U32 R5, R5, 0x40, RZ ;  /* 0x0000004005057824 */ /* 0x000fe200078e00ff */
[----:B------:R-:W-:Y:S02]  /*0370*/  SHF.R.S32.HI R0, RZ, 0x1f, R13 ;  /* 0x0000001fff007819 */ /* 0x000fe4000001140d */
[----:B------:R-:W-:Y:S02]  /*0380*/  LOP3.LUT R3, R3, 0x1c0, RZ, 0xc0, !PT ;  /* 0x000001c003037812 */ /* 0x000fe400078ec0ff */
[----:B------:R-:W-:Y:S02]  /*0390*/  LEA.HI R2, R2, R9, RZ, 0x2 ;  /* 0x0000000902027211 */ /* 0x000fe400078f10ff */
[----:B------:R-:W-:Y:S02]  /*03a0*/  LOP3.LUT R8, R8, 0xfffffffe, RZ, 0xc0, !PT ;  /* 0xfffffffe08087812 */ /* 0x000fe400078ec0ff */
[----:B------:R-:W-:Y:S01]  /*03b0*/  LEA.HI R9, R0, R13, RZ, 0x3 ;  /* 0x0000000d00097211 */ /* 0x000fe200078f18ff */
[----:B------:R-:W-:Y:S01]  /*03c0*/  IMAD.SHL.U32 R0, R7, 0x10, RZ ;  /* 0x0000001007007824 */ /* 0x000fe200078e00ff */
[----:B------:R-:W-:Y:S01]  /*03d0*/  SHF.R.U32.HI R210, RZ, 0x3, R3 ;  /* 0x00000003ffd27819 */ /* 0x000fe20000011603 */
[----:B------:R-:W-:Y:S01]  /*03e0*/  IMAD.IADD R8, R17, 0x1, -R8 ;  /* 0x0000000111087824 */ /* 0x000fe200078e0a08 */
[----:B------:R-:W-:-:S02]  /*03f0*/  LOP3.LUT R5, R5, 0x1c0, RZ, 0xc0, !PT ;  /* 0x000001c005057812 */ /* 0x000fc400078ec0ff */
[----:B------:R-:W-:Y:S02]  /*0400*/  LOP3.LUT R12, R218, 0x1, RZ, 0xc0, !PT ;  /* 0x00000001da0c7812 */ /* 0x000fe400078ec0ff */
[----:B------:R-:W-:Y:S02]  /*0410*/  LOP3.LUT R3, R3, 0x38, R212, 0xf8, !PT ;  /* 0x0000003803037812 */ /* 0x000fe400078ef8d4 */
[----:B------:R-:W-:Y:S02]  /*0420*/  LOP3.LUT R201, R5, 0x10, R0, 0xf8, !PT ;  /* 0x0000001005c97812 */ /* 0x000fe400078ef800 */
[----:B------:R-:W-:Y:S02]  /*0430*/  ISETP.NE.U32.AND P0, PT, R12, 0x1, PT ;  /* 0x000000010c00780c */ /* 0x000fe40003f05070 */
[----:B------:R-:W-:Y:S02]  /*0440*/  LOP3.LUT R210, R3, R210, RZ, 0x3c, !PT ;  /* 0x000000d203d27212 */ /* 0x000fe400078e3cff */
[----:B------:R-:W-:-:S02]  /*0450*/  LOP3.LUT R3, R5, 0x8, R14, 0xf8, !PT ;  /* 0x0000000805037812 */ /* 0x000fc400078ef80e */
[----:B------:R-:W-:Y:S01]  /*0460*/  SHF.R.U32.HI R0, RZ, 0x3, R5 ;  /* 0x00000003ff007819 */ /* 0x000fe20000011605 */
[----:B------:R-:W-:Y:S01]  /*0470*/  IMAD.SHL.U32 R5, R8, 0x200, RZ ;  /* 0x0000020008057824 */ /* 0x000fe200078e00ff */
[----:B------:R-:W-:Y:S02]  /*0480*/  SHF.R.S32.HI R208, RZ, 0x7, R208 ;  /* 0x00000007ffd07819 */ /* 0x000fe400000114d0 */
[----:B------:R-:W-:Y:S02]  /*0490*/  LOP3.LUT R6, R9, 0xfffffff8, RZ, 0xc0, !PT ;  /* 0xfffffff809067812 */ /* 0x000fe400078ec0ff */
[----:B------:R-:W-:Y:S01]  /*04a0*/  SHF.R.S32.HI R11, RZ, 0x6, R11 ;  /* 0x00000006ff0b7819 */ /* 0x000fe2000001140b */
[----:B------:R-:W-:Y:S01]  /*04b0*/  IMAD R10, R208, 0x800, R5 ;  /* 0x00000800d00a7824 */ /* 0x000fe200078e0205 */
[----:B------:R-:W-:Y:S01]  /*04c0*/  LOP3.LUT R201, R201, 0x8, R14, 0xf8, !PT ;  /* 0x00000008c9c97812 */ /* 0x000fe200078ef80e */
[----:B------:R-:W-:Y:S01]  /*04d0*/  IMAD.IADD R6, R13, 0x1, -R6 ;  /* 0x000000010d067824 */ /* 0x000fe200078e0a06 */
[C---:B------:R-:W-:Y:S01]  /*04e0*/  R2P PR, R218.reuse, 0x6 ;  /* 0x00000006da007804 */ /* 0x040fe20000000000 */
[----:B------:R-:W-:Y:S01]  /*04f0*/  IMAD.SHL.U32 R218, R218, 0x40, RZ ;  /* 0x00000040dada7824 */ /* 0x000fe200078e00ff */
[----:B------:R-:W-:Y:S01]  /*0500*/  LOP3.LUT R201, R5, R201, R0, 0xf6, !PT ;  /* 0x000000c905c97212 */ /* 0x000fe200078ef600 */
[----:B------:R-:W-:Y:S01]  /*0510*/  IMAD R210, R11, 0x200, R210 ;  /* 0x000002000bd27824 */ /* 0x000fe200078e02d2 */
[----:B------:R-:W-:Y:S01]  /*0520*/  LOP3.LUT R3, R3, R0, RZ, 0x3c, !PT ;  /* 0x0000000003037212 */ /* 0x000fe200078e3cff */
[----:B------:R-:W-:Y:S01]  /*0530*/  IMAD.SHL.U32 R11, R11, 0x8, RZ ;  /* 0x000000080b0b7824 */ /* 0x000fe200078e00ff */
[----:B------:R-:W-:Y:S01]  /*0540*/  LOP3.LUT R218, R218, 0x1c0, RZ, 0xc0, !PT ;  /* 0x000001c0dada7812 */ /* 0x000fe200078ec0ff */
[----:B------:R-:W-:Y:S01]  /*0550*/  IMAD.SHL.U32 R5, R208, 0x20, RZ ;  /* 0x00000020d0057824 */ /* 0x000fe200078e00ff */
[----:B------:R-:W-:Y:S01]  /*0560*/  SEL R192, R192, 0xffffffe0, !P4 ;  /* 0xffffffe0c0c07807 */ /* 0x000fe20006000000 */
[----:B------:R-:W-:Y:S01]  /*0570*/  IMAD.SHL.U32 R6, R6, 0x40, RZ ;  /* 0x0000004006067824 */ /* 0x000fe200078e00ff */
[----:B------:R-:W-:Y:S01]  /*0580*/  LOP3.LUT R11, R11, 0x18, RZ, 0xc0, !PT ;  /* 0x000000180b0b7812 */ /* 0x000fe200078ec0ff */
[----:B------:R-:W-:Y:S01]  /*0590*/  IMAD.IADD R3, R10, 0x1, R3 ;  /* 0x000000010a037824 */ /* 0x000fe200078e0203 */
[----:B------:R-:W-:Y:S01]  /*05a0*/  SHF.R.U32.HI R0, RZ, 0x3, R218 ;  /* 0x00000003ff007819 */ /* 0x000fe200000116da */
[----:B------:R-:W-:Y:S01]  /*05b0*/  IMAD.SHL.U32 R10, R8, 0x20, RZ ;  /* 0x00000020080a7824 */ /* 0x000fe200078e00ff */
[----:B------:R-:W-:Y:S01]  /*05c0*/  LOP3.LUT R5, R218, 0x20, R5, 0xf8, !PT ;  /* 0x00000020da057812 */ /* 0x000fe200078ef805 */
[C---:B------:R-:W-:Y:S01]  /*05d0*/  IMAD R192, R3.reuse, 0x2, R192 ;  /* 0x0000000203c07824 */ /* 0x040fe200078e02c0 */
[----:B------:R-:W-:Y:S01]  /*05e0*/  LOP3.LUT R6, R6, 0x1c0, RZ, 0xc0, !PT ;  /* 0x000001c006067812 */ /* 0x000fe200078ec0ff */
[----:B------:R-:W-:Y:S01]  /*05f0*/  IMAD.SHL.U32 R202, R3, 0x2, RZ ;  /* 0x0000000203ca7824 */ /* 0x000fe200078e00ff */
[----:B------:R-:W-:-:S02]  /*0600*/  LOP3.LUT R218, R0, R218, R11, 0x1e, !PT ;  /* 0x000000da00da7212 */ /* 0x000fc400078e1e0b */
[----:B------:R-:W-:Y:S01]  /*0610*/  LOP3.LUT R5, R5, R0, RZ, 0x3c, !PT ;  /* 0x0000000005057212 */ /* 0x000fe200078e3cff */
[----:B------:R-:W-:Y:S01]  /*0620*/  IMAD.SHL.U32 R0, R9, 0x40, RZ ;  /* 0x0000004009007824 */ /* 0x000fe200078e00ff */
[----:B------:R-:W-:Y:S01]  /*0630*/  LOP3.LUT R203, R11, 0x20, R10, 0xf8, !PT ;  /* 0x000000200bcb7812 */ /* 0x000fe200078ef80a */
[----:B------:R-:W-:Y:S01]  /*0640*/  IMAD.SHL.U32 R11, R8, 0x8, RZ ;  /* 0x00000008080b7824 */ /* 0x000fe200078e00ff */
[----:B------:R-:W-:Y:S01]  /*0650*/  SHF.R.U32.HI R200, RZ, 0x3, R6 ;  /* 0x00000003ffc87819 */ /* 0x000fe20000011606 */
[----:B------:R-:W-:Y:S01]  /*0660*/  IMAD.IADD R216, R216, 0x1, R5 ;  /* 0x00000001d8d87824 */ /* 0x000fe200078e0205 */
[----:B------:R-:W-:Y:S01]  /*0670*/  LOP3.LUT R0, R0, 0xfffffe00, RZ, 0xc0, !PT ;  /* 0xfffffe0000007812 */ /* 0x000fe200078ec0ff */
[----:B------:R-:W-:Y:S01]  /*0680*/  IMAD R9, R7, 0x400, R4 ;  /* 0x0000040007097824 */ /* 0x000fe200078e0204 */
[----:B------:R-:W-:Y:S01]  /*0690*/  LOP3.LUT R203, R200, R203, R6, 0x1e, !PT ;  /* 0x000000cbc8cb7212 */ /* 0x000fe200078e1e06 */
[----:B------:R-:W-:Y:S01]  /*06a0*/  IMAD.SHL.U32 R216, R216, 0x2, RZ ;  /* 0x00000002d8d87824 */ /* 0x000fe200078e00ff */
[----:B------:R-:W-:Y:S01]  /*06b0*/  LOP3.LUT R11, R6, 0x8, R11, 0xf8, !PT ;  /* 0x00000008060b7812 */ /* 0x000fe200078ef80b */
[--C-:B------:R-:W-:Y:S01]  /*06c0*/  IMAD R5, R209, 0x400, R0.reuse ;  /* 0x00000400d1057824 */ /* 0x100fe200078e0200 */
[----:B------:R-:W-:Y:S01]  /*06d0*/  LOP3.LUT R203, R203, R0, RZ, 0xfc, !PT ;  /* 0x00000000cbcb7212 */ /* 0x000fe200078efcff */
[----:B------:R-:W-:Y:S01]  /*06e0*/  IMAD R7, R7, 0x400, R0 ;  /* 0x0000040007077824 */ /* 0x000fe200078e0200 */
[----:B------:R-:W-:Y:S01]  /*06f0*/  LOP3.LUT R200, R11, R200, RZ, 0x3c, !PT ;  /* 0x000000c80bc87212 */ /* 0x000fe200078e3cff */
[----:B------:R-:W-:Y:S01]  /*0700*/  IMAD.MOV.U32 R0, RZ, RZ, 0x40 ;  /* 0x00000040ff007424 */ /* 0x000fe200078e00ff */
[----:B------:R-:W-:Y:S01]  /*0710*/  SHF.R.S32.HI R2, RZ, 0x2, R2 ;  /* 0x00000002ff027819 */ /* 0x000fe20000011402 */
[----:B------:R-:W-:Y:S01]  /*0720*/  IMAD.IADD R218, R9, 0x1, R218 ;  /* 0x0000000109da7824 */ /* 0x000fe200078e02da */
[----:B------:R-:W-:Y:S01]  /*0730*/  SEL R225, R225, 0x10, !P0 ;  /* 0x00000010e1e17807 */ /* 0x000fe20004000000 */
[----:B------:R-:W-:Y:S01]  /*0740*/  IMAD.IADD R204, R5, 0x1, R200 ;  /* 0x0000000105cc7824 */ /* 0x000fe200078e02c8 */
[----:B------:R-:W-:Y:S01]  /*0750*/  SEL R0, R0, 0xffffffc0, !P3 ;  /* 0xffffffc000007807 */ /* 0x000fe20005800000 */
[----:B------:R-:W-:Y:S01]  /*0760*/  IMAD.IADD R200, R200, 0x1, R7 ;  /* 0x00000001c8c87824 */ /* 0x000fe200078e0207 */
[----:B------:R-:W-:Y:S01]  /*0770*/  IADD3 R219, R216, 0x20, RZ ;  /* 0x00000020d8db7810 */ /* 0x000fe20007ffe0ff */
[----:B------:R-:W-:Y:S01]  /*0780*/  IMAD R215, R209, 0x10, R2 ;  /* 0x00000010d1d77824 */ /* 0x000fe200078e0202 */
[----:B------:R-:W-:Y:S01]  /*0790*/  LEA R218, R218, 0xc000, 0x1 ;  /* 0x0000c000dada7811 */ /* 0x000fe200078e08ff */
[----:B------:R-:W-:Y:S01]  /*07a0*/  IMAD R3, R3, 0x2, R0 ;  /* 0x0000000203037824 */ /* 0x000fe200078e0200 */
[----:B------:R-:W-:Y:S01]  /*07b0*/  @P1 IADD3 R219, R216, -0x20, RZ ;  /* 0xffffffe0d8db1810 */ /* 0x000fe20007ffe0ff */
[----:B------:R-:W-:Y:S01]  /*07c0*/  IMAD.IADD R2, R0, 0x1, R192 ;  /* 0x0000000100027824 */ /* 0x000fe200078e02c0 */
[----:B------:R-:W-:Y:S01]  /*07d0*/  IADD3 R220, R218, 0x40, RZ ;  /* 0x00000040dadc7810 */ /* 0x000fe20007ffe0ff */
[C---:B------:R-:W-:Y:S01]  /*07e0*/  IMAD R0, R201.reuse, 0x2, R0 ;  /* 0x00000002c9007824 */ /* 0x040fe200078e0200 */
[----:B------:R-:W-:Y:S01]  /*07f0*/  LEA R200, R200, 0x10000, 0x1 ;  /* 0x00010000c8c87811 */ /* 0x000fe200078e08ff */
[----:B------:R-:W-:Y:S01]  /*0800*/  IMAD.IADD R221, R216, 0x1, R225 ;  /* 0x00000001d8dd7824 */ /* 0x000fe200078e02e1 */
[----:B------:R-:W-:Y:S01]  /*0810*/  @P2 IADD3 R220, R218, -0x40, RZ ;  /* 0xffffffc0dadc2810 */ /* 0x000fe20007ffe0ff */
[----:B------:R-:W-:-:S02]  /*0820*/  IMAD.SHL.U32 R201, R201, 0x2, RZ ;  /* 0x00000002c9c97824 */ /* 0x000fc400078e00ff */
[----:B--23--:R-:W-:Y:S02]  /*0830*/  IMAD.IADD R225, R225, 0x1, R219 ;  /* 0x00000001e1e17824 */ /* 0x00cfe400078e02db */
.L_x_873:
[----:B-123--:R-:W1:Y:S01]  /*0840*/  LDC.U8 R4, c[0x0][0x312] ;  /* 0x0000c480ff047b82 */ /* 0x00ee620000000000 */
[----:B------:R-:W-:Y:S01]  /*0850*/  ISETP.NE.U32.AND P3, PT, RZ, c[0x0][0x250], PT ;  /* 0x00009400ff007a0c */ /* 0x000fe20003f65070 */
[----:B------:R-:W-:Y:S01]  /*0860*/  IMAD.SHL.U32 R6, R214, 0x4, RZ ;  /* 0x00000004d6067824 */ /* 0x000fe200078e00ff */
[----:B------:R-:W-:Y:S01]  /*0870*/  ISETP.NE.U32.AND P2, PT, RZ, c[0x0][0x240], PT ;  /* 0x00009000ff007a0c */ /* 0x000fe20003f45070 */
[----:B------:R-:W-:Y:S01]  /*0880*/  IMAD.MOV.U32 R23, RZ, RZ, -0x1 ;  /* 0xffffffffff177424 */ /* 0x000fe200078e00ff */
[----:B------:R-:W-:Y:S02]  /*0890*/  ISETP.NE.AND.EX P3, PT, RZ, c[0x0][0x254], PT, P3 ;  /* 0x00009500ff007a0c */ /* 0x000fe40003f65330 */
[----:B------:R-:W-:Y:S02]  /*08a0*/  SHF.R.S32.HI R15, RZ, 0x1f, R214 ;  /* 0x0000001fff0f7819 */ /* 0x000fe400000114d6 */
[----:B------:R-:W-:Y:S02]  /*08b0*/  ISETP.NE.AND.EX P2, PT, RZ, c[0x0][0x244], PT, P2 ;  /* 0x00009100ff007a0c */ /* 0x000fe40003f45320 */
[----:B------:R-:W-:-:S02]  /*08c0*/  ISETP.EQ.U32.AND P5, PT, RZ, c[0x0][0x248], PT ;  /* 0x00009200ff007a0c */ /* 0x000fc40003fa2070 */
[----:B------:R-:W-:Y:S02]  /*08d0*/  SHF.L.U64.HI R5, R214, 0x2, R15 ;  /* 0x00000002d6057819 */ /* 0x000fe4000001020f */
[----:B------:R-:W-:Y:S02]  /*08e0*/  IADD3 R12, P0, R6, c[0x0][0x240], RZ ;  /* 0x00009000060c7a10 */ /* 0x000fe40007f1e0ff */
[----:B-1----:R-:W-:Y:S02]  /*08f0*/  ISETP.NE.AND P4, PT, R4, RZ, PT ;  /* 0x000000ff0400720c */ /* 0x002fe40003f85270 */
[C---:B------:R-:W-:Y:S02]  /*0900*/  IADD3.X R13, R5.reuse, c[0x0][0x244], RZ, P0, !PT ;  /* 0x00009100050d7a10 */ /* 0x040fe400007fe4ff */
[----:B------:R-:W-:Y:S02]  /*0910*/  ISETP.EQ.OR.EX P5, PT, RZ, c[0x0][0x24c], !P4, P5 ;  /* 0x00009300ff007a0c */ /* 0x000fe400067a2750 */
[C---:B------:R-:W-:Y:S01]  /*0920*/  @P3 IADD3 R10, P0, R6.reuse, c[0x0][0x250], RZ ;  /* 0x00009400060a3a10 */ /* 0x040fe20007f1e0ff */
[----:B------:R-:W-:Y:S01]  /*0930*/  IMAD.MOV.U32 R238, RZ, RZ, RZ ;  /* 0x000000ffffee7224 */ /* 0x000fe200078e00ff */
[----:B------:R-:W-:Y:S01]  /*0940*/  IADD3 R8, P1, R6, c[0x0][0x248], RZ ;  /* 0x0000920006087a10 */ /* 0x000fe20007f3e0ff */
[----:B------:R-:W-:Y:S01]  /*0950*/  IMAD.MOV.U32 R241, RZ, RZ, -0x1 ;  /* 0xfffffffffff17424 */ /* 0x000fe200078e00ff */
[----:B------:R-:W2:Y:S01]  /*0960*/  @P2 LDG.E R23, [R12.64] ;  /* 0x000000080c172981 */ /* 0x000ea2000c1e1900 */
[----:B------:R-:W-:-:S02]  /*0970*/  @P3 IADD3.X R11, R5, c[0x0][0x254], RZ, P0, !PT ;  /* 0x00009500050b3a10 */ /* 0x000fc400007fe4ff */
[----:B------:R-:W-:Y:S01]  /*0980*/  IADD3.X R9, R5, c[0x0][0x24c], RZ, P1, !PT ;  /* 0x0000930005097a10 */ /* 0x000fe20000ffe4ff */
[----:B------:R-:W2:Y:S04]  /*0990*/  @P2 LDG.E R4, [R12.64+0x4] ;  /* 0x000004080c042981 */ /* 0x000ea8000c1e1900 */
[----:B-----5:R1:W5:Y:S04]  /*09a0*/  @P3 LDG.E R238, [R10.64] ;  /* 0x000000080aee3981 */ /* 0x020368000c1e1900 */
[----:B------:R1:W5:Y:S01]  /*09b0*/  @!P5 LDG.E R241, [R8.64] ;  /* 0x0000000808f1d981 */ /* 0x000362000c1e1900 */
[----:B------:R-:W-:-:S04]  /*09c0*/  ISETP.NE.U32.AND P0, PT, RZ, c[0x0][0x248], PT ;  /* 0x00009200ff007a0c */ /* 0x000fc80003f05070 */
[----:B------:R-:W-:Y:S01]  /*09d0*/  ISETP.NE.AND.EX P0, PT, RZ, c[0x0][0x24c], PT, P0 ;  /* 0x00009300ff007a0c */ /* 0x000fe20003f05300 */
[----:B--2---:R-:W-:Y:S02]  /*09e0*/  @P2 IMAD.IADD R239, R4, 0x1, -R23 ;  /* 0x0000000104ef2824 */ /* 0x004fe400078e0a17 */
[----:B------:R-:W-:Y:S02]  /*09f0*/  IMAD.MOV.U32 R4, RZ, RZ, c[0x0][0x218] ;  /* 0x00008600ff047624 */ /* 0x000fe400078e00ff */
[----:B------:R-:W-:-:S08]  /*0a00*/  @!P2 IMAD.MOV.U32 R239, RZ, RZ, c[0x0][0x214] ;  /* 0x00008500ffefa624 */ /* 0x000fd000078e00ff */
[----:B----4-:R-:W-:Y:S05]  /*0a10*/  @!P0 BRA `(.L_x_825) ;  /* 0x0000003000008947 */ /* 0x010fea0003800000 */
[----:B-1----:R-:W2:Y:S02]  /*0a20*/  @P4 LDG.E R4, [R8.64+0x4] ;  /* 0x0000040808044981 */ /* 0x002ea4000c1e1900 */
[----:B--2--5:R-:W-:-:S06]  /*0a30*/  @P4 IADD3 R4, R4, -R241, RZ ;  /* 0x800000f104044210 */ /* 0x024fcc0007ffe0ff */
[----:B------:R1:W5:Y:S02]  /*0a40*/  @!P4 LDG.E R4, [R8.64] ;  /* 0x000000080804c981 */ /* 0x000364000c1e1900 */
.L_x_825:
[----:B-1----:R-:W-:-:S04]  /*0a50*/  ISETP.NE.U32.AND P1, PT, RZ, c[0x0][0x258], PT ;  /* 0x00009600ff007a0c */ /* 0x002fc80003f25070 */
[----:B------:R-:W-:-:S13]  /*0a60*/  ISETP.NE.AND.EX P1, PT, RZ, c[0x0][0x25c], PT, P1 ;  /* 0x00009700ff007a0c */ /* 0x000fda0003f25310 */
[----:B------:R-:W-:-:S04]  /*0a70*/  @P1 IADD3 R6, P0, R6, c[0x0][0x258], RZ ;  /* 0x0000960006061a10 */ /* 0x000fc80007f1e0ff */
        /* <DEDUP_REMOVED lines=12> */
[----:B------:R-:W-:Y:S02]  /*0b40*/  ISETP.NE.AND P0, PT, R241, -0x1, PT ;  /* 0xfffffffff100780c */ /* 0x000fe40003f05270 */
[----:B------:R-:W-:Y:S01]  /*0b50*/  IADD3 R6, R5, c[0x0][0x2e4], -R236 ;  /* 0x0000b90005067a10 */ /* 0x000fe20007ffe8ec */
[----:B------:R-:W-:Y:S01]  /*0b60*/  IMAD R19, R15, c[0x0][0x178], RZ ;  /* 0x00005e000f137a24 */ /* 0x000fe200078e02ff */
[----:B------:R-:W-:Y:S02]  /*0b70*/  IADD3 R5, R239, 0x3f, RZ ;  /* 0x0000003fef057810 */ /* 0x000fe40007ffe0ff */
[----:B------:R-:W-:Y:S01]  /*0b80*/  IADD3 R6, R6, 0x3f, RZ ;  /* 0x0000003f06067810 */ /* 0x000fe20007ffe0ff */
[----:B------:R-:W-:Y:S01]  /*0b90*/  IMAD R19, R214, c[0x0][0x17c], R19 ;  /* 0x00005f00d6137a24 */ /* 0x000fe200078e0213 */
[----:B------:R-:W-:-:S02]  /*0ba0*/  SHF.R.S32.HI R4, RZ, 0x1f, R5 ;  /* 0x0000001fff047819 */ /* 0x000fc40000011405 */
[----:B------:R-:W-:Y:S01]  /*0bb0*/  SHF.R.S32.HI R237, RZ, 0x1f, R6 ;  /* 0x0000001fffed7819 */ /* 0x000fe20000011406 */
[----:B------:R-:W-:Y:S01]  /*0bc0*/  IMAD.IADD R19, R21, 0x1, R19 ;  /* 0x0000000115137824 */ /* 0x000fe200078e0213 */
[----:B------:R-:W-:Y:S01]  /*0bd0*/  LEA.HI R4, R4, R5, RZ, 0x6 ;  /* 0x0000000504047211 */ /* 0x000fe200078f30ff */
[----:B------:R-:W-:Y:S01]  /*0be0*/  @P0 IMAD.IADD R12, R238, 0x1, R241 ;  /* 0x00000001ee0c0824 */ /* 0x000fe200078e02f1 */
[----:B------:R-:W-:Y:S01]  /*0bf0*/  LEA.HI R237, R237, R6, RZ, 0x6 ;  /* 0x00000006eded7211 */ /* 0x000fe200078f30ff */
[C---:B------:R-:W-:Y:S01]  /*0c00*/  IMAD.WIDE.U32 R6, R23.reuse, c[0x0][0x190], RZ ;  /* 0x0000640017067a25 */ /* 0x040fe200078e00ff */
[----:B------:R-:W-:Y:S02]  /*0c10*/  ISETP.NE.AND P1, PT, R23, -0x1, PT ;  /* 0xffffffff1700780c */ /* 0x000fe40003f25270 */
[----:B------:R-:W-:Y:S01]  /*0c20*/  SHF.R.S32.HI R4, RZ, 0x6, R4 ;  /* 0x00000006ff047819 */ /* 0x000fe20000011404 */
[----:B------:R-:W-:Y:S01]  /*0c30*/  @P0 IMAD.WIDE.U32 R8, R12, c[0x0][0x198], RZ ;  /* 0x000066000c080a25 */ /* 0x000fe200078e00ff */
[----:B------:R-:W-:-:S02]  /*0c40*/  SHF.R.S32.HI R237, RZ, 0x6, R237 ;  /* 0x00000006ffed7819 */ /* 0x000fc400000114ed */
[----:B------:R-:W-:Y:S01]  /*0c50*/  SEL R20, R20, R6, !P1 ;  /* 0x0000000614147207 */ /* 0x000fe20004800000 */
[----:B------:R-:W-:Y:S01]  /*0c60*/  @P0 IMAD R12, R12, c[0x0][0x19c], R9 ;  /* 0x000067000c0c0a24 */ /* 0x000fe200078e0209 */
[----:B------:R-:W-:Y:S01]  /*0c70*/  IMNMX R237, R4, R237, PT ;  /* 0x000000ed04ed7217 */ /* 0x000fe20003800200 */
[----:B------:R-:W-:Y:S02]  /*0c80*/  IMAD R4, R23, c[0x0][0x194], RZ ;  /* 0x0000650017047a24 */ /* 0x000fe400078e02ff */
[----:B------:R-:W-:Y:S01]  /*0c90*/  @P0 IMAD.MOV.U32 R14, RZ, RZ, R8 ;  /* 0x000000ffff0e0224 */ /* 0x000fe200078e0008 */
[----:B------:R-:W-:Y:S01]  /*0ca0*/  LEA R6, R237, 0xffffffc0, 0x6 ;  /* 0xffffffc0ed067811 */ /* 0x000fe200078e30ff */
[----:B------:R-:W-:-:S03]  /*0cb0*/  @P1 IMAD.IADD R19, R7, 0x1, R4 ;  /* 0x0000000107131824 */ /* 0x000fc600078e0204 */
[----:B------:R-:W-:Y:S01]  /*0cc0*/  SHF.R.S32.HI R25, RZ, 0x1f, R6 ;  /* 0x0000001fff197819 */ /* 0x000fe20000011406 */
[----:B------:R-:W-:Y:S05]  /*0cd0*/  @P0 BRA `(.L_x_827) ;  /* 0x000000a000000947 */ /* 0x000fea0003800000 */
[----:B------:R-:W-:Y:S01]  /*0ce0*/  SHF.R.S32.HI R5, RZ, 0x1f, R238 ;  /* 0x0000001fff057819 */ /* 0x000fe200000114ee */
[----:B------:R-:W-:-:S04]  /*0cf0*/  IMAD.WIDE.U32 R8, R238, c[0x0][0x198], RZ ;  /* 0x00006600ee087a25 */ /* 0x000fc800078e00ff */
[----:B------:R-:W-:-:S04]  /*0d00*/  IMAD R5, R5, c[0x0][0x198], RZ ;  /* 0x0000660005057a24 */ /* 0x000fc800078e02ff */
[----:B------:R-:W-:Y:S02]  /*0d10*/  IMAD R4, R238, c[0x0][0x19c], R5 ;  /* 0x00006700ee047a24 */ /* 0x000fe400078e0205 */
[----:B------:R-:W-:-:S03]  /*0d20*/  IMAD R5, R15, c[0x0][0x180], RZ ;  /* 0x000060000f057a24 */ /* 0x000fc600078e02ff */
[----:B------:R-:W-:Y:S01]  /*0d30*/  IADD3 R9, R9, R4, RZ ;  /* 0x0000000409097210 */ /* 0x000fe20007ffe0ff */
[----:B------:R-:W-:-:S04]  /*0d40*/  IMAD R5, R214, c[0x0][0x184], R5 ;  /* 0x00006100d6057a24 */ /* 0x000fc800078e0205 */
[----:B------:R-:W-:-:S05]  /*0d50*/  IMAD.WIDE.U32 R8, R214, c[0x0][0x180], R8 ;  /* 0x00006000d6087a25 */ /* 0x000fca00078e0008 */
[----:B------:R-:W-:Y:S02]  /*0d60*/  IADD3 R12, R9, R5, RZ ;  /* 0x00000005090c7210 */ /* 0x000fe40007ffe0ff */
[----:B------:R-:W-:Y:S02]  /*0d70*/  MOV R14, R8 ;  /* 0x00000008000e7202 */ /* 0x000fe40000000f00 */
.L_x_827:
[----:B------:R-:W-:-:S05]  /*0d80*/  @P0 IADD3 R13, R238, R241, RZ ;  /* 0x000000f1ee0d0210 */ /* 0x000fca0007ffe0ff */
[----:B------:R-:W-:-:S04]  /*0d90*/  @P0 IMAD.WIDE.U32 R16, R13, c[0x0][0x1a0], RZ ;  /* 0x000068000d100a25 */ /* 0x000fc800078e00ff */
[----:B------:R-:W-:Y:S01]  /*0da0*/  @P0 IMAD R13, R13, c[0x0][0x1a4], R17 ;  /* 0x000069000d0d0a24 */ /* 0x000fe200078e0211 */
        /* <DEDUP_REMOVED lines=10> */
.L_x_828:
[----:B------:R-:W-:Y:S01]  /*0e50*/  IABS R7, c[0x0][0x1c8] ;  /* 0x0000720000077a13 */ /* 0x000fe20000000000 */
[----:B------:R-:W-:Y:S01]  /*0e60*/  @!P1 IMAD R17, R15, c[0x0][0x368], RZ ;  /* 0x0000da000f119a24 */ /* 0x000fe200078e02ff */
[----:B------:R-:W-:Y:S01]  /*0e70*/  MOV R21, c[0x0][0x224] ;  /* 0x0000890000157a02 */ /* 0x000fe20000000f00 */
[----:B------:R-:W-:Y:S01]  /*0e80*/  @P1 IMAD.WIDE.U32 R32, R23, c[0x0][0x370], RZ ;  /* 0x0000dc0017201a25 */ /* 0x000fe200078e00ff */
[----:B------:R-:W1:Y:S01]  /*0e90*/  I2F.RP R5, R7 ;  /* 0x0000000700057306 */ /* 0x000e620000209400 */
[----:B------:R-:W-:Y:S02]  /*0ea0*/  LOP3.LUT R8, R231, c[0x0][0x1c8], RZ, 0x3c, !PT ;  /* 0x00007200e7087a12 */ /* 0x000fe400078e3cff */
[----:B------:R-:W-:Y:S01]  /*0eb0*/  SHF.R.S32.HI R21, RZ, 0x1f, R21 ;  /* 0x0000001fff157819 */ /* 0x000fe20000011415 */
[----:B------:R-:W-:Y:S01]  /*0ec0*/  @!P1 IMAD R17, R214, c[0x0][0x36c], R17 ;  /* 0x0000db00d6119a24 */ /* 0x000fe200078e0211 */
[----:B------:R-:W-:Y:S01]  /*0ed0*/  ISETP.GE.AND P4, PT, R8, RZ, PT ;  /* 0x000000ff0800720c */ /* 0x000fe20003f86270 */
[----:B------:R-:W-:Y:S01]  /*0ee0*/  IMAD.WIDE.U32 R36, R214, c[0x0][0x224], RZ ;  /* 0x00008900d6247a25 */ /* 0x000fe200078e00ff */
[----:B------:R-:W2:Y:S01]  /*0ef0*/  LDC.U8 R8, c[0x0][0x3d0] ;  /* 0x0000f400ff087b82 */ /* 0x000ea20000000000 */
[----:B------:R-:W-:-:S02]  /*0f00*/  MOV R30, c[0x0][0x22c] ;  /* 0x00008b00001e7a02 */ /* 0x000fc40000000f00 */
[----:B------:R-:W-:-:S03]  /*0f10*/  SHF.L.U64.HI R22, R214, 0x7, R15 ;  /* 0x00000007d6167819 */ /* 0x000fc6000001020f */
[----:B------:R-:W-:Y:S01]  /*0f20*/  IMAD.WIDE R28, R30, c[0x0][0x1c0], RZ ;  /* 0x000070001e1c7a25 */ /* 0x000fe200078e02ff */
[----:B------:R-:W-:Y:S01]  /*0f30*/  SEL R22, R22, RZ, P2 ;  /* 0x000000ff16167207 */ /* 0x000fe20001000000 */
[----:B-1----:R-:W1:Y:S02]  /*0f40*/  MUFU.RCP R26, R5 ;  /* 0x00000005001a7308 */ /* 0x002e640000001000 */
[----:B-1----:R-:W-:Y:S01]  /*0f50*/  IADD3 R26, R26, 0xffffffe, RZ ;  /* 0x0ffffffe1a1a7810 */ /* 0x002fe20007ffe0ff */
[----:B------:R-:W-:-:S05]  /*0f60*/  @P1 IMAD R5, R23, c[0x0][0x374], R33 ;  /* 0x0000dd0017051a24 */ /* 0x000fca00078e0221 */
[----:B------:R-:W1:Y:S02]  /*0f70*/  F2I.FTZ.U32.TRUNC.NTZ R27, R26 ;  /* 0x0000001a001b7305 */ /* 0x000e64000021f000 */
[----:B-1----:R-:W-:Y:S01]  /*0f80*/  IADD3 R4, RZ, -R27, RZ ;  /* 0x8000001bff047210 */ /* 0x002fe20007ffe0ff */
[----:B------:R-:W-:-:S04]  /*0f90*/  IMAD.MOV.U32 R26, RZ, RZ, RZ ;  /* 0x000000ffff1a7224 */ /* 0x000fc800078e00ff */
[----:B------:R-:W-:Y:S01]  /*0fa0*/  IMAD R9, R4, R7, RZ ;  /* 0x0000000704097224 */ /* 0x000fe200078e02ff */
[----:B------:R-:W-:-:S03]  /*0fb0*/  IABS R4, R231 ;  /* 0x000000e700047213 */ /* 0x000fc60000000000 */
[----:B------:R-:W-:-:S04]  /*0fc0*/  IMAD.HI.U32 R9, R27, R9, R26 ;  /* 0x000000091b097227 */ /* 0x000fc800078e001a */
[----:B------:R-:W-:-:S04]  /*0fd0*/  @!P1 IMAD.WIDE.U32 R26, R214, c[0x0][0x368], RZ ;  /* 0x0000da00d61a9a25 */ /* 0x000fc800078e00ff */
[----:B------:R-:W-:Y:S01]  /*0fe0*/  IMAD.HI.U32 R10, R9, R4, RZ ;  /* 0x00000004090a7227 */ /* 0x000fe200078e00ff */
[----:B------:R-:W-:Y:S01]  /*0ff0*/  @!P1 MOV R32, R26 ;  /* 0x0000001a00209202 */ /* 0x000fe20000000f00 */
[----:B------:R-:W1:Y:S02]  /*1000*/  LDC.U8 R9, c[0x0][0x328] ;  /* 0x0000ca00ff097b82 */ /* 0x000e640000000000 */
[----:B------:R-:W-:Y:S02]  /*1010*/  IMAD.MOV R24, RZ, RZ, -R10 ;  /* 0x000000ffff187224 */ /* 0x000fe400078e0a0a */
[----:B------:R-:W-:Y:S02]  /*1020*/  @!P1 IMAD.IADD R5, R27, 0x1, R17 ;  /* 0x000000011b059824 */ /* 0x000fe400078e0211 */
[----:B------:R-:W-:Y:S02]  /*1030*/  IMAD R24, R7, R24, R4 ;  /* 0x0000001807187224 */ /* 0x000fe400078e0204 */
[----:B------:R-:W-:-:S02]  /*1040*/  IMAD R4, R21, R214, RZ ;  /* 0x000000d615047224 */ /* 0x000fc400078e02ff */
[----:B------:R-:W-:Y:S01]  /*1050*/  IMAD R21, R29, R36, RZ ;  /* 0x000000241d157224 */ /* 0x000fe200078e02ff */
[----:B------:R-:W-:Y:S01]  /*1060*/  ISETP.GT.U32.AND P5, PT, R7, R24, PT ;  /* 0x000000180700720c */ /* 0x000fe20003fa4070 */
[----:B------:R-:W-:Y:S02]  /*1070*/  IMAD R17, R15, c[0x0][0x224], R4 ;  /* 0x000089000f117a24 */ /* 0x000fe400078e0204 */
[----:B------:R-:W3:Y:S01]  /*1080*/  S2R R4, SR_CTAID.X ;  /* 0x0000000000047919 */ /* 0x000ee20000002500 */
[----:B------:R-:W-:-:S04]  /*1090*/  IMAD.WIDE.U32 R26, R28, R23, RZ ;  /* 0x000000171c1a7225 */ /* 0x000fc800078e00ff */
[----:B------:R-:W-:Y:S01]  /*10a0*/  IMAD.IADD R18, R37, 0x1, R17 ;  /* 0x0000000125127824 */ /* 0x000fe200078e0211 */
[----:B------:R-:W-:Y:S01]  /*10b0*/  SHF.L.U32 R17, R214, 0x7, RZ ;  /* 0x00000007d6117819 */ /* 0x000fe200000006ff */
[----:B------:R-:W-:Y:S01]  /*10c0*/  IMAD.WIDE.U32 R36, R28, R36, RZ ;  /* 0x000000241c247225 */ /* 0x000fe200078e00ff */
[----:B-1----:R-:W-:-:S03]  /*10d0*/  ISETP.NE.AND P3, PT, R9, RZ, PT ;  /* 0x000000ff0900720c */ /* 0x002fc60003f65270 */
[----:B------:R-:W-:Y:S01]  /*10e0*/  @!P5 IMAD.IADD R24, R24, 0x1, -R7 ;  /* 0x000000011818d824 */ /* 0x000fe200078e0a07 */
[----:B------:R-:W-:Y:S01]  /*10f0*/  SEL R9, R17, RZ, P2 ;  /* 0x000000ff11097207 */ /* 0x000fe20001000000 */
[----:B------:R-:W-:Y:S01]  /*1100*/  IMAD R18, R28, R18, R21 ;  /* 0x000000121c127224 */ /* 0x000fe200078e0215 */
[----:B------:R-:W-:Y:S02]  /*1110*/  @!P5 IADD3 R10, R10, 0x1, RZ ;  /* 0x000000010a0ad810 */ /* 0x000fe40007ffe0ff */
[----:B------:R-:W-:Y:S02]  /*1120*/  ISETP.GE.U32.AND P6, PT, R24, R7, PT ;  /* 0x000000071800720c */ /* 0x000fe40003fc6070 */
[----:B------:R-:W-:Y:S01]  /*1130*/  IADD3 R34, P2, R6, R9, RZ ;  /* 0x0000000906227210 */ /* 0x000fe20007f5e0ff */
[----:B------:R-:W-:Y:S01]  /*1140*/  IMAD R9, R29, R23, RZ ;  /* 0x000000171d097224 */ /* 0x000fe200078e02ff */
[----:B------:R-:W-:Y:S02]  /*1150*/  ISETP.NE.AND P5, PT, RZ, c[0x0][0x1c8], PT ;  /* 0x00007200ff007a0c */ /* 0x000fe40003fa5270 */
[----:B------:R-:W-:Y:S01]  /*1160*/  IADD3.X R22, R25, R22, RZ, P2, !PT ;  /* 0x0000001619167210 */ /* 0x000fe200017fe4ff */
[----:B------:R-:W-:Y:S01]  /*1170*/  IMAD R7, R29, R34, RZ ;  /* 0x000000221d077224 */ /* 0x000fe200078e02ff */
[----:B------:R-:W-:Y:S01]  /*1180*/  IADD3 R18, R37, R18, RZ ;  /* 0x0000001225127210 */ /* 0x000fe20007ffe0ff */
[----:B------:R-:W-:Y:S01]  /*1190*/  @P1 IMAD.IADD R18, R27, 0x1, R9 ;  /* 0x000000011b121824 */ /* 0x000fe200078e0209 */
[----:B------:R-:W-:Y:S01]  /*11a0*/  SEL R24, R36, R26, !P1 ;  /* 0x0000001a24187207 */ /* 0x000fe20004800000 */
[----:B------:R-:W-:Y:S01]  /*11b0*/  IMAD R7, R28, R22, R7 ;  /* 0x000000161c077224 */ /* 0x000fe200078e0207 */
[----:B--2---:R-:W-:Y:S01]  /*11c0*/  ISETP.NE.AND P2, PT, R8, RZ, PT ;  /* 0x000000ff0800720c */ /* 0x004fe20003f45270 */
[----:B------:R-:W-:Y:S01]  /*11d0*/  @P3 IMAD R22, R214, c[0x0][0x214], RZ ;  /* 0x00008500d6163a24 */ /* 0x000fe200078e02ff */
[----:B------:R-:W-:Y:S01]  /*11e0*/  @P6 IADD3 R10, R10, 0x1, RZ ;  /* 0x000000010a0a6810 */ /* 0x000fe20007ffe0ff */
[----:B---3--:R-:W-:Y:S01]  /*11f0*/  IMAD.WIDE.U32 R26, R4, c[0x0][0x3d8], RZ ;  /* 0x0000f600041a7a25 */ /* 0x008fe200078e00ff */
[----:B------:R-:W-:-:S02]  /*1200*/  SHF.R.S32.HI R8, RZ, 0x1f, R11 ;  /* 0x0000001fff087819 */ /* 0x000fc4000001140b */
[----:B------:R-:W-:Y:S01]  /*1210*/  @P3 SEL R22, R22, R23, !P1 ;  /* 0x0000001716163207 */ /* 0x000fe20004800000 */
[----:B------:R-:W-:Y:S01]  /*1220*/  IMAD R21, R4, c[0x0][0x3dc], R27 ;  /* 0x0000f70004157a24 */ /* 0x000fe200078e021b */
[----:B------:R-:W-:Y:S01]  /*1230*/  SEL R27, R26, RZ, P2 ;  /* 0x000000ff1a1b7207 */ /* 0x000fe20001000000 */
[----:B------:R-:W-:Y:S01]  /*1240*/  IMAD.WIDE.U32 R34, R28, R34, RZ ;  /* 0x000000221c227225 */ /* 0x000fe200078e00ff */
[----:B------:R-:W-:Y:S02]  /*1250*/  @!P4 IADD3 R10, -R10, RZ, RZ ;  /* 0x000000ff0a0ac210 */ /* 0x000fe40007ffe1ff */
[----:B------:R-:W-:Y:S01]  /*1260*/  @!P5 LOP3.LUT R10, RZ, c[0x0][0x1c8], RZ, 0x33, !PT ;  /* 0x00007200ff0ada12 */ /* 0x000fe200078e33ff */
[----:B------:R-:W-:Y:S01]  /*1270*/  IMAD R26, R231, c[0x0][0x22c], RZ ;  /* 0x00008b00e71a7a24 */ /* 0x000fe200078e02ff */
[--C-:B------:R-:W-:Y:S01]  /*1280*/  SHF.R.S32.HI R17, RZ, 0x1f, R231.reuse ;  /* 0x0000001fff117819 */ /* 0x100fe200000114e7 */
        /* <DEDUP_REMOVED lines=15> */
.L_x_829:
[----:B------:R-:W-:-:S04]  /*1380*/  IMAD R227, R214, c[0x0][0x1c0], R231 ;  /* 0x00007000d6e37a24 */ /* 0x000fc800078e02e7 */
[----:B------:R-:W-:Y:S02]  /*1390*/  IMAD R227, R227, c[0x0][0x224], RZ ;  /* 0x00008900e3e37a24 */ /* 0x000fe400078e02ff */
.L_x_830:
[----:B------:R-:W1:Y:S01]  /*13a0*/  S2R R7, SR_TID.X ;  /* 0x0000000000077919 */ /* 0x000e620000002100 */
[----:B------:R-:W-:Y:S01]  /*13b0*/  IADD3 R32, P4, R212, R32, RZ ;  /* 0x00000020d4207210 */ /* 0x000fe20007f9e0ff */
[----:B------:R-:W-:Y:S01]  /*13c0*/  IMAD R30, R30, c[0x0][0x1c0], RZ ;  /* 0x000070001e1e7a24 */ /* 0x000fe200078e02ff */
[----:B------:R-:W-:Y:S01]  /*13d0*/  SHF.R.S32.HI R213, RZ, 0x1f, R212 ;  /* 0x0000001fffd57819 */ /* 0x000fe200000114d4 */
[----:B------:R-:W-:Y:S01]  /*13e0*/  IMAD R31, R25, c[0x0][0x370], RZ ;  /* 0x0000dc00191f7a24 */ /* 0x000fe200078e02ff */
[----:B------:R-:W-:Y:S01]  /*13f0*/  BSSY B1, `(.L_x_826) ;  /* 0x0000643000017945 */ /* 0x000fe20003800000 */
[----:B------:R-:W-:Y:S01]  /*1400*/  IMAD.SHL.U32 R29, R30, 0x40, RZ ;  /* 0x000000401e1d7824 */ /* 0x000fe200078e00ff */
[----:B------:R-:W-:Y:S01]  /*1410*/  IADD3 R223, R212, 0x40, RZ ;  /* 0x00000040d4df7810 */ /* 0x000fe20007ffe0ff */
[----:B------:R-:W-:Y:S01]  /*1420*/  IMAD.X R33, R213, 0x1, R5, P4 ;  /* 0x00000001d5217824 */ /* 0x000fe200020e0605 */
[----:B------:R-:W-:Y:S01]  /*1430*/  IADD3 R23, P4, R211, R6, RZ ;  /* 0x00000006d3177210 */ /* 0x000fe20007f9e0ff */
[----:B------:R-:W-:Y:S01]  /*1440*/  IMAD.IADD R227, R6, 0x1, R227 ;  /* 0x0000000106e37824 */ /* 0x000fe200078e02e3 */
[----:B------:R-:W-:Y:S01]  /*1450*/  IADD3 R26, P3, P1, R34, R29, R26 ;  /* 0x0000001d221a7210 */ /* 0x000fe2000797e01a */
[C---:B------:R-:W-:Y:S01]  /*1460*/  IMAD.IADD R247, R6.reuse, 0x1, R247 ;  /* 0x0000000106f77824 */ /* 0x040fe200078e02f7 */
[----:B------:R-:W-:Y:S01]  /*1470*/  SHF.R.S32.HI R29, RZ, 0x1f, R29 ;  /* 0x0000001fff1d7819 */ /* 0x000fe2000001141d */
[----:B------:R-:W-:-:S02]  /*1480*/  IMAD R31, R6, c[0x0][0x374], R31 ;  /* 0x0000dd00061f7a24 */ /* 0x000fc400078e021f */
[----:B------:R-:W-:Y:S01]  /*1490*/  IMAD.WIDE.U32 R32, R6, c[0x0][0x370], R32 ;  /* 0x0000dc0006207a25 */ /* 0x000fe200078e0020 */
[----:B------:R-:W-:Y:S02]  /*14a0*/  SHF.R.S32.HI R6, RZ, 0x1f, R211 ;  /* 0x0000001fff067819 */ /* 0x000fe400000114d3 */
[----:B------:R-:W-:Y:S01]  /*14b0*/  IADD3.X R22, R22, R29, R28, P3, P1 ;  /* 0x0000001d16167210 */ /* 0x000fe20001fe241c */
[----:B------:R-:W-:Y:S01]  /*14c0*/  IMAD.WIDE.U32 R28, R23, c[0x0][0x190], R212 ;  /* 0x00006400171c7a25 */ /* 0x000fe200078e00d4 */
[----:B------:R-:W-:Y:S02]  /*14d0*/  IADD3 R24, P3, P1, R27, R26, R24 ;  /* 0x0000001a1b187210 */ /* 0x000fe4000797e018 */
[----:B-1----:R-:W-:Y:S01]  /*14e0*/  SHF.R.S32.HI R4, RZ, 0x1f, R7 ;  /* 0x0000001fff047819 */ /* 0x002fe20000011407 */
[----:B------:R-:W-:Y:S01]  /*14f0*/  IMAD.X R25, R6, 0x1, R25, P4 ;  /* 0x0000000106197824 */ /* 0x000fe200020e0619 */
[----:B------:R-:W-:Y:S01]  /*1500*/  IADD3.X R18, R21, R22, R18, P3, P1 ;  /* 0x0000001615127210 */ /* 0x000fe20001fe2412 */
[----:B------:R-:W-:Y:S01]  /*1510*/  IMAD.IADD R33, R33, 0x1, R31 ;  /* 0x0000000121217824 */ /* 0x000fe200078e021f */
[----:B------:R-:W-:Y:S01]  /*1520*/  LEA.HI R5, R4, R7, RZ, 0x5 ;  /* 0x0000000704057211 */ /* 0x000fe200078f28ff */
[----:B------:R-:W-:Y:S01]  /*1530*/  IMAD R26, R25, c[0x0][0x190], RZ ;  /* 0x00006400191a7a24 */ /* 0x000fe200078e02ff */
[----:B------:R-:W-:Y:S01]  /*1540*/  IADD3 R20, P3, R20, R28, RZ ;  /* 0x0000001c14147210 */ /* 0x000fe20007f7e0ff */
[----:B------:R-:W-:Y:S01]  /*1550*/  IMAD.WIDE.U32 R32, R231, c[0x0][0x378], R32 ;  /* 0x0000de00e7207a25 */ /* 0x000fe200078e0020 */
[----:B------:R-:W-:-:S02]  /*1560*/  LOP3.LUT R228, R5, 0xffffffe0, RZ, 0xc0, !PT ;  /* 0xffffffe005e47812 */ /* 0x000fc400078ec0ff */
[----:B------:R-:W-:Y:S01]  /*1570*/  SHF.R.S32.HI R5, RZ, 0x5, R5 ;  /* 0x00000005ff057819 */ /* 0x000fe20000011405 */
[----:B------:R-:W-:Y:S02]  /*1580*/  IMAD R26, R23, c[0x0][0x194], R26 ;  /* 0x00006500171a7a24 */ /* 0x000fe400078e021a */
[----:B------:R-:W-:Y:S02]  /*1590*/  IMAD.IADD R228, R7, 0x1, -R228 ;  /* 0x0000000107e47824 */ /* 0x000fe400078e0ae4 */
[----:B------:R-:W-:Y:S01]  /*15a0*/  IMAD.MOV.U32 R246, RZ, RZ, 0x4 ;  /* 0x00000004fff67424 */ /* 0x000fe200078e00ff */
[----:B------:R-:W-:Y:S01]  /*15b0*/  IADD3.X R21, R19, R29, R26, P3, !PT ;  /* 0x0000001d13157210 */ /* 0x000fe20001ffe41a */
[----:B------:R-:W-:Y:S02]  /*15c0*/  IMAD R27, R5, R30, R228 ;  /* 0x0000001e051b7224 */ /* 0x000fe400078e02e4 */
[----:B------:R-:W-:Y:S02]  /*15d0*/  IMAD.IADD R5, R11, 0x1, R239 ;  /* 0x000000010b057824 */ /* 0x000fe400078e02ef */
[----:B------:R-:W-:Y:S01]  /*15e0*/  IMAD R30, R17, c[0x0][0x378], RZ ;  /* 0x0000de00111e7a24 */ /* 0x000fe200078e02ff */
[----:B------:R-:W-:Y:S01]  /*15f0*/  IADD3 R24, P1, R27, R24, RZ ;  /* 0x000000181b187210 */ /* 0x000fe20007f3e0ff */
[----:B------:R-:W-:Y:S01]  /*1600*/  IMAD.WIDE.U32 R20, R231, c[0x0][0x1a8], R20 ;  /* 0x00006a00e7147a25 */ /* 0x000fe200078e0014 */
[----:B------:R-:W-:-:S02]  /*1610*/  IADD3 R25, R5, -c[0x0][0x2e8], -R236 ;  /* 0x8000ba0005197a10 */ /* 0x000fc40007ffe8ec */
[----:B------:R-:W-:Y:S01]  /*1620*/  LEA.HI.X.SX32 R27, R27, R18, 0x1, P1 ;  /* 0x000000121b1b7211 */ /* 0x000fe200008f0eff */
[----:B------:R-:W-:Y:S01]  /*1630*/  IMAD R23, R231, c[0x0][0x37c], R30 ;  /* 0x0000df00e7177a24 */ /* 0x000fe200078e021e */
[----:B------:R-:W-:Y:S01]  /*1640*/  SHF.R.S32.HI R22, RZ, 0x1f, R25 ;  /* 0x0000001fff167819 */ /* 0x000fe20000011419 */
[----:B------:R-:W-:Y:S01]  /*1650*/  IMAD R18, R6, c[0x0][0x370], RZ ;  /* 0x0000dc0006127a24 */ /* 0x000fe200078e02ff */
[----:B------:R-:W-:Y:S01]  /*1660*/  LEA R248, P1, R24, c[0x0][0x350], 0x2 ;  /* 0x0000d40018f87a11 */ /* 0x000fe200078210ff */
[----:B------:R-:W-:Y:S01]  /*1670*/  IMAD.IADD R33, R33, 0x1, R23 ;  /* 0x0000000121217824 */ /* 0x000fe200078e0217 */
[----:B------:R-:W-:Y:S01]  /*1680*/  LEA.HI R25, R22, R25, RZ, 0x6 ;  /* 0x0000001916197211 */ /* 0x000fe200078f30ff */
[----:B------:R-:W-:Y:S01]  /*1690*/  IMAD R22, R17, c[0x0][0x1a8], RZ ;  /* 0x00006a0011167a24 */ /* 0x000fe200078e02ff */
[----:B------:R-:W-:Y:S01]  /*16a0*/  LEA.HI.X R249, R24, c[0x0][0x354], R27, 0x2, P1 ;  /* 0x0000d50018f97a11 */ /* 0x000fe200008f141b */
[----:B------:R-:W-:Y:S01]  /*16b0*/  IMAD R19, R211, c[0x0][0x374], R18 ;  /* 0x0000dd00d3137a24 */ /* 0x000fe200078e0212 */
[----:B------:R-:W-:Y:S01]  /*16c0*/  SHF.R.S32.HI R25, RZ, 0x6, R25 ;  /* 0x00000006ff197819 */ /* 0x000fe20000011419 */
[----:B------:R-:W-:Y:S01]  /*16d0*/  IMAD R23, R231, c[0x0][0x1ac], R22 ;  /* 0x00006b00e7177a24 */ /* 0x000fe200078e0216 */
[----:B------:R-:W-:Y:S01]  /*16e0*/  LEA R244, P3, R20, c[0x0][0x160], 0x1 ;  /* 0x0000580014f47a11 */ /* 0x000fe200078608ff */
[----:B------:R-:W-:Y:S01]  /*16f0*/  IMAD.WIDE.U32 R32, R211, c[0x0][0x370], R32 ;  /* 0x0000dc00d3207a25 */ /* 0x000fe200078e0020 */
[----:B------:R-:W-:-:S03]  /*1700*/  IMNMX R224, RZ, R25, !PT ;  /* 0x00000019ffe07217 */ /* 0x000fc60007800200 */
[----:B------:R-:W-:Y:S01]  /*1710*/  IMAD.IADD R18, R21, 0x1, R23 ;  /* 0x0000000115127824 */ /* 0x000fe200078e0217 */
[----:B------:R-:W-:Y:S01]  /*1720*/  ISETP.GT.AND P4, PT, R237, R224, PT ;  /* 0x000000e0ed00720c */ /* 0x000fe20003f84270 */
[----:B------:R-:W-:Y:S01]  /*1730*/  IMAD.IADD R19, R33, 0x1, R19 ;  /* 0x0000000121137824 */ /* 0x000fe200078e0213 */
[----:B------:R-:W-:Y:S01]  /*1740*/  LEA R242, P1, R32, c[0x0][0x330], 0x1 ;  /* 0x0000cc0020f27a11 */ /* 0x000fe200078208ff */
[-C--:B------:R-:W-:Y:S01]  /*1750*/  IMAD.WIDE R226, R227, R246.reuse, c[0x0][0x3c8] ;  /* 0x0000f200e3e27625 */ /* 0x080fe200078e02f6 */
[----:B------:R-:W-:Y:S02]  /*1760*/  IADD3 R237, R237, -0x1, RZ ;  /* 0xffffffffeded7810 */ /* 0x000fe40007ffe0ff */
[----:B------:R-:W-:Y:S01]  /*1770*/  LEA.HI.X R245, R20, c[0x0][0x164], R18, 0x1, P3 ;  /* 0x0000590014f57a11 */ /* 0x000fe200018f0c12 */
[----:B------:R-:W-:Y:S01]  /*1780*/  IMAD.WIDE R246, R247, R246, c[0x0][0x200] ;  /* 0x00008000f7f67625 */ /* 0x000fe200078e02f6 */
[----:B------:R-:W-:-:S05]  /*1790*/  LEA.HI.X R243, R32, c[0x0][0x334], R19, 0x1, P1 ;  /* 0x0000cd0020f37a11 */ /* 0x000fca00008f0c13 */
[----:B------:R-:W-:Y:S05]  /*17a0*/  @P4 BRA `(.L_x_831) ;  /* 0x0000070000004947 */ /* 0x000fea0003800000 */
        /* <DEDUP_REMOVED lines=13> */
.L_x_832:
        /* <DEDUP_REMOVED lines=15> */
.L_x_833:
        /* <DEDUP_REMOVED lines=25> */
.L_x_835:
[----:B------:R-:W-:Y:S05]  /*1b00*/  BSYNC B0 ;  /* 0x0000000000007941 */ /* 0x000fea0003800000 */
.L_x_834:
        /* <DEDUP_REMOVED lines=17> */
.L_x_837:
[----:B------:R-:W-:Y:S05]  /*1c20*/  BSYNC B0 ;  /* 0x0000000000007941 */ /* 0x000fea0003800000 */
.L_x_836:
[----:B-1----:R-:W-:Y:S01]  /*1c30*/  IMAD.WIDE.U32 R12, R11, c[0x0][0x3a8], R212 ;  /* 0x0000ea000b0c7a25 */ /* 0x002fe200078e00d4 */
[----:B------:R-:W-:Y:S03]  /*1c40*/  BSSY B0, `(.L_x_838) ;  /* 0x0000016000007945 */ /* 0x000fe60003800000 */
[----:B------:R-:W-:Y:S01]  /*1c50*/  IMAD R8, R8, c[0x0][0x3a8], RZ ;  /* 0x0000ea0008087a24 */ /* 0x000fe200078e02ff */
        /* <DEDUP_REMOVED lines=20> */
.L_x_839:
[----:B------:R-:W-:Y:S05]  /*1da0*/  BSYNC B0 ;  /* 0x0000000000007941 */ /* 0x000fea0003800000 */
.L_x_838:
        /* <DEDUP_REMOVED lines=16> */
.L_x_831:
[----:B------:R-:W-:Y:S01]  /*1eb0*/  @P2 BAR.SYNC.DEFER_BLOCKING 0x0 ;  /* 0x0000000000002b1d */ /* 0x000fe20000010000 */
[----:B------:R-:W-:Y:S01]  /*1ec0*/  IMAD R22, R217, -0x40, R236 ;  /* 0xffffffc0d9167824 */ /* 0x000fe200078e02ec */
[----:B------:R-:W-:Y:S01]  /*1ed0*/  SHF.L.U32 R222, R210, 0x1, RZ ;  /* 0x00000001d2de7819 */ /* 0x000fe200000006ff */
[----:B------:R-:W-:Y:S01]  /*1ee0*/  IMAD.WIDE.U32 R26, R11, c[0x0][0x1a0], R212 ;  /* 0x000068000b1a7a25 */ /* 0x000fe200078e00d4 */
[----:B------:R-:W-:Y:S02]  /*1ef0*/  LEA.HI R15, R237, R237, RZ, 0x1 ;  /* 0x000000eded0f7211 */ /* 0x000fe400078f08ff */
[----:B------:R-:W-:Y:S01]  /*1f00*/  ISETP.GE.AND P6, PT, R211, R22, PT ;  /* 0x00000016d300720c */ /* 0x000fe20003fc6270 */
[----:B------:R-:W-:Y:S01]  /*1f10*/  IMAD R24, R8, c[0x0][0x1a0], RZ ;  /* 0x0000680008187a24 */ /* 0x000fe200078e02ff */
[----:B------:R-:W-:Y:S01]  /*1f20*/  IADD3 R26, P0, R16, R26, RZ ;  /* 0x0000001a101a7210 */ /* 0x000fe20007f1e0ff */
[----:B------:R-:W-:Y:S01]  /*1f30*/  BSSY B0, `(.L_x_841) ;  /* 0x0000024000007945 */ /* 0x000fe20003800000 */
[----:B------:R-:W-:Y:S01]  /*1f40*/  LOP3.LUT R16, R15, 0xfffffffe, RZ, 0xc0, !PT ;  /* 0xfffffffe0f107812 */ /* 0x000fe200078ec0ff */
[----:B------:R-:W-:-:S02]  /*1f50*/  IMAD R24, R11, c[0x0][0x1a4], R24 ;  /* 0x000069000b187a24 */ /* 0x000fc400078e0218 */
[----:B------:R-:W-:Y:S01]  /*1f60*/  IMAD R15, R9, c[0x0][0x1b8], RZ ;  /* 0x00006e00090f7a24 */ /* 0x000fe200078e02ff */
[----:B------:R-:W-:Y:S02]  /*1f70*/  IADD3 R16, R237, -R16, RZ ;  /* 0x80000010ed107210 */ /* 0x000fe40007ffe0ff */
[----:B------:R-:W-:Y:S01]  /*1f80*/  IADD3.X R27, R13, R27, R24, P0, !PT ;  /* 0x0000001b0d1b7210 */ /* 0x000fe200007fe418 */
[----:B------:R-:W-:Y:S01]  /*1f90*/  IMAD R15, R10, c[0x0][0x1bc], R15 ;  /* 0x00006f000a0f7a24 */ /* 0x000fe200078e020f */
[----:B------:R-:W-:-:S03]  /*1fa0*/  ISETP.NE.AND P0, PT, R16, 0x1, PT ;  /* 0x000000011000780c */ /* 0x000fc60003f05270 */
[----:B------:R-:W-:Y:S01]  /*1fb0*/  IMAD.WIDE.U32 R24, R10, c[0x0][0x1b8], R26 ;  /* 0x00006e000a187a25 */ /* 0x000fe200078e001a */
[----:B------:R1:W-:Y:S04]  /*1fc0*/  @P6 STS.128 [R222+0x10000], RZ ;  /* 0x010000ffde006388 */ /* 0x0003e80000000c00 */
[----:B------:R-:W-:Y:S01]  /*1fd0*/  IADD3 R15, R25, R15, RZ ;  /* 0x0000000f190f7210 */ /* 0x000fe20007ffe0ff */
[----:B------:R1:W-:Y:S01]  /*1fe0*/  @P6 STS.128 [R222+0x12000], RZ ;  /* 0x012000ffde006388 */ /* 0x0003e20000000c00 */
        /* <DEDUP_REMOVED lines=24> */
.L_x_842:
[----:B------:R-:W-:Y:S05]  /*2170*/  BSYNC B0 ;  /* 0x0000000000007941 */ /* 0x000fea0003800000 */
.L_x_841:
[----:B------:R-:W-:Y:S01]  /*2180*/  IADD3 R13, R211, 0x20, RZ ;  /* 0x00000020d30d7810 */ /* 0x000fe20007ffe0ff */
[----:B------:R-:W-:Y:S03]  /*2190*/  BSSY B0, `(.L_x_843) ;  /* 0x000001e000007945 */ /* 0x000fe60003800000 */
[----:B------:R-:W-:-:S13]  /*21a0*/  ISETP.GE.AND P5, PT, R13, R22, PT ;  /* 0x000000160d00720c */ /* 0x000fda0003fa6270 */
[----:B------:R3:W-:Y:S04]  /*21b0*/  @P5 STS.128 [R222+0x11000], RZ ;  /* 0x011000ffde005388 */ /* 0x0007e80000000c00 */
[----:B------:R3:W-:Y:S01]  /*21c0*/  @P5 STS.128 [R222+0x13000], RZ ;  /* 0x013000ffde005388 */ /* 0x0007e20000000c00 */
[----:B------:R-:W-:Y:S05]  /*21d0*/  @P5 BRA `(.L_x_844) ;  /* 0x0000019000005947 */ /* 0x000fea0003800000 */
[----:B--2---:R-:W-:Y:S01]  /*21e0*/  IADD3 R17, P1, R211, 0x20, RZ ;  /* 0x00000020d3117810 */ /* 0x004fe20007f3e0ff */
        /* <DEDUP_REMOVED lines=24> */
.L_x_844:
[----:B------:R-:W-:Y:S05]  /*2370*/  BSYNC B0 ;  /* 0x0000000000007941 */ /* 0x000fea0003800000 */
.L_x_843:
[----:B--2---:R-:W-:Y:S01]  /*2380*/  IMAD R16, R237, -0x40, R239 ;  /* 0xffffffc0ed107824 */ /* 0x004fe200078e02ef */
        /* <DEDUP_REMOVED lines=19> */
.L_x_846:
[----:B------:R-:W-:Y:S05]  /*24c0*/  BSYNC B0 ;  /* 0x0000000000007941 */ /* 0x000fea0003800000 */
.L_x_845:
[----:B------:R-:W-:Y:S01]  /*24d0*/  ISETP.GE.AND P3, PT, R13, R16, PT ;  /* 0x000000100d00720c */ /* 0x000fe20003f66270 */
[----:B------:R-:W-:-:S12]  /*24e0*/  BSSY B0, `(.L_x_847) ;  /* 0x000001b000007945 */ /* 0x000fd80003800000 */
[----:B------:R1:W-:Y:S04]  /*24f0*/  @P3 STS.128 [R222+0x9000], RZ ;  /* 0x009000ffde003388 */ /* 0x0003e80000000c00 */
[----:B------:R1:W-:Y:S01]  /*2500*/  @P3 STS.128 [R222+0xb000], RZ ;  /* 0x00b000ffde003388 */ /* 0x0003e20000000c00 */
[----:B------:R-:W-:Y:S05]  /*2510*/  @P3 BRA `(.L_x_848) ;  /* 0x0000017000003947 */ /* 0x000fea0003800000 */
[----:B------:R-:W-:-:S13]  /*2520*/  ISETP.GE.AND P2, PT, R212, c[0x0][0x220], PT ;  /* 0x00008800d4007a0c */ /* 0x000fda0003f46270 */
[----:B------:R-:W-:Y:S01]  /*2530*/  @!P2 IMAD.MOV.U32 R15, RZ, RZ, c[0x0][0x370] ;  /* 0x0000dc00ff0fa624 */ /* 0x000fe200078e00ff */
        /* <DEDUP_REMOVED lines=12> */
[----:B-1----:R-:W-:-:S03]  /*2600*/  IMAD.MOV.U32 R22, RZ, RZ, c[0x0][0x374] ;  /* 0x0000dd00ff167624 */ /* 0x002fc600078e00ff */
        /* <DEDUP_REMOVED lines=8> */
.L_x_848:
[----:B------:R-:W-:Y:S05]  /*2690*/  BSYNC B0 ;  /* 0x0000000000007941 */ /* 0x000fea0003800000 */
.L_x_847:
        /* <DEDUP_REMOVED lines=14> */
.L_x_850:
        /* <DEDUP_REMOVED lines=19> */
.L_x_851:
[----:B------:R-:W-:Y:S05]  /*28b0*/  BSYNC B0 ;  /* 0x0000000000007941 */ /* 0x000fea0003800000 */
.L_x_849:
        /* <DEDUP_REMOVED lines=14> */
.L_x_853:
        /* <DEDUP_REMOVED lines=27> */
.L_x_854:
[----:B------:R-:W-:Y:S05]  /*2b50*/  BSYNC B0 ;  /* 0x0000000000007941 */ /* 0x000fea0003800000 */
.L_x_852:
[CC--:B------:R-:W-:Y:S01]  /*2b60*/  ISETP.GE.AND P2, PT, R215.reuse, R16.reuse, PT ;  /* 0x00000010d700720c */ /* 0x0c0fe20003f46270 */
[C---:B-1----:R-:W-:Y:S01]  /*2b70*/  IMAD.WIDE R18, R215.reuse, 0x4, R246 ;  /* 0x00000004d7127825 */ /* 0x042fe200078e02f6 */
[----:B------:R-:W-:Y:S02]  /*2b80*/  MOV R233, 0x7f800000 ;  /* 0x7f80000000e97802 */ /* 0x000fe40000000f00 */
[----:B------:R-:W-:Y:S02]  /*2b90*/  IADD3 R13, R215, 0x8, RZ ;  /* 0x00000008d70d7810 */ /* 0x000fe40007ffe0ff */
[----:B------:R-:W-:Y:S02]  /*2ba0*/  MOV R234, 0x7f800000 ;  /* 0x7f80000000ea7802 */ /* 0x000fe40000000f00 */
[----:B------:R-:W-:-:S05]  /*2bb0*/  ISETP.GE.AND P1, PT, R13, R16, PT ;  /* 0x000000100d00720c */ /* 0x000fca0003f26270 */
[----:B------:R1:W5:Y:S01]  /*2bc0*/  @!P2 LDG.E R233, [R18.64] ;  /* 0x0000000812e9a981 */ /* 0x000362000c1e1900 */
[----:B------:R-:W-:Y:S02]  /*2bd0*/  IMAD R8, R8, c[0x0][0x198], RZ ;  /* 0x0000660008087a24 */ /* 0x000fe400078e02ff */
[C---:B------:R-:W-:Y:S01]  /*2be0*/  IMAD.WIDE.U32 R16, R11.reuse, c[0x0][0x198], R212 ;  /* 0x000066000b107a25 */ /* 0x040fe200078e00d4 */
[----:B------:R1:W-:Y:S04]  /*2bf0*/  @P6 STS.128 [R222+0xc000], RZ ;  /* 0x00c000ffde006388 */ /* 0x0003e80000000c00 */
[----:B------:R1:W-:Y:S01]  /*2c00*/  @P6 STS.128 [R222+0xe000], RZ ;  /* 0x00e000ffde006388 */ /* 0x0003e20000000c00 */
[----:B------:R-:W-:-:S03]  /*2c10*/  IMAD R11, R11, c[0x0][0x19c], R8 ;  /* 0x000067000b0b7a24 */ /* 0x000fc600078e0208 */
[----:B------:R1:W5:Y:S01]  /*2c20*/  @!P1 LDG.E R234, [R18.64+0x20] ;  /* 0x0000200812ea9981 */ /* 0x000362000c1e1900 */
[----:B------:R-:W-:Y:S01]  /*2c30*/  IADD3 R14, P1, R14, R16, RZ ;  /* 0x000000100e0e7210 */ /* 0x000fe20007f3e0ff */
[----:B------:R-:W-:Y:S01]  /*2c40*/  IMAD R9, R9, c[0x0][0x1b0], RZ ;  /* 0x00006c0009097a24 */ /* 0x000fe200078e02ff */
[----:B------:R-:W-:Y:S02]  /*2c50*/  BSSY B0, `(.L_x_855) ;  /* 0x000001d000007945 */ /* 0x000fe40003800000 */
[----:B------:R-:W-:Y:S01]  /*2c60*/  IADD3.X R15, R12, R17, R11, P1, !PT ;  /* 0x000000110c0f7210 */ /* 0x000fe20000ffe40b */
[----:B------:R-:W-:-:S04]  /*2c70*/  IMAD R9, R10, c[0x0][0x1b4], R9 ;  /* 0x00006d000a097a24 */ /* 0x000fc800078e0209 */
[----:B------:R-:W-:-:S05]  /*2c80*/  IMAD.WIDE.U32 R10, R10, c[0x0][0x1b0], R14 ;  /* 0x00006c000a0a7a25 */ /* 0x000fca00078e000e */
[----:B------:R-:W-:Y:S01]  /*2c90*/  IADD3 R9, R11, R9, RZ ;  /* 0x000000090b097210 */ /* 0x000fe20007ffe0ff */
        /* <DEDUP_REMOVED lines=24> */
.L_x_856:
[----:B------:R-:W-:Y:S05]  /*2e20*/  BSYNC B0 ;  /* 0x0000000000007941 */ /* 0x000fea0003800000 */
.L_x_855:
[----:B------:R1:W-:Y:S01]  /*2e30*/  @P5 STS.128 [R222+0xd000], RZ ;  /* 0x00d000ffde005388 */ /* 0x0003e20000000c00 */
[----:B------:R-:W-:Y:S03]  /*2e40*/  BSSY B0, `(.L_x_857) ;  /* 0x000001c000007945 */ /* 0x000fe60003800000 */
        /* <DEDUP_REMOVED lines=27> */
.L_x_858:
[----:B------:R-:W-:Y:S05]  /*3000*/  BSYNC B0 ;  /* 0x0000000000007941 */ /* 0x000fea0003800000 */
.L_x_857:
[----:B------:R-:W0:Y:S01]  /*3010*/  LDGDEPBAR ;  /* 0x00000000000079af */ /* 0x000e220000000000 */
[----:B-1----:R-:W-:Y:S02]  /*3020*/  IMAD.MOV.U32 R14, RZ, RZ, c[0x0][0x308] ;  /* 0x0000c200ff0e7624 */ /* 0x002fe400078e00ff */
[----:B------:R-:W-:Y:S01]  /*3030*/  IMAD.MOV.U32 R15, RZ, RZ, c[0x0][0x30c] ;  /* 0x0000c300ff0f7624 */ /* 0x000fe200078e00ff */
[----:B------:R-:W-:-:S04]  /*3040*/  DEPBAR.LE SB0, 0x1 ;  /* 0x000080400000791a */ /* 0x000fc80000000000 */
[----:B------:R-:W-:Y:S06]  /*3050*/  BAR.SYNC.DEFER_BLOCKING 0x0 ;  /* 0x0000000000007b1d */ /* 0x000fec0000010000 */
[----:B--2---:R-:W2:Y:S04]  /*3060*/  LDG.E.64 R12, [R14.64+0x8] ;  /* 0x000008080e0c7981 */ /* 0x004ea8000c1e1b00 */
[----:B------:R1:W5:Y:S01]  /*3070*/  LDG.E.64 R206, [R14.64] ;  /* 0x000000080ece7981 */ /* 0x000362000c1e1b00 */
[-C--:B------:R-:W-:Y:S01]  /*3080*/  LEA.HI R6, R4, R7.reuse, RZ, 0x4 ;  /* 0x0000000704067211 */ /* 0x080fe200078f20ff */
[----:B------:R-:W-:Y:S01]  /*3090*/  IMAD R9, R214, c[0x0][0x1c0], R231 ;  /* 0x00007000d6097a24 */ /* 0x000fe200078e02e7 */
[----:B------:R-:W-:Y:S01]  /*30a0*/  LEA.HI R4, R4, R7, RZ, 0x3 ;  /* 0x0000000704047211 */ /* 0x000fe200078f18ff */
[----:B------:R1:W3:Y:S01]  /*30b0*/  LDSM.16.M88.4 R108, [R202+0x10000] ;  /* 0x01000000ca6c783b */ /* 0x0002e20000000200 */
[----:B------:R-:W-:Y:S01]  /*30c0*/  LOP3.LUT R6, R6, 0xfffffff0, RZ, 0xc0, !PT ;  /* 0xfffffff006067812 */ /* 0x000fe200078ec0ff */
[----:B------:R-:W-:Y:S01]  /*30d0*/  IMAD.SHL.U32 R9, R9, 0x20, RZ ;  /* 0x0000002009097824 */ /* 0x000fe200078e00ff */
[----:B------:R-:W-:Y:S01]  /*30e0*/  LOP3.LUT R4, R4, 0xfffffff8, RZ, 0xc0, !PT ;  /* 0xfffffff804047812 */ /* 0x000fe200078ec0ff */
[----:B------:R1:W4:Y:S01]  /*30f0*/  LDSM.16.M88.4 R112, [R202+0x10800] ;  /* 0x01080000ca70783b */ /* 0x0003220000000200 */
[----:B------:R-:W-:Y:S01]  /*3100*/  SHF.R.S32.HI R229, RZ, 0x1f, R228 ;  /* 0x0000001fffe57819 */ /* 0x000fe200000114e4 */
[C---:B------:R-:W-:Y:S01]  /*3110*/  IMAD.IADD R6, R7.reuse, 0x1, -R6 ;  /* 0x0000000107067824 */ /* 0x040fe200078e0a06 */
[----:B------:R-:W-:Y:S01]  /*3120*/  IADD3 R199, R204, 0x2000, RZ ;  /* 0x00002000ccc77810 */ /* 0x000fe20007ffe0ff */
[----:B------:R-:W-:Y:S01]  /*3130*/  IMAD.IADD R4, R7, 0x1, -R4 ;  /* 0x0000000107047824 */ /* 0x000fe200078e0a04 */
[----:B------:R1:W1:Y:S01]  /*3140*/  LDSM.16.M88.4 R116, [R192+0x10000] ;  /* 0x01000000c074783b */ /* 0x0002620000000200 */
[----:B------:R-:W-:Y:S01]  /*3150*/  IMAD.MOV.U32 R196, RZ, RZ, 0x40 ;  /* 0x00000040ffc47424 */ /* 0x000fe200078e00ff */
[----:B------:R-:W-:Y:S01]  /*3160*/  SHF.R.S32.HI R11, RZ, 0x1f, R6 ;  /* 0x0000001fff0b7819 */ /* 0x000fe20000011406 */
[----:B------:R-:W-:Y:S01]  /*3170*/  IMAD.MOV.U32 R232, RZ, RZ, c[0x0][0x2e4] ;  /* 0x0000b900ffe87624 */ /* 0x000fe200078e00ff */
[----:B------:R-:W-:Y:S01]  /*3180*/  LOP3.LUT P3, RZ, R4, 0x2, RZ, 0xc0, !PT ;  /* 0x0000000204ff7812 */ /* 0x000fe2000786c0ff */
[----:B------:R-:W-:Y:S01]  /*3190*/  IMAD.MOV.U32 R4, RZ, RZ, 0x20 ;  /* 0x00000020ff047424 */ /* 0x000fe200078e00ff */
[----:B------:R1:W1:Y:S01]  /*31a0*/  LDSM.16.M88.4 R120, [R192+0x10800] ;  /* 0x01080000c078783b */ /* 0x0002620000000200 */
[----:B------:R-:W-:Y:S01]  /*31b0*/  LEA.HI R11, R11, R6, RZ, 0x3 ;  /* 0x000000060b0b7211 */ /* 0x000fe200078f18ff */
[----:B------:R-:W-:Y:S01]  /*31c0*/  IMAD.MOV.U32 R230, RZ, RZ, R235 ;  /* 0x000000ffffe67224 */ /* 0x000fe200078e00eb */
[----:B------:R-:W-:Y:S01]  /*31d0*/  IADD3 R198, R203, 0x2000, RZ ;  /* 0x00002000cbc67810 */ /* 0x000fe20007ffe0ff */
[----:B------:R1:W1:Y:S01]  /*31e0*/  LDSM.16.M88.4 R128, [R3+0x10000] ;  /* 0x010000000380783b */ /* 0x0002620000000200 */
[----:B------:R-:W-:Y:S01]  /*31f0*/  SEL R4, R4, 0xffffffe0, !P3 ;  /* 0xffffffe004047807 */ /* 0x000fe20005800000 */
[----:B------:R-:W-:Y:S01]  /*3200*/  CS2R R94, SRZ ;  /* 0x00000000005e7805 */ /* 0x000fe2000001ff00 */
[----:B------:R-:W-:Y:S01]  /*3210*/  LOP3.LUT R11, R11, 0xfffffff8, RZ, 0xc0, !PT ;  /* 0xfffffff80b0b7812 */ /* 0x000fe200078ec0ff */
[----:B------:R1:W1:Y:S01]  /*3220*/  LDSM.16.M88.4 R132, [R3+0x10800] ;  /* 0x010800000384783b */ /* 0x0002620000000200 */
[----:B------:R-:W-:Y:S01]  /*3230*/  SEL R199, R199, R204, !P0 ;  /* 0x000000ccc7c77207 */ /* 0x000fe20004000000 */
[----:B------:R-:W-:Y:S01]  /*3240*/  IMAD.IADD R4, R4, 0x1, R3 ;  /* 0x0000000104047824 */ /* 0x000fe200078e0203 */
[----:B------:R-:W-:Y:S01]  /*3250*/  SEL R198, R198, R203, !P0 ;  /* 0x000000cbc6c67207 */ /* 0x000fe20004000000 */
[----:B------:R1:W1:Y:S01]  /*3260*/  LDSM.16.M88.4 R144, [R202+0x12000] ;  /* 0x01200000ca90783b */ /* 0x0002620000000200 */
[----:B------:R-:W-:Y:S01]  /*3270*/  IMAD.IADD R11, R6, 0x1, -R11 ;  /* 0x00000001060b7824 */ /* 0x000fe200078e0a0b */
[----:B------:R-:W-:Y:S01]  /*3280*/  IADD3 R240, -R236, 0x40, R5 ;  /* 0x00000040ecf07810 */ /* 0x000fe20007ffe105 */
        /* <DEDUP_REMOVED lines=42> */
[----:B------:R-:W-:Y:S01]  /*3530*/  IMAD.SHL.U32 R198, R198, 0x2, RZ ;  /* 0x00000002c6c67824 */ /* 0x000fe200078e00ff */
[----:B--2---:R-:W-:Y:S02]  /*3540*/  IADD3 R228, P5, P4, R9, R12, R228 ;  /* 0x0000000c09e47210 */ /* 0x004fe40007cbe0e4 */
[----:B------:R-:W-:Y:S02]  /*3550*/  SHF.R.S32.HI R12, RZ, 0x1f, R9 ;  /* 0x0000001fff0c7819 */ /* 0x000fe40000011409 */
[----:B------:R-:W-:Y:S02]  /*3560*/  R2P PR, R11, 0x6 ;  /* 0x000000060b007804 */ /* 0x000fe40000000000 */
[----:B------:R-:W-:-:S03]  /*3570*/  IADD3.X R229, R12, R13, R229, P5, P4 ;  /* 0x0000000d0ce57210 */ /* 0x000fc60002fe84e5 */
[----:B------:R-:W-:Y:S02]  /*3580*/  SEL R197, R197, 0xffffffe0, !P1 ;  /* 0xffffffe0c5c57807 */ /* 0x000fe40004800000 */
[----:B------:R-:W-:-:S03]  /*3590*/  SEL R196, R196, 0xffffffc0, !P2 ;  /* 0xffffffc0c4c47807 */ /* 0x000fc60005000000 */
[C---:B------:R-:W-:Y:S02]  /*35a0*/  IMAD.IADD R195, R200.reuse, 0x1, R197 ;  /* 0x00000001c8c37824 */ /* 0x040fe400078e02c5 */
[----:B------:R-:W-:Y:S02]  /*35b0*/  IMAD.IADD R193, R200, 0x1, R196 ;  /* 0x00000001c8c17824 */ /* 0x000fe400078e02c4 */
[----:B-1-34-:R-:W-:Y:S02]  /*35c0*/  IMAD.IADD R194, R196, 0x1, R195 ;  /* 0x00000001c4c27824 */ /* 0x01afe400078e02c3 */
.L_x_863:
[----:B------:R-:W0:Y:S01]  /*35d0*/  LDGDEPBAR ;  /* 0x00000000000079af */ /* 0x000e220000000000 */
[----:B------:R-:W-:Y:S01]  /*35e0*/  LEA R176, P0, R215, R226, 0x2 ;  /* 0x000000e2d7b07211 */ /* 0x000fe200078010ff */
[C---:B------:R-:W-:Y:S01]  /*35f0*/  IMAD.IADD R127, R199.reuse, 0x1, R197 ;  /* 0x00000001c77f7824 */ /* 0x040fe200078e02c5 */
[----:B------:R-:W-:Y:S01]  /*3600*/  MOV R126, c[0x0][0x2e4] ;  /* 0x0000b900007e7a02 */ /* 0x000fe20000000f00 */
[----:B------:R-:W-:Y:S01]  /*3610*/  IMAD.IADD R125, R199, 0x1, R196 ;  /* 0x00000001c77d7824 */ /* 0x000fe200078e02c4 */
[----:B------:R-:W-:Y:S02]  /*3620*/  LEA.HI.X.SX32 R177, R215, R227, 0x2, P0 ;  /* 0x000000e3d7b17211 */ /* 0x000fe400000f16ff */
[----:B------:R-:W-:Y:S01]  /*3630*/  IADD3 R124, R127, R196, RZ ;  /* 0x000000c47f7c7210 */ /* 0x000fe20007ffe0ff */
[----:B------:R-:W-:Y:S04]  /*3640*/  DEPBAR.LE SB0, 0x0 ;  /* 0x000080000000791a */ /* 0x000fe80000000000 */
[----:B------:R-:W-:Y:S06]  /*3650*/  BAR.SYNC.DEFER_BLOCKING 0x0 ;  /* 0x0000000000007b1d */ /* 0x000fec0000010000 */
[----:B------:R-:W-:Y:S04]  /*3660*/  LDSM.16.M88.4 R20, [R199] ;  /* 0x00000000c714783b */ /* 0x000fe80000000200 */
[----:B------:R-:W1:Y:S04]  /*3670*/  LDSM.16.M88.4 R24, [R202+0xc000] ;  /* 0x00c00000ca18783b */ /* 0x000e680000000200 */
[----:B-----5:R2:W5:Y:S04]  /*3680*/  LDG.E R181, [R176.64] ;  /* 0x00000008b0b57981 */ /* 0x020568000c1e1900 */
[----:B------:R2:W5:Y:S04]  /*3690*/  LDG.E R180, [R176.64+0x20] ;  /* 0x00002008b0b47981 */ /* 0x000568000c1e1900 */
[----:B------:R-:W3:Y:S04]  /*36a0*/  LDSM.16.M88.4 R28, [R202+0xc800] ;  /* 0x00c80000ca1c783b */ /* 0x000ee80000000200 */
[----:B------:R-:W-:Y:S04]  /*36b0*/  LDSM.16.M88.4 R32, [R127] ;  /* 0x000000007f20783b */ /* 0x000fe80000000200 */
[----:B------:R-:W4:Y:S04]  /*36c0*/  LDSM.16.M88.4 R100, [R192+0xc000] ;  /* 0x00c00000c064783b */ /* 0x000f280000000200 */
[----:B------:R-:W4:Y:S01]  /*36d0*/  LDSM.16.M88.4 R104, [R192+0xc800] ;  /* 0x00c80000c068783b */ /* 0x000f220000000200 */
[----:B--2---:R-:W-:Y:S05]  /*36e0*/  IMAD.SHL.U32 R176, R237, 0x40, RZ ;  /* 0x00000040edb07824 */ /* 0x004fea00078e00ff */
[----:B------:R-:W-:Y:S01]  /*36f0*/  ISETP.GE.AND P0, PT, R176, R240, PT ;  /* 0x000000f0b000720c */ /* 0x000fe20003f06270 */
[C---:B-1----:R-:W-:Y:S08]  /*3700*/  HMMA.16816.F32.BF16 R4, R20.reuse, R24, RZ ;  /* 0x000000181404723c */ /* 0x042ff000000418ff */
[C---:B------:R-:W-:Y:S01]  /*3710*/  HMMA.16816.F32.BF16 R8, R20.reuse, R26, RZ ;  /* 0x0000001a1408723c */ /* 0x040fe200000418ff */
[----:B------:R-:W-:Y:S07]  /*3720*/  LDSM.16.M88.4 R24, [R3+0xc000] ;  /* 0x00c000000318783b */ /* 0x000fee0000000200 */
[C---:B---3--:R-:W-:Y:S08]  /*3730*/  HMMA.16816.F32.BF16 R12, R20.reuse, R28, RZ ;  /* 0x0000001c140c723c */ /* 0x048ff000000418ff */
[----:B------:R-:W-:Y:S01]  /*3740*/  HMMA.16816.F32.BF16 R16, R20, R30, RZ ;  /* 0x0000001e1410723c */ /* 0x000fe200000418ff */
[----:B------:R-:W1:Y:S04]  /*3750*/  LDSM.16.M88.4 R20, [R125] ;  /* 0x000000007d14783b */ /* 0x000e680000000200 */
[----:B------:R-:W2:Y:S03]  /*3760*/  LDSM.16.M88.4 R28, [R3+0xc800] ;  /* 0x00c80000031c783b */ /* 0x000ea60000000200 */
[C---:B----4-:R-:W-:Y:S08]  /*3770*/  HMMA.16816.F32.BF16 R4, R32.reuse, R100, R4 ;  /* 0x000000642004723c */ /* 0x050ff00000041804 */
        /* <DEDUP_REMOVED lines=53> */
.L_x_859:
[--C-:B------:R-:W-:Y:S01]  /*3ad0*/  IADD3 R20, R236, 0x1, -R239.reuse ;  /* 0x00000001ec147810 */ /* 0x100fe20007ffe8ef */
[----:B------:R-:W1:Y:S01]  /*3ae0*/  S2R R21, SR_TID.X ;  /* 0x0000000000157919 */ /* 0x000e620000002100 */
[-C--:B------:R-:W-:Y:S01]  /*3af0*/  IADD3 R24, -R126, R236.reuse, -R239 ;  /* 0x000000ec7e187210 */ /* 0x080fe20007ffe9ef */
[----:B------:R-:W-:Y:S01]  /*3b00*/  IMAD.IADD R29, R215, 0x1, R176 ;  /* 0x00000001d71d7824 */ /* 0x000fe200078e02b0 */
[----:B------:R-:W-:Y:S01]  /*3b10*/  IADD3 R20, R20, c[0x0][0x2e8], RZ ;  /* 0x0000ba0014147a10 */ /* 0x000fe20007ffe0ff */
[----:B------:R-:W-:Y:S02]  /*3b20*/  IMAD.SHL.U32 R22, R208, 0x20, RZ ;  /* 0x00000020d0167824 */ /* 0x000fe400078e00ff */
[C---:B------:R-:W-:Y:S01]  /*3b30*/  IMAD.IADD R31, R29.reuse, 0x1, R24 ;  /* 0x000000011d1f7824 */ /* 0x040fe200078e0218 */
[C---:B------:R-:W-:Y:S01]  /*3b40*/  IADD3 R23, R29.reuse, 0x8, RZ ;  /* 0x000000081d177810 */ /* 0x040fe20007ffe0ff */
[----:B------:R-:W-:Y:S02]  /*3b50*/  IMAD.IADD R29, R29, 0x1, R20 ;  /* 0x000000011d1d7824 */ /* 0x000fe400078e0214 */
[----:B------:R-:W-:Y:S01]  /*3b60*/  IMAD.MOV.U32 R232, RZ, RZ, R126 ;  /* 0x000000ffffe87224 */ /* 0x000fe200078e007e */
[----:B------:R-:W-:Y:S02]  /*3b70*/  IMNMX R31, RZ, R31, !PT ;  /* 0x0000001fff1f7217 */ /* 0x000fe40007800200 */
[-C--:B------:R-:W-:Y:S01]  /*3b80*/  IMNMX R29, R29, R236.reuse, PT ;  /* 0x000000ec1d1d7217 */ /* 0x080fe20003800200 */
[----:B-1----:R-:W-:Y:S05]  /*3b90*/  IMAD.SHL.U32 R21, R21, 0x2, RZ ;  /* 0x0000000215157824 */ /* 0x002fea00078e00ff */
[----:B------:R-:W-:Y:S01]  /*3ba0*/  LOP3.LUT R22, R22, 0x6, R21, 0xf8, !PT ;  /* 0x0000000616167812 */ /* 0x000fe200078ef815 */
[--C-:B------:R-:W-:Y:S02]  /*3bb0*/  IMAD.IADD R21, R24, 0x1, R23.reuse ;  /* 0x0000000118157824 */ /* 0x100fe400078e0217 */
[----:B------:R-:W-:Y:S02]  /*3bc0*/  IMAD.IADD R23, R20, 0x1, R23 ;  /* 0x0000000114177824 */ /* 0x000fe400078e0217 */
[----:B------:R-:W-:Y:S01]  /*3bd0*/  IMAD R22, R217, 0x40, R22 ;  /* 0x00000040d9167824 */ /* 0x000fe200078e0216 */
[----:B------:R-:W-:Y:S02]  /*3be0*/  IMNMX R21, RZ, R21, !PT ;  /* 0x00000015ff157217 */ /* 0x000fe40007800200 */
[----:B------:R-:W-:Y:S02]  /*3bf0*/  IMNMX R20, R23, R236, PT ;  /* 0x000000ec17147217 */ /* 0x000fe40003800200 */
[C---:B------:R-:W-:Y:S02]  /*3c00*/  ISETP.GE.AND P1, PT, R22.reuse, R31, PT ;  /* 0x0000001f1600720c */ /* 0x040fe40003f26270 */
[C---:B------:R-:W-:Y:S02]  /*3c10*/  ISETP.GE.AND P0, PT, R22.reuse, R21, PT ;  /* 0x000000151600720c */ /* 0x040fe40003f06270 */
[C---:B------:R-:W-:Y:S02]  /*3c20*/  IADD3 R28, R22.reuse, 0x1, RZ ;  /* 0x00000001161c7810 */ /* 0x040fe40007ffe0ff */
[C---:B------:R-:W-:Y:S02]  /*3c30*/  IADD3 R27, R22.reuse, 0x8, RZ ;  /* 0x00000008161b7810 */ /* 0x040fe40007ffe0ff */
[C---:B------:R-:W-:Y:S02]  /*3c40*/  IADD3 R26, R22.reuse, 0x9, RZ ;  /* 0x00000009161a7810 */ /* 0x040fe40007ffe0ff */
[C---:B------:R-:W-:Y:S02]  /*3c50*/  IADD3 R25, R22.reuse, 0x10, RZ ;  /* 0x0000001016197810 */ /* 0x040fe40007ffe0ff */
[C---:B------:R-:W-:Y:S02]  /*3c60*/  IADD3 R24, R22.reuse, 0x11, RZ ;  /* 0x0000001116187810 */ /* 0x040fe40007ffe0ff */
[C---:B------:R-:W-:Y:S02]  /*3c70*/  IADD3 R23, R22.reuse, 0x18, RZ ;  /* 0x0000001816177810 */ /* 0x040fe40007ffe0ff */
[C---:B------:R-:W-:Y:S02]  /*3c80*/  ISETP.GE.OR P1, PT, R22.reuse, R29, !P1 ;  /* 0x0000001d1600720c */ /* 0x040fe40004f26670 */
[CC--:B------:R-:W-:Y:S02]  /*3c90*/  ISETP.GE.OR P0, PT, R22.reuse, R20.reuse, !P0 ;  /* 0x000000141600720c */ /* 0x0c0fe40004706670 */
[----:B------:R-:W-:Y:S02]  /*3ca0*/  IADD3 R22, R22, 0x19, RZ ;  /* 0x0000001916167810 */ /* 0x000fe40007ffe0ff */
[-C--:B------:R-:W-:Y:S02]  /*3cb0*/  ISETP.GE.AND P6, PT, R28, R31.reuse, PT ;  /* 0x0000001f1c00720c */ /* 0x080fe40003fc6270 */
        /* <DEDUP_REMOVED lines=43> */
.L_x_860:
[C---:B------:R-:W-:Y:S01]  /*3f70*/  FMUL.FTZ R191, R233.reuse, 1.4426950216293334961 ;  /* 0x3fb8aa3be9bf7820 */ /* 0x040fe20000410000 */
[----:B------:R-:W-:Y:S01]  /*3f80*/  FSETP.NEU.FTZ.AND P0, PT, R233, -INF , PT ;  /* 0xff800000e900780b */ /* 0x000fe20003f1d000 */
[----:B------:R-:W-:Y:S01]  /*3f90*/  FMUL.FTZ R205, R234, 1.4426950216293334961 ;  /* 0x3fb8aa3beacd7820 */ /* 0x000fe20000410000 */
[----:B------:R-:W-:Y:S01]  /*3fa0*/  IADD3 R189, R207, -0x4498517b, RZ ;  /* 0xbb67ae85cfbd7810 */ /* 0x000fe20007ffe0ff */
[----:B------:R-:W-:Y:S01]  /*3fb0*/  IMAD.WIDE.U32 R176, R228, -0x2daee0ad, RZ ;  /* 0xd2511f53e4b07825 */ /* 0x000fe200078e00ff */
[----:B------:R-:W-:Y:S02]  /*3fc0*/  FSEL R191, R191, RZ, P0 ;  /* 0x000000ffbfbf7208 */ /* 0x000fe40000000000 */
[----:B------:R-:W-:Y:S01]  /*3fd0*/  FSETP.NEU.FTZ.AND P0, PT, R234, -INF , PT ;  /* 0xff800000ea00780b */ /* 0x000fe20003f1d000 */
[----:B------:R-:W-:Y:S01]  /*3fe0*/  IMAD R187, R217, 0x2, R208 ;  /* 0x00000002d9bb7824 */ /* 0x000fe200078e02d0 */
[----:B------:R-:W-:Y:S01]  /*3ff0*/  IADD3 R252, R207, -0x126145ec, RZ ;  /* 0xed9eba14cffc7810 */ /* 0x000fe20007ffe0ff */
[----:B------:R-:W-:Y:S01]  /*4000*/  IMAD R188, R237, 0x4, R209 ;  /* 0x00000004edbc7824 */ /* 0x000fe200078e02d1 */
[----:B------:R-:W-:Y:S01]  /*4010*/  FSEL R205, R205, RZ, P0 ;  /* 0x000000ffcdcd7208 */ /* 0x000fe20000000000 */
[----:B------:R-:W-:Y:S01]  /*4020*/  FFMA.FTZ R183, R8, c[0x0][0x23c], -R191 ;  /* 0x00008f0008b77a23 */ /* 0x000fe200000108bf */
[----:B------:R-:W-:Y:S01]  /*4030*/  LOP3.LUT R187, R177, R207, R187, 0x96, !PT ;  /* 0x000000cfb1bb7212 */ /* 0x000fe200078e96bb */
[----:B------:R-:W-:Y:S04]  /*4040*/  IMAD.WIDE.U32 R178, R188, -0x326172a9, RZ ;  /* 0xcd9e8d57bcb27825 */ /* 0x000fe800078e00ff */
[--C-:B------:R-:W-:Y:S01]  /*4050*/  FFMA.FTZ R185, R7, c[0x0][0x23c], -R205.reuse ;  /* 0x00008f0007b97a23 */ /* 0x100fe200000108cd */
[----:B------:R-:W-:Y:S01]  /*4060*/  LOP3.LUT R250, R179, R229, R206, 0x96, !PT ;  /* 0x000000e5b3fa7212 */ /* 0x000fe200078e96ce */
[----:B------:R-:W-:Y:S01]  /*4070*/  FFMA.FTZ R188, R6, c[0x0][0x23c], -R205 ;  /* 0x00008f0006bc7a23 */ /* 0x000fe200000108cd */
[----:B------:R-:W-:Y:S01]  /*4080*/  MUFU.EX2 R183, R183 ;  /* 0x000000b700b77308 */ /* 0x000fe20000000800 */
[----:B------:R-:W-:Y:S01]  /*4090*/  IMAD.WIDE.U32 R6, R187, -0x326172a9, RZ ;  /* 0xcd9e8d57bb067825 */ /* 0x000fe200078e00ff */
[----:B------:R-:W-:Y:S03]  /*40a0*/  IADD3 R187, R206, -0x61c88647, RZ ;  /* 0x9e3779b9cebb7810 */ /* 0x000fe60007ffe0ff */
[----:B------:R-:W-:Y:S01]  /*40b0*/  IMAD.WIDE.U32 R250, R250, -0x2daee0ad, RZ ;  /* 0xd2511f53fafa7825 */ /* 0x000fe200078e00ff */
[----:B------:R-:W-:Y:S03]  /*40c0*/  LOP3.LUT R187, R7, R178, R187, 0x96, !PT ;  /* 0x000000b207bb7212 */ /* 0x000fe600078e96bb */
[----:B------:R-:W-:Y:S01]  /*40d0*/  FFMA.FTZ R190, R9, c[0x0][0x23c], -R191 ;  /* 0x00008f0009be7a23 */ /* 0x000fe200000108bf */
[----:B------:R-:W-:Y:S01]  /*40e0*/  LOP3.LUT R189, R251, R176, R189, 0x96, !PT ;  /* 0x000000b0fbbd7212 */ /* 0x000fe200078e96bd */
[----:B------:R-:W-:Y:S01]  /*40f0*/  IMAD.WIDE.U32 R8, R187, -0x2daee0ad, RZ ;  /* 0xd2511f53bb087825 */ /* 0x000fe200078e00ff */
[----:B------:R-:W-:Y:S01]  /*4100*/  IADD3 R187, R207, 0x76cf5d0a, RZ ;  /* 0x76cf5d0acfbb7810 */ /* 0x000fe20007ffe0ff */
[----:B------:R-:W-:Y:S01]  /*4110*/  MUFU.EX2 R185, R185 ;  /* 0x000000b900b97308 */ /* 0x000fe20000000800 */
[C---:B------:R-:W-:Y:S01]  /*4120*/  IADD3 R251, R206.reuse, -0x255992d5, RZ ;  /* 0xdaa66d2bcefb7810 */ /* 0x040fe20007ffe0ff */
[----:B------:R-:W-:Y:S01]  /*4130*/  IMAD.WIDE.U32 R178, R189, -0x326172a9, RZ ;  /* 0xcd9e8d57bdb27825 */ /* 0x000fe200078e00ff */
[----:B------:R-:W-:Y:S02]  /*4140*/  LOP3.LUT R250, R9, R250, R187, 0x96, !PT ;  /* 0x000000fa09fa7212 */ /* 0x000fe400078e96bb */
[----:B------:R-:W-:Y:S01]  /*4150*/  IADD3 R189, R206, 0x3c6ef372, RZ ;  /* 0x3c6ef372cebd7810 */ /* 0x000fe20007ffe0ff */
[--C-:B------:R-:W-:Y:S02]  /*4160*/  FFMA.FTZ R186, R4, c[0x0][0x23c], -R191.reuse ;  /* 0x00008f0004ba7a23 */ /* 0x100fe400000108bf */
[----:B------:R-:W-:Y:S01]  /*4170*/  FFMA.FTZ R187, R5, c[0x0][0x23c], -R191 ;  /* 0x00008f0005bb7a23 */ /* 0x000fe200000108bf */
[----:B------:R-:W-:Y:S01]  /*4180*/  LOP3.LUT R189, R179, R6, R189, 0x96, !PT ;  /* 0x00000006b3bd7212 */ /* 0x000fe200078e96bd */
[----:B------:R-:W-:Y:S01]  /*4190*/  IMAD.WIDE.U32 R6, R250, -0x326172a9, RZ ;  /* 0xcd9e8d57fa067825 */ /* 0x000fe200078e00ff */
[----:B------:R-:W-:Y:S01]  /*41a0*/  IADD3 R250, R207, 0x32370b8f, RZ ;  /* 0x32370b8fcffa7810 */ /* 0x000fe20007ffe0ff */
[----:B------:R-:W-:Y:S02]  /*41b0*/  MUFU.EX2 R186, R186 ;  /* 0x000000ba00ba7308 */ /* 0x000fe40000000800 */
[----:B------:R-:W-:Y:S01]  /*41c0*/  IMAD.WIDE.U32 R176, R189, -0x2daee0ad, RZ ;  /* 0xd2511f53bdb07825 */ /* 0x000fe200078e00ff */
[----:B------:R-:W-:Y:S03]  /*41d0*/  LOP3.LUT R251, R7, R178, R251, 0x96, !PT ;  /* 0x000000b207fb7212 */ /* 0x000fe600078e96fb */
[--C-:B------:R-:W-:Y:S01]  /*41e0*/  FFMA.FTZ R184, R11, c[0x0][0x23c], -R205.reuse ;  /* 0x00008f000bb87a23 */ /* 0x100fe200000108cd */
[----:B------:R-:W-:Y:S01]  /*41f0*/  LOP3.LUT R250, R177, R8, R250, 0x96, !PT ;  /* 0x00000008b1fa7212 */ /* 0x000fe200078e96fa */
[----:B------:R-:W-:Y:S01]  /*4200*/  IMAD.WIDE.U32 R4, R251, -0x2daee0ad, RZ ;  /* 0xd2511f53fb047825 */ /* 0x000fe200078e00ff */
[----:B------:R-:W-:Y:S01]  /*4210*/  IADD3 R251, R206, 0x78dde6e4, RZ ;  /* 0x78dde6e4cefb7810 */ /* 0x000fe20007ffe0ff */
[----:B------:R-:W-:Y:S02]  /*4220*/  MUFU.EX2 R188, R188 ;  /* 0x000000bc00bc7308 */ /* 0x000fe40000000800 */
[----:B------:R-:W-:Y:S01]  /*4230*/  FFMA.FTZ R189, R10, c[0x0][0x23c], -R205 ;  /* 0x00008f000abd7a23 */ /* 0x000fe200000108cd */
[----:B------:R-:W-:Y:S01]  /*4240*/  LOP3.LUT R252, R5, R176, R252, 0x96, !PT ;  /* 0x000000b005fc7212 */ /* 0x000fe200078e96fc */
[----:B------:R-:W-:Y:S01]  /*4250*/  IMAD.WIDE.U32 R8, R250, -0x326172a9, RZ ;  /* 0xcd9e8d57fa087825 */ /* 0x000fe200078e00ff */
[----:B------:R-:W-:Y:S03]  /*4260*/  IADD3 R250, R206, 0x1715609d, RZ ;  /* 0x1715609dcefa7810 */ /* 0x000fe60007ffe0ff */
[----:B------:R-:W-:Y:S01]  /*4270*/  IMAD.WIDE.U32 R10, R252, -0x326172a9, RZ ;  /* 0xcd9e8d57fc0a7825 */ /* 0x000fe200078e00ff */
[----:B------:R-:W-:Y:S01]  /*4280*/  LOP3.LUT R251, R9, R6, R251, 0x96, !PT ;  /* 0x0000000609fb7212 */ /* 0x000fe200078e96fb */
[----:B------:R-:W-:Y:S02]  /*4290*/  MUFU.EX2 R184, R184 ;  /* 0x000000b800b87308 */ /* 0x000fe40000000800 */
[----:B------:R-:W-:Y:S01]  /*42a0*/  FFMA.FTZ R19, R19, c[0x0][0x23c], -R205 ;  /* 0x00008f0013137a23 */ /* 0x000fe200000108cd */
[----:B------:R-:W-:Y:S01]  /*42b0*/  LOP3.LUT R5, R11, R8, R250, 0x96, !PT ;  /* 0x000000080b057212 */ /* 0x000fe200078e96fa */
[--C-:B------:R-:W-:Y:S01]  /*42c0*/  FFMA.FTZ R7, R12, c[0x0][0x23c], -R191.reuse ;  /* 0x00008f000c077a23 */ /* 0x100fe200000108bf */
[----:B------:R-:W-:Y:S01]  /*42d0*/  IADD3 R250, R207, -0x56f99767, RZ ;  /* 0xa9066899cffa7810 */ /* 0x000fe20007ffe0ff */
[--C-:B------:R-:W-:Y:S01]  /*42e0*/  FFMA.FTZ R6, R13, c[0x0][0x23c], -R191.reuse ;  /* 0x00008f000d067a23 */ /* 0x100fe200000108bf */
[----:B------:R-:W-:Y:S01]  /*42f0*/  IADD3 R11, R207, 0x646e171e, RZ ;  /* 0x646e171ecf0b7810 */ /* 0x000fe20007ffe0ff */
[----:B------:R-:W-:Y:S02]  /*4300*/  IMAD.WIDE.U32 R12, R251, -0x2daee0ad, RZ ;  /* 0xd2511f53fb0c7825 */ /* 0x000fe400078e00ff */
[----:B------:R-:W-:Y:S02]  /*4310*/  MUFU.EX2 R187, R187 ;  /* 0x000000bb00bb7308 */ /* 0x000fe40000000800 */
[----:B------:R-:W-:Y:S01]  /*4320*/  IMAD.WIDE.U32 R8, R5, -0x2daee0ad, RZ ;  /* 0xd2511f5305087825 */ /* 0x000fe200078e00ff */
[----:B------:R-:W-:Y:S03]  /*4330*/  LOP3.LUT R5, R13, R4, R250, 0x96, !PT ;  /* 0x000000040d057212 */ /* 0x000fe600078e96fa */
[--C-:B------:R-:W-:Y:S01]  /*4340*/  FFMA.FTZ R252, R17, c[0x0][0x23c], -R191.reuse ;  /* 0x00008f0011fc7a23 */ /* 0x100fe200000108bf */
[----:B------:R-:W-:Y:S01]  /*4350*/  IADD3 R17, R206, -0x4ab325aa, RZ ;  /* 0xb54cda56ce117810 */ /* 0x000fe20007ffe0ff */
[----:B------:R-:W-:Y:S01]  /*4360*/  FFMA.FTZ R182, R16, c[0x0][0x23c], -R191 ;  /* 0x00008f0010b67a23 */ /* 0x000fe200000108bf */
[----:B------:R-:W-:Y:S01]  /*4370*/  LOP3.LUT R11, R9, R12, R11, 0x96, !PT ;  /* 0x0000000c090b7212 */ /* 0x000fe200078e960b */
[----:B------:R1:W-:Y:S01]  /*4380*/  MUFU.EX2 R191, R19 ;  /* 0x0000001300bf7308 */ /* 0x0003e20000000800 */
[--C-:B------:R-:W-:Y:S01]  /*4390*/  FFMA.FTZ R250, R18, c[0x0][0x23c], -R205.reuse ;  /* 0x00008f0012fa7a23 */ /* 0x100fe200000108cd */
[----:B------:R-:W-:Y:S01]  /*43a0*/  SHF.R.U32.HI R13, RZ, 0x18, R8 ;  /* 0x00000018ff0d7819 */ /* 0x000fe20000011608 */
[--C-:B------:R-:W-:Y:S01]  /*43b0*/  FFMA.FTZ R251, R14, c[0x0][0x23c], -R205.reuse ;  /* 0x00008f000efb7a23 */ /* 0x100fe200000108cd */
[C---:B------:R-:W-:Y:S01]  /*43c0*/  LOP3.LUT R9, R8.reuse, 0xffff, RZ, 0xc0, !PT ;  /* 0x0000ffff08097812 */ /* 0x040fe200078ec0ff */
[----:B------:R-:W-:Y:S01]  /*43d0*/  FFMA.FTZ R15, R15, c[0x0][0x23c], -R205 ;  /* 0x00008f000f0f7a23 */ /* 0x000fe200000108cd */
[----:B------:R-:W-:Y:S01]  /*43e0*/  LOP3.LUT R205, R8, 0xff, RZ, 0xc0, !PT ;  /* 0x000000ff08cd7812 */ /* 0x000fe200078ec0ff */
[----:B------:R-:W-:Y:S01]  /*43f0*/  IMAD.WIDE.U32 R176, R5, -0x326172a9, RZ ;  /* 0xcd9e8d5705b07825 */ /* 0x000fe200078e00ff */
[----:B------:R-:W-:Y:S02]  /*4400*/  ISETP.LE.U32.AND P0, PT, R13, UR6, PT ;  /* 0x000000060d007c0c */ /* 0x000fe4000bf03070 */
[----:B------:R-:W-:Y:S01]  /*4410*/  ISETP.LE.U32.AND P2, PT, R205, UR6, PT ;  /* 0x00000006cd007c0c */ /* 0x000fe2000bf43070 */
[----:B------:R-:W2:Y:S01]  /*4420*/  MUFU.EX2 R182, R182 ;  /* 0x000000b600b67308 */ /* 0x000ea20000000800 */
[----:B------:R-:W-:Y:S01]  /*4430*/  LOP3.LUT R18, R176, 0xff, RZ, 0xc0, !PT ;  /* 0x000000ffb0127812 */ /* 0x000fe200078ec0ff */
[----:B------:R-:W-:Y:S01]  /*4440*/  IMAD.SHL.U32 R178, R204, 0x2, RZ ;  /* 0x00000002ccb27824 */ /* 0x000fe200078e00ff */
[----:B------:R-:W-:Y:S02]  /*4450*/  LOP3.LUT R14, R177, R10, R17, 0x96, !PT ;  /* 0x0000000ab10e7212 */ /* 0x000fe400078e9611 */
[----:B------:R-:W-:Y:S01]  /*4460*/  ISETP.LE.U32.AND P6, PT, R18, UR6, PT ;  /* 0x0000000612007c0c */ /* 0x000fe2000bfc3070 */
[----:B------:R-:W-:Y:S01]  /*4470*/  IMAD.IADD R179, R197, 0x1, R178 ;  /* 0x00000001c5b37824 */ /* 0x000fe200078e02b2 */
[----:B------:R-:W-:Y:S02]  /*4480*/  LOP3.LUT R18, R11, 0xff, RZ, 0xc0, !PT ;  /* 0x000000ff0b127812 */ /* 0x000fe400078ec0ff */
[----:B------:R-:W-:Y:S01]  /*4490*/  SHF.R.U32.HI R13, RZ, 0x18, R11 ;  /* 0x00000018ff0d7819 */ /* 0x000fe2000001160b */
[----:B------:R3:W-:Y:S01]  /*44a0*/  MUFU.EX2 R205, R15 ;  /* 0x0000000f00cd7308 */ /* 0x0007e20000000800 */
[----:B------:R-:W-:Y:S02]  /*44b0*/  ISETP.LE.U32.AND P5, PT, R18, UR6, PT ;  /* 0x0000000612007c0c */ /* 0x000fe4000bfa3070 */
[----:B-1----:R-:W-:Y:S02]  /*44c0*/  SHF.R.U32.HI R19, RZ, 0x18, R176 ;  /* 0x00000018ff137819 */ /* 0x002fe400000116b0 */
[----:B------:R-:W-:Y:S02]  /*44d0*/  LOP3.LUT R18, R14, 0xff, RZ, 0xc0, !PT ;  /* 0x000000ff0e127812 */ /* 0x000fe400078ec0ff */
[----:B------:R-:W-:Y:S02]  /*44e0*/  ISETP.LE.U32.AND P1, PT, R19, UR6, PT ;  /* 0x0000000613007c0c */ /* 0x000fe4000bf23070 */
[----:B------:R-:W-:Y:S01]  /*44f0*/  ISETP.LE.U32.AND P3, PT, R13, UR6, PT ;  /* 0x000000060d007c0c */ /* 0x000fe2000bf63070 */
[----:B------:R-:W-:Y:S01]  /*4500*/  MUFU.EX2 R190, R190 ;  /* 0x000000be00be7308 */ /* 0x000fe20000000800 */
[----:B------:R-:W-:Y:S02]  /*4510*/  SHF.R.U32.HI R13, RZ, 0x10, R14 ;  /* 0x00000010ff0d7819 */ /* 0x000fe4000001160e */
[----:B------:R-:W-:Y:S02]  /*4520*/  SHF.R.U32.HI R5, RZ, 0x10, R8 ;  /* 0x00000010ff057819 */ /* 0x000fe40000011608 */
[----:B------:R-:W-:Y:S01]  /*4530*/  LOP3.LUT R17, R176, 0xffff, RZ, 0xc0, !PT ;  /* 0x0000ffffb0117812 */ /* 0x000fe200078ec0ff */
[C---:B------:R-:W-:Y:S01]  /*4540*/  IMAD.IADD R177, R196.reuse, 0x1, R178 ;  /* 0x00000001c4b17824 */ /* 0x040fe200078e02b2 */
[----:B------:R-:W-:Y:S02]  /*4550*/  LOP3.LUT R5, R5, 0xff, RZ, 0xc0, !PT ;  /* 0x000000ff05057812 */ /* 0x000fe400078ec0ff */
[----:B------:R-:W-:Y:S01]  /*4560*/  LOP3.LUT R13, R13, 0xff, RZ, 0xc0, !PT ;  /* 0x000000ff0d0d7812 */ /* 0x000fe200078ec0ff */
[----:B------:R-:W-:Y:S01]  /*4570*/  MUFU.EX2 R189, R189 ;  /* 0x000000bd00bd7308 */ /* 0x000fe20000000800 */
[----:B------:R-:W-:Y:S02]  /*4580*/  SHF.R.U32.HI R17, RZ, 0x8, R17 ;  /* 0x00000008ff117819 */ /* 0x000fe40000011611 */
[----:B------:R-:W-:Y:S01]  /*4590*/  SHF.R.U32.HI R10, RZ, 0x10, R176 ;  /* 0x00000010ff0a7819 */ /* 0x000fe200000116b0 */
[----:B------:R-:W-:Y:S01]  /*45a0*/  IMAD.IADD R176, R196, 0x1, R179 ;  /* 0x00000001c4b07824 */ /* 0x000fe200078e02b3 */
[----:B---3--:R-:W-:Y:S02]  /*45b0*/  SHF.R.U32.HI R15, RZ, 0x18, R14 ;  /* 0x00000018ff0f7819 */ /* 0x008fe4000001160e */
[----:B------:R-:W-:Y:S02]  /*45c0*/  LOP3.LUT R14, R14, 0xffff, RZ, 0xc0, !PT ;  /* 0x0000ffff0e0e7812 */ /* 0x000fe400078ec0ff */
[----:B------:R-:W-:Y:S01]  /*45d0*/  ISETP.LE.U32.AND P4, PT, R15, UR6, PT ;  /* 0x000000060f007c0c */ /* 0x000fe2000bf83070 */
[----:B------:R-:W1:Y:S01]  /*45e0*/  MUFU.EX2 R7, R7 ;  /* 0x0000000700077308 */ /* 0x000e620000000800 */
[----:B------:R-:W-:Y:S02]  /*45f0*/  SHF.R.U32.HI R14, RZ, 0x8, R14 ;  /* 0x00000008ff0e7819 */ /* 0x000fe4000001160e */
[----:B------:R-:W-:Y:S02]  /*4600*/  LOP3.LUT R17, R17, 0xffff, RZ, 0xc0, !PT ;  /* 0x0000ffff11117812 */ /* 0x000fe400078ec0ff */
[----:B------:R-:W-:Y:S02]  /*4610*/  LOP3.LUT R14, R14, 0xffff, RZ, 0xc0, !PT ;  /* 0x0000ffff0e0e7812 */ /* 0x000fe400078ec0ff */
[----:B------:R-:W-:Y:S02]  /*4620*/  LOP3.LUT R10, R10, 0xff, RZ, 0xc0, !PT ;  /* 0x000000ff0a0a7812 */ /* 0x000fe400078ec0ff */
[----:B------:R-:W-:Y:S01]  /*4630*/  SHF.R.U32.HI R9, RZ, 0x8, R9 ;  /* 0x00000008ff097819 */ /* 0x000fe20000011609 */
[----:B------:R-:W-:Y:S03]  /*4640*/  MUFU.EX2 R6, R6 ;  /* 0x0000000600067308 */ /* 0x000fe60000000800 */
[----:B------:R-:W-:Y:S07]  /*4650*/  LOP3.LUT R9, R9, 0xffff, RZ, 0xc0, !PT ;  /* 0x0000ffff09097812 */ /* 0x000fee00078ec0ff */
[----:B------:R-:W-:Y:S01]  /*4660*/  MUFU.EX2 R251, R251 ;  /* 0x000000fb00fb7308 */ /* 0x000fe20000000800 */
[----:B--2---:R-:W-:Y:S01]  /*4670*/  @!P2 FADD.FTZ R182, -R182, -RZ ;  /* 0x800000ffb6b6a221 */ /* 0x004fe20000010100 */
[----:B------:R-:W-:Y:S01]  /*4680*/  ISETP.LE.U32.AND P2, PT, R18, UR6, PT ;  /* 0x0000000612007c0c */ /* 0x000fe2000bf43070 */
[----:B------:R-:W-:Y:S01]  /*4690*/  @!P1 FADD.FTZ R184, -R184, -RZ ;  /* 0x800000ffb8b89221 */ /* 0x000fe20000010100 */
[----:B------:R-:W-:Y:S01]  /*46a0*/  ISETP.LE.U32.AND P1, PT, R5, UR6, PT ;  /* 0x0000000605007c0c */ /* 0x000fe2000bf23070 */
[----:B------:R-:W-:Y:S01]  /*46b0*/  @!P6 FADD.FTZ R183, -R183, -RZ ;  /* 0x800000ffb7b7e221 */ /* 0x000fe20000010100 */
[----:B------:R-:W-:Y:S01]  /*46c0*/  ISETP.LE.U32.AND P6, PT, R13, UR6, PT ;  /* 0x000000060d007c0c */ /* 0x000fe2000bfc3070 */
[----:B------:R-:W-:Y:S01]  /*46d0*/  @!P4 FADD.FTZ R185, -R185, -RZ ;  /* 0x800000ffb9b9c221 */ /* 0x000fe20000010100 */
[----:B------:R-:W-:Y:S01]  /*46e0*/  ISETP.LE.U32.AND P4, PT, R17, UR6, PT ;  /* 0x0000000611007c0c */ /* 0x000fe2000bf83070 */
[----:B-1----:R-:W-:Y:S01]  /*46f0*/  @!P5 FADD.FTZ R7, -R7, -RZ ;  /* 0x800000ff0707d221 */ /* 0x002fe20000010100 */
[----:B------:R-:W1:Y:S01]  /*4700*/  MUFU.EX2 R5, R252 ;  /* 0x000000fc00057308 */ /* 0x000e620000000800 */
[----:B------:R-:W-:Y:S01]  /*4710*/  @!P3 FADD.FTZ R205, -R205, -RZ ;  /* 0x800000ffcdcdb221 */ /* 0x000fe20000010100 */
[----:B------:R-:W-:Y:S01]  /*4720*/  ISETP.GT.AND P5, PT, R237, R224, PT ;  /* 0x000000e0ed00720c */ /* 0x000fe20003fa4270 */
[----:B------:R-:W-:Y:S02]  /*4730*/  @!P0 FADD.FTZ R191, -R191, -RZ ;  /* 0x800000ffbfbf8221 */ /* 0x000fe40000010100 */
[----:B------:R-:W-:Y:S01]  /*4740*/  @!P2 FADD.FTZ R186, -R186, -RZ ;  /* 0x800000ffbabaa221 */ /* 0x000fe20000010100 */
[----:B------:R-:W-:Y:S03]  /*4750*/  ISETP.LE.U32.AND P2, PT, R14, UR6, PT ;  /* 0x000000060e007c0c */ /* 0x000fe6000bf43070 */
[----:B------:R-:W-:Y:S01]  /*4760*/  @!P6 FADD.FTZ R188, -R188, -RZ ;  /* 0x800000ffbcbce221 */ /* 0x000fe20000010100 */
[----:B------:R2:W3:Y:S01]  /*4770*/  MUFU.EX2 R252, R250 ;  /* 0x000000fa00fc7308 */ /* 0x0004e20000000800 */
[----:B------:R-:W-:Y:S01]  /*4780*/  ISETP.LE.U32.AND P6, PT, R10, UR6, PT ;  /* 0x000000060a007c0c */ /* 0x000fe2000bfc3070 */
[----:B------:R-:W-:Y:S01]  /*4790*/  @!P4 FADD.FTZ R190, -R190, -RZ ;  /* 0x800000ffbebec221 */ /* 0x000fe20000010100 */
[----:B------:R-:W-:Y:S02]  /*47a0*/  SHF.R.U32.HI R10, RZ, 0x10, R11 ;  /* 0x00000010ff0a7819 */ /* 0x000fe4000001160b */
[----:B------:R-:W-:Y:S02]  /*47b0*/  LOP3.LUT R11, R11, 0xffff, RZ, 0xc0, !PT ;  /* 0x0000ffff0b0b7812 */ /* 0x000fe400078ec0ff */
[----:B------:R-:W-:Y:S02]  /*47c0*/  LOP3.LUT R10, R10, 0xff, RZ, 0xc0, !PT ;  /* 0x000000ff0a0a7812 */ /* 0x000fe400078ec0ff */
[----:B------:R-:W-:Y:S01]  /*47d0*/  @!P2 FADD.FTZ R187, -R187, -RZ ;  /* 0x800000ffbbbba221 */ /* 0x000fe20000010100 */
[----:B------:R-:W-:Y:S02]  /*47e0*/  SHF.R.U32.HI R11, RZ, 0x8, R11 ;  /* 0x00000008ff0b7819 */ /* 0x000fe4000001160b */
[----:B------:R-:W-:Y:S02]  /*47f0*/  ISETP.LE.U32.AND P2, PT, R9, UR6, PT ;  /* 0x0000000609007c0c */ /* 0x000fe4000bf43070 */
[----:B------:R-:W-:Y:S01]  /*4800*/  F2FP.RELU.BF16.PACK_AB R9, R185, R188 ;  /* 0x000000bcb909723e */ /* 0x000fe200000018ff */
[----:B------:R-:W-:Y:S01]  /*4810*/  @!P6 FADD.FTZ R189, -R189, -RZ ;  /* 0x800000ffbdbde221 */ /* 0x000fe20000010100 */
[----:B------:R-:W-:Y:S02]  /*4820*/  ISETP.LE.U32.AND P4, PT, R10, UR6, PT ;  /* 0x000000060a007c0c */ /* 0x000fe4000bf83070 */
[----:B------:R-:W-:Y:S01]  /*4830*/  LOP3.LUT R10, R11, 0xffff, RZ, 0xc0, !PT ;  /* 0x0000ffff0b0a7812 */ /* 0x000fe200078ec0ff */
[----:B------:R-:W-:Y:S01]  /*4840*/  STS [R216+0x12400], R9 ;  /* 0x01240009d8007388 */ /* 0x000fe20000000800 */
[----:B------:R-:W-:Y:S02]  /*4850*/  F2FP.RELU.BF16.PACK_AB R11, R187, R186 ;  /* 0x000000babb0b723e */ /* 0x000fe400000018ff */
[----:B------:R-:W-:Y:S02]  /*4860*/  ISETP.LE.U32.AND P6, PT, R10, UR6, PT ;  /* 0x000000060a007c0c */ /* 0x000fe4000bfc3070 */
[----:B--2---:R-:W-:Y:S01]  /*4870*/  F2FP.RELU.BF16.PACK_AB R250, R190, R183 ;  /* 0x000000b7befa723e */ /* 0x004fe200000018ff */
[----:B------:R-:W-:Y:S01]  /*4880*/  STS [R216+0x12000], R11 ;  /* 0x0120000bd8007388 */ /* 0x000fe20000000800 */
[----:B------:R-:W-:Y:S01]  /*4890*/  F2FP.RELU.BF16.PACK_AB R13, R184, R189 ;  /* 0x000000bdb80d723e */ /* 0x000fe200000018ff */
[----:B-1----:R-:W-:Y:S01]  /*48a0*/  @!P2 FADD.FTZ R5, -R5, -RZ ;  /* 0x800000ff0505a221 */ /* 0x002fe20000010100 */
[----:B------:R-:W-:Y:S01]  /*48b0*/  FSETP.GE.FTZ.AND P3, PT, R186, RZ, PT ;  /* 0x000000ffba00720b */ /* 0x000fe20003f76000 */
[----:B------:R1:W-:Y:S01]  /*48c0*/  STS [R221+0x12000], R250 ;  /* 0x012000fadd007388 */ /* 0x0003e20000000800 */
[----:B------:R-:W-:Y:S01]  /*48d0*/  @!P4 FADD.FTZ R251, -R251, -RZ ;  /* 0x800000fffbfbc221 */ /* 0x000fe20000010100 */
[----:B------:R-:W-:Y:S01]  /*48e0*/  FSETP.GE.FTZ.AND P2, PT, R187, RZ, PT ;  /* 0x000000ffbb00720b */ /* 0x000fe20003f56000 */
[----:B---3--:R-:W-:Y:S01]  /*48f0*/  @!P1 FADD.FTZ R252, -R252, -RZ ;  /* 0x800000fffcfc9221 */ /* 0x008fe20000010100 */
[----:B------:R-:W-:Y:S01]  /*4900*/  STS [R221+0x12400], R13 ;  /* 0x0124000ddd007388 */ /* 0x000fe20000000800 */
[----:B------:R-:W-:Y:S01]  /*4910*/  F2FP.RELU.BF16.PACK_AB R10, R5, R182 ;  /* 0x000000b6050a723e */ /* 0x000fe200000018ff */
[----:B------:R-:W-:Y:S01]  /*4920*/  @!P6 FADD.FTZ R6, -R6, -RZ ;  /* 0x800000ff0606e221 */ /* 0x000fe20000010100 */
[----:B------:R-:W-:Y:S02]  /*4930*/  F2FP.RELU.BF16.PACK_AB R14, R205, R251 ;  /* 0x000000fbcd0e723e */ /* 0x000fe400000018ff */
[----:B------:R-:W-:Y:S02]  /*4940*/  FSETP.GE.FTZ.AND P1, PT, R188, RZ, PT ;  /* 0x000000ffbc00720b */ /* 0x000fe40003f36000 */
[----:B------:R-:W-:Y:S01]  /*4950*/  F2FP.RELU.BF16.PACK_AB R18, R6, R7 ;  /* 0x000000070612723e */ /* 0x000fe200000018ff */
[----:B------:R-:W-:Y:S01]  /*4960*/  STS [R219+0x12400], R14 ;  /* 0x0124000edb007388 */ /* 0x000fe20000000800 */
[----:B------:R-:W-:Y:S03]  /*4970*/  FSETP.GE.FTZ.AND P4, PT, R190, RZ, PT ;  /* 0x000000ffbe00720b */ /* 0x000fe60003f96000 */
[----:B------:R-:W-:Y:S04]  /*4980*/  STS [R219+0x12000], R18 ;  /* 0x01200012db007388 */ /* 0x000fe80000000800 */
[----:B------:R-:W-:Y:S01]  /*4990*/  STS [R225+0x12000], R10 ;  /* 0x0120000ae1007388 */ /* 0x000fe20000000800 */
[----:B-1----:R-:W-:Y:S05]  /*49a0*/  F2FP.RELU.BF16.PACK_AB R250, R191, R252 ;  /* 0x000000fcbffa723e */ /* 0x002fea00000018ff */
[----:B------:R1:W-:Y:S04]  /*49b0*/  STS [R225+0x12400], R250 ;  /* 0x012400fae1007388 */ /* 0x0003e80000000800 */
[----:B------:R-:W2:Y:S08]  /*49c0*/  LDSM.16.M88.4 R100, [R178+0x8000] ;  /* 0x00800000b264783b */ /* 0x000eb00000000200 */
[----:B------:R-:W3:Y:S08]  /*49d0*/  LDSM.16.M88.4 R104, [R179+0x8000] ;  /* 0x00800000b368783b */ /* 0x000ef00000000200 */
[----:B------:R-:W4:Y:S01]  /*49e0*/  LDSM.16.M88.4 R124, [R177+0x8000] ;  /* 0x00800000b17c783b */ /* 0x000f220000000200 */
[----:B-1----:R-:W-:Y:S04]  /*49f0*/  IMAD.MOV.U32 R250, RZ, RZ, c[0x0][0x22c] ;  /* 0x00008b00fffa7624 */ /* 0x002fe800078e00ff */
[----:B------:R-:W-:Y:S04]  /*4a00*/  IMAD R250, R250, c[0x0][0x1c0], RZ ;  /* 0x00007000fafa7a24 */ /* 0x000fe800078e02ff */
[----:B------:R-:W-:Y:S05]  /*4a10*/  IMAD.U32 R9, R250, -0x40, RZ ;  /* 0xffffffc0fa097824 */ /* 0x000fea00078e00ff */
[C---:B------:R-:W-:Y:S04]  /*4a20*/  LEA R248, P0, R9.reuse, R248, 0x2 ;  /* 0x000000f809f87211 */ /* 0x040fe800078010ff */
[----:B------:R-:W-:Y:S01]  /*4a30*/  LEA.HI.X.SX32 R249, R9, R249, 0x2, P0 ;  /* 0x000000f909f97211 */ /* 0x000fe200000f16ff */
[C---:B--2---:R-:W-:Y:S01]  /*4a40*/  HMMA.16816.F32.BF16 R20, R100.reuse, R108, RZ ;  /* 0x0000006c6414723c */ /* 0x044fe200000418ff */
[----:B------:R-:W-:Y:S07]  /*4a50*/  FSETP.GE.FTZ.AND P0, PT, R185, RZ, PT ;  /* 0x000000ffb900720b */ /* 0x000fee0003f16000 */
        /* <DEDUP_REMOVED lines=37> */
[----:B------:R-:W-:Y:S01]  /*4cb0*/  FADD.FTZ R11, -R180, R23 ;  /* 0x00000017b40b7221 */ /* 0x000fe20000010100 */
[-C--:B------:R-:W-:Y:S01]  /*4cc0*/  FSEL R19, R18, R181.reuse, P3 ;  /* 0x000000b512137208 */ /* 0x080fe20001800000 */
[----:B------:R-:W-:Y:S01]  /*4cd0*/  FADD.FTZ R10, -R181, R21 ;  /* 0x00000015b50a7221 */ /* 0x000fe20000010100 */
[----:B------:R-:W-:Y:S01]  /*4ce0*/  FSETP.GE.FTZ.AND P3, PT, R7, RZ, PT ;  /* 0x000000ff0700720b */ /* 0x000fe20003f76000 */
[----:B------:R-:W-:Y:S01]  /*4cf0*/  FADD.FTZ R14, -R181, R24 ;  /* 0x00000018b50e7221 */ /* 0x000fe20000010100 */
[----:B------:R-:W-:Y:S01]  /*4d00*/  FSEL R18, R11, R180, P0 ;  /* 0x000000b40b127208 */ /* 0x000fe20000000000 */
[C---:B------:R-:W-:Y:S01]  /*4d10*/  FADD.FTZ R9, -R180.reuse, R22 ;  /* 0x00000016b4097221 */ /* 0x040fe20000010100 */
[----:B------:R-:W-:Y:S02]  /*4d20*/  FSETP.GE.FTZ.AND P0, PT, R183, RZ, PT ;  /* 0x000000ffb700720b */ /* 0x000fe40003f16000 */
[----:B------:R-:W-:Y:S01]  /*4d30*/  FADD.FTZ R15, -R180, R26 ;  /* 0x0000001ab40f7221 */ /* 0x000fe20000010100 */
[-C--:B------:R-:W-:Y:S01]  /*4d40*/  FSEL R10, R10, R181.reuse, P2 ;  /* 0x000000b50a0a7208 */ /* 0x080fe20001000000 */
[----:B------:R-:W-:Y:S01]  /*4d50*/  FADD.FTZ R17, -R180, R27 ;  /* 0x0000001bb4117221 */ /* 0x000fe20000010100 */
[----:B------:R-:W-:Y:S01]  /*4d60*/  FSEL R14, R14, R181, P0 ;  /* 0x000000b50e0e7208 */ /* 0x000fe20000000000 */
[----:B------:R-:W-:Y:S01]  /*4d70*/  FMUL.FTZ R185, R185, R18 ;  /* 0x00000012b9b97220 */ /* 0x000fe20000410000 */
[----:B------:R-:W-:Y:S01]  /*4d80*/  FSEL R9, R9, R180, P1 ;  /* 0x000000b409097208 */ /* 0x000fe20000800000 */
[----:B------:R-:W-:Y:S01]  /*4d90*/  FMUL.FTZ R187, R187, R10 ;  /* 0x0000000abbbb7220 */ /* 0x000fe20000410000 */
[----:B------:R-:W-:Y:S01]  /*4da0*/  FSETP.GE.FTZ.AND P0, PT, R184, RZ, PT ;  /* 0x000000ffb800720b */ /* 0x000fe20003f16000 */
[----:B------:R-:W-:Y:S01]  /*4db0*/  FADD.FTZ R10, -R181, R28 ;  /* 0x0000001cb50a7221 */ /* 0x000fe20000010100 */
[----:B------:R-:W-:Y:S01]  /*4dc0*/  FSETP.GE.FTZ.AND P1, PT, R189, RZ, PT ;  /* 0x000000ffbd00720b */ /* 0x000fe20003f36000 */
[----:B------:R-:W-:Y:S01]  /*4dd0*/  FADD.FTZ R18, -R181, R29 ;  /* 0x0000001db5127221 */ /* 0x000fe20000010100 */
[----:B------:R-:W-:Y:S01]  /*4de0*/  FSETP.GE.FTZ.AND P2, PT, R6, RZ, PT ;  /* 0x000000ff0600720b */ /* 0x000fe20003f56000 */
[----:B------:R-:W-:Y:S01]  /*4df0*/  FMUL.FTZ R183, R183, R14 ;  /* 0x0000000eb7b77220 */ /* 0x000fe20000410000 */
[-C--:B------:R-:W-:Y:S01]  /*4e00*/  FSEL R14, R15, R180.reuse, P1 ;  /* 0x000000b40f0e7208 */ /* 0x080fe20000800000 */
[----:B------:R-:W-:Y:S01]  /*4e10*/  FADD.FTZ R13, -R181, R25 ;  /* 0x00000019b50d7221 */ /* 0x000fe20000010100 */
[----:B------:R-:W-:Y:S01]  /*4e20*/  FSEL R17, R17, R180, P0 ;  /* 0x000000b411117208 */ /* 0x000fe20000000000 */
[----:B------:R-:W-:Y:S01]  /*4e30*/  FADD.FTZ R11, -R180, R31 ;  /* 0x0000001fb40b7221 */ /* 0x000fe20000010100 */
[----:B------:R-:W-:Y:S01]  /*4e40*/  FSETP.GE.FTZ.AND P1, PT, R5, RZ, PT ;  /* 0x000000ff0500720b */ /* 0x000fe20003f36000 */
[----:B------:R-:W-:Y:S01]  /*4e50*/  FMUL.FTZ R188, R188, R9 ;  /* 0x00000009bcbc7220 */ /* 0x000fe20000410000 */
[----:B------:R-:W-:Y:S01]  /*4e60*/  FSETP.GE.FTZ.AND P0, PT, R191, RZ, PT ;  /* 0x000000ffbf00720b */ /* 0x000fe20003f16000 */
[----:B------:R-:W-:Y:S01]  /*4e70*/  FADD.FTZ R9, -R180, R30 ;  /* 0x0000001eb4097221 */ /* 0x000fe20000010100 */
[-C--:B------:R-:W-:Y:S01]  /*4e80*/  FSEL R10, R10, R181.reuse, P3 ;  /* 0x000000b50a0a7208 */ /* 0x080fe20001800000 */
[----:B------:R-:W-:Y:S01]  /*4e90*/  FMUL.FTZ R189, R189, R14 ;  /* 0x0000000ebdbd7220 */ /* 0x000fe20000410000 */
[-C--:B------:R-:W-:Y:S01]  /*4ea0*/  FSEL R15, R18, R181.reuse, P2 ;  /* 0x000000b5120f7208 */ /* 0x080fe20001000000 */
[----:B------:R-:W-:Y:S01]  /*4eb0*/  FADD.FTZ R18, -R181, R32 ;  /* 0x00000020b5127221 */ /* 0x000fe20000010100 */
[----:B------:R-:W-:Y:S01]  /*4ec0*/  FSETP.GE.FTZ.AND P2, PT, R205, RZ, PT ;  /* 0x000000ffcd00720b */ /* 0x000fe20003f56000 */
        /* <DEDUP_REMOVED lines=9> */
[----:B------:R-:W-:Y:S01]  /*4f60*/  FSETP.GE.FTZ.AND P2, PT, R252, RZ, PT ;  /* 0x000000fffc00720b */ /* 0x000fe20003f56000 */
[----:B------:R-:W-:Y:S01]  /*4f70*/  FMUL.FTZ R184, R184, R17 ;  /* 0x00000011b8b87220 */ /* 0x000fe20000410000 */
[----:B------:R-:W-:Y:S01]  /*4f80*/  FSEL R6, R9, R180, P3 ;  /* 0x000000b409067208 */ /* 0x000fe20001800000 */
[----:B------:R-:W-:Y:S01]  /*4f90*/  FMUL.FTZ R205, R205, R14 ;  /* 0x0000000ecdcd7220 */ /* 0x000fe20000410000 */
[----:B------:R-:W-:Y:S01]  /*4fa0*/  FSEL R9, R18, R181, P4 ;  /* 0x000000b512097208 */ /* 0x000fe20002000000 */
[----:B------:R-:W-:Y:S01]  /*4fb0*/  @P1 FADD.FTZ R181, -R181, R33 ;  /* 0x00000021b5b51221 */ /* 0x000fe20000010100 */
[----:B------:R-:W-:Y:S01]  /*4fc0*/  FSEL R7, R7, R180, P2 ;  /* 0x000000b407077208 */ /* 0x000fe20001000000 */
[----:B------:R-:W-:Y:S02]  /*4fd0*/  @P0 FADD.FTZ R180, -R180, R35 ;  /* 0x00000023b4b40221 */ /* 0x000fe40000010100 */
        /* <DEDUP_REMOVED lines=62> */
.L_x_861:
[----:B------:R-:W-:Y:S02]  /*53c0*/  F2FP.BF16.PACK_AB R187, R187, R186 ;  /* 0x000000babbbb723e */ /* 0x000fe400000010ff */
[----:B------:R-:W-:Y:S02]  /*53d0*/  F2FP.BF16.PACK_AB R185, R185, R188 ;  /* 0x000000bcb9b9723e */ /* 0x000fe400000010ff */
[----:B------:R-:W-:Y:S01]  /*53e0*/  F2FP.BF16.PACK_AB R190, R190, R183 ;  /* 0x000000b7bebe723e */ /* 0x000fe200000010ff */
[----:B------:R-:W-:Y:S01]  /*53f0*/  STS [R216+0x10000], R187 ;  /* 0x010000bbd8007388 */ /* 0x000fe20000000800 */
[----:B------:R-:W-:Y:S02]  /*5400*/  F2FP.BF16.PACK_AB R184, R184, R189 ;  /* 0x000000bdb8b8723e */ /* 0x000fe400000010ff */
[----:B------:R-:W-:Y:S01]  /*5410*/  F2FP.BF16.PACK_AB R24, R15, R10 ;  /* 0x0000000a0f18723e */ /* 0x000fe200000010ff */
[----:B------:R-:W-:Y:S01]  /*5420*/  STS [R216+0x10400], R185 ;  /* 0x010400b9d8007388 */ /* 0x000fe20000000800 */
[----:B------:R-:W-:Y:S01]  /*5430*/  F2FP.BF16.PACK_AB R28, R205, R251 ;  /* 0x000000fbcd1c723e */ /* 0x000fe200000010ff */
[----:B------:R-:W-:Y:S01]  /*5440*/  IMAD.SHL.U32 R205, R203, 0x2, RZ ;  /* 0x00000002cbcd7824 */ /* 0x000fe200078e00ff */
        /* <DEDUP_REMOVED lines=97> */
.L_x_862:
        /* <DEDUP_REMOVED lines=8> */
[----:B------:R-:W-:Y:S04]  /*5ae0*/  LDSM.16.MT88.4 R184, [R205+0xd000] ;  /* 0x00d00000cdb8783b */ /* 0x000fe80000004200 */
[----:B------:R-:W-:Y:S01]  /*5af0*/  LDSM.16.M88.4 R188, [R193+0x1000] ;  /* 0x00100000c1bc783b */ /* 0x000fe20000000200 */
        /* <DEDUP_REMOVED lines=8> */
[----:B------:R-:W1:Y:S07]  /*5b80*/  LDSM.16.M88.4 R100, [R193] ;  /* 0x00000000c164783b */ /* 0x000e6e0000000200 */
        /* <DEDUP_REMOVED lines=8> */
[----:B------:R-:W-:Y:S07]  /*5c10*/  LDSM.16.MT88.4 R176, [R205+0xd800] ;  /* 0x00d80000cdb0783b */ /* 0x000fee0000004200 */
[----:B------:R-:W-:Y:S01]  /*5c20*/  HMMA.16816.F32.BF16 R32, R104, R182, R32 ;  /* 0x000000b66820723c */ /* 0x000fe20000041820 */
[----:B------:R-:W3:Y:S04]  /*5c30*/  LDSM.16.M88.4 R104, [R194] ;  /* 0x00000000c268783b */ /* 0x000ee80000000200 */
[----:B------:R-:W4:Y:S03]  /*5c40*/  LDSM.16.M88.4 R180, [R194+0x1000] ;  /* 0x00100000c2b4783b */ /* 0x000f260000000200 */
[-C--:B-1----:R-:W-:Y:S08]  /*5c50*/  HMMA.16816.F32.BF16 R4, R100, R184.reuse, R4 ;  /* 0x000000b86404723c */ /* 0x082ff00000041804 */
[C---:B------:R-:W-:Y:S08]  /*5c60*/  HMMA.16816.F32.BF16 R8, R188.reuse, R184, R8 ;  /* 0x000000b8bc08723c */ /* 0x040ff00000041808 */
[-C--:B------:R-:W-:Y:S08]  /*5c70*/  HMMA.16816.F32.BF16 R12, R188, R186.reuse, R12 ;  /* 0x000000babc0c723c */ /* 0x080ff0000004180c */
[C---:B------:R-:W-:Y:S01]  /*5c80*/  HMMA.16816.F32.BF16 R16, R100.reuse, R186, R16 ;  /* 0x000000ba6410723c */ /* 0x040fe20000041810 */
[----:B------:R-:W1:Y:S07]  /*5c90*/  LDSM.16.MT88.4 R184, [R205+0xf800] ;  /* 0x00f80000cdb8783b */ /* 0x000e6e0000004200 */
[-C--:B--2---:R-:W-:Y:S08]  /*5ca0*/  HMMA.16816.F32.BF16 R20, R100, R124.reuse, R20 ;  /* 0x0000007c6414723c */ /* 0x084ff00000041814 */
[C---:B------:R-:W-:Y:S07]  /*5cb0*/  HMMA.16816.F32.BF16 R24, R188.reuse, R124, R24 ;  /* 0x0000007cbc18723c */ /* 0x040fee0000041818 */
[----:B------:R-:W-:Y:S01]  /*5cc0*/  @P5 IADD3 R124, P0, R246, -0x100, RZ ;  /* 0xffffff00f67c5810 */ /* 0x000fe20007f1e0ff */
[-C--:B------:R-:W-:Y:S04]  /*5cd0*/  HMMA.16816.F32.BF16 R28, R188, R126.reuse, R28 ;  /* 0x0000007ebc1c723c */ /* 0x080fe8000004181c */
[----:B------:R-:W-:Y:S01]  /*5ce0*/  @P5 IADD3.X R125, R247, -0x1, RZ, P0, !PT ;  /* 0xfffffffff77d5810 */ /* 0x000fe200007fe4ff */
[----:B------:R-:W-:Y:S03]  /*5cf0*/  @P5 IMAD.MOV.U32 R246, RZ, RZ, R124 ;  /* 0x000000fffff65224 */ /* 0x000fe600078e007c */
[----:B------:R-:W-:Y:S01]  /*5d00*/  HMMA.16816.F32.BF16 R32, R100, R126, R32 ;  /* 0x0000007e6420723c */ /* 0x000fe20000041820 */
[----:B------:R-:W-:Y:S03]  /*5d10*/  LDSM.16.MT88.4 R100, [R198+0x2800] ;  /* 0x00280000c664783b */ /* 0x000fe60000004200 */
[----:B------:R-:W-:Y:S02]  /*5d20*/  @P5 IMAD.MOV.U32 R247, RZ, RZ, R125 ;  /* 0x000000fffff75224 */ /* 0x000fe400078e007d */
[C---:B------:R-:W-:Y:S02]  /*5d30*/  IMAD.SHL.U32 R125, R250.reuse, 0x10, RZ ;  /* 0x00000010fa7d7824 */ /* 0x040fe400078e00ff */
[-C--:B---3--:R-:W-:Y:S05]  /*5d40*/  HMMA.16816.F32.BF16 R4, R104, R176.reuse, R4 ;  /* 0x000000b06804723c */ /* 0x088fea0000041804 */
[C---:B------:R-:W-:Y:S03]  /*5d50*/  IMAD.SHL.U32 R127, R250.reuse, 0x8, RZ ;  /* 0x00000008fa7f7824 */ /* 0x040fe600078e00ff */
[C---:B----4-:R-:W-:Y:S07]  /*5d60*/  HMMA.16816.F32.BF16 R8, R180.reuse, R176, R8 ;  /* 0x000000b0b408723c */ /* 0x050fee0000041808 */
[----:B------:R-:W-:Y:S01]  /*5d70*/  @P5 IMAD.WIDE R176, R215, 0x4, R246 ;  /* 0x00000004d7b05825 */ /* 0x000fe200078e02f6 */
[-C--:B------:R-:W-:Y:S04]  /*5d80*/  HMMA.16816.F32.BF16 R12, R180, R178.reuse, R12 ;  /* 0x000000b2b40c723c */ /* 0x080fe8000004180c */
[----:B------:R2:W5:Y:S04]  /*5d90*/  @P5 LDG.E R233, [R176.64] ;  /* 0x00000008b0e95981 */ /* 0x000568000c1e1900 */
[C---:B------:R-:W-:Y:S01]  /*5da0*/  HMMA.16816.F32.BF16 R16, R104.reuse, R178, R16 ;  /* 0x000000b26810723c */ /* 0x040fe20000041810 */
[----:B------:R2:W5:Y:S04]  /*5db0*/  @P5 LDG.E R234, [R176.64+0x20] ;  /* 0x00002008b0ea5981 */ /* 0x000568000c1e1900 */
[----:B------:R-:W-:Y:S02]  /*5dc0*/  RED.E.ADD.F32.FTZ.RN.STRONG.GPU [R248.64], R4 ;  /* 0x00000004f800798e */ /* 0x000fe4000c10e788 */
[CC--:B------:R-:W-:Y:S01]  /*5dd0*/  LEA R178, P0, R127.reuse, R248.reuse, 0x2 ;  /* 0x000000f87fb27211 */ /* 0x0c0fe200078010ff */
[-C--:B-1----:R-:W-:Y:S04]  /*5de0*/  HMMA.16816.F32.BF16 R20, R104, R184.reuse, R20 ;  /* 0x000000b86814723c */ /* 0x082fe80000041814 */
[-C--:B------:R-:W-:Y:S04]  /*5df0*/  LEA.HI.X.SX32 R179, R127, R249.reuse, 0x2, P0 ;  /* 0x000000f97fb37211 */ /* 0x080fe800000f16ff */
[C---:B------:R-:W-:Y:S01]  /*5e00*/  HMMA.16816.F32.BF16 R24, R180.reuse, R184, R24 ;  /* 0x000000b8b418723c */ /* 0x040fe20000041818 */
[----:B------:R1:W-:Y:S06]  /*5e10*/  RED.E.ADD.F32.FTZ.RN.STRONG.GPU [R178.64], R5 ;  /* 0x00000005b200798e */ /* 0x0003ec000c10e788 */
[CC--:B------:R-:W-:Y:S01]  /*5e20*/  LEA R184, P1, R125.reuse, R248.reuse, 0x2 ;  /* 0x000000f87db87211 */ /* 0x0c0fe200078210ff */
[-C--:B------:R-:W-:Y:S04]  /*5e30*/  HMMA.16816.F32.BF16 R28, R180, R186.reuse, R28 ;  /* 0x000000bab41c723c */ /* 0x080fe8000004181c */
[-C--:B------:R-:W-:Y:S01]  /*5e40*/  LEA.HI.X.SX32 R185, R125, R249.reuse, 0x2, P1 ;  /* 0x000000f97db97211 */ /* 0x080fe200008f16ff */
[C---:B--2---:R-:W-:Y:S03]  /*5e50*/  IMAD R177, R250.reuse, 0x28, RZ ;  /* 0x00000028fab17824 */ /* 0x044fe600078e02ff */
[----:B------:R-:W-:Y:S01]  /*5e60*/  HMMA.16816.F32.BF16 R32, R104, R186, R32 ;  /* 0x000000ba6820723c */ /* 0x000fe20000041820 */
[----:B------:R-:W-:Y:S06]  /*5e70*/  RED.E.ADD.F32.FTZ.RN.STRONG.GPU [R184.64], R6 ;  /* 0x00000006b800798e */ /* 0x000fec000c10e788 */
[C---:B------:R-:W-:Y:S02]  /*5e80*/  IMAD R105, R250.reuse, 0x18, RZ ;  /* 0x00000018fa697824 */ /* 0x040fe400078e02ff */
[C---:B------:R-:W-:Y:S03]  /*5e90*/  IMAD.SHL.U32 R107, R250.reuse, 0x20, RZ ;  /* 0x00000020fa6b7824 */ /* 0x040fe600078e00ff */
[-C--:B------:R-:W-:Y:S02]  /*5ea0*/  LEA R182, P0, R105, R248.reuse, 0x2 ;  /* 0x000000f869b67211 */ /* 0x080fe400078010ff */
[-C--:B------:R-:W-:Y:S02]  /*5eb0*/  LEA R180, P1, R107, R248.reuse, 0x2 ;  /* 0x000000f86bb47211 */ /* 0x080fe400078210ff */
[-C--:B------:R-:W-:Y:S01]  /*5ec0*/  LEA.HI.X.SX32 R183, R105, R249.reuse, 0x2, P0 ;  /* 0x000000f969b77211 */ /* 0x080fe200000f16ff */
[C---:B------:R-:W-:Y:S01]  /*5ed0*/  IMAD R105, R250.reuse, 0x30, RZ ;  /* 0x00000030fa697824 */ /* 0x040fe200078e02ff */
[-C--:B------:R-:W-:Y:S02]  /*5ee0*/  LEA R176, P0, R177, R248.reuse, 0x2 ;  /* 0x000000f8b1b07211 */ /* 0x080fe400078010ff */
[-C--:B------:R-:W-:Y:S01]  /*5ef0*/  LEA.HI.X.SX32 R181, R107, R249.reuse, 0x2, P1 ;  /* 0x000000f96bb57211 */ /* 0x080fe200008f16ff */
[----:B------:R2:W-:Y:S01]  /*5f00*/  RED.E.ADD.F32.FTZ.RN.STRONG.GPU [R182.64], R7 ;  /* 0x00000007b600798e */ /* 0x0005e2000c10e788 */
[-C--:B------:R-:W-:Y:S01]  /*5f10*/  LEA R104, P1, R105, R248.reuse, 0x2 ;  /* 0x000000f869687211 */ /* 0x080fe200078210ff */
[----:B------:R-:W-:Y:S01]  /*5f20*/  IMAD R107, R250, 0x38, RZ ;  /* 0x00000038fa6b7824 */ /* 0x000fe200078e02ff */
[-C--:B------:R-:W-:Y:S01]  /*5f30*/  LEA.HI.X.SX32 R177, R177, R249.reuse, 0x2, P0 ;  /* 0x000000f9b1b17211 */ /* 0x080fe200000f16ff */
[----:B------:R3:W-:Y:S01]  /*5f40*/  RED.E.ADD.F32.FTZ.RN.STRONG.GPU [R180.64], R8 ;  /* 0x00000008b400798e */ /* 0x0007e2000c10e788 */
[-C--:B------:R-:W-:Y:S02]  /*5f50*/  LEA.HI.X.SX32 R105, R105, R249.reuse, 0x2, P1 ;  /* 0x000000f969697211 */ /* 0x080fe400008f16ff */
[-C--:B------:R-:W-:Y:S01]  /*5f60*/  LEA R106, P0, R107, R248.reuse, 0x2 ;  /* 0x000000f86b6a7211 */ /* 0x080fe200078010ff */
[----:B------:R-:W-:Y:S01]  /*5f70*/  RED.E.ADD.F32.FTZ.RN.STRONG.GPU [R176.64], R9 ;  /* 0x00000009b000798e */ /* 0x000fe2000c10e788 */
[----:B-1----:R-:W-:Y:S02]  /*5f80*/  IADD3 R5, R125, 0x20, RZ ;  /* 0x000000207d057810 */ /* 0x002fe40007ffe0ff */
[-C--:B------:R-:W-:Y:S01]  /*5f90*/  LEA.HI.X.SX32 R107, R107, R249.reuse, 0x2, P0 ;  /* 0x000000f96b6b7211 */ /* 0x080fe200000f16ff */
[----:B------:R1:W-:Y:S04]  /*5fa0*/  RED.E.ADD.F32.FTZ.RN.STRONG.GPU [R104.64], R10 ;  /* 0x0000000a6800798e */ /* 0x0003e8000c10e788 */
[----:B------:R4:W-:Y:S04]  /*5fb0*/  RED.E.ADD.F32.FTZ.RN.STRONG.GPU [R106.64], R11 ;  /* 0x0000000b6a00798e */ /* 0x0009e8000c10e788 */
[----:B------:R4:W-:Y:S04]  /*5fc0*/  RED.E.ADD.F32.FTZ.RN.STRONG.GPU [R248.64+0x80], R16 ;  /* 0x00008010f800798e */ /* 0x0009e8000c10e788 */
[----:B------:R4:W-:Y:S01]  /*5fd0*/  RED.E.ADD.F32.FTZ.RN.STRONG.GPU [R178.64+0x80], R17 ;  /* 0x00008011b200798e */ /* 0x0009e2000c10e788 */
[----:B--2---:R-:W-:Y:S01]  /*5fe0*/  IMAD.IADD R7, R127, 0x1, R5 ;  /* 0x000000017f077824 */ /* 0x004fe200078e0205 */
[CC--:B------:R-:W-:Y:S04]  /*5ff0*/  LEA R182, P0, R5.reuse, R248.reuse, 0x2 ;  /* 0x000000f805b67211 */ /* 0x0c0fe800078010ff */
[-C--:B------:R-:W-:Y:S01]  /*6000*/  LEA.HI.X.SX32 R183, R5, R249.reuse, 0x2, P0 ;  /* 0x000000f905b77211 */ /* 0x080fe200000f16ff */
[----:B------:R-:W-:Y:S01]  /*6010*/  IMAD.IADD R5, R127, 0x1, R7 ;  /* 0x000000017f057824 */ /* 0x000fe200078e0207 */
[CC--:B---3--:R-:W-:Y:S03]  /*6020*/  LEA R180, P0, R7.reuse, R248.reuse, 0x2 ;  /* 0x000000f807b47211 */ /* 0x0c8fe600078010ff */
[----:B------:R2:W-:Y:S01]  /*6030*/  RED.E.ADD.F32.FTZ.RN.STRONG.GPU [R182.64], R18 ;  /* 0x00000012b600798e */ /* 0x0005e2000c10e788 */
[-C--:B------:R-:W-:Y:S01]  /*6040*/  LEA.HI.X.SX32 R181, R7, R249.reuse, 0x2, P0 ;  /* 0x000000f907b57211 */ /* 0x080fe200000f16ff */
[----:B------:R-:W-:Y:S01]  /*6050*/  IMAD.IADD R7, R127, 0x1, R5 ;  /* 0x000000017f077824 */ /* 0x000fe200078e0205 */
[-C--:B-1----:R-:W-:Y:S03]  /*6060*/  LEA R104, P1, R5, R248.reuse, 0x2 ;  /* 0x000000f805687211 */ /* 0x082fe600078210ff */
        /* <DEDUP_REMOVED lines=8> */
[-C--:B----4-:R-:W-:Y:S01]  /*60f0*/  LEA.HI.X.SX32 R11, R9, R249.reuse, 0x2, P0 ;  /* 0x000000f9090b7211 */ /* 0x090fe200000f16ff */
[----:B------:R-:W-:Y:S01]  /*6100*/  RED.E.ADD.F32.FTZ.RN.STRONG.GPU [R6.64], R13 ;  /* 0x0000000d0600798e */ /* 0x000fe2000c10e788 */
[-C--:B------:R-:W-:Y:S02]  /*6110*/  LEA R16, P0, R5, R248.reuse, 0x2 ;  /* 0x000000f805107211 */ /* 0x080fe400078010ff */
[----:B------:R-:W-:Y:S01]  /*6120*/  IADD3 R9, R125, 0x40, RZ ;  /* 0x000000407d097810 */ /* 0x000fe20007ffe0ff */
[----:B------:R4:W-:Y:S01]  /*6130*/  RED.E.ADD.F32.FTZ.RN.STRONG.GPU [R10.64], R14 ;  /* 0x0000000e0a00798e */ /* 0x0009e2000c10e788 */
[-C--:B------:R-:W-:Y:S02]  /*6140*/  LEA.HI.X.SX32 R17, R5, R249.reuse, 0x2, P0 ;  /* 0x000000f905117211 */ /* 0x080fe400000f16ff */
[----:B------:R-:W-:Y:S01]  /*6150*/  IADD3 R125, R125, 0x60, RZ ;  /* 0x000000607d7d7810 */ /* 0x000fe20007ffe0ff */
[----:B------:R-:W-:Y:S01]  /*6160*/  IMAD.IADD R5, R127, 0x1, R9 ;  /* 0x000000017f057824 */ /* 0x000fe200078e0209 */
[CC--:B--2---:R-:W-:Y:S01]  /*6170*/  LEA R18, P0, R9.reuse, R248.reuse, 0x2 ;  /* 0x000000f809127211 */ /* 0x0c4fe200078010ff */
[----:B------:R2:W-:Y:S04]  /*6180*/  RED.E.ADD.F32.FTZ.RN.STRONG.GPU [R16.64], R15 ;  /* 0x0000000f1000798e */ /* 0x0005e8000c10e788 */
[----:B------:R-:W-:Y:S01]  /*6190*/  RED.E.ADD.F32.FTZ.RN.STRONG.GPU [R248.64+0x100], R20 ;  /* 0x00010014f800798e */ /* 0x000fe2000c10e788 */
[-C--:B-1----:R-:W-:Y:S01]  /*61a0*/  LEA.HI.X.SX32 R19, R9, R249.reuse, 0x2, P0 ;  /* 0x000000f909137211 */ /* 0x082fe200000f16ff */
[----:B------:R-:W-:Y:S02]  /*61b0*/  IMAD.IADD R9, R127, 0x1, R5 ;  /* 0x000000017f097824 */ /* 0x000fe400078e0205 */
[----:B------:R-:W-:Y:S01]  /*61c0*/  RED.E.ADD.F32.FTZ.RN.STRONG.GPU [R178.64+0x100], R21 ;  /* 0x00010015b200798e */ /* 0x000fe2000c10e788 */
[CC--:B---3--:R-:W-:Y:S03]  /*61d0*/  LEA R104, P0, R5.reuse, R248.reuse, 0x2 ;  /* 0x000000f805687211 */ /* 0x0c8fe600078010ff */
[----:B------:R1:W-:Y:S01]  /*61e0*/  RED.E.ADD.F32.FTZ.RN.STRONG.GPU [R18.64], R22 ;  /* 0x000000161200798e */ /* 0x0003e2000c10e788 */
[-C--:B------:R-:W-:Y:S01]  /*61f0*/  LEA.HI.X.SX32 R105, R5, R249.reuse, 0x2, P0 ;  /* 0x000000f905697211 */ /* 0x080fe200000f16ff */
[----:B------:R-:W-:Y:S01]  /*6200*/  IMAD.IADD R5, R127, 0x1, R9 ;  /* 0x000000017f057824 */ /* 0x000fe200078e0209 */
[-C--:B----4-:R-:W-:Y:S03]  /*6210*/  LEA R10, P1, R9, R248.reuse, 0x2 ;  /* 0x000000f8090a7211 */ /* 0x090fe600078210ff */
        /* <DEDUP_REMOVED lines=15> */
[-C--:B--2---:R-:W-:Y:S03]  /*6310*/  LEA R16, P0, R125, R248.reuse, 0x2 ;  /* 0x000000f87d107211 */ /* 0x084fe600078010ff */
[----:B------:R-:W-:Y:S01]  /*6320*/  RED.E.ADD.F32.FTZ.RN.STRONG.GPU [R12.64], R27 ;  /* 0x0000001b0c00798e */ /* 0x000fe2000c10e788 */
[----:B------:R-:W-:Y:S01]  /*6330*/  IMAD.IADD R15, R127, 0x1, R5 ;  /* 0x000000017f0f7824 */ /* 0x000fe200078e0205 */
[-C--:B------:R-:W-:Y:S02]  /*6340*/  LEA.HI.X.SX32 R17, R125, R249.reuse, 0x2, P0 ;  /* 0x000000f97d117211 */ /* 0x080fe400000f16ff */
[----:B------:R-:W-:Y:S01]  /*6350*/  RED.E.ADD.F32.FTZ.RN.STRONG.GPU [R248.64+0x180], R32 ;  /* 0x00018020f800798e */ /* 0x000fe2000c10e788 */
[CC--:B-1----:R-:W-:Y:S03]  /*6360*/  LEA R18, P0, R5.reuse, R248.reuse, 0x2 ;  /* 0x000000f805127211 */ /* 0x0c2fe600078010ff */
[----:B------:R-:W-:Y:S01]  /*6370*/  RED.E.ADD.F32.FTZ.RN.STRONG.GPU [R178.64+0x180], R33 ;  /* 0x00018021b200798e */ /* 0x000fe2000c10e788 */
[-C--:B------:R-:W-:Y:S02]  /*6380*/  LEA.HI.X.SX32 R19, R5, R249.reuse, 0x2, P0 ;  /* 0x000000f905137211 */ /* 0x080fe400000f16ff */
[CC--:B---3--:R-:W-:Y:S01]  /*6390*/  LEA R104, P0, R15.reuse, R248.reuse, 0x2 ;  /* 0x000000f80f687211 */ /* 0x0c8fe200078010ff */
        /* <DEDUP_REMOVED lines=13> */
[----:B------:R-:W-:Y:S01]  /*6470*/  LEA R106, P0, R127, R248, 0x2 ;  /* 0x000000f87f6a7211 */ /* 0x000fe200078010ff */
[----:B------:R-:W-:Y:S01]  /*6480*/  LDSM.16.MT88.4 R4, [R201+0x10000] ;  /* 0x01000000c904783b */ /* 0x000fe20000004200 */
[----:B------:R-:W-:Y:S02]  /*6490*/  ISETP.GT.AND P2, PT, R237, R224, PT ;  /* 0x000000e0ed00720c */ /* 0x000fe40003f44270 */
[----:B------:R-:W-:Y:S01]  /*64a0*/  LEA.HI.X.SX32 R107, R127, R249, 0x2, P0 ;  /* 0x000000f97f6b7211 */ /* 0x000fe200000f16ff */
[----:B------:R-:W1:Y:S01]  /*64b0*/  LDSM.16.MT88.4 R8, [R198] ;  /* 0x00000000c608783b */ /* 0x000e620000004200 */
[----:B------:R-:W-:Y:S03]  /*64c0*/  @P5 IADD3 R226, P1, R226, -0x100, RZ ;  /* 0xffffff00e2e25810 */ /* 0x000fe60007f3e0ff */
[----:B------:R-:W-:Y:S01]  /*64d0*/  RED.E.ADD.F32.FTZ.RN.STRONG.GPU [R176.64], R29 ;  /* 0x0000001db000798e */ /* 0x000fe2000c10e788 */
[----:B------:R-:W-:Y:S03]  /*64e0*/  @P5 IADD3.X R227, R227, -0x1, RZ, P1, !PT ;  /* 0xffffffffe3e35810 */ /* 0x000fe60000ffe4ff */
        /* <DEDUP_REMOVED lines=34> */
[C---:B------:R-:W-:Y:S01]  /*6710*/  LOP3.LUT R4, R237.reuse, 0x1, RZ, 0xc0, !PT ;  /* 0x00000001ed047812 */ /* 0x040fe200078ec0ff */
[-C--:B------:R-:W-:Y:S03]  /*6720*/  HMMA.16816.F32.BF16 R92, R28, R6.reuse, R92 ;  /* 0x000000061c5c723c */ /* 0x080fe6000004185c */
[----:B------:R-:W-:Y:S02]  /*6730*/  ISETP.NE.U32.AND P0, PT, R4, 0x1, PT ;  /* 0x000000010400780c */ /* 0x000fe40003f05070 */
[C---:B------:R-:W-:Y:S02]  /*6740*/  IADD3 R4, R198.reuse, -0x4000, RZ ;  /* 0xffffc000c6047810 */ /* 0x040fe40007ffe0ff */
[----:B------:R-:W-:Y:S01]  /*6750*/  IADD3 R237, R237, -0x1, RZ ;  /* 0xffffffffeded7810 */ /* 0x000fe20007ffe0ff */
[----:B------:R-:W-:Y:S08]  /*6760*/  HMMA.16816.F32.BF16 R96, R8, R6, R96 ;  /* 0x000000060860723c */ /* 0x000ff00000041860 */
[-C--:B--2---:R-:W-:Y:S05]  /*6770*/  HMMA.16816.F32.BF16 R68, R16, R24.reuse, R68 ;  /* 0x000000181044723c */ /* 0x084fea0000041844 */
[----:B------:R-:W-:Y:S03]  /*6780*/  @P0 IADD3 R4, R198, 0x4000, RZ ;  /* 0x00004000c6040810 */ /* 0x000fe60007ffe0ff */
        /* <DEDUP_REMOVED lines=11> */
[----:B------:R-:W-:Y:S01]  /*6840*/  ISETP.NE.AND P0, PT, R241, -0x1, PT ;  /* 0xfffffffff100780c */ /* 0x000fe20003f05270 */
[----:B------:R-:W-:Y:S01]  /*6850*/  FMUL.FTZ R69, R69, c[0x0][0x2e0] ;  /* 0x0000b80045457a20 */ /* 0x000fe20000410000 */
[----:B------:R-:W-:Y:S01]  /*6860*/  SHF.R.S32.HI R4, RZ, 0x1f, R214 ;  /* 0x0000001fff047819 */ /* 0x000fe200000114d6 */
        /* <DEDUP_REMOVED lines=10> */
[----:B------:R-:W-:Y:S01]  /*6910*/  @P0 IADD3 R28, R238, R241, RZ ;  /* 0x000000f1ee1c0210 */ /* 0x000fe20007ffe0ff */
[----:B------:R-:W-:Y:S01]  /*6920*/  FMUL.FTZ R73, R73, c[0x0][0x2e0] ;  /* 0x0000b80049497a20 */ /* 0x000fe20000410000 */
[----:B------:R-:W-:Y:S01]  /*6930*/  F2FP.BF16.PACK_AB R83, R83, R82 ;  /* 0x000000525353723e */ /* 0x000fe200000010ff */
[----:B------:R-:W-:-:S02]  /*6940*/  FMUL.FTZ R74, R74, c[0x0][0x2e0] ;  /* 0x0000b8004a4a7a20 */ /* 0x000fc40000410000 */
        /* <DEDUP_REMOVED lines=106> */
[C---:B------:R-:W-:Y:S01]  /*6ff0*/  @P0 IMAD.WIDE.U32 R30, R28.reuse, c[0x0][0x3a0], RZ ;  /* 0x0000e8001c1e0a25 */ /* 0x040fe200078e00ff */
[----:B------:R1:W-:Y:S02]  /*7000*/  STS [R220+0x6000], R65 ;  /* 0x00600041dc007388 */ /* 0x0003e40000000800 */
[----:B------:R-:W-:Y:S01]  /*7010*/  F2FP.BF16.PACK_AB R63, R63, R62 ;  /* 0x0000003e3f3f723e */ /* 0x000fe200000010ff */
[----:B------:R-:W-:Y:S01]  /*7020*/  @P0 IMAD R28, R28, c[0x0][0x3a4], R31 ;  /* 0x0000e9001c1c0a24 */ /* 0x000fe200078e021f */
        /* <DEDUP_REMOVED lines=15> */
.L_x_864:
[----:B------:R-:W-:-:S05]  /*7120*/  @P0 IADD3 R36, R238, R241, RZ ;  /* 0x000000f1ee240210 */ /* 0x000fca0007ffe0ff */
[----:B-1----:R-:W-:-:S04]  /*7130*/  @P0 IMAD.WIDE.U32 R38, R36, c[0x0][0x3a8], RZ ;  /* 0x0000ea0024260a25 */ /* 0x002fc800078e00ff */
        /* <DEDUP_REMOVED lines=11> */
.L_x_865:
[----:B------:R-:W-:Y:S01]  /*71f0*/  BAR.SYNC.DEFER_BLOCKING 0x0 ;  /* 0x0000000000007b1d */ /* 0x000fe20000010000 */
[----:B------:R-:W-:Y:S01]  /*7200*/  IMAD.SHL.U32 R46, R210, 0x2, RZ ;  /* 0x00000002d22e7824 */ /* 0x000fe200078e00ff */
[----:B------:R-:W-:Y:S01]  /*7210*/  SHF.R.S32.HI R49, RZ, 0x1f, R212 ;  /* 0x0000001fff317819 */ /* 0x000fe200000114d4 */
[C---:B------:R-:W-:Y:S01]  /*7220*/  IMAD.SHL.U32 R40, R217.reuse, 0x40, RZ ;  /* 0x00000040d9287824 */ /* 0x040fe200078e00ff */
[----:B------:R-:W-:Y:S01]  /*7230*/  MOV R48, R212 ;  /* 0x000000d400307202 */ /* 0x000fe20000000f00 */
[----:B------:R-:W-:Y:S01]  /*7240*/  IMAD R236, R217, -0x40, R236 ;  /* 0xffffffc0d9ec7824 */ /* 0x000fe200078e02ec */
[----:B------:R-:W-:Y:S01]  /*7250*/  SHF.R.S32.HI R37, RZ, 0x1f, R231 ;  /* 0x0000001fff257819 */ /* 0x000fe200000114e7 */
[----:B------:R-:W-:Y:S01]  /*7260*/  BSSY B0, `(.L_x_866) ;  /* 0x0000023000007945 */ /* 0x000fe20003800000 */
[----:B------:R-:W-:Y:S01]  /*7270*/  SHF.R.S32.HI R39, RZ, 0x1f, R40 ;  /* 0x0000001fff277819 */ /* 0x000fe20000011428 */
[----:B------:R-:W-:Y:S01]  /*7280*/  IMAD.WIDE.U32 R32, R40, c[0x0][0x3a0], R48 ;  /* 0x0000e80028207a25 */ /* 0x000fe200078e0030 */
[----:B------:R-:W-:-:S02]  /*7290*/  ISETP.GE.AND P3, PT, R211, R236, PT ;  /* 0x000000ecd300720c */ /* 0x000fc40003f66270 */
[----:B------:R-:W-:Y:S01]  /*72a0*/  SHF.R.S32.HI R42, RZ, 0x1f, R211 ;  /* 0x0000001fff2a7819 */ /* 0x000fe200000114d3 */
[----:B------:R-:W-:Y:S01]  /*72b0*/  IMAD R29, R39, c[0x0][0x3a0], RZ ;  /* 0x0000e800271d7a24 */ /* 0x000fe200078e02ff */
[----:B------:R-:W-:Y:S02]  /*72c0*/  IADD3 R50, P0, R30, R32, RZ ;  /* 0x000000201e327210 */ /* 0x000fe40007f1e0ff */
[----:B------:R-:W-:Y:S01]  /*72d0*/  IADD3 R41, R212, 0x40, RZ ;  /* 0x00000040d4297810 */ /* 0x000fe20007ffe0ff */
[----:B------:R-:W-:-:S05]  /*72e0*/  IMAD R29, R40, c[0x0][0x3a4], R29 ;  /* 0x0000e900281d7a24 */ /* 0x000fca00078e021d */
[----:B------:R-:W-:Y:S01]  /*72f0*/  IADD3.X R51, R28, R33, R29, P0, !PT ;  /* 0x000000211c337210 */ /* 0x000fe200007fe41d */
[----:B------:R-:W-:Y:S01]  /*7300*/  IMAD R28, R37, c[0x0][0x3b8], RZ ;  /* 0x0000ee00251c7a24 */ /* 0x000fe200078e02ff */
[----:B------:R1:W2:Y:S03]  /*7310*/  LDS.128 R24, [R46+0xd000] ;  /* 0x00d000002e187984 */ /* 0x0002a60000000c00 */
[C---:B------:R-:W-:Y:S01]  /*7320*/  IMAD R45, R231.reuse, c[0x0][0x3bc], R28 ;  /* 0x0000ef00e72d7a24 */ /* 0x040fe200078e021c */
[----:B------:R1:W3:Y:S01]  /*7330*/  LDS.128 R20, [R46+0xf000] ;  /* 0x00f000002e147984 */ /* 0x0002e20000000c00 */
[----:B------:R-:W-:-:S03]  /*7340*/  IMAD.WIDE.U32 R50, R231, c[0x0][0x3b8], R50 ;  /* 0x0000ee00e7327a25 */ /* 0x000fc600078e0032 */
[----:B------:R1:W4:Y:S02]  /*7350*/  LDS.128 R16, [R46+0x10000] ;  /* 0x010000002e107984 */ /* 0x0003240000000c00 */
[----:B------:R-:W-:Y:S02]  /*7360*/  IADD3 R45, R45, R51, RZ ;  /* 0x000000332d2d7210 */ /* 0x000fe40007ffe0ff */
[----:B------:R1:W1:Y:S04]  /*7370*/  LDS.128 R12, [R46+0x11000] ;  /* 0x011000002e0c7984 */ /* 0x0002680000000c00 */
[----:B------:R1:W1:Y:S04]  /*7380*/  LDS.128 R8, [R46+0x12000] ;  /* 0x012000002e087984 */ /* 0x0002680000000c00 */
[----:B------:R1:W1:Y:S01]  /*7390*/  LDS.128 R4, [R46+0x13000] ;  /* 0x013000002e047984 */ /* 0x0002620000000c00 */
[----:B------:R-:W-:Y:S05]  /*73a0*/  @P3 BRA `(.L_x_867) ;  /* 0x000000e000003947 */ /* 0x000fea0003800000 */
[----:B------:R-:W-:Y:S01]  /*73b0*/  ISETP.GE.AND P1, PT, R212, c[0x0][0x220], PT ;  /* 0x00008800d4007a0c */ /* 0x000fe20003f26270 */
[----:B------:R-:W-:Y:S01]  /*73c0*/  LDS.128 R32, [R46+0xe000] ;  /* 0x00e000002e207984 */ /* 0x000fe20000000c00 */
[----:B------:R-:W-:Y:S01]  /*73d0*/  MOV R47, R45 ;  /* 0x0000002d002f7202 */ /* 0x000fe20000000f00 */
[----:B------:R-:W-:Y:S01]  /*73e0*/  IMAD R44, R42, c[0x0][0x3a0], RZ ;  /* 0x0000e8002a2c7a24 */ /* 0x000fe200078e02ff */
[----:B------:R-:W-:-:S03]  /*73f0*/  ISETP.GE.AND P0, PT, R41, c[0x0][0x220], PT ;  /* 0x0000880029007a0c */ /* 0x000fc60003f06270 */
[----:B------:R-:W-:-:S06]  /*7400*/  IMAD R43, R211, c[0x0][0x3a4], R44 ;  /* 0x0000e900d32b7a24 */ /* 0x000fcc00078e022c */
[----:B------:R4:W3:Y:S02]  /*7410*/  @!P1 LDS.128 R28, [R46+0xc000] ;  /* 0x00c000002e1c9984 */ /* 0x0008e40000000c00 */
[----:B-1--4-:R-:W-:-:S04]  /*7420*/  IMAD.MOV.U32 R46, RZ, RZ, R50 ;  /* 0x000000ffff2e7224 */ /* 0x012fc800078e0032 */
[----:B------:R-:W-:-:S04]  /*7430*/  IMAD.WIDE.U32 R52, R211, c[0x0][0x3a0], R46 ;  /* 0x0000e800d3347a25 */ /* 0x000fc800078e002e */
[----:B------:R-:W-:Y:S01]  /*7440*/  IMAD.IADD R43, R43, 0x1, R53 ;  /* 0x000000012b2b7824 */ /* 0x000fe200078e0235 */
[----:B------:R-:W-:-:S04]  /*7450*/  LEA R54, P2, R52, c[0x0][0x340], 0x1 ;  /* 0x0000d00034367a11 */ /* 0x000fc800078408ff */
[----:B------:R-:W-:-:S05]  /*7460*/  LEA.HI.X R55, R52, c[0x0][0x344], R43, 0x1, P2 ;  /* 0x0000d10034377a11 */ /* 0x000fca00010f0c2b */
[----:B---3--:R1:W-:Y:S04]  /*7470*/  @!P1 STG.E.128 [R54.64], R28 ;  /* 0x0000001c36009986 */ /* 0x0083e8000c101d08 */
[----:B------:R1:W-:Y:S02]  /*7480*/  @!P0 STG.E.128 [R54.64+0x80], R32 ;  /* 0x0000802036008986 */ /* 0x0003e4000c101d08 */
.L_x_867:
[----:B------:R-:W-:Y:S05]  /*7490*/  BSYNC B0 ;  /* 0x0000000000007941 */ /* 0x000fea0003800000 */
.L_x_866:
        /* <DEDUP_REMOVED lines=17> */
.L_x_869:
[----:B------:R-:W-:Y:S05]  /*75b0*/  BSYNC B0 ;  /* 0x0000000000007941 */ /* 0x000fea0003800000 */
.L_x_868:
[----:B------:R-:W-:Y:S01]  /*75c0*/  IMAD.WIDE.U32 R48, R40, c[0x0][0x3a8], R48 ;  /* 0x0000ea0028307a25 */ /* 0x000fe200078e0030 */
[----:B------:R-:W-:Y:S03]  /*75d0*/  BSSY B0, `(.L_x_870) ;  /* 0x0000016000007945 */ /* 0x000fe60003800000 */
[----:B------:R-:W-:Y:S01]  /*75e0*/  IMAD R39, R39, c[0x0][0x3a8], RZ ;  /* 0x0000ea0027277a24 */ /* 0x000fe200078e02ff */
[----:B-1-3--:R-:W-:Y:S01]  /*75f0*/  IADD3 R22, P0, R38, R48, RZ ;  /* 0x0000003026167210 */ /* 0x00afe20007f1e0ff */
[----:B------:R-:W-:-:S02]  /*7600*/  IMAD R20, R37, c[0x0][0x3c0], RZ ;  /* 0x0000f00025147a24 */ /* 0x000fc400078e02ff */
[----:B------:R-:W-:Y:S02]  /*7610*/  IMAD R39, R40, c[0x0][0x3ac], R39 ;  /* 0x0000eb0028277a24 */ /* 0x000fe400078e0227 */
[----:B------:R-:W-:-:S03]  /*7620*/  IMAD R20, R231, c[0x0][0x3c4], R20 ;  /* 0x0000f100e7147a24 */ /* 0x000fc600078e0214 */
[----:B------:R-:W-:-:S05]  /*7630*/  IADD3.X R23, R36, R49, R39, P0, !PT ;  /* 0x0000003124177210 */ /* 0x000fca00007fe427 */
[----:B------:R-:W-:-:S05]  /*7640*/  IMAD.WIDE.U32 R22, R231, c[0x0][0x3c0], R22 ;  /* 0x0000f000e7167a25 */ /* 0x000fca00078e0016 */
[----:B------:R-:W-:Y:S01]  /*7650*/  IADD3 R21, R20, R23, RZ ;  /* 0x0000001714157210 */ /* 0x000fe20007ffe0ff */
[----:B------:R-:W-:Y:S05]  /*7660*/  @P3 BRA `(.L_x_871) ;  /* 0x000000c000003947 */ /* 0x000fea0003800000 */
[----:B--2---:R-:W-:Y:S01]  /*7670*/  MOV R25, R21 ;  /* 0x0000001500197202 */ /* 0x004fe20000000f00 */
        /* <DEDUP_REMOVED lines=9> */
[----:B----4-:R1:W-:Y:S04]  /*7710*/  @!P1 STG.E.128 [R26.64], R16 ;  /* 0x000000101a009986 */ /* 0x0103e8000c101d08 */
[----:B------:R1:W-:Y:S02]  /*7720*/  @!P0 STG.E.128 [R26.64+0x80], R8 ;  /* 0x000080081a008986 */ /* 0x0003e4000c101d08 */
.L_x_871:
[----:B------:R-:W-:Y:S05]  /*7730*/  BSYNC B0 ;  /* 0x0000000000007941 */ /* 0x000fea0003800000 */
.L_x_870:
        /* <DEDUP_REMOVED lines=14> */
.L_x_840:
[----:B------:R-:W-:Y:S05]  /*7820*/  BSYNC B1 ;  /* 0x0000000000017941 */ /* 0x000fea0003800000 */
.L_x_826:
        /* <DEDUP_REMOVED lines=9> */
.L_x_872:
[----:B------:R-:W-:Y:S05]  /*78c0*/  EXIT ;  /* 0x000000000000794d */ /* 0x000fea0003800000 */
.L_x_874:
        /* <DEDUP_REMOVED lines=11> */
.L_x_2065:


//--------------------- .text._ZN5flash44flash_bwd_dq_dk_dv_loop_seqk_parallel_kernelI23Flash_bwd_kernel_traitsILi128ELi64ELi64ELi8ELi4ELi2ELi2ELb1ELb0EN7cutlass10bfloat16_tE19Flash_kernel_traitsILi128ELi64ELi64ELi8ES3_EELb0ELb0ELb1ELb0ELb0ELb0ELb1EEEvNS_16Flash_bwd_paramsE --------------------------
	.section	.text._ZN5flash44flash_bwd_dq_dk_dv_loop_seqk_parallel_kernelI23Flash_bwd_kernel_traitsILi128ELi64ELi64ELi8ELi4ELi2ELi2ELb1ELb0EN7cutlass10bfloat16_tE19Flash_kernel_traitsILi128ELi64ELi64ELi8ES3_EELb0ELb0ELb1ELb0ELb0ELb0ELb1EEEvNS_16Flash_bwd_paramsE,"ax",@progbits
	.sectioninfo	@"SHI_REGISTERS=255"
	.align	128
        .global         _ZN5flash44flash_bwd_dq_dk_dv_loop_seqk_parallel_kernelI23Flash_bwd_kernel_traitsILi128ELi64ELi64ELi8ELi4ELi2ELi2ELb1ELb0EN7cutlass10bfloat16_tE19Flash_kernel_traitsILi128ELi64ELi64ELi8ES3_EELb0ELb0ELb1ELb0ELb0ELb0ELb1EEEvNS_16Flash_bwd_paramsE
        .type           _ZN5flash44flash_bwd_dq_dk_dv_loop_seqk_parallel_kernelI23Flash_bwd_kernel_traitsILi128ELi64ELi64ELi8ELi4ELi2ELi2ELb1ELb0EN7cutlass10bfloat16_tE19Flash_kernel_traitsILi128ELi64ELi64ELi8ES3_EELb0ELb0ELb1ELb0ELb0ELb0ELb1EEEvNS_16Flash_bwd_paramsE,@function
        .size           _ZN5flash44flash_bwd_dq_dk_dv_loop_seqk_parallel_kernelI23Flash_bwd_kernel_traitsILi128ELi64ELi64ELi8ELi4ELi2ELi2ELb1ELb0EN7cutlass10bfloat16_tE19Flash_kernel_traitsILi128ELi64ELi64ELi8ES3_EELb0ELb0ELb1ELb0ELb0ELb0ELb1EEEvNS_16Flash_bwd_paramsE,(.L_x_2066 - _ZN5flash44flash_bwd_dq_dk_dv_loop_seqk_parallel_kernelI23Flash_bwd_kernel_traitsILi128ELi64ELi64ELi8ELi4ELi2ELi2ELb1ELb0EN7cutlass10bfloat16_tE19Flash_kernel_traitsILi128ELi64ELi64ELi8ES3_EELb0ELb0ELb1ELb0ELb0ELb0ELb1EEEvNS_16Flash_bwd_paramsE)
        .other          _ZN5flash44flash_bwd_dq_dk_dv_loop_seqk_parallel_kernelI23Flash_bwd_kernel_traitsILi128ELi64ELi64ELi8ELi4ELi2ELi2ELb1ELb0EN7cutlass10bfloat16_tE19Flash_kernel_traitsILi128ELi64ELi64ELi8ES3_EELb0ELb0ELb1ELb0ELb0ELb0ELb1EEEvNS_16Flash_bwd_paramsE,@"STO_CUDA_ENTRY STV_DEFAULT"
_ZN5flash44flash_bwd_dq_dk_dv_loop_seqk_parallel_kernelI23Flash_bwd_kernel_traitsILi128ELi64ELi64ELi8ELi4ELi2ELi2ELb1ELb0EN7cutlass10bfloat16_tE19Flash_kernel_traitsILi128ELi64ELi64ELi8ES3_EELb0ELb0ELb1ELb0ELb0ELb0ELb1EEEvNS_16Flash_bwd_paramsE:
.text._ZN5flash44flash_bwd_dq_dk_dv_loop_seqk_parallel_kernelI23Flash_bwd_kernel_traitsILi128ELi64ELi64ELi8ELi4ELi2ELi2ELb1ELb0EN7cutlass10bfloat16_tE19Flash_kernel_traitsILi128ELi64ELi64ELi8ES3_EELb0ELb0ELb1ELb0ELb0ELb0ELb1EEEvNS_16Flash_bwd_paramsE:
        /* <DEDUP_REMOVED lines=15> */
[----:B------:R-:W-:Y:S02]  /*00f0*/  LEA.HI R9, R10, R14, RZ, 0x4 ;  /* 0x0000000e0a097211 */ /* 0x000fe400078f20ff */
[--C-:B------:R-:W-:Y:S02]  /*0100*/  SHF.R.S32.HI R5, RZ, 0x5, R4.reuse ;  /* 0x00000005ff057819 */ /* 0x100fe40000011404 */
[----:B------:R-:W-:Y:S02]  /*0110*/  SHF.R.S32.HI R0, RZ, 0x1f, R4 ;  /* 0x0000001fff007819 */ /* 0x000fe40000011404 */
[-C--:B------:R-:W-:Y:S02]  /*0120*/  LEA.HI R3, R4, R5.reuse, RZ, 0x1 ;  /* 0x0000000504037211 */ /* 0x080fe400078f08ff */
[----:B------:R-:W-:-:S02]  /*0130*/  LEA.HI R0, R0, R5, RZ, 0x2 ;  /* 0x0000000500007211 */ /* 0x000fc400078f10ff */
[----:B------:R-:W-:Y:S02]  /*0140*/  LEA.HI R17, R10, R14, RZ, 0x2 ;  /* 0x0000000e0a117211 */ /* 0x000fe400078f10ff */
[----:B------:R-:W-:Y:S02]  /*0150*/  LOP3.LUT R2, R0, 0xfffffffc, RZ, 0xc0, !PT ;  /* 0xfffffffc00027812 */ /* 0x000fe400078ec0ff */
[----:B------:R-:W-:Y:S02]  /*0160*/  SHF.R.S32.HI R7, RZ, 0x4, R9 ;  /* 0x00000004ff077819 */ /* 0x000fe40000011409 */
[----:B------:R-:W-:Y:S01]  /*0170*/  LOP3.LUT R0, R3, 0xfffffffe, RZ, 0xc0, !PT ;  /* 0xfffffffe03007812 */ /* 0x000fe200078ec0ff */
[C---:B------:R-:W-:Y:S01]  /*0180*/  IMAD.IADD R13, R5.reuse, 0x1, -R2 ;  /* 0x00000001050d7824 */ /* 0x040fe200078e0a02 */
[--C-:B------:R-:W-:Y:S02]  /*0190*/  SHF.R.S32.HI R8, RZ, 0x2, R17.reuse ;  /* 0x00000002ff087819 */ /* 0x100fe40000011411 */
[----:B------:R-:W-:Y:S01]  /*01a0*/  SHF.R.S32.HI R6, RZ, 0x1f, R17 ;  /* 0x0000001fff067819 */ /* 0x000fe20000011411 */
[----:B------:R-:W-:Y:S01]  /*01b0*/  IMAD.IADD R194, R5, 0x1, -R0 ;  /* 0x0000000105c27824 */ /* 0x000fe200078e0a00 */
[----:B------:R-:W-:-:S02]  /*01c0*/  LEA.HI R3, R9, R7, RZ, 0x1 ;  /* 0x0000000709037211 */ /* 0x000fc400078f08ff */
[----:B------:R-:W-:Y:S02]  /*01d0*/  LEA.HI R0, R6, R8, RZ, 0x3 ;  /* 0x0000000806007211 */ /* 0x000fe400078f18ff */
[-C--:B------:R-:W-:Y:S02]  /*01e0*/  LEA.HI R15, R10, R14.reuse, RZ, 0x3 ;  /* 0x0000000e0a0f7211 */ /* 0x080fe400078f18ff */
[----:B------:R-:W-:Y:S02]  /*01f0*/  LOP3.LUT R2, R3, 0xfffffffe, RZ, 0xc0, !PT ;  /* 0xfffffffe03027812 */ /* 0x000fe400078ec0ff */
[----:B------:R-:W-:Y:S02]  /*0200*/  LOP3.LUT R3, R4, 0xffffffe0, RZ, 0xc0, !PT ;  /* 0xffffffe004037812 */ /* 0x000fe400078ec0ff */
[----:B------:R-:W-:Y:S01]  /*0210*/  LOP3.LUT R0, R0, 0xfffffff8, RZ, 0xc0, !PT ;  /* 0xfffffff800007812 */ /* 0x000fe200078ec0ff */
[----:B------:R-:W-:Y:S01]  /*0220*/  IMAD.IADD R11, R7, 0x1, -R2 ;  /* 0x00000001070b7824 */ /* 0x000fe200078e0a02 */
[----:B------:R-:W-:Y:S01]  /*0230*/  SHF.R.S32.HI R244, RZ, 0x3, R15 ;  /* 0x00000003fff47819 */ /* 0x000fe2000001140f */
[----:B------:R-:W-:Y:S01]  /*0240*/  IMAD.IADD R2, R14, 0x1, -R3 ;  /* 0x000000010e027824 */ /* 0x000fe200078e0a03 */
[----:B------:R-:W-:Y:S01]  /*0250*/  LOP3.LUT R4, R15, 0xfffffff8, RZ, 0xc0, !PT ;  /* 0xfffffff80f047812 */ /* 0x000fe200078ec0ff */
[----:B------:R-:W-:Y:S01]  /*0260*/  IMAD.IADD R8, R8, 0x1, -R0 ;  /* 0x0000000108087824 */ /* 0x000fe200078e0a00 */
[----:B------:R-:W-:Y:S01]  /*0270*/  LEA.HI R7, R10, R14, RZ, 0x7 ;  /* 0x0000000e0a077211 */ /* 0x000fe200078f38ff */
[----:B------:R-:W-:Y:S01]  /*0280*/  IMAD.SHL.U32 R3, R244, 0x40, RZ ;  /* 0x00000040f4037824 */ /* 0x000fe200078e00ff */
[----:B------:R-:W-:Y:S01]  /*0290*/  SHF.R.S32.HI R5, RZ, 0x1f, R2 ;  /* 0x0000001fff057819 */ /* 0x000fe20000011402 */
[----:B------:R-:W-:Y:S01]  /*02a0*/  IMAD.IADD R0, R14, 0x1, -R4 ;  /* 0x000000010e007824 */ /* 0x000fe200078e0a04 */
[----:B------:R-:W-:-:S02]  /*02b0*/  LOP3.LUT R4, R9, 0xfffffff0, RZ, 0xc0, !PT ;  /* 0xfffffff009047812 */ /* 0x000fc400078ec0ff */
[----:B------:R-:W-:Y:S01]  /*02c0*/  LOP3.LUT R3, R3, 0x1c0, RZ, 0xc0, !PT ;  /* 0x000001c003037812 */ /* 0x000fe200078ec0ff */
[----:B------:R-:W-:Y:S01]  /*02d0*/  IMAD.SHL.U32 R216, R0, 0x8, RZ ;  /* 0x0000000800d87824 */ /* 0x000fe200078e00ff */
[----:B------:R-:W-:Y:S01]  /*02e0*/  LEA.HI R16, R5, R2, RZ, 0x2 ;  /* 0x0000000205107211 */ /* 0x000fe200078f10ff */
[----:B------:R-:W-:Y:S01]  /*02f0*/  IMAD.IADD R2, R14, 0x1, -R4 ;  /* 0x000000010e027824 */ /* 0x000fe200078e0a04 */
[C---:B------:R-:W-:Y:S02]  /*0300*/  LOP3.LUT P4, RZ, R0.reuse, 0x2, RZ, 0xc0, !PT ;  /* 0x0000000200ff7812 */ /* 0x040fe4000788c0ff */
[----:B------:R-:W-:Y:S02]  /*0310*/  LOP3.LUT R4, R3, 0x38, R216, 0xf8, !PT ;  /* 0x0000003803047812 */ /* 0x000fe400078ef8d8 */
[C---:B------:R-:W-:Y:S01]  /*0320*/  LOP3.LUT P3, RZ, R0.reuse, 0x4, RZ, 0xc0, !PT ;  /* 0x0000000400ff7812 */ /* 0x040fe2000786c0ff */
[----:B------:R-:W-:Y:S01]  /*0330*/  IMAD.SHL.U32 R0, R0, 0x40, RZ ;  /* 0x0000004000007824 */ /* 0x000fe200078e00ff */
[----:B------:R-:W-:-:S02]  /*0340*/  SHF.R.U32.HI R3, RZ, 0x3, R3 ;  /* 0x00000003ff037819 */ /* 0x000fc40000011603 */
[----:B------:R-:W-:Y:S02]  /*0350*/  SHF.R.S32.HI R5, RZ, 0x1f, R2 ;  /* 0x0000001fff057819 */ /* 0x000fe40000011402 */
[----:B------:R-:W-:Y:S01]  /*0360*/  LOP3.LUT R9, R4, R3, RZ, 0x3c, !PT ;  /* 0x0000000304097212 */ /* 0x000fe200078e3cff */
[----:B------:R-:W-:Y:S01]  /*0370*/  IMAD.SHL.U32 R3, R194, 0x10, RZ ;  /* 0x00000010c2037824 */ /* 0x000fe200078e00ff */
[----:B------:R-:W-:Y:S02]  /*0380*/  LOP3.LUT R0, R0, 0x1c0, RZ, 0xc0, !PT ;  /* 0x000001c000007812 */ /* 0x000fe400078ec0ff */
[----:B------:R-:W-:Y:S02]  /*0390*/  LEA.HI R12, R5, R2, RZ, 0x3 ;  /* 0x00000002050c7211 */ /* 0x000fe400078f18ff */
[----:B------:R-:W-:Y:S02]  /*03a0*/  SHF.R.S32.HI R7, RZ, 0x7, R7 ;  /* 0x00000007ff077819 */ /* 0x000fe40000011407 */
[----:B------:R-:W-:-:S02]  /*03b0*/  LOP3.LUT R189, R0, 0x8, R15, 0xf8, !PT ;  /* 0x0000000800bd7812 */ /* 0x000fc400078ef80f */
[----:B------:R-:W-:Y:S01]  /*03c0*/  LOP3.LUT R6, R0, 0x10, R3, 0xf8, !PT ;  /* 0x0000001000067812 */ /* 0x000fe200078ef803 */
[----:B------:R-:W-:Y:S01]  /*03d0*/  IMAD.SHL.U32 R3, R11, 0x200, RZ ;  /* 0x000002000b037824 */ /* 0x000fe200078e00ff */
[----:B------:R-:W-:Y:S02]  /*03e0*/  SHF.R.U32.HI R186, RZ, 0x3, R0 ;  /* 0x00000003ffba7819 */ /* 0x000fe40000011600 */
[----:B------:R-:W-:Y:S01]  /*03f0*/  LOP3.LUT R5, R12, 0xfffffff8, RZ, 0xc0, !PT ;  /* 0xfffffff80c057812 */ /* 0x000fe200078ec0ff */
[----:B------:R-:W-:Y:S01]  /*0400*/  IMAD R0, R7, 0x800, R3 ;  /* 0x0000080007007824 */ /* 0x000fe200078e0203 */
[----:B------:R-:W-:Y:S02]  /*0410*/  LOP3.LUT R4, R8, 0x1, RZ, 0xc0, !PT ;  /* 0x0000000108047812 */ /* 0x000fe400078ec0ff */
[----:B------:R-:W-:Y:S01]  /*0420*/  LOP3.LUT R189, R189, R186, RZ, 0x3c, !PT ;  /* 0x000000babdbd7212 */ /* 0x000fe200078e3cff */
[----:B------:R-:W-:Y:S01]  /*0430*/  IMAD.IADD R5, R2, 0x1, -R5 ;  /* 0x0000000102057824 */ /* 0x000fe200078e0a05 */
[----:B------:R-:W-:-:S02]  /*0440*/  LEA.HI R10, R10, R14, RZ, 0x6 ;  /* 0x0000000e0a0a7211 */ /* 0x000fc400078f30ff */
[----:B------:R-:W-:Y:S01]  /*0450*/  ISETP.NE.U32.AND P0, PT, R4, 0x1, PT ;  /* 0x000000010400780c */ /* 0x000fe20003f05070 */
[----:B------:R-:W-:Y:S01]  /*0460*/  IMAD.IADD R189, R0, 0x1, R189 ;  /* 0x0000000100bd7824 */ /* 0x000fe200078e02bd */
[----:B------:R-:W-:Y:S01]  /*0470*/  LOP3.LUT R2, R6, 0x8, R15, 0xf8, !PT ;  /* 0x0000000806027812 */ /* 0x000fe200078ef80f */
[----:B------:R-:W-:Y:S01]  /*0480*/  IMAD.SHL.U32 R6, R5, 0x40, RZ ;  /* 0x0000004005067824 */ /* 0x000fe200078e00ff */
[----:B------:R-:W-:Y:S01]  /*0490*/  LOP3.LUT R4, R17, 0x7ffffffc, RZ, 0xc0, !PT ;  /* 0x7ffffffc11047812 */ /* 0x000fe200078ec0ff */
[----:B------:R-:W-:Y:S01]  /*04a0*/  IMAD.SHL.U32 R189, R189, 0x2, RZ ;  /* 0x00000002bdbd7824 */ /* 0x000fe200078e00ff */
[----:B------:R-:W-:Y:S02]  /*04b0*/  SHF.R.S32.HI R0, RZ, 0x6, R10 ;  /* 0x00000006ff007819 */ /* 0x000fe4000001140a */
[----:B------:R-:W-:Y:S01]  /*04c0*/  LOP3.LUT R186, R3, R2, R186, 0xf6, !PT ;  /* 0x0000000203ba7212 */ /* 0x000fe200078ef6ba */
[----:B------:R-:W-:Y:S01]  /*04d0*/  IMAD.IADD R3, R14, 0x1, -R4 ;  /* 0x000000010e037824 */ /* 0x000fe200078e0a04 */
[----:B------:R-:W-:Y:S01]  /*04e0*/  R2P PR, R8, 0x6 ;  /* 0x0000000608007804 */ /* 0x000fe20000000000 */
[C---:B------:R-:W-:Y:S01]  /*04f0*/  IMAD R18, R0.reuse, 0x200, R9 ;  /* 0x0000020000127824 */ /* 0x040fe200078e0209 */
[----:B------:R-:W-:Y:S01]  /*0500*/  SEL R223, R223, 0x10, !P0 ;  /* 0x00000010dfdf7807 */ /* 0x000fe20004000000 */
[----:B------:R-:W-:Y:S01]  /*0510*/  IMAD.SHL.U32 R4, R0, 0x8, RZ ;  /* 0x0000000800047824 */ /* 0x000fe200078e00ff */
[----:B------:R-:W-:Y:S01]  /*0520*/  IADD3 R226, R216, 0x40, RZ ;  /* 0x00000040d8e27810 */ /* 0x000fe20007ffe0ff */
[----:B------:R-:W-:Y:S01]  /*0530*/  IMAD.SHL.U32 R0, R8, 0x40, RZ ;  /* 0x0000004008007824 */ /* 0x000fe200078e00ff */
[----:B------:R-:W-:Y:S01]  /*0540*/  STL [R1+0x14], R18 ;  /* 0x0000141201007387 */ /* 0x000fe20000100800 */
[----:B------:R-:W-:Y:S01]  /*0550*/  IMAD.SHL.U32 R14, R14, 0x2, RZ ;  /* 0x000000020e0e7824 */ /* 0x000fe200078e00ff */
[----:B------:R-:W-:Y:S01]  /*0560*/  LOP3.LUT R4, R4, 0x18, RZ, 0xc0, !PT ;  /* 0x0000001804047812 */ /* 0x000fe200078ec0ff */
[----:B------:R-:W-:Y:S01]  /*0570*/  IMAD.SHL.U32 R2, R7, 0x20, RZ ;  /* 0x0000002007027824 */ /* 0x000fe200078e00ff */
[----:B------:R-:W-:Y:S01]  /*0580*/  LOP3.LUT R0, R0, 0x1c0, RZ, 0xc0, !PT ;  /* 0x000001c000007812 */ /* 0x000fe200078ec0ff */
[----:B------:R-:W-:-:S02]  /*0590*/  IMAD.SHL.U32 R7, R3, 0x2, RZ ;  /* 0x0000000203077824 */ /* 0x000fc400078e00ff */
[----:B------:R-:W-:Y:S01]  /*05a0*/  IMAD.SHL.U32 R3, R11, 0x20, RZ ;  /* 0x000000200b037824 */ /* 0x000fe200078e00ff */
[----:B------:R-:W-:Y:S01]  /*05b0*/  LOP3.LUT R8, R2, 0x6, R14, 0xf8, !PT ;  /* 0x0000000602087812 */ /* 0x000fe200078ef80e */
[----:B------:R-:W-:Y:S01]  /*05c0*/  IMAD.SHL.U32 R202, R18, 0x2, RZ ;  /* 0x0000000212ca7824 */ /* 0x000fe200078e00ff */
[----:B------:R-:W-:Y:S02]  /*05d0*/  LOP3.LUT R5, R0, 0x20, R2, 0xf8, !PT ;  /* 0x0000002000057812 */ /* 0x000fe400078ef802 */
[----:B------:R-:W-:Y:S01]  /*05e0*/  SHF.R.U32.HI R2, RZ, 0x3, R0 ;  /* 0x00000003ff027819 */ /* 0x000fe20000011600 */
[----:B------:R1:W-:Y:S01]  /*05f0*/  STL [R1+0xc], R8 ;  /* 0x00000c0801007387 */ /* 0x0003e20000100800 */
[----:B------:R-:W-:Y:S02]  /*0600*/  LOP3.LUT R9, R4, 0x20, R3, 0xf8, !PT ;  /* 0x0000002004097812 */ /* 0x000fe400078ef803 */
[----:B------:R-:W-:Y:S02]  /*0610*/  LOP3.LUT R5, R5, R2, RZ, 0x3c, !PT ;  /* 0x0000000205057212 */ /* 0x000fe400078e3cff */
[----:B------:R-:W-:Y:S01]  /*0620*/  LOP3.LUT R10, R2, R0, R4, 0x1e, !PT ;  /* 0x00000000020a7212 */ /* 0x000fe200078e1e04 */
[----:B------:R-:W-:Y:S01]  /*0630*/  IMAD.SHL.U32 R0, R11, 0x8, RZ ;  /* 0x000000080b007824 */ /* 0x000fe200078e00ff */
[----:B------:R-:W-:Y:S01]  /*0640*/  LOP3.LUT R3, R6, 0x1c0, RZ, 0xc0, !PT ;  /* 0x000001c006037812 */ /* 0x000fe200078ec0ff */
[----:B------:R-:W-:Y:S01]  /*0650*/  IMAD.SHL.U32 R4, R12, 0x40, RZ ;  /* 0x000000400c047824 */ /* 0x000fe200078e00ff */
[----:B------:R-:W-:-:S02]  /*0660*/  SHF.R.S32.HI R6, RZ, 0x2, R16 ;  /* 0x00000002ff067819 */ /* 0x000fc40000011410 */
[----:B------:R-:W-:-:S03]  /*0670*/  SHF.R.U32.HI R2, RZ, 0x3, R3 ;  /* 0x00000003ff027819 */ /* 0x000fc60000011603 */
[----:B------:R-:W-:-:S05]  /*0680*/  IMAD R6, R13, 0x10, R6 ;  /* 0x000000100d067824 */ /* 0x000fca00078e0206 */
[----:B------:R2:W-:Y:S01]  /*0690*/  STL [R1], R6 ;  /* 0x0000000601007387 */ /* 0x0005e20000100800 */
[----:B-1----:R-:W-:-:S04]  /*06a0*/  IMAD R8, R13, 0x400, R7 ;  /* 0x000004000d087824 */ /* 0x002fc800078e0207 */
[----:B------:R-:W-:Y:S01]  /*06b0*/  IMAD.IADD R8, R8, 0x1, R5 ;  /* 0x0000000108087824 */ /* 0x000fe200078e0205 */
[----:B------:R-:W-:Y:S02]  /*06c0*/  LOP3.LUT R5, R3, 0x8, R0, 0xf8, !PT ;  /* 0x0000000803057812 */ /* 0x000fe400078ef800 */
[----:B------:R-:W-:Y:S01]  /*06d0*/  LOP3.LUT R0, R4, 0xfffffe00, RZ, 0xc0, !PT ;  /* 0xfffffe0004007812 */ /* 0x000fe200078ec0ff */
[----:B------:R-:W-:Y:S01]  /*06e0*/  IMAD.SHL.U32 R222, R8, 0x2, RZ ;  /* 0x0000000208de7824 */ /* 0x000fe200078e00ff */
[----:B------:R-:W-:Y:S02]  /*06f0*/  LOP3.LUT R3, R2, R9, R3, 0x1e, !PT ;  /* 0x0000000902037212 */ /* 0x000fe400078e1e03 */
[----:B------:R-:W-:Y:S01]  /*0700*/  LOP3.LUT R2, R5, R2, RZ, 0x3c, !PT ;  /* 0x0000000205027212 */ /* 0x000fe200078e3cff */
[----:B------:R-:W-:Y:S01]  /*0710*/  IMAD R5, R194, 0x400, R7 ;  /* 0x00000400c2057824 */ /* 0x000fe200078e0207 */
[----:B------:R-:W-:Y:S01]  /*0720*/  LOP3.LUT R199, R3, R0, RZ, 0xfc, !PT ;  /* 0x0000000003c77212 */ /* 0x000fe200078efcff */
[--C-:B------:R-:W-:Y:S01]  /*0730*/  IMAD R4, R13, 0x400, R0.reuse ;  /* 0x000004000d047824 */ /* 0x100fe200078e0200 */
[----:B------:R-:W-:Y:S01]  /*0740*/  IADD3 R221, R222, 0x20, RZ ;  /* 0x00000020dedd7810 */ /* 0x000fe20007ffe0ff */
[----:B------:R-:W-:Y:S01]  /*0750*/  IMAD R194, R194, 0x400, R0 ;  /* 0x00000400c2c27824 */ /* 0x000fe200078e0200 */
[----:B------:R-:W-:Y:S01]  /*0760*/  @P1 IADD3 R221, R222, -0x20, RZ ;  /* 0xffffffe0dedd1810 */ /* 0x000fe20007ffe0ff */
[----:B------:R-:W-:-:S02]  /*0770*/  IMAD.IADD R198, R4, 0x1, R2 ;  /* 0x0000000104c67824 */ /* 0x000fc400078e0202 */
[----:B------:R-:W-:Y:S02]  /*0780*/  IMAD.IADD R194, R2, 0x1, R194 ;  /* 0x0000000102c27824 */ /* 0x000fe400078e02c2 */
[----:B------:R-:W-:Y:S02]  /*0790*/  IMAD.MOV.U32 R0, RZ, RZ, 0x40 ;  /* 0x00000040ff007424 */ /* 0x000fe400078e00ff */
[----:B------:R-:W-:Y:S01]  /*07a0*/  IMAD.MOV.U32 R2, RZ, RZ, 0x20 ;  /* 0x00000020ff027424 */ /* 0x000fe200078e00ff */
[----:B------:R-:W-:Y:S01]  /*07b0*/  LEA R194, R194, 0x10000, 0x1 ;  /* 0x00010000c2c27811 */ /* 0x000fe200078e08ff */
[----:B------:R-:W-:Y:S01]  /*07c0*/  IMAD.IADD R5, R5, 0x1, R10 ;  /* 0x0000000105057824 */ /* 0x000fe200078e020a */
[----:B------:R-:W-:Y:S01]  /*07d0*/  SEL R0, R0, 0xffffffc0, !P3 ;  /* 0xffffffc000007807 */ /* 0x000fe20005800000 */
[----:B------:R-:W-:Y:S01]  /*07e0*/  IMAD.IADD R224, R222, 0x1, R223 ;  /* 0x00000001dee07824 */ /* 0x000fe200078e02df */
[----:B------:R-:W-:Y:S01]  /*07f0*/  SEL R2, R2, 0xffffffe0, !P4 ;  /* 0xffffffe002027807 */ /* 0x000fe20006000000 */
[----:B------:R-:W-:Y:S01]  /*0800*/  IMAD.IADD R223, R223, 0x1, R221 ;  /* 0x00000001dfdf7824 */ /* 0x000fe200078e02dd */
[----:B------:R-:W-:Y:S01]  /*0810*/  LEA R3, R5, 0xc000, 0x1 ;  /* 0x0000c00005037811 */ /* 0x000fe200078e08ff */
[----:B------:R-:W-:Y:S01]  /*0820*/  IMAD.IADD R191, R189, 0x1, R0 ;  /* 0x00000001bdbf7824 */ /* 0x000fe200078e0200 */
[----:B------:R-:W-:Y:S01]  /*0830*/  IADD3 R192, R0, R189, R2 ;  /* 0x000000bd00c07210 */ /* 0x000fe20007ffe002 */
[C---:B------:R-:W-:Y:S01]  /*0840*/  IMAD R185, R186.reuse, 0x2, R0 ;  /* 0x00000002bab97824 */ /* 0x040fe200078e0200 */
[C---:B------:R-:W-:Y:S01]  /*0850*/  IADD3 R0, R3.reuse, 0x40, RZ ;  /* 0x0000004003007810 */ /* 0x040fe20007ffe0ff */
[----:B------:R2:W-:Y:S01]  /*0860*/  STL [R1+0x4], R3 ;  /* 0x0000040301007387 */ /* 0x0005e20000100800 */
[----:B------:R-:W-:Y:S01]  /*0870*/  @P2 IADD3 R0, R3, -0x40, RZ ;  /* 0xffffffc003002810 */ /* 0x000fe20007ffe0ff */
[----:B------:R-:W-:-:S02]  /*0880*/  IMAD.SHL.U32 R186, R186, 0x2, RZ ;  /* 0x00000002baba7824 */ /* 0x000fc400078e00ff */
[----:B------:R-:W-:Y:S02]  /*0890*/  IMAD.IADD R190, R189, 0x1, R2 ;  /* 0x00000001bdbe7824 */ /* 0x000fe400078e0202 */
[----:B------:R2:W-:Y:S01]  /*08a0*/  STL [R1+0x8], R0 ;  /* 0x0000080001007387 */ /* 0x0005e20000100800 */
[----:B------:R-:W-:-:S03]  /*08b0*/  IMAD.IADD R200, R2, 0x1, R191 ;  /* 0x0000000102c87824 */ /* 0x000fc600078e02bf */
.L_x_923:
[----:B-1----:R-:W1:Y:S01]  /*08c0*/  S2R R37, SR_CTAID.Y ;  /* 0x0000000000257919 */ /* 0x002e620000002600 */
[----:B--2---:R-:W2:Y:S01]  /*08d0*/  LDC.U8 R0, c[0x0][0x312] ;  /* 0x0000c480ff007b82 */ /* 0x004ea20000000000 */
[----:B------:R-:W-:Y:S02]  /*08e0*/  ISETP.NE.U32.AND P2, PT, RZ, c[0x0][0x240], PT ;  /* 0x00009000ff007a0c */ /* 0x000fe40003f45070 */
[----:B------:R-:W-:Y:S02]  /*08f0*/  ISETP.EQ.U32.AND P5, PT, RZ, c[0x0][0x248], PT ;  /* 0x00009200ff007a0c */ /* 0x000fe40003fa2070 */
[----:B------:R-:W-:Y:S02]  /*0900*/  ISETP.NE.AND.EX P2, PT, RZ, c[0x0][0x244], PT, P2 ;  /* 0x00009100ff007a0c */ /* 0x000fe40003f45320 */
[----:B------:R-:W-:Y:S01]  /*0910*/  ISETP.NE.U32.AND P3, PT, RZ, c[0x0][0x250], PT ;  /* 0x00009400ff007a0c */ /* 0x000fe20003f65070 */
[----:B------:R-:W-:-:S03]  /*0920*/  IMAD.MOV.U32 R38, RZ, RZ, -0x1 ;  /* 0xffffffffff267424 */ /* 0x000fc600078e00ff */
[----:B------:R-:W-:Y:S01]  /*0930*/  ISETP.NE.AND.EX P3, PT, RZ, c[0x0][0x254], PT, P3 ;  /* 0x00009500ff007a0c */ /* 0x000fe20003f65330 */
[C---:B-1----:R-:W-:Y:S01]  /*0940*/  IMAD.SHL.U32 R8, R37.reuse, 0x4, RZ ;  /* 0x0000000425087824 */ /* 0x042fe200078e00ff */
[----:B---3--:R-:W-:Y:S02]  /*0950*/  SHF.R.S32.HI R29, RZ, 0x1f, R37 ;  /* 0x0000001fff1d7819 */ /* 0x008fe40000011425 */
        /* <DEDUP_REMOVED lines=25> */
.L_x_875:
        /* <DEDUP_REMOVED lines=32> */
[----:B------:R-:W-:Y:S01]  /*0cf0*/  SEL R25, R8, R4, !P1 ;  /* 0x0000000408197207 */ /* 0x000fe20004800000 */
[----:B------:R-:W-:Y:S01]  /*0d00*/  IMAD R7, R0, c[0x0][0x194], RZ ;  /* 0x0000650000077a24 */ /* 0x000fe200078e02ff */
[----:B------:R-:W-:Y:S01]  /*0d10*/  LEA R8, R203, 0xffffffc0, 0x6 ;  /* 0xffffffc0cb087811 */ /* 0x000fe200078e30ff */
[----:B------:R-:W-:-:S03]  /*0d20*/  @P0 IMAD.WIDE.U32 R2, R6, c[0x0][0x198], RZ ;  /* 0x0000660006020a25 */ /* 0x000fc600078e00ff */
[----:B------:R-:W-:Y:S01]  /*0d30*/  SHF.R.S32.HI R16, RZ, 0x1f, R8 ;  /* 0x0000001fff107819 */ /* 0x000fe20000011408 */
        /* <DEDUP_REMOVED lines=14> */
.L_x_877:
        /* <DEDUP_REMOVED lines=15> */
.L_x_878:
        /* <DEDUP_REMOVED lines=8> */
[----:B------:R-:W-:Y:S01]  /*0f90*/  @P1 MOV R10, R4 ;  /* 0x00000004000a1202 */ /* 0x000fe20000000f00 */
[C---:B------:R-:W-:Y:S01]  /*0fa0*/  @!P1 IMAD.WIDE.U32 R4, R37.reuse, c[0x0][0x368], RZ ;  /* 0x0000da0025049a25 */ /* 0x040fe200078e00ff */
[----:B------:R-:W5:Y:S03]  /*0fb0*/  LDC.U8 R19, c[0x0][0x3d0] ;  /* 0x0000f400ff137b82 */ /* 0x000f660000000000 */
        /* <DEDUP_REMOVED lines=25> */
[----:B------:R-:W2:Y:S01]  /*1150*/  S2R R13, SR_CTAID.X ;  /* 0x00000000000d7919 */ /* 0x000ea20000002500 */
[----:B------:R-:W-:Y:S01]  /*1160*/  ISETP.GT.U32.AND P5, PT, R11, R3, PT ;  /* 0x000000030b00720c */ /* 0x000fe20003fa4070 */
[----:B------:R-:W-:Y:S02]  /*1170*/  IMAD R5, R29, c[0x0][0x224], R7 ;  /* 0x000089001d057a24 */ /* 0x000fe400078e0207 */
[----:B------:R-:W-:Y:S02]  /*1180*/  IMAD.SHL.U32 R6, R37, 0x80, RZ ;  /* 0x0000008025067824 */ /* 0x000fe400078e00ff */
[-C--:B------:R-:W-:Y:S01]  /*1190*/  IMAD R7, R21, R14.reuse, RZ ;  /* 0x0000000e15077224 */ /* 0x080fe200078e02ff */
[----:B------:R-:W-:Y:S01]  /*11a0*/  IADD3 R4, R15, R5, RZ ;  /* 0x000000050f047210 */ /* 0x000fe20007ffe0ff */
[----:B------:R-:W-:Y:S01]  /*11b0*/  IMAD.WIDE.U32 R14, R20, R14, RZ ;  /* 0x0000000e140e7225 */ /* 0x000fe200078e00ff */
[----:B------:R-:W-:-:S03]  /*11c0*/  SEL R6, R6, RZ, P2 ;  /* 0x000000ff06067207 */ /* 0x000fc60001000000 */
[----:B------:R-:W-:Y:S01]  /*11d0*/  IMAD R7, R20, R4, R7 ;  /* 0x0000000414077224 */ /* 0x000fe200078e0207 */
[----:B------:R-:W-:Y:S01]  /*11e0*/  IADD3 R6, P2, R8, R6, RZ ;  /* 0x0000000608067210 */ /* 0x000fe20007f5e0ff */
[----:B------:R-:W-:Y:S01]  /*11f0*/  IMAD.WIDE.U32 R4, R20, R0, RZ ;  /* 0x0000000014047225 */ /* 0x000fe200078e00ff */
[-C--:B------:R-:W-:Y:S02]  /*1200*/  @!P5 IADD3 R3, R3, -R11.reuse, RZ ;  /* 0x8000000b0303d210 */ /* 0x080fe40007ffe0ff */
[----:B------:R-:W-:Y:S01]  /*1210*/  @!P5 IADD3 R2, R2, 0x1, RZ ;  /* 0x000000010202d810 */ /* 0x000fe20007ffe0ff */
[----:B------:R-:W-:Y:S01]  /*1220*/  IMAD.X R9, R16, 0x1, R9, P2 ;  /* 0x0000000110097824 */ /* 0x000fe200010e0609 */
[----:B------:R-:W-:Y:S01]  /*1230*/  ISETP.GE.U32.AND P6, PT, R3, R11, PT ;  /* 0x0000000b0300720c */ /* 0x000fe20003fc6070 */
[C---:B------:R-:W-:Y:S01]  /*1240*/  IMAD R11, R21.reuse, R6, RZ ;  /* 0x00000006150b7224 */ /* 0x040fe200078e02ff */
[----:B------:R-:W-:Y:S01]  /*1250*/  SEL R18, R14, R4, !P1 ;  /* 0x000000040e127207 */ /* 0x000fe20004800000 */
[----:B------:R-:W-:Y:S01]  /*1260*/  IMAD R3, R21, R0, RZ ;  /* 0x0000000015037224 */ /* 0x000fe200078e02ff */
[----:B------:R-:W-:Y:S01]  /*1270*/  IADD3 R15, R15, R7, RZ ;  /* 0x000000070f0f7210 */ /* 0x000fe20007ffe0ff */
[----:B------:R-:W-:Y:S01]  /*1280*/  @P3 IMAD R4, R37, c[0x0][0x214], RZ ;  /* 0x0000850025043a24 */ /* 0x000fe200078e02ff */
[----:B------:R-:W-:Y:S01]  /*1290*/  ISETP.NE.AND P5, PT, RZ, c[0x0][0x1c8], PT ;  /* 0x00007200ff007a0c */ /* 0x000fe20003fa5270 */
[----:B------:R-:W-:Y:S01]  /*12a0*/  IMAD.WIDE.U32 R6, R20, R6, RZ ;  /* 0x0000000614067225 */ /* 0x000fe200078e00ff */
[----:B------:R-:W-:-:S02]  /*12b0*/  @P1 IADD3 R15, R5, R3, RZ ;  /* 0x00000003050f1210 */ /* 0x000fc40007ffe0ff */
[----:B------:R-:W-:Y:S01]  /*12c0*/  @P3 SEL R3, R4, R0, !P1 ;  /* 0x0000000004033207 */ /* 0x000fe20004800000 */
[----:B------:R-:W-:Y:S01]  /*12d0*/  IMAD R9, R20, R9, R11 ;  /* 0x0000000914097224 */ /* 0x000fe200078e020b */
[----:B-----5:R-:W-:Y:S01]  /*12e0*/  ISETP.NE.AND P2, PT, R19, RZ, PT ;  /* 0x000000ff1300720c */ /* 0x020fe20003f45270 */
[C---:B--2---:R-:W-:Y:S01]  /*12f0*/  IMAD.WIDE.U32 R20, R13.reuse, c[0x0][0x3d8], RZ ;  /* 0x0000f6000d147a25 */ /* 0x044fe200078e00ff */
[----:B------:R-:W-:Y:S02]  /*1300*/  @P6 IADD3 R2, R2, 0x1, RZ ;  /* 0x0000000102026810 */ /* 0x000fe40007ffe0ff */
[----:B------:R-:W-:Y:S01]  /*1310*/  SHF.R.S32.HI R19, RZ, 0x1f, R243 ;  /* 0x0000001fff137819 */ /* 0x000fe200000114f3 */
[----:B------:R-:W-:Y:S01]  /*1320*/  IMAD R4, R13, c[0x0][0x3dc], R21 ;  /* 0x0000f7000d047a24 */ /* 0x000fe200078e0215 */
[----:B------:R-:W-:Y:S01]  /*1330*/  SEL R21, R20, RZ, P2 ;  /* 0x000000ff14157207 */ /* 0x000fe20001000000 */
[----:B------:R-:W-:Y:S01]  /*1340*/  IMAD.MOV.U32 R13, RZ, RZ, R2 ;  /* 0x000000ffff0d7224 */ /* 0x000fe200078e0002 */
[----:B------:R-:W-:Y:S01]  /*1350*/  IADD3 R9, R7, R9, RZ ;  /* 0x0000000907097210 */ /* 0x000fe20007ffe0ff */
[----:B------:R-:W-:Y:S01]  /*1360*/  IMAD R14, R36, c[0x0][0x22c], RZ ;  /* 0x00008b00240e7a24 */ /* 0x000fe200078e02ff */
[----:B------:R-:W-:Y:S01]  /*1370*/  SEL R17, R4, RZ, P2 ;  /* 0x000000ff04117207 */ /* 0x000fe20001000000 */
[----:B------:R-:W-:Y:S01]  /*1380*/  @!P3 IMAD R5, R37, c[0x0][0x1c0], R36 ;  /* 0x000070002505ba24 */ /* 0x000fe200078e0224 */
[----:B------:R-:W-:Y:S01]  /*1390*/  @!P4 IADD3 R13, -R13, RZ, RZ ;  /* 0x000000ff0d0dc210 */ /* 0x000fe20007ffe1ff */
[----:B------:R-:W-:Y:S01]  /*13a0*/  @P3 IMAD R2, R36, c[0x0][0x234], R3 ;  /* 0x00008d0024023a24 */ /* 0x000fe200078e0203 */
[----:B------:R-:W-:Y:S01]  /*13b0*/  @!P5 LOP3.LUT R13, RZ, c[0x0][0x1c8], RZ, 0x33, !PT ;  /* 0x00007200ff0dda12 */ /* 0x000fe200078e33ff */
[----:B------:R-:W-:Y:S01]  /*13c0*/  @!P3 IMAD R2, R5, c[0x0][0x214], RZ ;  /* 0x000085000502ba24 */ /* 0x000fe200078e02ff */
[----:B------:R-:W-:-:S02]  /*13d0*/  SHF.R.S32.HI R34, RZ, 0x1f, R14 ;  /* 0x0000001fff227819 */ /* 0x000fc4000001140e */
        /* <DEDUP_REMOVED lines=9> */
.L_x_879:
[----:B------:R-:W-:-:S04]  /*1470*/  IMAD R0, R37, c[0x0][0x1c0], R36 ;  /* 0x0000700025007a24 */ /* 0x000fc800078e0224 */
[----:B------:R-:W-:Y:S02]  /*1480*/  IMAD R0, R0, c[0x0][0x224], RZ ;  /* 0x0000890000007a24 */ /* 0x000fe400078e02ff */
.L_x_880:
[----:B------:R-:W2:Y:S01]  /*1490*/  S2R R30, SR_TID.X ;  /* 0x00000000001e7919 */ /* 0x000ea20000002100 */
[----:B------:R-:W-:Y:S01]  /*14a0*/  IMAD.IADD R3, R8, 0x1, R2 ;  /* 0x0000000108037824 */ /* 0x000fe200078e0202 */
[----:B------:R-:W-:Y:S01]  /*14b0*/  IADD3 R2, P4, R216, R10, RZ ;  /* 0x0000000ad8027210 */ /* 0x000fe20007f9e0ff */
[----:B------:R-:W-:Y:S01]  /*14c0*/  IMAD.MOV.U32 R35, RZ, RZ, 0x4 ;  /* 0x00000004ff237424 */ /* 0x000fe200078e00ff */
[----:B------:R-:W-:Y:S01]  /*14d0*/  SHF.R.S32.HI R217, RZ, 0x1f, R216 ;  /* 0x0000001fffd97819 */ /* 0x000fe200000114d8 */
[----:B------:R-:W-:Y:S01]  /*14e0*/  IMAD R31, R31, c[0x0][0x1c0], RZ ;  /* 0x000070001f1f7a24 */ /* 0x000fe200078e02ff */
[----:B------:R-:W-:Y:S01]  /*14f0*/  BSSY B1, `(.L_x_876) ;  /* 0x0000610000017945 */ /* 0x000fe20003800000 */
[----:B------:R-:W-:-:S04]  /*1500*/  IMAD.WIDE R10, R3, R35, c[0x0][0x200] ;  /* 0x00008000030a7625 */ /* 0x000fc800078e0223 */
[----:B------:R-:W-:Y:S01]  /*1510*/  IMAD.X R3, R217, 0x1, R12, P4 ;  /* 0x00000001d9037824 */ /* 0x000fe200020e060c */
[----:B------:R-:W-:Y:S01]  /*1520*/  MOV R228, R11 ;  /* 0x0000000b00e47202 */ /* 0x000fe20000000f00 */
[----:B------:R-:W-:Y:S02]  /*1530*/  IMAD.SHL.U32 R28, R31, 0x40, RZ ;  /* 0x000000401f1c7824 */ /* 0x000fe400078e00ff */
[----:B------:R-:W-:Y:S02]  /*1540*/  IMAD R4, R16, c[0x0][0x370], RZ ;  /* 0x0000dc0010047a24 */ /* 0x000fe400078e02ff */
[----:B------:R-:W-:Y:S01]  /*1550*/  IMAD.IADD R12, R8, 0x1, R0 ;  /* 0x00000001080c7824 */ /* 0x000fe200078e0200 */
[----:B------:R-:W-:Y:S01]  /*1560*/  IADD3 R14, P3, P1, R6, R28, R14 ;  /* 0x0000001c060e7210 */ /* 0x000fe2000797e00e */
[C---:B------:R-:W-:Y:S01]  /*1570*/  IMAD R7, R8.reuse, c[0x0][0x374], R4 ;  /* 0x0000dd0008077a24 */ /* 0x040fe200078e0204 */
[----:B------:R-:W-:Y:S01]  /*1580*/  SHF.R.S32.HI R4, RZ, 0x1f, R28 ;  /* 0x0000001fff047819 */ /* 0x000fe2000001141c */
[----:B------:R-:W-:Y:S01]  /*1590*/  IMAD.WIDE.U32 R2, R8, c[0x0][0x370], R2 ;  /* 0x0000dc0008027a25 */ /* 0x000fe200078e0002 */
[----:B------:R-:W-:-:S02]  /*15a0*/  IADD3 R6, P4, R244, R8, RZ ;  /* 0x00000008f4067210 */ /* 0x000fc40007f9e0ff */
[----:B--2---:R-:W-:Y:S01]  /*15b0*/  SHF.R.S32.HI R33, RZ, 0x1f, R30 ;  /* 0x0000001fff217819 */ /* 0x004fe2000001141e */
[----:B------:R-:W-:Y:S01]  /*15c0*/  IMAD.IADD R3, R3, 0x1, R7 ;  /* 0x0000000103037824 */ /* 0x000fe200078e0207 */
[----:B------:R-:W-:Y:S01]  /*15d0*/  IADD3.X R9, R9, R4, R34, P3, P1 ;  /* 0x0000000409097210 */ /* 0x000fe20001fe2422 */
[----:B------:R-:W-:Y:S01]  /*15e0*/  IMAD.MOV.U32 R229, RZ, RZ, R10 ;  /* 0x000000ffffe57224 */ /* 0x000fe200078e000a */
[----:B------:R-:W-:Y:S01]  /*15f0*/  LEA.HI R5, R33, R30, RZ, 0x5 ;  /* 0x0000001e21057211 */ /* 0x000fe200078f28ff */
[----:B------:R-:W-:Y:S01]  /*1600*/  IMAD.WIDE.U32 R2, R36, c[0x0][0x378], R2 ;  /* 0x0000de0024027a25 */ /* 0x000fe200078e0002 */
[----:B------:R-:W-:Y:S02]  /*1610*/  SHF.R.S32.HI R28, RZ, 0x1f, R244 ;  /* 0x0000001fff1c7819 */ /* 0x000fe400000114f4 */
[----:B------:R-:W-:Y:S02]  /*1620*/  LOP3.LUT R0, R5, 0xffffffe0, RZ, 0xc0, !PT ;  /* 0xffffffe005007812 */ /* 0x000fe400078ec0ff */
[----:B------:R-:W-:-:S02]  /*1630*/  SHF.R.S32.HI R5, RZ, 0x5, R5 ;  /* 0x00000005ff057819 */ /* 0x000fc40000011405 */
[----:B------:R-:W-:Y:S01]  /*1640*/  IADD3.X R7, R28, R16, RZ, P4, !PT ;  /* 0x000000101c077210 */ /* 0x000fe200027fe4ff */
[----:B------:R-:W-:Y:S01]  /*1650*/  IMAD.IADD R0, R30, 0x1, -R0 ;  /* 0x000000011e007824 */ /* 0x000fe200078e0a00 */
[----:B------:R-:W-:-:S03]  /*1660*/  IADD3 R14, P3, P1, R21, R14, R18 ;  /* 0x0000000e150e7210 */ /* 0x000fc6000797e012 */
[----:B------:R-:W-:Y:S01]  /*1670*/  IMAD R4, R5, R31, R0 ;  /* 0x0000001f05047224 */ /* 0x000fe200078e0200 */
[----:B------:R-:W-:Y:S01]  /*1680*/  IADD3 R0, -R205, R230, R243 ;  /* 0x000000e6cd007210 */ /* 0x000fe20007ffe1f3 */
[----:B------:R-:W-:Y:S01]  /*1690*/  IMAD R7, R7, c[0x0][0x190], RZ ;  /* 0x0000640007077a24 */ /* 0x000fe200078e02ff */
[----:B------:R-:W-:Y:S01]  /*16a0*/  IADD3.X R9, R17, R9, R15, P3, P1 ;  /* 0x0000000911097210 */ /* 0x000fe20001fe240f */
[----:B------:R-:W-:Y:S01]  /*16b0*/  IMAD R5, R32, c[0x0][0x378], RZ ;  /* 0x0000de0020057a24 */ /* 0x000fe200078e02ff */
[----:B------:R-:W-:Y:S01]  /*16c0*/  IADD3 R0, R0, -c[0x0][0x2e8], RZ ;  /* 0x8000ba0000007a10 */ /* 0x000fe20007ffe0ff */
[----:B------:R-:W-:Y:S01]  /*16d0*/  IMAD R10, R6, c[0x0][0x194], R7 ;  /* 0x00006500060a7a24 */ /* 0x000fe200078e0207 */
[----:B------:R-:W-:Y:S01]  /*16e0*/  IADD3 R178, P1, R4, R14, RZ ;  /* 0x0000000e04b27210 */ /* 0x000fe20007f3e0ff */
[----:B------:R-:W-:Y:S01]  /*16f0*/  IMAD.WIDE.U32 R6, R6, c[0x0][0x190], R216 ;  /* 0x0000640006067a25 */ /* 0x000fe200078e00d8 */
[----:B------:R-:W-:Y:S02]  /*1700*/  SHF.R.S32.HI R8, RZ, 0x1f, R0 ;  /* 0x0000001fff087819 */ /* 0x000fe40000011400 */
[----:B------:R-:W-:Y:S01]  /*1710*/  LEA.HI.X.SX32 R9, R4, R9, 0x1, P1 ;  /* 0x0000000904097211 */ /* 0x000fe200008f0eff */
[----:B------:R-:W-:Y:S01]  /*1720*/  IMAD R5, R36, c[0x0][0x37c], R5 ;  /* 0x0000df0024057a24 */ /* 0x000fe200078e0205 */
[----:B------:R-:W-:Y:S01]  /*1730*/  LEA.HI R0, R8, R0, RZ, 0x6 ;  /* 0x0000000008007211 */ /* 0x000fe200078f30ff */
[----:B------:R-:W-:Y:S01]  /*1740*/  IMAD.MOV.U32 R4, RZ, RZ, R2 ;  /* 0x000000ffff047224 */ /* 0x000fe200078e0002 */
[----:B------:R-:W-:Y:S01]  /*1750*/  IADD3 R6, P3, R25, R6, RZ ;  /* 0x0000000619067210 */ /* 0x000fe20007f7e0ff */
[----:B------:R-:W-:Y:S01]  /*1760*/  IMAD.IADD R5, R3, 0x1, R5 ;  /* 0x0000000103057824 */ /* 0x000fe200078e0205 */
[----:B------:R-:W-:Y:S01]  /*1770*/  SHF.R.S32.HI R0, RZ, 0x6, R0 ;  /* 0x00000006ff007819 */ /* 0x000fe20000011400 */
[----:B------:R-:W-:Y:S01]  /*1780*/  IMAD R8, R32, c[0x0][0x1a8], RZ ;  /* 0x00006a0020087a24 */ /* 0x000fe200078e02ff */
[----:B------:R-:W-:Y:S01]  /*1790*/  IADD3.X R7, R23, R7, R10, P3, !PT ;  /* 0x0000000717077210 */ /* 0x000fe20001ffe40a */
[----:B------:R-:W-:Y:S01]  /*17a0*/  IMAD R2, R28, c[0x0][0x370], RZ ;  /* 0x0000dc001c027a24 */ /* 0x000fe200078e02ff */
[----:B------:R-:W-:Y:S01]  /*17b0*/  IMNMX R242, RZ, R0, !PT ;  /* 0x00000000fff27217 */ /* 0x000fe20007800200 */
[----:B------:R-:W-:Y:S01]  /*17c0*/  IMAD R8, R36, c[0x0][0x1ac], R8 ;  /* 0x00006b0024087a24 */ /* 0x000fe200078e0208 */
[----:B------:R-:W-:Y:S01]  /*17d0*/  LEA R179, P1, R178, c[0x0][0x350], 0x2 ;  /* 0x0000d400b2b37a11 */ /* 0x000fe200078210ff */
[----:B------:R-:W-:Y:S01]  /*17e0*/  IMAD.WIDE.U32 R10, R36, c[0x0][0x1a8], R6 ;  /* 0x00006a00240a7a25 */ /* 0x000fe200078e0006 */
[----:B------:R-:W-:-:S02]  /*17f0*/  ISETP.GT.AND P5, PT, R203, R242, PT ;  /* 0x000000f2cb00720c */ /* 0x000fc40003fa4270 */
[----:B------:R-:W-:Y:S01]  /*1800*/  LEA.HI.X R178, R178, c[0x0][0x354], R9, 0x2, P1 ;  /* 0x0000d500b2b27a11 */ /* 0x000fe200008f1409 */
[----:B------:R-:W-:Y:S01]  /*1810*/  IMAD R0, R244, c[0x0][0x374], R2 ;  /* 0x0000dd00f4007a24 */ /* 0x000fe200078e0202 */
[----:B------:R-:W-:Y:S01]  /*1820*/  LEA R208, P4, R10, c[0x0][0x160], 0x1 ;  /* 0x000058000ad07a11 */ /* 0x000fe200078808ff */
[----:B------:R-:W-:Y:S01]  /*1830*/  IMAD.WIDE.U32 R4, R244, c[0x0][0x370], R4 ;  /* 0x0000dc00f4047a25 */ /* 0x000fe200078e0004 */
[----:B------:R-:W-:-:S03]  /*1840*/  IADD3 R203, R203, -0x1, RZ ;  /* 0xffffffffcbcb7810 */ /* 0x000fc60007ffe0ff */
[----:B------:R-:W-:Y:S01]  /*1850*/  IMAD.IADD R16, R11, 0x1, R8 ;  /* 0x000000010b107824 */ /* 0x000fe200078e0208 */
[----:B------:R-:W-:Y:S01]  /*1860*/  IADD3 R15, R5, R0, RZ ;  /* 0x00000000050f7210 */ /* 0x000fe20007ffe0ff */
[----:B------:R-:W-:Y:S01]  /*1870*/  IMAD.WIDE R2, R12, R35, c[0x0][0x3c8] ;  /* 0x0000f2000c027625 */ /* 0x000fe200078e0223 */
[----:B------:R-:W-:Y:S02]  /*1880*/  LEA R206, P3, R4, c[0x0][0x330], 0x1 ;  /* 0x0000cc0004ce7a11 */ /* 0x000fe400078608ff */
[----:B------:R-:W-:Y:S01]  /*1890*/  LEA.HI.X R209, R10, c[0x0][0x164], R16, 0x1, P4 ;  /* 0x000059000ad17a11 */ /* 0x000fe200020f0c10 */
[----:B------:R-:W-:Y:S01]  /*18a0*/  IMAD.MOV.U32 R227, RZ, RZ, R2 ;  /* 0x000000ffffe37224 */ /* 0x000fe200078e0002 */
[----:B------:R-:W-:Y:S01]  /*18b0*/  LEA.HI.X R207, R4, c[0x0][0x334], R15, 0x1, P3 ;  /* 0x0000cd0004cf7a11 */ /* 0x000fe200018f0c0f */
[----:B------:R-:W-:Y:S01]  /*18c0*/  IMAD.MOV.U32 R225, RZ, RZ, R3 ;  /* 0x000000ffffe17224 */ /* 0x000fe200078e0003 */
        /* <DEDUP_REMOVED lines=16> */
.L_x_882:
        /* <DEDUP_REMOVED lines=15> */
.L_x_883:
        /* <DEDUP_REMOVED lines=25> */
.L_x_885:
[----:B------:R-:W-:Y:S05]  /*1c50*/  BSYNC B0 ;  /* 0x0000000000007941 */ /* 0x000fea0003800000 */
.L_x_884:
        /* <DEDUP_REMOVED lines=17> */
.L_x_887:
[----:B------:R-:W-:Y:S05]  /*1d70*/  BSYNC B0 ;  /* 0x0000000000007941 */ /* 0x000fea0003800000 */
.L_x_886:
        /* <DEDUP_REMOVED lines=23> */
.L_x_889:
[----:B------:R-:W-:Y:S05]  /*1ef0*/  BSYNC B0 ;  /* 0x0000000000007941 */ /* 0x000fea0003800000 */
.L_x_888:
        /* <DEDUP_REMOVED lines=16> */
.L_x_881:
        /* <DEDUP_REMOVED lines=43> */
.L_x_892:
[----:B------:R-:W-:Y:S05]  /*22b0*/  BSYNC B0 ;  /* 0x0000000000007941 */ /* 0x000fea0003800000 */
.L_x_891:
        /* <DEDUP_REMOVED lines=30> */
.L_x_894:
[----:B------:R-:W-:Y:S05]  /*24a0*/  BSYNC B0 ;  /* 0x0000000000007941 */ /* 0x000fea0003800000 */
.L_x_893:
        /* <DEDUP_REMOVED lines=20> */
.L_x_896:
[----:B------:R-:W-:Y:S05]  /*25f0*/  BSYNC B0 ;  /* 0x0000000000007941 */ /* 0x000fea0003800000 */
.L_x_895:
        /* <DEDUP_REMOVED lines=28> */
.L_x_898:
[----:B------:R-:W-:Y:S05]  /*27c0*/  BSYNC B0 ;  /* 0x0000000000007941 */ /* 0x000fea0003800000 */
.L_x_897:
        /* <DEDUP_REMOVED lines=15> */
.L_x_900:
        /* <DEDUP_REMOVED lines=19> */
.L_x_901:
[----:B------:R-:W-:Y:S05]  /*29f0*/  BSYNC B0 ;  /* 0x0000000000007941 */ /* 0x000fea0003800000 */
.L_x_899:
        /* <DEDUP_REMOVED lines=14> */
.L_x_903:
        /* <DEDUP_REMOVED lines=27> */
.L_x_904:
[----:B------:R-:W-:Y:S05]  /*2c90*/  BSYNC B0 ;  /* 0x0000000000007941 */ /* 0x000fea0003800000 */
.L_x_902:
[----:B--2---:R-:W2:Y:S01]  /*2ca0*/  LDL R4, [R1] ;  /* 0x0000000001047983 */ /* 0x004ea20000100800 */
        /* <DEDUP_REMOVED lines=48> */
.L_x_906:
[----:B------:R-:W-:Y:S05]  /*2fb0*/  BSYNC B0 ;  /* 0x0000000000007941 */ /* 0x000fea0003800000 */
.L_x_905:
        /* <DEDUP_REMOVED lines=28> */
.L_x_908:
[----:B------:R-:W-:Y:S05]  /*3180*/  BSYNC B0 ;  /* 0x0000000000007941 */ /* 0x000fea0003800000 */
.L_x_907:
[----:B------:R-:W0:Y:S01]  /*3190*/  LDGDEPBAR ;  /* 0x00000000000079af */ /* 0x000e220000000000 */
[----:B------:R-:W-:Y:S01]  /*31a0*/  LEA.HI R0, R33, R30, RZ, 0x4 ;  /* 0x0000001e21007211 */ /* 0x000fe200078f20ff */
[----:B------:R-:W-:Y:S01]  /*31b0*/  IMAD.MOV.U32 R188, RZ, RZ, 0x40 ;  /* 0x00000040ffbc7424 */ /* 0x000fe200078e00ff */
[----:B------:R-:W-:Y:S01]  /*31c0*/  IADD3 R247, R243, R230, RZ ;  /* 0x000000e6f3f77210 */ /* 0x000fe20007ffe0ff */
[----:B------:R-:W-:Y:S01]  /*31d0*/  IMAD.MOV.U32 R218, RZ, RZ, c[0x0][0x2e4] ;  /* 0x0000b900ffda7624 */ /* 0x000fe200078e00ff */
[----:B------:R-:W-:Y:S01]  /*31e0*/  LOP3.LUT R0, R0, 0xfffffff0, RZ, 0xc0, !PT ;  /* 0xfffffff000007812 */ /* 0x000fe200078ec0ff */
[----:B------:R-:W-:Y:S01]  /*31f0*/  IMAD.MOV.U32 R204, RZ, RZ, R201 ;  /* 0x000000ffffcc7224 */ /* 0x000fe200078e00c9 */
        /* <DEDUP_REMOVED lines=17> */
[----:B------:R-:W-:-:S04]  /*3310*/  DEPBAR.LE SB0, 0x1 ;  /* 0x000080400000791a */ /* 0x000fc80000000000 */
[----:B------:R-:W-:Y:S01]  /*3320*/  BAR.SYNC.DEFER_BLOCKING 0x0 ;  /* 0x0000000000007b1d */ /* 0x000fe20000010000 */
[----:B------:R-:W-:Y:S01]  /*3330*/  IMAD.IADD R0, R0, 0x1, -R2 ;  /* 0x0000000100007824 */ /* 0x000fe200078e0a02 */
[----:B------:R-:W-:Y:S01]  /*3340*/  IADD3 R2, R198, 0x2000, RZ ;  /* 0x00002000c6027810 */ /* 0x000fe20007ffe0ff */
[----:B------:R-:W-:Y:S01]  /*3350*/  CS2R R74, SRZ ;  /* 0x00000000004a7805 */ /* 0x000fe2000001ff00 */
[----:B------:R-:W-:Y:S01]  /*3360*/  CS2R R72, SRZ ;  /* 0x0000000000487805 */ /* 0x000fe2000001ff00 */
[----:B------:R-:W-:Y:S01]  /*3370*/  CS2R R70, SRZ ;  /* 0x0000000000467805 */ /* 0x000fe2000001ff00 */
[----:B------:R-:W-:Y:S01]  /*3380*/  R2P PR, R0, 0x6 ;  /* 0x0000000600007804 */ /* 0x000fe20000000000 */
[----:B------:R-:W-:Y:S01]  /*3390*/  CS2R R68, SRZ ;  /* 0x0000000000447805 */ /* 0x000fe2000001ff00 */
[----:B------:R-:W-:Y:S01]  /*33a0*/  IADD3 R0, R199, 0x2000, RZ ;  /* 0x00002000c7007810 */ /* 0x000fe20007ffe0ff */
[----:B------:R-:W-:Y:S01]  /*33b0*/  CS2R R46, SRZ ;  /* 0x00000000002e7805 */ /* 0x000fe2000001ff00 */
[----:B------:R-:W-:Y:S01]  /*33c0*/  SEL R2, R2, R198, !P0 ;  /* 0x000000c602027207 */ /* 0x000fe20004000000 */
[----:B------:R-:W-:Y:S01]  /*33d0*/  CS2R R44, SRZ ;  /* 0x00000000002c7805 */ /* 0x000fe2000001ff00 */
[----:B------:R-:W-:Y:S01]  /*33e0*/  SEL R0, R0, R199, !P0 ;  /* 0x000000c700007207 */ /* 0x000fe20004000000 */
[----:B------:R-:W-:Y:S01]  /*33f0*/  CS2R R50, SRZ ;  /* 0x0000000000327805 */ /* 0x000fe2000001ff00 */
[----:B------:R-:W-:Y:S01]  /*3400*/  SEL R193, R193, 0xffffffe0, !P1 ;  /* 0xffffffe0c1c17807 */ /* 0x000fe20004800000 */
[----:B------:R-:W-:Y:S01]  /*3410*/  IMAD.SHL.U32 R187, R2, 0x2, RZ ;  /* 0x0000000202bb7824 */ /* 0x000fe200078e00ff */
[----:B------:R-:W-:Y:S01]  /*3420*/  SHF.L.U32 R184, R0, 0x1, RZ ;  /* 0x0000000100b87819 */ /* 0x000fe200000006ff */
[----:B------:R-:W-:Y:S01]  /*3430*/  IMAD.MOV.U32 R0, RZ, RZ, c[0x0][0x22c] ;  /* 0x00008b00ff007624 */ /* 0x000fe200078e00ff */
[----:B------:R-:W-:Y:S01]  /*3440*/  SEL R188, R188, 0xffffffc0, !P2 ;  /* 0xffffffc0bcbc7807 */ /* 0x000fe20005000000 */
[----:B------:R-:W-:Y:S01]  /*3450*/  IMAD.IADD R195, R194, 0x1, R193 ;  /* 0x00000001c2c37824 */ /* 0x000fe200078e02c1 */
[----:B------:R-:W-:Y:S01]  /*3460*/  CS2R R48, SRZ ;  /* 0x0000000000307805 */ /* 0x000fe2000001ff00 */
[----:B------:R-:W-:Y:S01]  /*3470*/  IMAD R0, R0, c[0x0][0x1c0], RZ ;  /* 0x0000700000007a24 */ /* 0x000fe200078e02ff */
[----:B------:R-:W-:Y:S01]  /*3480*/  CS2R R42, SRZ ;  /* 0x00000000002a7805 */ /* 0x000fe2000001ff00 */
[----:B------:R-:W-:Y:S01]  /*3490*/  CS2R R40, SRZ ;  /* 0x0000000000287805 */ /* 0x000fe2000001ff00 */
[----:B------:R1:W2:Y:S01]  /*34a0*/  LDSM.16.M88.4 R104, [R189+0x10000] ;  /* 0x01000000bd68783b */ /* 0x0002a20000000200 */
[C---:B------:R-:W-:Y:S01]  /*34b0*/  IMAD.SHL.U32 R212, R0.reuse, 0x8, RZ ;  /* 0x0000000800d47824 */ /* 0x040fe200078e00ff */
[----:B------:R-:W-:Y:S01]  /*34c0*/  SHF.L.U32 R249, R0, 0x4, RZ ;  /* 0x0000000400f97819 */ /* 0x000fe200000006ff */
[----:B------:R-:W-:Y:S01]  /*34d0*/  CS2R R38, SRZ ;  /* 0x0000000000267805 */ /* 0x000fe2000001ff00 */
[----:B------:R1:W3:Y:S01]  /*34e0*/  LDSM.16.M88.4 R108, [R189+0x10800] ;  /* 0x01080000bd6c783b */ /* 0x0002e20000000200 */
[----:B------:R-:W-:Y:S01]  /*34f0*/  CS2R R36, SRZ ;  /* 0x0000000000247805 */ /* 0x000fe2000001ff00 */
[C---:B------:R-:W-:Y:S01]  /*3500*/  IADD3 R4, R249.reuse, 0x20, RZ ;  /* 0x00000020f9047810 */ /* 0x040fe20007ffe0ff */
[----:B------:R-:W-:Y:S01]  /*3510*/  CS2R R30, SRZ ;  /* 0x00000000001e7805 */ /* 0x000fe2000001ff00 */
[----:B------:R1:W4:Y:S01]  /*3520*/  LDSM.16.M88.4 R112, [R190+0x10000] ;  /* 0x01000000be70783b */ /* 0x0003220000000200 */
[C---:B------:R-:W-:Y:S01]  /*3530*/  IADD3 R2, R249.reuse, 0x60, RZ ;  /* 0x00000060f9027810 */ /* 0x040fe20007ffe0ff */
[----:B------:R-:W-:Y:S01]  /*3540*/  CS2R R28, SRZ ;  /* 0x00000000001c7805 */ /* 0x000fe2000001ff00 */
[----:B------:R-:W-:Y:S01]  /*3550*/  IADD3 R3, R249, 0x40, RZ ;  /* 0x00000040f9037810 */ /* 0x000fe20007ffe0ff */
[----:B------:R1:W1:Y:S01]  /*3560*/  LDSM.16.M88.4 R116, [R190+0x10800] ;  /* 0x01080000be74783b */ /* 0x0002620000000200 */
[C---:B------:R-:W-:Y:S01]  /*3570*/  IMAD.IADD R252, R212.reuse, 0x1, R4 ;  /* 0x00000001d4fc7824 */ /* 0x040fe200078e0204 */
[----:B------:R-:W-:Y:S01]  /*3580*/  CS2R R34, SRZ ;  /* 0x0000000000227805 */ /* 0x000fe2000001ff00 */
[C---:B------:R-:W-:Y:S01]  /*3590*/  IADD3 R251, R212.reuse, R3, RZ ;  /* 0x00000003d4fb7210 */ /* 0x040fe20007ffe0ff */
[----:B------:R1:W1:Y:S01]  /*35a0*/  LDSM.16.M88.4 R120, [R191+0x10000] ;  /* 0x01000000bf78783b */ /* 0x0002620000000200 */
[C---:B------:R-:W-:Y:S01]  /*35b0*/  IMAD.IADD R250, R212.reuse, 0x1, R2 ;  /* 0x00000001d4fa7824 */ /* 0x040fe200078e0202 */
[----:B------:R-:W-:Y:S01]  /*35c0*/  CS2R R32, SRZ ;  /* 0x0000000000207805 */ /* 0x000fe2000001ff00 */
[C---:B------:R-:W-:Y:S01]  /*35d0*/  IMAD.IADD R4, R212.reuse, 0x1, R252 ;  /* 0x00000001d4047824 */ /* 0x040fe200078e02fc */
[----:B------:R1:W1:Y:S01]  /*35e0*/  LDSM.16.M88.4 R124, [R191+0x10800] ;  /* 0x01080000bf7c783b */ /* 0x0002620000000200 */
[C---:B------:R-:W-:Y:S01]  /*35f0*/  IADD3 R3, R212.reuse, R251, RZ ;  /* 0x000000fbd4037210 */ /* 0x040fe20007ffe0ff */
[C---:B------:R-:W-:Y:S01]  /*3600*/  IMAD.IADD R2, R212.reuse, 0x1, R250 ;  /* 0x00000001d4027824 */ /* 0x040fe200078e02fa */
[----:B------:R-:W-:Y:S01]  /*3610*/  CS2R R26, SRZ ;  /* 0x00000000001a7805 */ /* 0x000fe2000001ff00 */
[----:B------:R1:W1:Y:S01]  /*3620*/  LDSM.16.M88.4 R128, [R200+0x10000] ;  /* 0x01000000c880783b */ /* 0x0002620000000200 */
[C---:B------:R-:W-:Y:S01]  /*3630*/  IMAD.IADD R236, R212.reuse, 0x1, R4 ;  /* 0x00000001d4ec7824 */ /* 0x040fe200078e0204 */
[C---:B------:R-:W-:Y:S01]  /*3640*/  IADD3 R234, R212.reuse, R3, RZ ;  /* 0x00000003d4ea7210 */ /* 0x040fe20007ffe0ff */
[C---:B------:R-:W-:Y:S01]  /*3650*/  IMAD.IADD R232, R212.reuse, 0x1, R2 ;  /* 0x00000001d4e87824 */ /* 0x040fe200078e0202 */
[----:B------:R1:W1:Y:S01]  /*3660*/  LDSM.16.M88.4 R132, [R200+0x10800] ;  /* 0x01080000c884783b */ /* 0x0002620000000200 */
[C---:B------:R-:W-:Y:S01]  /*3670*/  IMAD.IADD R235, R212.reuse, 0x1, R236 ;  /* 0x00000001d4eb7824 */ /* 0x040fe200078e02ec */
[C---:B------:R-:W-:Y:S01]  /*3680*/  IADD3 R233, R212.reuse, R234, RZ ;  /* 0x000000ead4e97210 */ /* 0x040fe20007ffe0ff */
[----:B------:R-:W-:Y:S01]  /*3690*/  IMAD.IADD R231, R212, 0x1, R232 ;  /* 0x00000001d4e77824 */ /* 0x000fe200078e02e8 */
[----:B------:R1:W1:Y:S01]  /*36a0*/  LDSM.16.M88.4 R136, [R189+0x12000] ;  /* 0x01200000bd88783b */ /* 0x0002620000000200 */
[----:B------:R-:W-:Y:S01]  /*36b0*/  CS2R R24, SRZ ;  /* 0x0000000000187805 */ /* 0x000fe2000001ff00 */
[----:B------:R-:W-:Y:S01]  /*36c0*/  CS2R R22, SRZ ;  /* 0x0000000000167805 */ /* 0x000fe2000001ff00 */
[----:B------:R-:W-:Y:S01]  /*36d0*/  CS2R R20, SRZ ;  /* 0x0000000000147805 */ /* 0x000fe2000001ff00 */
[----:B------:R1:W1:Y:S01]  /*36e0*/  LDSM.16.M88.4 R140, [R189+0x12800] ;  /* 0x01280000bd8c783b */ /* 0x0002620000000200 */
[----:B------:R-:W-:Y:S01]  /*36f0*/  IADD3 R248, R248, -c[0x0][0x2e8], RZ ;  /* 0x8000ba00f8f87a10 */ /* 0x000fe20007ffe0ff */
[----:B------:R-:W-:Y:S01]  /*3700*/  IMAD.IADD R196, R194, 0x1, R188 ;  /* 0x00000001c2c47824 */ /* 0x000fe200078e02bc */
[----:B------:R-:W-:Y:S01]  /*3710*/  IADD3 R238, R212, R233, RZ ;  /* 0x000000e9d4ee7210 */ /* 0x000fe20007ffe0ff */
[----:B------:R1:W1:Y:S01]  /*3720*/  LDSM.16.M88.4 R144, [R190+0x12000] ;  /* 0x01200000be90783b */ /* 0x0002620000000200 */
[----:B------:R-:W-:-:S02]  /*3730*/  IMAD.IADD R197, R188, 0x1, R195 ;  /* 0x00000001bcc57824 */ /* 0x000fc400078e02c3 */
[C---:B------:R-:W-:Y:S01]  /*3740*/  IMAD.IADD R239, R212.reuse, 0x1, R235 ;  /* 0x00000001d4ef7824 */ /* 0x040fe200078e02eb */
[----:B------:R1:W1:Y:S01]  /*3750*/  LDSM.16.M88.4 R148, [R190+0x12800] ;  /* 0x01280000be94783b */ /* 0x0002620000000200 */
[----:B------:R-:W-:-:S03]  /*3760*/  IMAD.IADD R237, R212, 0x1, R231 ;  /* 0x00000001d4ed7824 */ /* 0x000fc600078e02e7 */
[----:B------:R1:W1:Y:S04]  /*3770*/  LDSM.16.M88.4 R152, [R191+0x12000] ;  /* 0x01200000bf98783b */ /* 0x0002680000000200 */
[----:B------:R1:W1:Y:S04]  /*3780*/  LDSM.16.M88.4 R156, [R191+0x12800] ;  /* 0x01280000bf9c783b */ /* 0x0002680000000200 */
[----:B------:R1:W1:Y:S04]  /*3790*/  LDSM.16.M88.4 R160, [R200+0x12000] ;  /* 0x01200000c8a0783b */ /* 0x0002680000000200 */
[----:B--234-:R1:W1:Y:S02]  /*37a0*/  LDSM.16.M88.4 R164, [R200+0x12800] ;  /* 0x01280000c8a4783b */ /* 0x01c2640000000200 */
.L_x_913:
[----:B------:R-:W0:Y:S01]  /*37b0*/  LDGDEPBAR ;  /* 0x00000000000079af */ /* 0x000e220000000000 */
[C---:B------:R-:W-:Y:S02]  /*37c0*/  IADD3 R0, R187.reuse, R193, RZ ;  /* 0x000000c1bb007210 */ /* 0x040fe40007ffe0ff */
[-C--:B------:R-:W-:Y:S02]  /*37d0*/  IADD3 R3, R187, R188.reuse, RZ ;  /* 0x000000bcbb037210 */ /* 0x080fe40007ffe0ff */
[----:B------:R-:W-:Y:S02]  /*37e0*/  IADD3 R2, R0, R188, RZ ;  /* 0x000000bc00027210 */ /* 0x000fe40007ffe0ff */
[----:B------:R-:W-:Y:S02]  /*37f0*/  MOV R210, R179 ;  /* 0x000000b300d27202 */ /* 0x000fe40000000f00 */
[----:B------:R-:W-:Y:S01]  /*3800*/  MOV R211, R178 ;  /* 0x000000b200d37202 */ /* 0x000fe20000000f00 */
[----:B------:R-:W-:Y:S04]  /*3810*/  DEPBAR.LE SB0, 0x0 ;  /* 0x000080000000791a */ /* 0x000fe80000000000 */
[----:B------:R-:W-:Y:S06]  /*3820*/  BAR.SYNC.DEFER_BLOCKING 0x0 ;  /* 0x0000000000007b1d */ /* 0x000fec0000010000 */
[----:B------:R-:W-:Y:S06]  /*3830*/  LDSM.16.M88.4 R16, [R187] ;  /* 0x00000000bb10783b */ /* 0x000fec0000000200 */
[----:B------:R-:W2:Y:S06]  /*3840*/  LDSM.16.M88.4 R8, [R189+0xc000] ;  /* 0x00c00000bd08783b */ /* 0x000eac0000000200 */
[----:B------:R-:W3:Y:S06]  /*3850*/  LDSM.16.M88.4 R52, [R189+0xc800] ;  /* 0x00c80000bd34783b */ /* 0x000eec0000000200 */
[----:B------:R-:W-:Y:S06]  /*3860*/  LDSM.16.M88.4 R56, [R0] ;  /* 0x000000000038783b */ /* 0x000fec0000000200 */
[----:B------:R-:W4:Y:S06]  /*3870*/  LDSM.16.M88.4 R60, [R190+0xc000] ;  /* 0x00c00000be3c783b */ /* 0x000f2c0000000200 */
[----:B------:R-:W1:Y:S06]  /*3880*/  LDSM.16.M88.4 R64, [R190+0xc800] ;  /* 0x00c80000be40783b */ /* 0x000e6c0000000200 */
[----:B------:R-:W-:Y:S01]  /*3890*/  LDSM.16.M88.4 R100, [R191+0xc800] ;  /* 0x00c80000bf64783b */ /* 0x000fe20000000200 */
[C---:B--2---:R-:W-:Y:S08]  /*38a0*/  HMMA.16816.F32.BF16 R4, R16.reuse, R8, RZ ;  /* 0x000000081004723c */ /* 0x044ff000000418ff */
[C---:B------:R-:W-:Y:S08]  /*38b0*/  HMMA.16816.F32.BF16 R8, R16.reuse, R10, RZ ;  /* 0x0000000a1008723c */ /* 0x040ff000000418ff */
[C---:B---3--:R-:W-:Y:S08]  /*38c0*/  HMMA.16816.F32.BF16 R12, R16.reuse, R52, RZ ;  /* 0x00000034100c723c */ /* 0x048ff000000418ff */
[----:B------:R-:W-:Y:S01]  /*38d0*/  HMMA.16816.F32.BF16 R16, R16, R54, RZ ;  /* 0x000000361010723c */ /* 0x000fe200000418ff */
[----:B------:R-:W-:Y:S07]  /*38e0*/  LDSM.16.M88.4 R52, [R3] ;  /* 0x000000000334783b */ /* 0x000fee0000000200 */
[C---:B----4-:R-:W-:Y:S08]  /*38f0*/  HMMA.16816.F32.BF16 R4, R56.reuse, R60, R4 ;  /* 0x0000003c3804723c */ /* 0x050ff00000041804 */
[C---:B------:R-:W-:Y:S01]  /*3900*/  HMMA.16816.F32.BF16 R8, R56.reuse, R62, R8 ;  /* 0x0000003e3808723c */ /* 0x040fe20000041808 */
[----:B------:R-:W2:Y:S07]  /*3910*/  LDSM.16.M88.4 R60, [R191+0xc000] ;  /* 0x00c00000bf3c783b */ /* 0x000eae0000000200 */
[C---:B-1----:R-:W-:Y:S07]  /*3920*/  HMMA.16816.F32.BF16 R12, R56.reuse, R64, R12 ;  /* 0x00000040380c723c */ /* 0x042fee000004180c */
[----:B------:R-:W-:Y:S01]  /*3930*/  IADD3 R64, P0, R241, R227, RZ ;  /* 0x000000e3f1407210 */ /* 0x000fe20007f1e0ff */
[----:B------:R-:W-:Y:S01]  /*3940*/  HMMA.16816.F32.BF16 R16, R56, R66, R16 ;  /* 0x000000423810723c */ /* 0x000fe20000041810 */
[----:B------:R-:W-:Y:S03]  /*3950*/  LDSM.16.M88.4 R56, [R2] ;  /* 0x000000000238783b */ /* 0x000fe60000000200 */
[----:B------:R-:W-:Y:S04]  /*3960*/  IADD3.X R65, R240, R225, RZ, P0, !PT ;  /* 0x000000e1f0417210 */ /* 0x000fe800007fe4ff */
[C---:B--2---:R-:W-:Y:S08]  /*3970*/  HMMA.16816.F32.BF16 R4, R52.reuse, R60, R4 ;  /* 0x0000003c3404723c */ /* 0x044ff00000041804 */
[C---:B------:R-:W-:Y:S01]  /*3980*/  HMMA.16816.F32.BF16 R8, R52.reuse, R62, R8 ;  /* 0x0000003e3408723c */ /* 0x040fe20000041808 */
[----:B------:R-:W1:Y:S07]  /*3990*/  LDSM.16.M88.4 R60, [R192+0xc000] ;  /* 0x00c00000c03c783b */ /* 0x000e6e0000000200 */
[C---:B------:R-:W-:Y:S01]  /*39a0*/  HMMA.16816.F32.BF16 R12, R52.reuse, R100, R12 ;  /* 0x00000064340c723c */ /* 0x040fe2000004180c */
[----:B-----5:R2:W5:Y:S06]  /*39b0*/  LDG.E R101, [R64.64] ;  /* 0x0000000640657981 */ /* 0x02056c000c1e1900 */
[----:B------:R2:W5:Y:S01]  /*39c0*/  LDG.E R100, [R64.64+0x20] ;  /* 0x0000200640647981 */ /* 0x000562000c1e1900 */
[----:B------:R-:W-:Y:S05]  /*39d0*/  HMMA.16816.F32.BF16 R16, R52, R102, R16 ;  /* 0x000000663410723c */ /* 0x000fea0000041810 */
[----:B------:R-:W3:Y:S06]  /*39e0*/  LDSM.16.M88.4 R52, [R192+0xc800] ;  /* 0x00c80000c034783b */ /* 0x000eec0000000200 */
[----:B--2---:R-:W-:Y:S01]  /*39f0*/  LDSM.16.M88.4 R64, [R190+0xe000] ;  /* 0x00e00000be40783b */ /* 0x004fe20000000200 */
[C---:B-1----:R-:W-:Y:S08]  /*3a00*/  HMMA.16816.F32.BF16 R4, R56.reuse, R60, R4 ;  /* 0x0000003c3804723c */ /* 0x042ff00000041804 */
[C---:B------:R-:W-:Y:S01]  /*3a10*/  HMMA.16816.F32.BF16 R8, R56.reuse, R62, R8 ;  /* 0x0000003e3808723c */ /* 0x040fe20000041808 */
[----:B------:R-:W-:Y:S07]  /*3a20*/  LDSM.16.M88.4 R60, [R187+0x2000] ;  /* 0x00200000bb3c783b */ /* 0x000fee0000000200 */
[C---:B---3--:R-:W-:Y:S08]  /*3a30*/  HMMA.16816.F32.BF16 R12, R56.reuse, R52, R12 ;  /* 0x00000034380c723c */ /* 0x048ff0000004180c */
[----:B------:R-:W-:Y:S01]  /*3a40*/  HMMA.16816.F32.BF16 R16, R56, R54, R16 ;  /* 0x000000363810723c */ /* 0x000fe20000041810 */
[----:B------:R-:W1:Y:S06]  /*3a50*/  LDSM.16.M88.4 R52, [R189+0xe000] ;  /* 0x00e00000bd34783b */ /* 0x000e6c0000000200 */
[----:B------:R-:W2:Y:S01]  /*3a60*/  LDSM.16.M88.4 R56, [R189+0xe800] ;  /* 0x00e80000bd38783b */ /* 0x000ea20000000200 */
[C---:B-1----:R-:W-:Y:S08]  /*3a70*/  HMMA.16816.F32.BF16 R4, R60.reuse, R52, R4 ;  /* 0x000000343c04723c */ /* 0x042ff00000041804 */
[C---:B------:R-:W-:Y:S01]  /*3a80*/  HMMA.16816.F32.BF16 R8, R60.reuse, R54, R8 ;  /* 0x000000363c08723c */ /* 0x040fe20000041808 */
[----:B------:R1:W3:Y:S07]  /*3a90*/  LDSM.16.M88.4 R52, [R0+0x2000] ;  /* 0x002000000034783b */ /* 0x0002ee0000000200 */
[C---:B--2---:R-:W-:Y:S08]  /*3aa0*/  HMMA.16816.F32.BF16 R12, R60.reuse, R56, R12 ;  /* 0x000000383c0c723c */ /* 0x044ff0000004180c */
[----:B------:R-:W-:Y:S01]  /*3ab0*/  HMMA.16816.F32.BF16 R16, R60, R58, R16 ;  /* 0x0000003a3c10723c */ /* 0x000fe20000041810 */
[----:B------:R-:W2:Y:S06]  /*3ac0*/  LDSM.16.M88.4 R56, [R190+0xe800] ;  /* 0x00e80000be38783b */ /* 0x000eac0000000200 */
[----:B------:R-:W-:Y:S01]  /*3ad0*/  LDSM.16.M88.4 R60, [R3+0x2000] ;  /* 0x00200000033c783b */ /* 0x000fe20000000200 */
[----:B-1----:R-:W-:Y:S04]  /*3ae0*/  SHF.L.U32 R0, R203, 0x6, RZ ;  /* 0x00000006cb007819 */ /* 0x002fe800000006ff */
[----:B------:R-:W-:Y:S01]  /*3af0*/  ISETP.GE.AND P0, PT, R0, R248, PT ;  /* 0x000000f80000720c */ /* 0x000fe20003f06270 */
[C---:B---3--:R-:W-:Y:S08]  /*3b00*/  HMMA.16816.F32.BF16 R4, R52.reuse, R64, R4 ;  /* 0x000000403404723c */ /* 0x048ff00000041804 */
[C---:B------:R-:W-:Y:S01]  /*3b10*/  HMMA.16816.F32.BF16 R8, R52.reuse, R66, R8 ;  /* 0x000000423408723c */ /* 0x040fe20000041808 */
[----:B------:R-:W1:Y:S07]  /*3b20*/  LDSM.16.M88.4 R64, [R191+0xe000] ;  /* 0x00e00000bf40783b */ /* 0x000e6e0000000200 */
[C---:B--2---:R-:W-:Y:S08]  /*3b30*/  HMMA.16816.F32.BF16 R12, R52.reuse, R56, R12 ;  /* 0x00000038340c723c */ /* 0x044ff0000004180c */
[----:B------:R-:W-:Y:S01]  /*3b40*/  HMMA.16816.F32.BF16 R16, R52, R58, R16 ;  /* 0x0000003a3410723c */ /* 0x000fe20000041810 */
[----:B------:R-:W2:Y:S06]  /*3b50*/  LDSM.16.M88.4 R52, [R191+0xe800] ;  /* 0x00e80000bf34783b */ /* 0x000eac0000000200 */
[----:B------:R-:W-:Y:S01]  /*3b60*/  LDSM.16.M88.4 R56, [R2+0x2000] ;  /* 0x002000000238783b */ /* 0x000fe20000000200 */
[C---:B-1----:R-:W-:Y:S08]  /*3b70*/  HMMA.16816.F32.BF16 R4, R60.reuse, R64, R4 ;  /* 0x000000403c04723c */ /* 0x042ff00000041804 */
[C---:B------:R-:W-:Y:S01]  /*3b80*/  HMMA.16816.F32.BF16 R8, R60.reuse, R66, R8 ;  /* 0x000000423c08723c */ /* 0x040fe20000041808 */
[----:B------:R-:W1:Y:S07]  /*3b90*/  LDSM.16.M88.4 R64, [R192+0xe000] ;  /* 0x00e00000c040783b */ /* 0x000e6e0000000200 */
[C---:B--2---:R-:W-:Y:S08]  /*3ba0*/  HMMA.16816.F32.BF16 R12, R60.reuse, R52, R12 ;  /* 0x000000343c0c723c */ /* 0x044ff0000004180c */
[----:B------:R-:W-:Y:S01]  /*3bb0*/  HMMA.16816.F32.BF16 R16, R60, R54, R16 ;  /* 0x000000363c10723c */ /* 0x000fe20000041810 */
[----:B------:R-:W2:Y:S07]  /*3bc0*/  LDSM.16.M88.4 R52, [R192+0xe800] ;  /* 0x00e80000c034783b */ /* 0x000eae0000000200 */
[C---:B-1----:R-:W-:Y:S08]  /*3bd0*/  HMMA.16816.F32.BF16 R4, R56.reuse, R64, R4 ;  /* 0x000000403804723c */ /* 0x042ff00000041804 */
[C---:B------:R-:W-:Y:S08]  /*3be0*/  HMMA.16816.F32.BF16 R8, R56.reuse, R66, R8 ;  /* 0x000000423808723c */ /* 0x040ff00000041808 */
[C---:B--2---:R-:W-:Y:S08]  /*3bf0*/  HMMA.16816.F32.BF16 R12, R56.reuse, R52, R12 ;  /* 0x00000034380c723c */ /* 0x044ff0000004180c */
[----:B------:R-:W-:Y:S04]  /*3c00*/  HMMA.16816.F32.BF16 R16, R56, R54, R16 ;  /* 0x000000363810723c */ /* 0x000fe80000041810 */
[----:B------:R-:W-:Y:S02]  /*3c10*/  FMUL.FTZ R4, R4, c[0x0][0x2ec] ;  /* 0x0000bb0004047a20 */ /* 0x000fe40000410000 */
[----:B------:R-:W-:Y:S02]  /*3c20*/  FMUL.FTZ R5, R5, c[0x0][0x2ec] ;  /* 0x0000bb0005057a20 */ /* 0x000fe40000410000 */
[----:B------:R-:W1:Y:S01]  /*3c30*/  MUFU.TANH R67, R4 ;  /* 0x0000000400437308 */ /* 0x000e620000002400 */
[----:B------:R-:W-:Y:S03]  /*3c40*/  FMUL.FTZ R6, R6, c[0x0][0x2ec] ;  /* 0x0000bb0006067a20 */ /* 0x000fe60000410000 */
[----:B------:R-:W-:Y:S02]  /*3c50*/  FMUL.FTZ R7, R7, c[0x0][0x2ec] ;  /* 0x0000bb0007077a20 */ /* 0x000fe40000410000 */
[----:B------:R-:W-:Y:S02]  /*3c60*/  FMUL.FTZ R8, R8, c[0x0][0x2ec] ;  /* 0x0000bb0008087a20 */ /* 0x000fe40000410000 */
[----:B------:R-:W-:Y:S02]  /*3c70*/  FMUL.FTZ R12, R12, c[0x0][0x2ec] ;  /* 0x0000bb000c0c7a20 */ /* 0x000fe40000410000 */
[----:B------:R-:W2:Y:S01]  /*3c80*/  MUFU.TANH R66, R5 ;  /* 0x0000000500427308 */ /* 0x000ea20000002400 */
[----:B------:R-:W-:Y:S02]  /*3c90*/  FMUL.FTZ R9, R9, c[0x0][0x2ec] ;  /* 0x0000bb0009097a20 */ /* 0x000fe40000410000 */
[----:B------:R-:W-:Y:S02]  /*3ca0*/  FMUL.FTZ R10, R10, c[0x0][0x2ec] ;  /* 0x0000bb000a0a7a20 */ /* 0x000fe40000410000 */
[----:B------:R-:W-:Y:S02]  /*3cb0*/  FMUL.FTZ R11, R11, c[0x0][0x2ec] ;  /* 0x0000bb000b0b7a20 */ /* 0x000fe40000410000 */
[----:B------:R-:W-:Y:S02]  /*3cc0*/  FMUL.FTZ R13, R13, c[0x0][0x2ec] ;  /* 0x0000bb000d0d7a20 */ /* 0x000fe40000410000 */
[----:B------:R-:W-:Y:S01]  /*3cd0*/  FMUL.FTZ R14, R14, c[0x0][0x2ec] ;  /* 0x0000bb000e0e7a20 */ /* 0x000fe20000410000 */
[----:B------:R3:W4:Y:S01]  /*3ce0*/  MUFU.TANH R63, R12 ;  /* 0x0000000c003f7308 */ /* 0x0007220000002400 */
[----:B------:R-:W-:Y:S02]  /*3cf0*/  FMUL.FTZ R15, R15, c[0x0][0x2ec] ;  /* 0x0000bb000f0f7a20 */ /* 0x000fe40000410000 */
[----:B------:R-:W-:Y:S02]  /*3d00*/  FMUL.FTZ R16, R16, c[0x0][0x2ec] ;  /* 0x0000bb0010107a20 */ /* 0x000fe40000410000 */
[----:B------:R-:W-:Y:S02]  /*3d10*/  FMUL.FTZ R17, R17, c[0x0][0x2ec] ;  /* 0x0000bb0011117a20 */ /* 0x000fe40000410000 */
[----:B------:R-:W-:Y:S02]  /*3d20*/  FMUL.FTZ R18, R18, c[0x0][0x2ec] ;  /* 0x0000bb0012127a20 */ /* 0x000fe40000410000 */
[----:B------:R-:W-:Y:S01]  /*3d30*/  FMUL.FTZ R19, R19, c[0x0][0x2ec] ;  /* 0x0000bb0013137a20 */ /* 0x000fe20000410000 */
[----:B------:R1:W1:Y:S10]  /*3d40*/  MUFU.TANH R65, R6 ;  /* 0x0000000600417308 */ /* 0x0002740000002400 */
[----:B------:R1:W1:Y:S01]  /*3d50*/  MUFU.TANH R64, R7 ;  /* 0x0000000700407308 */ /* 0x0002620000002400 */
[----:B---3--:R-:W-:Y:S09]  /*3d60*/  MOV R12, c[0x0][0x2e4] ;  /* 0x0000b900000c7a02 */ /* 0x008ff20000000f00 */
[----:B------:R3:W1:Y:S10]  /*3d70*/  MUFU.TANH R173, R8 ;  /* 0x0000000800ad7308 */ /* 0x0006740000002400 */
        /* <DEDUP_REMOVED lines=9> */
[----:B------:R3:W1:Y:S01]  /*3e10*/  MUFU.TANH R102, R19 ;  /* 0x0000001300667308 */ /* 0x0006620000002400 */
[----:B------:R-:W-:-:S05]  /*3e20*/  @!P0 BRA `(.L_x_909) ;  /* 0x0000017000008947 */ /* 0x000fca0003800000 */
[----:B--2-4-:R-:W-:Y:S01]  /*3e30*/  IADD3 R3, R218, R247, -R205 ;  /* 0x000000f7da037210 */ /* 0x014fe20007ffe8cd */
[----:B------:R-:W-:Y:S01]  /*3e40*/  IMAD.MOV.U32 R12, RZ, RZ, R218 ;  /* 0x000000ffff0c7224 */ /* 0x000fe200078e00da */
[----:B------:R-:W-:Y:S01]  /*3e50*/  IADD3 R2, R0, 0x40, RZ ;  /* 0x0000004000027810 */ /* 0x000fe20007ffe0ff */
[----:B-1-3--:R-:W-:Y:S01]  /*3e60*/  IMAD.MOV.U32 R9, RZ, RZ, R102 ;  /* 0x000000ffff097224 */ /* 0x00afe200078e0066 */
[----:B------:R-:W-:Y:S01]  /*3e70*/  IADD3 R4, R243, 0x40, RZ ;  /* 0x00000040f3047810 */ /* 0x000fe20007ffe0ff */
[----:B------:R-:W-:Y:S01]  /*3e80*/  IMAD.MOV.U32 R19, RZ, RZ, R168 ;  /* 0x000000ffff137224 */ /* 0x000fe200078e00a8 */
[----:B------:R-:W-:Y:S01]  /*3e90*/  ISETP.GE.AND P1, PT, R2, R3, PT ;  /* 0x000000030200720c */ /* 0x000fe20003f26270 */
[----:B------:R-:W-:Y:S01]  /*3ea0*/  IMAD.MOV.U32 R18, RZ, RZ, R169 ;  /* 0x000000ffff127224 */ /* 0x000fe200078e00a9 */
[----:B------:R-:W-:Y:S01]  /*3eb0*/  ISETP.LT.AND P0, PT, R4, R205, PT ;  /* 0x000000cd0400720c */ /* 0x000fe20003f01270 */
[----:B------:R-:W-:Y:S01]  /*3ec0*/  IMAD.MOV.U32 R6, RZ, RZ, R61 ;  /* 0x000000ffff067224 */ /* 0x000fe200078e003d */
[----:B------:R-:W-:Y:S01]  /*3ed0*/  MOV R8, R103 ;  /* 0x0000006700087202 */ /* 0x000fe20000000f00 */
        /* <DEDUP_REMOVED lines=9> */
[----:B------:R-:W-:Y:S02]  /*3f70*/  MOV R13, R65 ;  /* 0x00000041000d7202 */ /* 0x000fe40000000f00 */
[----:B------:R-:W-:Y:S01]  /*3f80*/  MOV R53, R67 ;  /* 0x0000004300357202 */ /* 0x000fe20000000f00 */
[----:B------:R-:W-:-:S05]  /*3f90*/  @!P1 BRA P0, `(.L_x_910) ;  /* 0x0000048000009947 */ /* 0x000fca0000000000 */
.L_x_909:
[--C-:B--2-4-:R-:W-:Y:S01]  /*3fa0*/  IADD3 R4, R205, 0x1, -R230.reuse ;  /* 0x00000001cd047810 */ /* 0x114fe20007ffe8e6 */
[----:B------:R-:W2:Y:S01]  /*3fb0*/  LDL R2, [R1] ;  /* 0x0000000001027983 */ /* 0x000ea20000100800 */
[-C--:B------:R-:W-:Y:S01]  /*3fc0*/  IADD3 R5, -R12, R205.reuse, -R230 ;  /* 0x000000cd0c057210 */ /* 0x080fe20007ffe9e6 */
[----:B------:R-:W-:Y:S01]  /*3fd0*/  IMAD.MOV.U32 R218, RZ, RZ, R12 ;  /* 0x000000ffffda7224 */ /* 0x000fe200078e000c */
[----:B------:R-:W-:Y:S01]  /*3fe0*/  IADD3 R4, R4, c[0x0][0x2e8], RZ ;  /* 0x0000ba0004047a10 */ /* 0x000fe20007ffe0ff */
[----:B---3--:R-:W3:Y:S01]  /*3ff0*/  LDL R10, [R1+0xc] ;  /* 0x00000c00010a7983 */ /* 0x008ee20000100800 */
[----:B--2---:R-:W-:Y:S02]  /*4000*/  IMAD.IADD R2, R2, 0x1, R0 ;  /* 0x0000000102027824 */ /* 0x004fe400078e0200 */
[----:B---3--:R-:W-:Y:S03]  /*4010*/  IMAD R0, R246, 0x40, R10 ;  /* 0x00000040f6007824 */ /* 0x008fe600078e020a */
[C---:B------:R-:W-:Y:S01]  /*4020*/  IADD3 R3, R2.reuse, 0x8, RZ ;  /* 0x0000000802037810 */ /* 0x040fe20007ffe0ff */
[C---:B-1----:R-:W-:Y:S02]  /*4030*/  IMAD.IADD R6, R2.reuse, 0x1, R5 ;  /* 0x0000000102067824 */ /* 0x042fe400078e0205 */
        /* <DEDUP_REMOVED lines=62> */
.L_x_910:
[C---:B------:R-:W-:Y:S01]  /*4420*/  FMUL.FTZ R2, R219.reuse, 1.4426950216293334961 ;  /* 0x3fb8aa3bdb027820 */ /* 0x040fe20000410000 */
[----:B------:R-:W-:Y:S01]  /*4430*/  FSETP.NEU.FTZ.AND P0, PT, R219, -INF , PT ;  /* 0xff800000db00780b */ /* 0x000fe20003f1d000 */
[----:B------:R-:W-:Y:S01]  /*4440*/  FMUL.FTZ R10, R220, 1.4426950216293334961 ;  /* 0x3fb8aa3bdc0a7820 */ /* 0x000fe20000410000 */
[----:B------:R-:W-:Y:S02]  /*4450*/  ISETP.GT.AND P6, PT, R203, R242, PT ;  /* 0x000000f2cb00720c */ /* 0x000fe40003fc4270 */
[----:B------:R-:W-:Y:S02]  /*4460*/  FSEL R2, R2, RZ, P0 ;  /* 0x000000ff02027208 */ /* 0x000fe40000000000 */
[----:B------:R-:W-:Y:S03]  /*4470*/  FSETP.NEU.FTZ.AND P0, PT, R220, -INF , PT ;  /* 0xff800000dc00780b */ /* 0x000fe60003f1d000 */
[--C-:B------:R-:W-:Y:S04]  /*4480*/  FFMA.FTZ R0, R53, c[0x0][0x23c], -R2.reuse ;  /* 0x00008f0035007a23 */ /* 0x100fe80000010802 */
[----:B------:R1:W-:Y:S02]  /*4490*/  MUFU.EX2 R57, R0 ;  /* 0x0000000000397308 */ /* 0x0003e40000000800 */
[----:B-1----:R-:W-:Y:S08]  /*44a0*/  FFMA.FTZ R0, R52, c[0x0][0x23c], -R2 ;  /* 0x00008f0034007a23 */ /* 0x002ff00000010802 */
[----:B------:R1:W2:Y:S02]  /*44b0*/  MUFU.EX2 R174, R0 ;  /* 0x0000000000ae7308 */ /* 0x0002a40000000800 */
[----:B-1----:R-:W-:Y:S05]  /*44c0*/  FSEL R0, R10, RZ, P0 ;  /* 0x000000ff0a007208 */ /* 0x002fea0000000000 */
[--C-:B------:R-:W-:Y:S02]  /*44d0*/  FFMA.FTZ R3, R3, c[0x0][0x23c], -R0.reuse ;  /* 0x00008f0003037a23 */ /* 0x100fe40000010800 */
[----:B------:R-:W-:Y:S02]  /*44e0*/  FFMA.FTZ R10, R13, c[0x0][0x23c], -R0 ;  /* 0x00008f000d0a7a23 */ /* 0x000fe40000010800 */
[----:B------:R1:W-:Y:S10]  /*44f0*/  MUFU.EX2 R58, R3 ;  /* 0x00000003003a7308 */ /* 0x0003f40000000800 */
[----:B------:R-:W-:Y:S01]  /*4500*/  MUFU.EX2 R59, R10 ;  /* 0x0000000a003b7308 */ /* 0x000fe20000000800 */
[--C-:B-1----:R-:W-:Y:S09]  /*4510*/  FFMA.FTZ R3, R14, c[0x0][0x23c], -R2.reuse ;  /* 0x00008f000e037a23 */ /* 0x102ff20000010802 */
[----:B------:R1:W-:Y:S02]  /*4520*/  MUFU.EX2 R178, R3 ;  /* 0x0000000300b27308 */ /* 0x0003e40000000800 */
[----:B-1----:R-:W-:Y:S08]  /*4530*/  FFMA.FTZ R3, R15, c[0x0][0x23c], -R2 ;  /* 0x00008f000f037a23 */ /* 0x002ff00000010802 */
[----:B------:R1:W-:Y:S02]  /*4540*/  MUFU.EX2 R177, R3 ;  /* 0x0000000300b17308 */ /* 0x0003e40000000800 */
[--C-:B-1----:R-:W-:Y:S01]  /*4550*/  FFMA.FTZ R3, R4, c[0x0][0x23c], -R0.reuse ;  /* 0x00008f0004037a23 */ /* 0x102fe20000010800 */
[----:B--2---:R-:W-:Y:S07]  /*4560*/  F2FP.BF16.PACK_AB R4, R174, R57 ;  /* 0x00000039ae04723e */ /* 0x004fee00000010ff */
[----:B------:R1:W-:Y:S01]  /*4570*/  MUFU.EX2 R176, R3 ;  /* 0x0000000300b07308 */ /* 0x0003e20000000800 */
[----:B------:R2:W-:Y:S01]  /*4580*/  STS [R222+0x12000], R4 ;  /* 0x01200004de007388 */ /* 0x0005e20000000800 */
[----:B-1----:R-:W-:Y:S08]  /*4590*/  FFMA.FTZ R3, R5, c[0x0][0x23c], -R0 ;  /* 0x00008f0005037a23 */ /* 0x002ff00000010800 */
[----:B------:R1:W-:Y:S02]  /*45a0*/  MUFU.EX2 R175, R3 ;  /* 0x0000000300af7308 */ /* 0x0003e40000000800 */
[--C-:B-1----:R-:W-:Y:S08]  /*45b0*/  FFMA.FTZ R3, R16, c[0x0][0x23c], -R2.reuse ;  /* 0x00008f0010037a23 */ /* 0x102ff00000010802 */
[----:B------:R1:W-:Y:S02]  /*45c0*/  MUFU.EX2 R182, R3 ;  /* 0x0000000300b67308 */ /* 0x0003e40000000800 */
[----:B-1----:R-:W-:Y:S08]  /*45d0*/  FFMA.FTZ R3, R17, c[0x0][0x23c], -R2 ;  /* 0x00008f0011037a23 */ /* 0x002ff00000010802 */
[----:B------:R1:W3:Y:S02]  /*45e0*/  MUFU.EX2 R181, R3 ;  /* 0x0000000300b57308 */ /* 0x0002e40000000800 */
[--C-:B-1----:R-:W-:Y:S01]  /*45f0*/  FFMA.FTZ R3, R6, c[0x0][0x23c], -R0.reuse ;  /* 0x00008f0006037a23 */ /* 0x102fe20000010800 */
[----:B---3--:R-:W-:Y:S07]  /*4600*/  F2FP.BF16.PACK_AB R5, R181, R182 ;  /* 0x000000b6b505723e */ /* 0x008fee00000010ff */
[----:B------:R1:W-:Y:S02]  /*4610*/  MUFU.EX2 R180, R3 ;  /* 0x0000000300b47308 */ /* 0x0003e40000000800 */
[----:B-1----:R-:W-:Y:S08]  /*4620*/  FFMA.FTZ R3, R7, c[0x0][0x23c], -R0 ;  /* 0x00008f0007037a23 */ /* 0x002ff00000010800 */
[----:B------:R1:W2:Y:S02]  /*4630*/  MUFU.EX2 R179, R3 ;  /* 0x0000000300b37308 */ /* 0x0002a40000000800 */
[--C-:B-1----:R-:W-:Y:S01]  /*4640*/  FFMA.FTZ R3, R18, c[0x0][0x23c], -R2.reuse ;  /* 0x00008f0012037a23 */ /* 0x102fe20000010802 */
[----:B--2---:R-:W-:Y:S01]  /*4650*/  F2FP.BF16.PACK_AB R4, R179, R180 ;  /* 0x000000b4b304723e */ /* 0x004fe200000010ff */
[----:B------:R-:W-:Y:S06]  /*4660*/  FFMA.FTZ R2, R19, c[0x0][0x23c], -R2 ;  /* 0x00008f0013027a23 */ /* 0x000fec0000010802 */
[----:B------:R1:W-:Y:S10]  /*4670*/  MUFU.EX2 R215, R3 ;  /* 0x0000000300d77308 */ /* 0x0003f40000000800 */
[----:B------:R2:W3:Y:S01]  /*4680*/  MUFU.EX2 R214, R2 ;  /* 0x0000000200d67308 */ /* 0x0004e20000000800 */
[----:B-1----:R-:W-:Y:S05]  /*4690*/  F2FP.BF16.PACK_AB R3, R58, R59 ;  /* 0x0000003b3a03723e */ /* 0x002fea00000010ff */
[----:B------:R3:W-:Y:S01]  /*46a0*/  STS [R222+0x12400], R3 ;  /* 0x01240003de007388 */ /* 0x0007e20000000800 */
[--C-:B--2---:R-:W-:Y:S02]  /*46b0*/  FFMA.FTZ R2, R8, c[0x0][0x23c], -R0.reuse ;  /* 0x00008f0008027a23 */ /* 0x104fe40000010800 */
[----:B------:R-:W-:Y:S02]  /*46c0*/  FFMA.FTZ R0, R9, c[0x0][0x23c], -R0 ;  /* 0x00008f0009007a23 */ /* 0x000fe40000010800 */
[----:B------:R1:W-:Y:S10]  /*46d0*/  MUFU.EX2 R213, R2 ;  /* 0x0000000200d57308 */ /* 0x0003f40000000800 */
[----:B------:R2:W4:Y:S01]  /*46e0*/  MUFU.EX2 R183, R0 ;  /* 0x0000000000b77308 */ /* 0x0005220000000800 */
[----:B---3--:R-:W-:Y:S02]  /*46f0*/  F2FP.BF16.PACK_AB R3, R214, R215 ;  /* 0x000000d7d603723e */ /* 0x008fe400000010ff */
[----:B-1----:R-:W-:Y:S05]  /*4700*/  F2FP.BF16.PACK_AB R2, R177, R178 ;  /* 0x000000b2b102723e */ /* 0x002fea00000010ff */
[----:B------:R4:W-:Y:S01]  /*4710*/  STS [R224+0x12000], R2 ;  /* 0x01200002e0007388 */ /* 0x0009e20000000800 */
[----:B--2---:R-:W-:Y:S05]  /*4720*/  F2FP.BF16.PACK_AB R0, R175, R176 ;  /* 0x000000b0af00723e */ /* 0x004fea00000010ff */
[----:B------:R1:W-:Y:S04]  /*4730*/  STS [R224+0x12400], R0 ;  /* 0x01240000e0007388 */ /* 0x0003e80000000800 */
[----:B------:R-:W-:Y:S04]  /*4740*/  STS [R221+0x12000], R5 ;  /* 0x01200005dd007388 */ /* 0x000fe80000000800 */
[----:B------:R-:W-:Y:S04]  /*4750*/  STS [R221+0x12400], R4 ;  /* 0x01240004dd007388 */ /* 0x000fe80000000800 */
[----:B------:R-:W-:Y:S01]  /*4760*/  STS [R223+0x12000], R3 ;  /* 0x01200003df007388 */ /* 0x000fe20000000800 */
[----:B----4-:R-:W-:Y:S05]  /*4770*/  F2FP.BF16.PACK_AB R2, R183, R213 ;  /* 0x000000d5b702723e */ /* 0x010fea00000010ff */
[----:B------:R2:W-:Y:S01]  /*4780*/  STS [R223+0x12400], R2 ;  /* 0x01240002df007388 */ /* 0x0005e20000000800 */
[----:B-1----:R-:W-:Y:S04]  /*4790*/  SHF.L.U32 R0, R198, 0x1, RZ ;  /* 0x00000001c6007819 */ /* 0x002fe800000006ff */
[CC--:B------:R-:W-:Y:S01]  /*47a0*/  IADD3 R56, R188.reuse, R0.reuse, RZ ;  /* 0x00000000bc387210 */ /* 0x0c0fe20007ffe0ff */
[----:B------:R-:W1:Y:S01]  /*47b0*/  LDSM.16.M88.4 R16, [R0+0x8000] ;  /* 0x008000000010783b */ /* 0x000e620000000200 */
[----:B--2---:R-:W-:Y:S04]  /*47c0*/  IADD3 R2, R193, R0, RZ ;  /* 0x00000000c1027210 */ /* 0x004fe80007ffe0ff */
[----:B------:R-:W-:Y:S03]  /*47d0*/  IADD3 R3, R188, R2, RZ ;  /* 0x00000002bc037210 */ /* 0x000fe60007ffe0ff */
[----:B------:R-:W2:Y:S01]  /*47e0*/  LDSM.16.M88.4 R52, [R2+0x8000] ;  /* 0x008000000234783b */ /* 0x000ea20000000200 */
        /* <DEDUP_REMOVED lines=18> */
[----:B------:R1:W2:Y:S03]  /*4910*/  LDSM.16.M88.4 R52, [R0+0xa000] ;  /* 0x00a000000034783b */ /* 0x0002a60000000200 */
[----:B-1----:R-:W-:Y:S04]  /*4920*/  FFMA.FTZ R0, -R64, R64, 1 ;  /* 0x3f80000040007423 */ /* 0x002fe80000010140 */
[----:B------:R-:W-:Y:S01]  /*4930*/  FMUL.FTZ R0, R0, c[0x0][0x2ec] ;  /* 0x0000bb0000007a20 */ /* 0x000fe20000410000 */
[C---:B--2---:R-:W-:Y:S08]  /*4940*/  HMMA.16816.F32.BF16 R4, R52.reuse, R136, R4 ;  /* 0x000000883404723c */ /* 0x044ff00000041804 */
        /* <DEDUP_REMOVED lines=27> */
[----:B------:R-:W-:Y:S02]  /*4b00*/  FFMA.FTZ R4, -R67, R67, 1 ;  /* 0x3f80000043047423 */ /* 0x000fe40000010143 */
[----:B------:R-:W-:Y:S02]  /*4b10*/  FMUL.FTZ R5, R174, R5 ;  /* 0x00000005ae057220 */ /* 0x000fe40000410000 */
[----:B------:R-:W-:Y:S02]  /*4b20*/  FMUL.FTZ R6, R59, R6 ;  /* 0x000000063b067220 */ /* 0x000fe40000410000 */
[----:B------:R-:W-:Y:S02]  /*4b30*/  FMUL.FTZ R7, R58, R7 ;  /* 0x000000073a077220 */ /* 0x000fe40000410000 */
[----:B------:R-:W-:Y:S02]  /*4b40*/  FMUL.FTZ R4, R4, c[0x0][0x2ec] ;  /* 0x0000bb0004047a20 */ /* 0x000fe40000410000 */
        /* <DEDUP_REMOVED lines=8> */
[----:B------:R-:W-:Y:S02]  /*4bd0*/  FFMA.FTZ R4, -R173, R173, 1 ;  /* 0x3f800000ad047423 */ /* 0x000fe400000101ad */
[----:B------:R-:W-:Y:S02]  /*4be0*/  FFMA.FTZ R3, -R172, R172, 1 ;  /* 0x3f800000ac037423 */ /* 0x000fe400000101ac */
[----:B------:R-:W-:Y:S02]  /*4bf0*/  FFMA.FTZ R2, -R171, R171, 1 ;  /* 0x3f800000ab027423 */ /* 0x000fe400000101ab */
[----:B------:R-:W-:Y:S02]  /*4c00*/  FFMA.FTZ R0, -R170, R170, 1 ;  /* 0x3f800000aa007423 */ /* 0x000fe400000101aa */
        /* <DEDUP_REMOVED lines=109> */
.L_x_911:
        /* <DEDUP_REMOVED lines=106> */
.L_x_912:
[----:B------:R-:W-:Y:S01]  /*5980*/  LDSM.16.M88.4 R64, [R194] ;  /* 0x00000000c240783b */ /* 0x000fe20000000200 */
[----:B-1----:R-:W-:Y:S02]  /*5990*/  IMAD.MOV.U32 R2, RZ, RZ, c[0x0][0x22c] ;  /* 0x00008b00ff027624 */ /* 0x002fe400078e00ff */
[----:B------:R-:W-:Y:S01]  /*59a0*/  IMAD.MOV.U32 R213, RZ, RZ, c[0x0][0x22c] ;  /* 0x00008b00ffd57624 */ /* 0x000fe200078e00ff */
[----:B------:R-:W1:Y:S01]  /*59b0*/  LDSM.16.MT88.4 R16, [R0+0xc000] ;  /* 0x00c000000010783b */ /* 0x000e620000004200 */
[----:B------:R-:W-:Y:S02]  /*59c0*/  IMAD R2, R2, c[0x0][0x1c0], RZ ;  /* 0x0000700002027a24 */ /* 0x000fe400078e02ff */
[----:B------:R-:W-:Y:S01]  /*59d0*/  IMAD R213, R213, c[0x0][0x1c0], RZ ;  /* 0x00007000d5d57a24 */ /* 0x000fe200078e02ff */
[----:B------:R-:W2:Y:S01]  /*59e0*/  LDSM.16.M88.4 R60, [R194+0x1000] ;  /* 0x00100000c23c783b */ /* 0x000ea20000000200 */
[----:B------:R-:W-:Y:S02]  /*59f0*/  IMAD.U32 R2, R2, -0x40, RZ ;  /* 0xffffffc002027824 */ /* 0x000fe400078e00ff */
[----:B------:R-:W-:Y:S01]  /*5a00*/  IMAD R213, R213, 0x18, RZ ;  /* 0x00000018d5d57824 */ /* 0x000fe200078e02ff */
[----:B------:R-:W3:Y:S01]  /*5a10*/  LDSM.16.MT88.4 R100, [R0+0xe000] ;  /* 0x00e000000064783b */ /* 0x000ee20000004200 */
[----:B------:R-:W-:Y:S02]  /*5a20*/  IMAD.MOV.U32 R215, RZ, RZ, c[0x0][0x22c] ;  /* 0x00008b00ffd77624 */ /* 0x000fe400078e00ff */
[----:B------:R-:W-:Y:S01]  /*5a30*/  IMAD.MOV.U32 R214, RZ, RZ, c[0x0][0x22c] ;  /* 0x00008b00ffd67624 */ /* 0x000fe200078e00ff */
[----:B------:R-:W-:Y:S01]  /*5a40*/  LDSM.16.M88.4 R168, [R195] ;  /* 0x00000000c3a8783b */ /* 0x000fe20000000200 */
[----:B------:R-:W-:Y:S02]  /*5a50*/  IMAD R215, R215, c[0x0][0x1c0], RZ ;  /* 0x00007000d7d77a24 */ /* 0x000fe400078e02ff */
[----:B------:R-:W-:Y:S01]  /*5a60*/  IMAD R214, R214, c[0x0][0x1c0], RZ ;  /* 0x00007000d6d67a24 */ /* 0x000fe200078e02ff */
[----:B------:R-:W4:Y:S01]  /*5a70*/  LDSM.16.MT88.4 R172, [R0+0xc800] ;  /* 0x00c8000000ac783b */ /* 0x000f220000004200 */
[----:B------:R-:W-:Y:S02]  /*5a80*/  IMAD.SHL.U32 R215, R215, 0x20, RZ ;  /* 0x00000020d7d77824 */ /* 0x000fe400078e00ff */
[----:B------:R-:W-:Y:S01]  /*5a90*/  IMAD R214, R214, 0x28, RZ ;  /* 0x00000028d6d67824 */ /* 0x000fe200078e02ff */
        /* <DEDUP_REMOVED lines=29> */
[C---:B------:R-:W-:Y:S07]  /*5c70*/  HMMA.16816.F32.BF16 R56, R176.reuse, R168, R56 ;  /* 0x000000a8b038723c */ /* 0x040fee0000041838 */
[----:B------:R-:W-:Y:S01]  /*5c80*/  @P6 IADD3 R168, P1, R241, R229, RZ ;  /* 0x000000e5f1a86210 */ /* 0x000fe20007f3e0ff */
[-C--:B------:R-:W-:Y:S01]  /*5c90*/  HMMA.16816.F32.BF16 R60, R176, R170.reuse, R60 ;  /* 0x000000aab03c723c */ /* 0x080fe2000004183c */
[----:B------:R-:W1:Y:S03]  /*5ca0*/  LDSM.16.MT88.4 R176, [R0+0xd800] ;  /* 0x00d8000000b0783b */ /* 0x000e660000004200 */
[----:B------:R-:W-:Y:S04]  /*5cb0*/  @P6 IMAD.X R169, R240, 0x1, R228, P1 ;  /* 0x00000001f0a96824 */ /* 0x000fe800008e06e4 */
[----:B------:R-:W-:Y:S01]  /*5cc0*/  HMMA.16816.F32.BF16 R64, R100, R170, R64 ;  /* 0x000000aa6440723c */ /* 0x000fe20000041840 */
[----:B------:R2:W3:Y:S04]  /*5cd0*/  LDSM.16.MT88.4 R100, [R0+0xf800] ;  /* 0x00f800000064783b */ /* 0x0004e80000004200 */
[----:B------:R4:W5:Y:S04]  /*5ce0*/  @P6 LDG.E R219, [R168.64+-0x100] ;  /* 0xffff0006a8db6981 */ /* 0x000968000c1e1900 */
[----:B------:R4:W5:Y:S03]  /*5cf0*/  @P6 LDG.E R220, [R168.64+-0xe0] ;  /* 0xffff2006a8dc6981 */ /* 0x000966000c1e1900 */
[----:B--2---:R-:W-:Y:S04]  /*5d00*/  IMAD.MOV.U32 R0, RZ, RZ, c[0x0][0x22c] ;  /* 0x00008b00ff007624 */ /* 0x004fe800078e00ff */
[----:B------:R-:W-:Y:S04]  /*5d10*/  IMAD R0, R0, c[0x0][0x1c0], RZ ;  /* 0x0000700000007a24 */ /* 0x000fe800078e02ff */
[----:B------:R-:W-:Y:S01]  /*5d20*/  IMAD R0, R0, 0x38, RZ ;  /* 0x0000003800007824 */ /* 0x000fe200078e02ff */
[-C--:B-1----:R-:W-:Y:S08]  /*5d30*/  HMMA.16816.F32.BF16 R4, R172, R176.reuse, R4 ;  /* 0x000000b0ac04723c */ /* 0x082ff00000041804 */
[C---:B------:R-:W-:Y:S08]  /*5d40*/  HMMA.16816.F32.BF16 R8, R180.reuse, R176, R8 ;  /* 0x000000b0b408723c */ /* 0x040ff00000041808 */
[-C--:B------:R-:W-:Y:S08]  /*5d50*/  HMMA.16816.F32.BF16 R12, R180, R178.reuse, R12 ;  /* 0x000000b2b40c723c */ /* 0x080ff0000004180c */
[C---:B------:R-:W-:Y:S07]  /*5d60*/  HMMA.16816.F32.BF16 R16, R172.reuse, R178, R16 ;  /* 0x000000b2ac10723c */ /* 0x040fee0000041810 */
[C---:B------:R-:W-:Y:S01]  /*5d70*/  LEA R179, P0, R2.reuse, R210, 0x2 ;  /* 0x000000d202b37211 */ /* 0x040fe200078010ff */
[-C--:B---3--:R-:W-:Y:S04]  /*5d80*/  HMMA.16816.F32.BF16 R52, R172, R100.reuse, R52 ;  /* 0x00000064ac34723c */ /* 0x088fe80000041834 */
[----:B------:R-:W-:Y:S01]  /*5d90*/  LEA.HI.X.SX32 R178, R2, R211, 0x2, P0 ;  /* 0x000000d302b27211 */ /* 0x000fe200000f16ff */
[----:B------:R-:W-:Y:S03]  /*5da0*/  IMAD.MOV.U32 R2, RZ, RZ, R179 ;  /* 0x000000ffff027224 */ /* 0x000fe600078e00b3 */
[C---:B------:R-:W-:Y:S04]  /*5db0*/  HMMA.16816.F32.BF16 R56, R180.reuse, R100, R56 ;  /* 0x00000064b438723c */ /* 0x040fe80000041838 */
[----:B------:R-:W-:Y:S01]  /*5dc0*/  IMAD.MOV.U32 R3, RZ, RZ, R178 ;  /* 0x000000ffff037224 */ /* 0x000fe200078e00b2 */
[-C--:B------:R-:W-:Y:S02]  /*5dd0*/  LEA R176, P0, R249, R2.reuse, 0x2 ;  /* 0x00000002f9b07211 */ /* 0x080fe400078010ff */
[CC--:B------:R-:W-:Y:S01]  /*5de0*/  LEA R100, P1, R212.reuse, R2.reuse, 0x2 ;  /* 0x00000002d4647211 */ /* 0x0c0fe200078210ff */
[-C--:B------:R-:W-:Y:S01]  /*5df0*/  HMMA.16816.F32.BF16 R60, R180, R102.reuse, R60 ;  /* 0x00000066b43c723c */ /* 0x080fe2000004183c */
[----:B------:R1:W-:Y:S03]  /*5e00*/  RED.E.ADD.F32.FTZ.RN.STRONG.GPU [R2.64], R4 ;  /* 0x000000040200798e */ /* 0x0003e6000c10e786 */
[-C--:B------:R-:W-:Y:S02]  /*5e10*/  LEA.HI.X.SX32 R101, R212, R3.reuse, 0x2, P1 ;  /* 0x00000003d4657211 */ /* 0x080fe400008f16ff */
[CC--:B------:R-:W-:Y:S02]  /*5e20*/  LEA R170, P1, R213.reuse, R2.reuse, 0x2 ;  /* 0x00000002d5aa7211 */ /* 0x0c0fe400078210ff */
[----:B------:R-:W-:Y:S01]  /*5e30*/  HMMA.16816.F32.BF16 R64, R172, R102, R64 ;  /* 0x00000066ac40723c */ /* 0x000fe20000041840 */
[----:B------:R2:W-:Y:S03]  /*5e40*/  RED.E.ADD.F32.FTZ.RN.STRONG.GPU [R100.64], R5 ;  /* 0x000000056400798e */ /* 0x0005e6000c10e786 */
[-C--:B------:R-:W-:Y:S01]  /*5e50*/  LEA.HI.X.SX32 R171, R213, R3.reuse, 0x2, P1 ;  /* 0x00000003d5ab7211 */ /* 0x080fe200008f16ff */
[----:B------:R-:W-:Y:S01]  /*5e60*/  IMAD.MOV.U32 R213, RZ, RZ, c[0x0][0x22c] ;  /* 0x00008b00ffd57624 */ /* 0x000fe200078e00ff */
[-C--:B------:R-:W-:Y:S02]  /*5e70*/  LEA.HI.X.SX32 R177, R249, R3.reuse, 0x2, P0 ;  /* 0x00000003f9b17211 */ /* 0x080fe400000f16ff */
[-C--:B----4-:R-:W-:Y:S01]  /*5e80*/  LEA R168, P0, R215, R2.reuse, 0x2 ;  /* 0x00000002d7a87211 */ /* 0x090fe200078010ff */
[----:B------:R-:W-:Y:S02]  /*5e90*/  IMAD R213, R213, c[0x0][0x1c0], RZ ;  /* 0x00007000d5d57a24 */ /* 0x000fe400078e02ff */
[----:B------:R3:W-:Y:S01]  /*5ea0*/  RED.E.ADD.F32.FTZ.RN.STRONG.GPU [R176.64], R6 ;  /* 0x00000006b000798e */ /* 0x0007e2000c10e786 */
[CC--:B------:R-:W-:Y:S01]  /*5eb0*/  LEA R102, P2, R214.reuse, R2.reuse, 0x2 ;  /* 0x00000002d6667211 */ /* 0x0c0fe200078410ff */
[----:B------:R-:W-:Y:S01]  /*5ec0*/  IMAD R213, R213, 0x30, RZ ;  /* 0x00000030d5d57824 */ /* 0x000fe200078e02ff */
[-C--:B------:R-:W-:Y:S01]  /*5ed0*/  LEA.HI.X.SX32 R169, R215, R3.reuse, 0x2, P0 ;  /* 0x00000003d7a97211 */ /* 0x080fe200000f16ff */
[----:B------:R4:W-:Y:S01]  /*5ee0*/  RED.E.ADD.F32.FTZ.RN.STRONG.GPU [R170.64], R7 ;  /* 0x00000007aa00798e */ /* 0x0009e2000c10e786 */
[-C--:B------:R-:W-:Y:S02]  /*5ef0*/  LEA.HI.X.SX32 R103, R214, R3.reuse, 0x2, P2 ;  /* 0x00000003d6677211 */ /* 0x080fe400010f16ff */
[----:B------:R-:W-:Y:S01]  /*5f00*/  IADD3 R172, R249, 0x40, RZ ;  /* 0x00000040f9ac7810 */ /* 0x000fe20007ffe0ff */
[----:B------:R4:W-:Y:S01]  /*5f10*/  RED.E.ADD.F32.FTZ.RN.STRONG.GPU [R168.64], R8 ;  /* 0x00000008a800798e */ /* 0x0009e2000c10e786 */
[CC--:B-1----:R-:W-:Y:S03]  /*5f20*/  LEA R4, P1, R213.reuse, R2.reuse, 0x2 ;  /* 0x00000002d5047211 */ /* 0x0c2fe600078210ff */
[----:B------:R1:W-:Y:S01]  /*5f30*/  RED.E.ADD.F32.FTZ.RN.STRONG.GPU [R102.64], R9 ;  /* 0x000000096600798e */ /* 0x0003e2000c10e786 */
[-C--:B--2---:R-:W-:Y:S02]  /*5f40*/  LEA.HI.X.SX32 R5, R213, R3.reuse, 0x2, P1 ;  /* 0x00000003d5057211 */ /* 0x084fe400008f16ff */
[----:B------:R-:W-:Y:S03]  /*5f50*/  IADD3 R213, R249, 0x20, RZ ;  /* 0x00000020f9d57810 */ /* 0x000fe60007ffe0ff */
[----:B------:R2:W-:Y:S01]  /*5f60*/  RED.E.ADD.F32.FTZ.RN.STRONG.GPU [R4.64], R10 ;  /* 0x0000000a0400798e */ /* 0x0005e2000c10e786 */
[CC--:B---3--:R-:W-:Y:S04]  /*5f70*/  LEA R6, P0, R0.reuse, R2.reuse, 0x2 ;  /* 0x0000000200067211 */ /* 0x0c8fe800078010ff */
[-C--:B----4-:R-:W-:Y:S01]  /*5f80*/  LEA.HI.X.SX32 R7, R0, R3.reuse, 0x2, P0 ;  /* 0x0000000300077211 */ /* 0x090fe200000f16ff */
[----:B------:R-:W-:Y:S01]  /*5f90*/  IMAD.IADD R0, R212, 0x1, R252 ;  /* 0x00000001d4007824 */ /* 0x000fe200078e02fc */
[CC--:B------:R-:W-:Y:S03]  /*5fa0*/  LEA R8, P2, R236.reuse, R2.reuse, 0x2 ;  /* 0x00000002ec087211 */ /* 0x0c0fe600078410ff */
[----:B------:R3:W-:Y:S01]  /*5fb0*/  RED.E.ADD.F32.FTZ.RN.STRONG.GPU [R6.64], R11 ;  /* 0x0000000b0600798e */ /* 0x0007e2000c10e786 */
[-C--:B-1----:R-:W-:Y:S03]  /*5fc0*/  LEA.HI.X.SX32 R9, R236, R3.reuse, 0x2, P2 ;  /* 0x00000003ec097211 */ /* 0x082fe600010f16ff */
[----:B------:R1:W-:Y:S04]  /*5fd0*/  RED.E.ADD.F32.FTZ.RN.STRONG.GPU [R2.64+0x80], R16 ;  /* 0x000080100200798e */ /* 0x0003e8000c10e786 */
[----:B------:R-:W-:Y:S01]  /*5fe0*/  RED.E.ADD.F32.FTZ.RN.STRONG.GPU [R100.64+0x80], R17 ;  /* 0x000080116400798e */ /* 0x000fe2000c10e786 */
[CC--:B--2---:R-:W-:Y:S04]  /*5ff0*/  LEA R4, P0, R213.reuse, R2.reuse, 0x2 ;  /* 0x00000002d5047211 */ /* 0x0c4fe800078010ff */
[-C--:B------:R-:W-:Y:S02]  /*6000*/  LEA.HI.X.SX32 R5, R213, R3.reuse, 0x2, P0 ;  /* 0x00000003d5057211 */ /* 0x080fe400000f16ff */
[-C--:B------:R-:W-:Y:S03]  /*6010*/  LEA R10, P0, R0, R2.reuse, 0x2 ;  /* 0x00000002000a7211 */ /* 0x080fe600078010ff */
[----:B------:R2:W-:Y:S01]  /*6020*/  RED.E.ADD.F32.FTZ.RN.STRONG.GPU [R4.64], R18 ;  /* 0x000000120400798e */ /* 0x0005e2000c10e786 */
[-C--:B---3--:R-:W-:Y:S02]  /*6030*/  LEA R6, P1, R252, R2.reuse, 0x2 ;  /* 0x00000002fc067211 */ /* 0x088fe400078210ff */
[-C--:B------:R-:W-:Y:S01]  /*6040*/  LEA.HI.X.SX32 R11, R0, R3.reuse, 0x2, P0 ;  /* 0x00000003000b7211 */ /* 0x080fe200000f16ff */
[----:B------:R-:W-:Y:S01]  /*6050*/  IMAD.IADD R0, R212, 0x1, R251 ;  /* 0x00000001d4007824 */ /* 0x000fe200078e02fb */
[-C--:B------:R-:W-:Y:S02]  /*6060*/  LEA.HI.X.SX32 R7, R252, R3.reuse, 0x2, P1 ;  /* 0x00000003fc077211 */ /* 0x080fe400008f16ff */
[----:B-1----:R-:W-:Y:S03]  /*6070*/  IADD3 R16, R249, 0x60, RZ ;  /* 0x00000060f9107810 */ /* 0x002fe60007ffe0ff */
[----:B------:R1:W-:Y:S04]  /*6080*/  RED.E.ADD.F32.FTZ.RN.STRONG.GPU [R6.64], R19 ;  /* 0x000000130600798e */ /* 0x0003e8000c10e786 */
[----:B------:R3:W-:Y:S04]  /*6090*/  RED.E.ADD.F32.FTZ.RN.STRONG.GPU [R10.64], R12 ;  /* 0x0000000c0a00798e */ /* 0x0007e8000c10e786 */
[----:B------:R4:W-:Y:S01]  /*60a0*/  RED.E.ADD.F32.FTZ.RN.STRONG.GPU [R8.64], R13 ;  /* 0x0000000d0800798e */ /* 0x0009e2000c10e786 */
[CC--:B--2---:R-:W-:Y:S04]  /*60b0*/  LEA R4, P1, R235.reuse, R2.reuse, 0x2 ;  /* 0x00000002eb047211 */ /* 0x0c4fe800078210ff */
[-C--:B------:R-:W-:Y:S05]  /*60c0*/  LEA.HI.X.SX32 R5, R235, R3.reuse, 0x2, P1 ;  /* 0x00000003eb057211 */ /* 0x080fea00008f16ff */
[----:B------:R2:W-:Y:S01]  /*60d0*/  RED.E.ADD.F32.FTZ.RN.STRONG.GPU [R4.64], R14 ;  /* 0x0000000e0400798e */ /* 0x0005e2000c10e786 */
[CC--:B-1----:R-:W-:Y:S04]  /*60e0*/  LEA R6, P0, R239.reuse, R2.reuse, 0x2 ;  /* 0x00000002ef067211 */ /* 0x0c2fe800078010ff */
        /* <DEDUP_REMOVED lines=8> */
[-C--:B--2---:R-:W-:Y:S02]  /*6170*/  LEA R4, P0, R172, R2.reuse, 0x2 ;  /* 0x00000002ac047211 */ /* 0x084fe400078010ff */
[-C--:B------:R-:W-:Y:S02]  /*6180*/  LEA R14, P5, R16, R2.reuse, 0x2 ;  /* 0x00000002100e7211 */ /* 0x080fe400078a10ff */
[-C--:B------:R-:W-:Y:S02]  /*6190*/  LEA.HI.X.SX32 R5, R172, R3.reuse, 0x2, P0 ;  /* 0x00000003ac057211 */ /* 0x080fe400000f16ff */
[CC--:B------:R-:W-:Y:S03]  /*61a0*/  LEA R10, P0, R0.reuse, R2.reuse, 0x2 ;  /* 0x00000002000a7211 */ /* 0x0c0fe600078010ff */
[----:B------:R2:W-:Y:S01]  /*61b0*/  RED.E.ADD.F32.FTZ.RN.STRONG.GPU [R4.64], R54 ;  /* 0x000000360400798e */ /* 0x0005e2000c10e786 */
[-C--:B------:R-:W-:Y:S01]  /*61c0*/  LEA.HI.X.SX32 R11, R0, R3.reuse, 0x2, P0 ;  /* 0x00000003000b7211 */ /* 0x080fe200000f16ff */
[----:B------:R-:W-:Y:S02]  /*61d0*/  IMAD.IADD R0, R212, 0x1, R250 ;  /* 0x00000001d4007824 */ /* 0x000fe400078e02fa */
[----:B------:R3:W-:Y:S01]  /*61e0*/  RED.E.ADD.F32.FTZ.RN.STRONG.GPU [R12.64], R55 ;  /* 0x000000370c00798e */ /* 0x0007e2000c10e786 */
[CC--:B-1----:R-:W-:Y:S02]  /*61f0*/  LEA R6, P1, R233.reuse, R2.reuse, 0x2 ;  /* 0x00000002e9067211 */ /* 0x0c2fe400078210ff */
[-C--:B------:R-:W-:Y:S01]  /*6200*/  LEA.HI.X.SX32 R15, R16, R3.reuse, 0x2, P5 ;  /* 0x00000003100f7211 */ /* 0x080fe200028f16ff */
[----:B------:R1:W-:Y:S01]  /*6210*/  RED.E.ADD.F32.FTZ.RN.STRONG.GPU [R10.64], R56 ;  /* 0x000000380a00798e */ /* 0x0003e2000c10e786 */
[-C--:B------:R-:W-:Y:S03]  /*6220*/  LEA.HI.X.SX32 R7, R233, R3.reuse, 0x2, P1 ;  /* 0x00000003e9077211 */ /* 0x080fe600008f16ff */
[----:B------:R4:W-:Y:S04]  /*6230*/  RED.E.ADD.F32.FTZ.RN.STRONG.GPU [R8.64], R57 ;  /* 0x000000390800798e */ /* 0x0009e8000c10e786 */
[----:B------:R4:W-:Y:S04]  /*6240*/  RED.E.ADD.F32.FTZ.RN.STRONG.GPU [R6.64], R58 ;  /* 0x0000003a0600798e */ /* 0x0009e8000c10e786 */
[----:B------:R-:W-:Y:S04]  /*6250*/  LDSM.16.MT88.4 R16, [R184+0x2000] ;  /* 0x00200000b810783b */ /* 0x000fe80000004200 */
[----:B------:R-:W-:Y:S01]  /*6260*/  LDSM.16.MT88.4 R52, [R186+0x10800] ;  /* 0x01080000ba34783b */ /* 0x000fe20000004200 */
[CC--:B--2---:R-:W-:Y:S04]  /*6270*/  LEA R4, P0, R238.reuse, R2.reuse, 0x2 ;  /* 0x00000002ee047211 */ /* 0x0c4fe800078010ff */
[-C--:B------:R-:W-:Y:S02]  /*6280*/  LEA.HI.X.SX32 R5, R238, R3.reuse, 0x2, P0 ;  /* 0x00000003ee057211 */ /* 0x080fe400000f16ff */
[-C--:B---3--:R-:W-:Y:S02]  /*6290*/  LEA R12, P4, R250, R2.reuse, 0x2 ;  /* 0x00000002fa0c7211 */ /* 0x088fe400078810ff */
[-C--:B-1----:R-:W-:Y:S01]  /*62a0*/  LEA R10, P3, R0, R2.reuse, 0x2 ;  /* 0x00000002000a7211 */ /* 0x082fe200078610ff */
[----:B------:R1:W-:Y:S01]  /*62b0*/  RED.E.ADD.F32.FTZ.RN.STRONG.GPU [R4.64], R59 ;  /* 0x0000003b0400798e */ /* 0x0003e2000c10e786 */
[-C--:B------:R-:W-:Y:S02]  /*62c0*/  LEA.HI.X.SX32 R13, R250, R3.reuse, 0x2, P4 ;  /* 0x00000003fa0d7211 */ /* 0x080fe400020f16ff */
[-C--:B----4-:R-:W-:Y:S01]  /*62d0*/  LEA R8, P2, R232, R2.reuse, 0x2 ;  /* 0x00000002e8087211 */ /* 0x090fe200078410ff */
[----:B------:R2:W-:Y:S01]  /*62e0*/  RED.E.ADD.F32.FTZ.RN.STRONG.GPU [R2.64+0x180], R64 ;  /* 0x000180400200798e */ /* 0x0005e2000c10e786 */
[-C--:B------:R-:W-:Y:S02]  /*62f0*/  LEA.HI.X.SX32 R11, R0, R3.reuse, 0x2, P3 ;  /* 0x00000003000b7211 */ /* 0x080fe400018f16ff */
[CC--:B------:R-:W-:Y:S01]  /*6300*/  LEA R6, P1, R231.reuse, R2.reuse, 0x2 ;  /* 0x00000002e7067211 */ /* 0x0c0fe200078210ff */
[----:B------:R-:W-:Y:S01]  /*6310*/  RED.E.ADD.F32.FTZ.RN.STRONG.GPU [R100.64+0x180], R65 ;  /* 0x000180416400798e */ /* 0x000fe2000c10e786 */
[-C--:B------:R-:W-:Y:S02]  /*6320*/  LEA.HI.X.SX32 R9, R232, R3.reuse, 0x2, P2 ;  /* 0x00000003e8097211 */ /* 0x080fe400010f16ff */
[-C--:B------:R-:W-:Y:S01]  /*6330*/  LEA.HI.X.SX32 R7, R231, R3.reuse, 0x2, P1 ;  /* 0x00000003e7077211 */ /* 0x080fe200008f16ff */
[----:B------:R-:W-:Y:S01]  /*6340*/  RED.E.ADD.F32.FTZ.RN.STRONG.GPU [R14.64], R66 ;  /* 0x000000420e00798e */ /* 0x000fe2000c10e786 */
[----:B------:R-:W-:Y:S02]  /*6350*/  LOP3.LUT R0, R203, 0x1, RZ, 0xc0, !PT ;  /* 0x00000001cb007812 */ /* 0x000fe400078ec0ff */
[----:B------:R-:W-:Y:S01]  /*6360*/  @P6 IADD3 R227, P1, R227, -0x100, RZ ;  /* 0xffffff00e3e36810 */ /* 0x000fe20007f3e0ff */
[----:B------:R-:W-:Y:S03]  /*6370*/  RED.E.ADD.F32.FTZ.RN.STRONG.GPU [R12.64], R67 ;  /* 0x000000430c00798e */ /* 0x000fe6000c10e786 */
[----:B------:R-:W-:Y:S01]  /*6380*/  @P6 IADD3.X R225, R225, -0x1, RZ, P1, !PT ;  /* 0xffffffffe1e16810 */ /* 0x000fe20000ffe4ff */
[----:B------:R-:W-:Y:S04]  /*6390*/  RED.E.ADD.F32.FTZ.RN.STRONG.GPU [R10.64], R60 ;  /* 0x0000003c0a00798e */ /* 0x000fe8000c10e786 */
[----:B------:R-:W-:Y:S01]  /*63a0*/  RED.E.ADD.F32.FTZ.RN.STRONG.GPU [R8.64], R61 ;  /* 0x0000003d0800798e */ /* 0x000fe2000c10e786 */
[C---:B-1----:R-:W-:Y:S03]  /*63b0*/  LEA R4, P0, R237.reuse, R2, 0x2 ;  /* 0x00000002ed047211 */ /* 0x042fe600078010ff */
[----:B------:R-:W-:Y:S01]  /*63c0*/  RED.E.ADD.F32.FTZ.RN.STRONG.GPU [R6.64], R62 ;  /* 0x0000003e0600798e */ /* 0x000fe2000c10e786 */
[----:B------:R-:W-:Y:S03]  /*63d0*/  LEA.HI.X.SX32 R5, R237, R3, 0x2, P0 ;  /* 0x00000003ed057211 */ /* 0x000fe600000f16ff */
[----:B------:R-:W-:Y:S01]  /*63e0*/  LDSM.16.MT88.4 R8, [R184] ;  /* 0x00000000b808783b */ /* 0x000fe20000004200 */
[----:B------:R-:W-:Y:S02]  /*63f0*/  ISETP.NE.U32.AND P0, PT, R0, 0x1, PT ;  /* 0x000000010000780c */ /* 0x000fe40003f05070 */
[----:B------:R-:W-:Y:S01]  /*6400*/  @P6 IADD3 R0, P2, R229, -0x100, RZ ;  /* 0xffffff00e5006810 */ /* 0x000fe20007f5e0ff */
[----:B------:R-:W-:Y:S01]  /*6410*/  RED.E.ADD.F32.FTZ.RN.STRONG.GPU [R4.64], R63 ;  /* 0x0000003f0400798e */ /* 0x000fe2000c10e786 */
[C---:B--2---:R-:W-:Y:S02]  /*6420*/  IADD3 R3, R203.reuse, -0x1, RZ ;  /* 0xffffffffcb037810 */ /* 0x044fe40007ffe0ff */
[----:B------:R-:W-:Y:S01]  /*6430*/  @P6 IADD3.X R2, R228, -0x1, RZ, P2, !PT ;  /* 0xffffffffe4026810 */ /* 0x000fe200017fe4ff */
[----:B------:R-:W1:Y:S01]  /*6440*/  LDSM.16.MT88.4 R4, [R186+0x10000] ;  /* 0x01000000ba04783b */ /* 0x000e620000004200 */
[----:B------:R-:W-:Y:S01]  /*6450*/  @P6 IMAD.MOV.U32 R229, RZ, RZ, R0 ;  /* 0x000000ffffe56224 */ /* 0x000fe200078e0000 */
[----:B------:R-:W-:Y:S01]  /*6460*/  ISETP.GT.AND P2, PT, R203, R242, PT ;  /* 0x000000f2cb00720c */ /* 0x000fe20003f44270 */
[----:B------:R-:W-:Y:S01]  /*6470*/  IMAD.MOV.U32 R203, RZ, RZ, R3 ;  /* 0x000000ffffcb7224 */ /* 0x000fe200078e0003 */
        /* <DEDUP_REMOVED lines=167> */
.L_x_914:
        /* <DEDUP_REMOVED lines=15> */
.L_x_915:
[----:B------:R-:W-:Y:S01]  /*6fe0*/  BAR.SYNC.DEFER_BLOCKING 0x0 ;  /* 0x0000000000007b1d */ /* 0x000fe20000010000 */
[----:B------:R-:W-:Y:S01]  /*6ff0*/  SHF.R.S32.HI R20, RZ, 0x1f, R243 ;  /* 0x0000001fff147819 */ /* 0x000fe200000114f3 */
[----:B------:R-:W-:Y:S01]  /*7000*/  IMAD R11, R246, -0x40, R205 ;  /* 0xffffffc0f60b7824 */ /* 0x000fe200078e02cd */
[----:B------:R-:W-:Y:S02]  /*7010*/  SHF.R.S32.HI R3, RZ, 0x1f, R216 ;  /* 0x0000001fff037819 */ /* 0x000fe400000114d8 */
[----:B------:R-:W-:Y:S01]  /*7020*/  MOV R2, R216 ;  /* 0x000000d800027202 */ /* 0x000fe20000000f00 */
[----:B------:R-:W1:Y:S01]  /*7030*/  S2R R49, SR_CTAID.Z ;  /* 0x0000000000317919 */ /* 0x000e620000002700 */
[----:B------:R-:W-:Y:S01]  /*7040*/  IMAD R0, R20, c[0x0][0x3a0], RZ ;  /* 0x0000e80014007a24 */ /* 0x000fe200078e02ff */
[----:B------:R-:W-:Y:S01]  /*7050*/  ISETP.GE.AND P3, PT, R244, R11, PT ;  /* 0x0000000bf400720c */ /* 0x000fe20003f66270 */
[----:B------:R-:W-:Y:S01]  /*7060*/  BSSY B0, `(.L_x_916) ;  /* 0x0000020000007945 */ /* 0x000fe20003800000 */
[----:B------:R-:W-:Y:S01]  /*7070*/  IMAD.WIDE.U32 R4, R243, c[0x0][0x3a0], R2 ;  /* 0x0000e800f3047a25 */ /* 0x000fe200078e0002 */
[----:B------:R-:W-:-:S03]  /*7080*/  SHF.R.S32.HI R23, RZ, 0x1f, R244 ;  /* 0x0000001fff177819 */ /* 0x000fc600000114f4 */
        /* <DEDUP_REMOVED lines=18> */
[----:B------:R-:W-:Y:S01]  /*71b0*/  IMAD R0, R23, c[0x0][0x3a0], RZ ;  /* 0x0000e80017007a24 */ /* 0x000fe200078e02ff */
[----:B------:R-:W-:Y:S01]  /*71c0*/  ISETP.GE.AND P0, PT, R226, c[0x0][0x220], PT ;  /* 0x00008800e2007a0c */ /* 0x000fe20003f06270 */
[----:B------:R-:W-:-:S02]  /*71d0*/  IMAD.MOV.U32 R6, RZ, RZ, R4 ;  /* 0x000000ffff067224 */ /* 0x000fc400078e0004 */
[C---:B------:R-:W-:Y:S02]  /*71e0*/  IMAD R0, R244.reuse, c[0x0][0x3a4], R0 ;  /* 0x0000e900f4007a24 */ /* 0x040fe400078e0200 */
[----:B------:R-:W-:-:S04]  /*71f0*/  IMAD.WIDE.U32 R8, R244, c[0x0][0x3a0], R6 ;  /* 0x0000e800f4087a25 */ /* 0x000fc800078e0006 */
[----:B------:R-:W4:Y:S01]  /*7200*/  @!P1 LDS.128 R12, [R202+0xc000] ;  /* 0x00c00000ca0c9984 */ /* 0x000f220000000c00 */
[----:B------:R-:W-:Y:S01]  /*7210*/  IMAD.IADD R0, R0, 0x1, R9 ;  /* 0x0000000100007824 */ /* 0x000fe200078e0209 */
[----:B------:R-:W-:-:S04]  /*7220*/  LEA R6, P2, R8, c[0x0][0x340], 0x1 ;  /* 0x0000d00008067a11 */ /* 0x000fc800078408ff */
[----:B------:R-:W-:-:S05]  /*7230*/  LEA.HI.X R7, R8, c[0x0][0x344], R0, 0x1, P2 ;  /* 0x0000d10008077a11 */ /* 0x000fca00010f0c00 */
[----:B--2---:R2:W-:Y:S04]  /*7240*/  @!P0 STG.E.128 [R6.64+0x80], R16 ;  /* 0x0000801006008986 */ /* 0x0045e8000c101d06 */
[----:B----4-:R2:W-:Y:S02]  /*7250*/  @!P1 STG.E.128 [R6.64], R12 ;  /* 0x0000000c06009986 */ /* 0x0105e4000c101d06 */
.L_x_917:
[----:B------:R-:W-:Y:S05]  /*7260*/  BSYNC B0 ;  /* 0x0000000000007941 */ /* 0x000fea0003800000 */
.L_x_916:
        /* <DEDUP_REMOVED lines=15> */
[----:B---3--:R2:W-:Y:S04]  /*7360*/  @!P1 STG.E.128 [R4.64], R28 ;  /* 0x0000001c04009986 */ /* 0x0085e8000c101d06 */
[----:B----4-:R2:W-:Y:S02]  /*7370*/  @!P0 STG.E.128 [R4.64+0x80], R24 ;  /* 0x0000801804008986 */ /* 0x0105e4000c101d06 */
.L_x_919:
[----:B------:R-:W-:Y:S05]  /*7380*/  BSYNC B0 ;  /* 0x0000000000007941 */ /* 0x000fea0003800000 */
.L_x_918:
[----:B------:R-:W-:Y:S01]  /*7390*/  IMAD.WIDE.U32 R2, R243, c[0x0][0x3a8], R2 ;  /* 0x0000ea00f3027a25 */ /* 0x000fe200078e0002 */
[----:B------:R-:W-:Y:S03]  /*73a0*/  BSSY B0, `(.L_x_920) ;  /* 0x0000016000007945 */ /* 0x000fe60003800000 */
[----:B------:R-:W-:Y:S01]  /*73b0*/  IMAD R0, R20, c[0x0][0x3a8], RZ ;  /* 0x0000ea0014007a24 */ /* 0x000fe200078e02ff */
[----:B------:R-:W-:Y:S01]  /*73c0*/  IADD3 R2, P0, R21, R2, RZ ;  /* 0x0000000215027210 */ /* 0x000fe20007f1e0ff */
[----:B--2---:R-:W-:-:S02]  /*73d0*/  IMAD R4, R48, c[0x0][0x3c0], RZ ;  /* 0x0000f00030047a24 */ /* 0x004fc400078e02ff */
        /* <DEDUP_REMOVED lines=18> */
.L_x_921:
[----:B------:R-:W-:Y:S05]  /*7500*/  BSYNC B0 ;  /* 0x0000000000007941 */ /* 0x000fea0003800000 */
.L_x_920:
        /* <DEDUP_REMOVED lines=14> */
.L_x_890:
[----:B------:R-:W-:Y:S05]  /*75f0*/  BSYNC B1 ;  /* 0x0000000000017941 */ /* 0x000fea0003800000 */
.L_x_876:
        /* <DEDUP_REMOVED lines=9> */
.L_x_922:
[----:B------:R-:W-:Y:S05]  /*7690*/  EXIT ;  /* 0x000000000000794d */ /* 0x000fea0003800000 */
.L_x_924:
        /* <DEDUP_REMOVED lines=14> */
.L_x_2066:


//--------------------- .text._ZN5flash44flash_bwd_dq_dk_dv_loop_seqk_parallel_kernelI23Flash_bwd_kernel_traitsILi128ELi64ELi64ELi8ELi4ELi2ELi2ELb1ELb0EN7cutlass10bfloat16_tE19Flash_kernel_traitsILi128ELi64ELi64ELi8ES3_EELb1ELb0ELb0ELb0ELb1ELb1ELb0EEEvNS_16Flash_bwd_paramsE --------------------------
	.section	.text._ZN5flash44flash_bwd_dq_dk_dv_loop_seqk_parallel_kernelI23Flash_bwd_kernel_traitsILi128ELi64ELi64ELi8ELi4ELi2ELi2ELb1ELb0EN7cutlass10bfloat16_tE19Flash_kernel_traitsILi128ELi64ELi64ELi8ES3_EELb1ELb0ELb0ELb0ELb1ELb1ELb0EEEvNS_16Flash_bwd_paramsE,"ax",@progbits
	.sectioninfo	@"SHI_REGISTERS=255"
	.align	128
        .global         _ZN5flash44flash_bwd_dq_dk_dv_loop_seqk_parallel_kernelI23Flash_bwd_kernel_traitsILi128ELi64ELi64ELi8ELi4ELi2ELi2ELb1ELb0EN7cutlass10bfloat16_tE19Flash_kernel_traitsILi128ELi64ELi64ELi8ES3_EELb1ELb0ELb0ELb0ELb1ELb1ELb0EEEvNS_16Flash_bwd_paramsE
        .type           _ZN5flash44flash_bwd_dq_dk_dv_loop_seqk_parallel_kernelI23Flash_bwd_kernel_traitsILi128ELi64ELi64ELi8ELi4ELi2ELi2ELb1ELb0EN7cutlass10bfloat16_tE19Flash_kernel_traitsILi128ELi64ELi64ELi8ES3_EELb1ELb0ELb0ELb0ELb1ELb1ELb0EEEvNS_16Flash_bwd_paramsE,@function
        .size           _ZN5flash44flash_bwd_dq_dk_dv_loop_seqk_parallel_kernelI23Flash_bwd_kernel_traitsILi128ELi64ELi64ELi8ELi4ELi2ELi2ELb1ELb0EN7cutlass10bfloat16_tE19Flash_kernel_traitsILi128ELi64ELi64ELi8ES3_EELb1ELb0ELb0ELb0ELb1ELb1ELb0EEEvNS_16Flash_bwd_paramsE,(.L_x_2067 - _ZN5flash44flash_bwd_dq_dk_dv_loop_seqk_parallel_kernelI23Flash_bwd_kernel_traitsILi128ELi64ELi64ELi8ELi4ELi2ELi2ELb1ELb0EN7cutlass10bfloat16_tE19Flash_kernel_traitsILi128ELi64ELi64ELi8ES3_EELb1ELb0ELb0ELb0ELb1ELb1ELb0EEEvNS_16Flash_bwd_paramsE)
        .other          _ZN5flash44flash_bwd_dq_dk_dv_loop_seqk_parallel_kernelI23Flash_bwd_kernel_traitsILi128ELi64ELi64ELi8ELi4ELi2ELi2ELb1ELb0EN7cutlass10bfloat16_tE19Flash_kernel_traitsILi128ELi64ELi64ELi8ES3_EELb1ELb0ELb0ELb0ELb1ELb1ELb0EEEvNS_16Flash_bwd_paramsE,@"STO_CUDA_ENTRY STV_DEFAULT"
_ZN5flash44flash_bwd_dq_dk_dv_loop_seqk_parallel_kernelI23Flash_bwd_kernel_traitsILi128ELi64ELi64ELi8ELi4ELi2ELi2ELb1ELb0EN7cutlass10bfloat16_tE19Flash_kernel_traitsILi128ELi64ELi64ELi8ES3_EELb1ELb0ELb0ELb0ELb1ELb1ELb0EEEvNS_16Flash_bwd_paramsE:
.text._ZN5flash44flash_bwd_dq_dk_dv_loop_seqk_parallel_kernelI23Flash_bwd_kernel_traitsILi128ELi64ELi64ELi8ELi4ELi2ELi2ELb1ELb0EN7cutlass10bfloat16_tE19Flash_kernel_traitsILi128ELi64ELi64ELi8ES3_EELb1ELb0ELb0ELb0ELb1ELb1ELb0EEEvNS_16Flash_bwd_paramsE:
        /* <DEDUP_REMOVED lines=12> */
[----:B------:R-:W-:Y:S01]  /*00c0*/  UMOV UR7, 0x80 ;  /* 0x0000008000077882 */ /* 0x000fe20000000000 */
[----:B------:R-:W-:Y:S01]  /*00d0*/  IMAD.MOV.U32 R215, RZ, RZ, -0x10 ;  /* 0xfffffff0ffd77424 */ /* 0x000fe200078e00ff */
[----:B------:R-:W-:Y:S02]  /*00e0*/  ULDC UR8, c[0x0][0x210] ;  /* 0x0000840000087ab9 */ /* 0x000fe40000000800 */
[----:B------:R-:W-:Y:S02]  /*00f0*/  ULDC UR12, c[0x0][0x234] ;  /* 0x00008d00000c7ab9 */ /* 0x000fe40000000800 */
[----:B------:R-:W-:Y:S02]  /*0100*/  ULDC UR11, c[0x0][0x224] ;  /* 0x00008900000b7ab9 */ /* 0x000fe40000000800 */
[----:B------:R-:W-:-:S02]  /*0110*/  ULDC UR4, c[0x0][0x22c] ;  /* 0x00008b0000047ab9 */ /* 0x000fc40000000800 */
[----:B------:R-:W-:Y:S02]  /*0120*/  UIMAD UR12, UR7, UR8, UR12 ;  /* 0x00000008070c72a4 */ /* 0x000fe4000f8e020c */
[----:B------:R-:W-:Y:S02]  /*0130*/  UIADD3 UR11, UR7, UR11, URZ ;  /* 0x0000000b070b7290 */ /* 0x000fe4000fffe03f */
[----:B------:R-:W-:Y:S02]  /*0140*/  USHF.R.S32.HI UR7, URZ, 0x1f, UR4 ;  /* 0x0000001f3f077899 */ /* 0x000fe40008011404 */
[----:B------:R-:W-:Y:S02]  /*0150*/  ULDC UR5, c[0x0][0x1c0] ;  /* 0x0000700000057ab9 */ /* 0x000fe40000000800 */
[----:B------:R-:W-:Y:S02]  /*0160*/  ULDC UR6, c[0x0][0x1c0] ;  /* 0x0000700000067ab9 */ /* 0x000fe40000000800 */
[----:B------:R-:W-:Y:S01]  /*0170*/  UIMAD UR10, UR4, UR5, URZ ;  /* 0x00000005040a72a4 */ /* 0x000fe2000f8e023f */
[----:B-1----:R-:W-:Y:S01]  /*0180*/  SHF.R.S32.HI R3, RZ, 0x1f, R11 ;  /* 0x0000001fff037819 */ /* 0x002fe2000001140b */
[----:B------:R-:W-:-:S02]  /*0190*/  UIMAD.WIDE.U32 UR14, UR4, UR5, URZ ;  /* 0x00000005040e72a5 */ /* 0x000fc4000f8e003f */
[----:B------:R-:W-:Y:S01]  /*01a0*/  USHF.R.S32.HI UR6, URZ, 0x1f, UR6 ;  /* 0x0000001f3f067899 */ /* 0x000fe20008011406 */
[CC--:B------:R-:W-:Y:S01]  /*01b0*/  LEA.HI R2, R3.reuse, R11.reuse, RZ, 0x4 ;  /* 0x0000000b03027211 */ /* 0x0c0fe200078f20ff */
[----:B------:R-:W-:Y:S01]  /*01c0*/  UIMAD UR5, UR7, UR5, URZ ;  /* 0x00000005070572a4 */ /* 0x000fe2000f8e023f */
[CC--:B------:R-:W-:Y:S01]  /*01d0*/  LEA.HI R0, R3.reuse, R11.reuse, RZ, 0x2 ;  /* 0x0000000b03007211 */ /* 0x0c0fe200078f10ff */
[----:B------:R-:W-:Y:S01]  /*01e0*/  USHF.L.U32 UR9, UR10, 0x6, URZ ;  /* 0x000000060a097899 */ /* 0x000fe2000800063f */
[----:B------:R-:W-:Y:S01]  /*01f0*/  SHF.R.S32.HI R4, RZ, 0x4, R2 ;  /* 0x00000004ff047819 */ /* 0x000fe20000011402 */
[----:B------:R-:W-:Y:S01]  /*0200*/  UIMAD UR5, UR6, UR4, UR5 ;  /* 0x00000004060572a4 */ /* 0x000fe2000f8e0205 */
[CC--:B------:R-:W-:Y:S01]  /*0210*/  LEA.HI R10, R3.reuse, R11.reuse, RZ, 0x5 ;  /* 0x0000000b030a7211 */ /* 0x0c0fe200078f28ff */
[----:B------:R-:W-:Y:S01]  /*0220*/  ULDC.64 UR16, c[0x0][0x118] ;  /* 0x0000460000107ab9 */ /* 0x000fe20000000a00 */
[----:B------:R-:W-:Y:S01]  /*0230*/  LEA.HI R8, R3, R11, RZ, 0x3 ;  /* 0x0000000b03087211 */ /* 0x000fe200078f18ff */
[----:B------:R-:W-:Y:S01]  /*0240*/  USHF.R.S32.HI UR8, URZ, 0x1f, UR9 ;  /* 0x0000001f3f087899 */ /* 0x000fe20008011409 */
[C---:B------:R-:W-:Y:S01]  /*0250*/  LOP3.LUT R5, R2.reuse, 0xfffffff0, RZ, 0xc0, !PT ;  /* 0xfffffff002057812 */ /* 0x040fe200078ec0ff */
[----:B------:R-:W-:Y:S01]  /*0260*/  UIADD3 UR7, UR15, UR5, URZ ;  /* 0x000000050f077290 */ /* 0x000fe2000fffe03f */
[----:B------:R-:W-:Y:S01]  /*0270*/  LEA.HI R2, R2, R4, RZ, 0x1 ;  /* 0x0000000402027211 */ /* 0x000fe200078f08ff */
[----:B------:R-:W-:Y:S01]  /*0280*/  ULDC.U8 UR6, c[0x0][0x3d0] ;  /* 0x0000f40000067ab9 */ /* 0x000fe20000000000 */
[----:B------:R-:W-:-:S02]  /*0290*/  SHF.R.S32.HI R6, RZ, 0x2, R0 ;  /* 0x00000002ff067819 */ /* 0x000fc40000011400 */
[----:B------:R-:W-:Y:S02]  /*02a0*/  SHF.R.S32.HI R7, RZ, 0x1f, R0 ;  /* 0x0000001fff077819 */ /* 0x000fe40000011400 */
[CC--:B------:R-:W-:Y:S02]  /*02b0*/  LEA.HI R12, R3.reuse, R11.reuse, RZ, 0x7 ;  /* 0x0000000b030c7211 */ /* 0x0c0fe400078f38ff */
[----:B------:R-:W-:Y:S02]  /*02c0*/  LEA.HI R13, R3, R11, RZ, 0x6 ;  /* 0x0000000b030d7211 */ /* 0x000fe400078f30ff */
[----:B------:R-:W-:Y:S02]  /*02d0*/  LOP3.LUT R0, R0, 0x7ffffffc, RZ, 0xc0, !PT ;  /* 0x7ffffffc00007812 */ /* 0x000fe400078ec0ff */
[----:B------:R-:W-:Y:S02]  /*02e0*/  LOP3.LUT R9, R10, 0xffffffe0, RZ, 0xc0, !PT ;  /* 0xffffffe00a097812 */ /* 0x000fe400078ec0ff */
[----:B------:R-:W-:Y:S01]  /*02f0*/  LOP3.LUT R3, R8, 0xfffffff8, RZ, 0xc0, !PT ;  /* 0xfffffff808037812 */ /* 0x000fe200078ec0ff */
[C---:B------:R-:W-:Y:S01]  /*0300*/  IMAD.IADD R14, R11.reuse, 0x1, -R0 ;  /* 0x000000010b0e7824 */ /* 0x040fe200078e0a00 */
[----:B------:R-:W-:Y:S01]  /*0310*/  SHF.R.S32.HI R19, RZ, 0x3, R8 ;  /* 0x00000003ff137819 */ /* 0x000fe20000011408 */
[C---:B------:R-:W-:Y:S01]  /*0320*/  IMAD.IADD R18, R11.reuse, 0x1, -R9 ;  /* 0x000000010b127824 */ /* 0x040fe200078e0a09 */
[----:B------:R-:W-:Y:S01]  /*0330*/  LOP3.LUT R2, R2, 0xfffffffe, RZ, 0xc0, !PT ;  /* 0xfffffffe02027812 */ /* 0x000fe200078ec0ff */
[C---:B------:R-:W-:Y:S01]  /*0340*/  IMAD.IADD R3, R11.reuse, 0x1, -R3 ;  /* 0x000000010b037824 */ /* 0x040fe200078e0a03 */
[----:B------:R-:W-:Y:S01]  /*0350*/  SHF.R.S32.HI R21, RZ, 0x5, R10 ;  /* 0x00000005ff157819 */ /* 0x000fe2000001140a */
[----:B------:R-:W-:Y:S01]  /*0360*/  IMAD.IADD R9, R11, 0x1, -R5 ;  /* 0x000000010b097824 */ /* 0x000fe200078e0a05 */
[----:B------:R-:W-:Y:S01]  /*0370*/  LEA.HI R0, R7, R6, RZ, 0x3 ;  /* 0x0000000607007211 */ /* 0x000fe200078f18ff */
[----:B------:R-:W-:Y:S01]  /*0380*/  IMAD.SHL.U32 R5, R19, 0x40, RZ ;  /* 0x0000004013057824 */ /* 0x000fe200078e00ff */
[C---:B------:R-:W-:Y:S01]  /*0390*/  LOP3.LUT P4, RZ, R3.reuse, 0x2, RZ, 0xc0, !PT ;  /* 0x0000000203ff7812 */ /* 0x040fe2000788c0ff */
[----:B------:R-:W-:Y:S01]  /*03a0*/  IMAD.IADD R11, R4, 0x1, -R2 ;  /* 0x00000001040b7824 */ /* 0x000fe200078e0a02 */
[----:B------:R-:W-:Y:S01]  /*03b0*/  LEA.HI R4, R10, R21, RZ, 0x1 ;  /* 0x000000150a047211 */ /* 0x000fe200078f08ff */
[----:B------:R-:W-:Y:S01]  /*03c0*/  IMAD.SHL.U32 R16, R3, 0x8, RZ ;  /* 0x0000000803107824 */ /* 0x000fe200078e00ff */
[----:B------:R-:W-:Y:S01]  /*03d0*/  LOP3.LUT R2, R0, 0xfffffff8, RZ, 0xc0, !PT ;  /* 0xfffffff800027812 */ /* 0x000fe200078ec0ff */
[----:B------:R-:W-:Y:S01]  /*03e0*/  IMAD.SHL.U32 R190, R11, 0x200, RZ ;  /* 0x000002000bbe7824 */ /* 0x000fe200078e00ff */
[----:B------:R-:W-:Y:S01]  /*03f0*/  LOP3.LUT R0, R5, 0x1c0, RZ, 0xc0, !PT ;  /* 0x000001c005007812 */ /* 0x000fe200078ec0ff */
[----:B------:R-:W-:Y:S01]  /*0400*/  STL [R1+0x20], R18 ;  /* 0x0000201201007387 */ /* 0x000fe20000100800 */
[----:B------:R-:W-:Y:S01]  /*0410*/  LOP3.LUT R4, R4, 0xfffffffe, RZ, 0xc0, !PT ;  /* 0xfffffffe04047812 */ /* 0x000fe200078ec0ff */
[----:B------:R-:W-:Y:S01]  /*0420*/  IMAD.IADD R6, R6, 0x1, -R2 ;  /* 0x0000000106067824 */ /* 0x000fe200078e0a02 */
[----:B------:R-:W-:-:S02]  /*0430*/  LOP3.LUT R5, R0, 0x38, R16, 0xf8, !PT ;  /* 0x0000003800057812 */ /* 0x000fc400078ef810 */
[----:B------:R-:W-:Y:S01]  /*0440*/  SHF.R.U32.HI R2, RZ, 0x3, R0 ;  /* 0x00000003ff027819 */ /* 0x000fe20000011600 */
[C---:B------:R-:W-:Y:S01]  /*0450*/  IMAD.SHL.U32 R0, R3.reuse, 0x40, RZ ;  /* 0x0000004003007824 */ /* 0x040fe200078e00ff */
[----:B------:R-:W-:Y:S01]  /*0460*/  LOP3.LUT P3, RZ, R3, 0x4, RZ, 0xc0, !PT ;  /* 0x0000000403ff7812 */ /* 0x000fe2000786c0ff */
[----:B------:R-:W-:Y:S01]  /*0470*/  IMAD.IADD R197, R21, 0x1, -R4 ;  /* 0x0000000115c57824 */ /* 0x000fe200078e0a04 */
[----:B------:R-:W-:Y:S02]  /*0480*/  LOP3.LUT R7, R5, R2, RZ, 0x3c, !PT ;  /* 0x0000000205077212 */ /* 0x000fe400078e3cff */
[----:B------:R-:W-:Y:S01]  /*0490*/  SHF.R.S32.HI R3, RZ, 0x1f, R9 ;  /* 0x0000001fff037819 */ /* 0x000fe20000011409 */
[----:B------:R-:W-:Y:S01]  /*04a0*/  IMAD.SHL.U32 R2, R197, 0x10, RZ ;  /* 0x00000010c5027824 */ /* 0x000fe200078e00ff */
[----:B------:R-:W-:Y:S02]  /*04b0*/  LOP3.LUT R0, R0, 0x1c0, RZ, 0xc0, !PT ;  /* 0x000001c000007812 */ /* 0x000fe400078ec0ff */
[----:B------:R-:W-:-:S02]  /*04c0*/  SHF.R.S32.HI R22, RZ, 0x7, R12 ;  /* 0x00000007ff167819 */ /* 0x000fc4000001140c */
[----:B------:R-:W-:Y:S02]  /*04d0*/  LEA.HI R12, R3, R9, RZ, 0x3 ;  /* 0x00000009030c7211 */ /* 0x000fe400078f18ff */
[----:B------:R-:W-:Y:S01]  /*04e0*/  LOP3.LUT R3, R0, 0x10, R2, 0xf8, !PT ;  /* 0x0000001000037812 */ /* 0x000fe200078ef802 */
[----:B------:R-:W-:Y:S01]  /*04f0*/  IMAD R2, R22, 0x800, R190 ;  /* 0x0000080016027824 */ /* 0x000fe200078e02be */
[----:B------:R-:W-:Y:S02]  /*0500*/  LOP3.LUT R194, R0, 0x8, R8, 0xf8, !PT ;  /* 0x0000000800c27812 */ /* 0x000fe400078ef808 */
[----:B------:R-:W-:Y:S02]  /*0510*/  SHF.R.U32.HI R0, RZ, 0x3, R0 ;  /* 0x00000003ff007819 */ /* 0x000fe40000011600 */
[----:B------:R-:W-:Y:S02]  /*0520*/  LOP3.LUT R3, R3, 0x8, R8, 0xf8, !PT ;  /* 0x0000000803037812 */ /* 0x000fe400078ef808 */
[----:B------:R-:W-:-:S02]  /*0530*/  LOP3.LUT R5, R12, 0xfffffff8, RZ, 0xc0, !PT ;  /* 0xfffffff80c057812 */ /* 0x000fc400078ec0ff */
[----:B------:R-:W-:Y:S02]  /*0540*/  LOP3.LUT R194, R194, R0, RZ, 0x3c, !PT ;  /* 0x00000000c2c27212 */ /* 0x000fe400078e3cff */
[----:B------:R-:W-:Y:S01]  /*0550*/  LOP3.LUT R190, R190, R3, R0, 0xf6, !PT ;  /* 0x00000003bebe7212 */ /* 0x000fe200078ef600 */
[----:B------:R-:W-:Y:S01]  /*0560*/  IMAD.IADD R20, R9, 0x1, -R5 ;  /* 0x0000000109147824 */ /* 0x000fe200078e0a05 */
[C---:B------:R-:W-:Y:S01]  /*0570*/  LOP3.LUT R4, R6.reuse, 0x1, RZ, 0xc0, !PT ;  /* 0x0000000106047812 */ /* 0x040fe200078ec0ff */
[----:B------:R-:W-:Y:S01]  /*0580*/  IMAD.SHL.U32 R3, R6, 0x40, RZ ;  /* 0x0000004006037824 */ /* 0x000fe200078e00ff */
[----:B------:R-:W-:Y:S01]  /*0590*/  SHF.R.S32.HI R0, RZ, 0x6, R13 ;  /* 0x00000006ff007819 */ /* 0x000fe2000001140d */
[----:B------:R-:W-:Y:S01]  /*05a0*/  IMAD.IADD R194, R2, 0x1, R194 ;  /* 0x0000000102c27824 */ /* 0x000fe200078e02c2 */
[----:B------:R-:W-:Y:S01]  /*05b0*/  ISETP.NE.U32.AND P0, PT, R4, 0x1, PT ;  /* 0x000000010400780c */ /* 0x000fe20003f05070 */
[----:B------:R-:W-:Y:S01]  /*05c0*/  STL [R1], R20 ;  /* 0x0000001401007387 */ /* 0x000fe20000100800 */
[----:B------:R-:W-:Y:S01]  /*05d0*/  SHF.R.S32.HI R4, RZ, 0x1f, R10 ;  /* 0x0000001fff047819 */ /* 0x000fe2000001140a */
[----:B------:R-:W-:Y:S01]  /*05e0*/  IMAD R5, R0, 0x200, R7 ;  /* 0x0000020000057824 */ /* 0x000fe200078e0207 */
[----:B------:R-:W-:Y:S01]  /*05f0*/  R2P PR, R6, 0x6 ;  /* 0x0000000606007804 */ /* 0x000fe20000000000 */
[----:B------:R-:W-:Y:S01]  /*0600*/  IMAD.SHL.U32 R2, R0, 0x8, RZ ;  /* 0x0000000800027824 */ /* 0x000fe200078e00ff */
[----:B------:R-:W-:Y:S01]  /*0610*/  LEA.HI R6, R4, R21, RZ, 0x2 ;  /* 0x0000001504067211 */ /* 0x000fe200078f10ff */
[----:B------:R-:W-:Y:S01]  /*0620*/  IMAD.SHL.U32 R4, R11, 0x20, RZ ;  /* 0x000000200b047824 */ /* 0x000fe200078e00ff */
[----:B------:R-:W-:Y:S01]  /*0630*/  LOP3.LUT R0, R3, 0x1c0, RZ, 0xc0, !PT ;  /* 0x000001c003007812 */ /* 0x000fe200078ec0ff */
[----:B------:R1:W-:Y:S01]  /*0640*/  STL [R1+0x18], R5 ;  /* 0x0000180501007387 */ /* 0x0003e20000100800 */
[----:B------:R-:W-:-:S02]  /*0650*/  LOP3.LUT R2, R2, 0x18, RZ, 0xc0, !PT ;  /* 0x0000001802027812 */ /* 0x000fc400078ec0ff */
[----:B------:R-:W-:Y:S01]  /*0660*/  SHF.R.U32.HI R3, RZ, 0x3, R0 ;  /* 0x00000003ff037819 */ /* 0x000fe20000011600 */
[----:B------:R2:W-:Y:S01]  /*0670*/  STL [R1+0x14], R15 ;  /* 0x0000140f01007387 */ /* 0x0005e20000100800 */
[----:B------:R-:W-:Y:S02]  /*0680*/  LOP3.LUT R6, R6, 0xfffffffc, RZ, 0xc0, !PT ;  /* 0xfffffffc06067812 */ /* 0x000fe400078ec0ff */
[----:B------:R-:W-:Y:S02]  /*0690*/  LOP3.LUT R7, R2, 0x20, R4, 0xf8, !PT ;  /* 0x0000002002077812 */ /* 0x000fe400078ef804 */
[----:B------:R-:W-:Y:S01]  /*06a0*/  SHF.R.S32.HI R17, RZ, 0x1f, R16 ;  /* 0x0000001fff117819 */ /* 0x000fe20000011410 */
[----:B------:R-:W-:Y:S01]  /*06b0*/  IMAD.IADD R252, R21, 0x1, -R6 ;  /* 0x0000000115fc7824 */ /* 0x000fe200078e0a06 */
[----:B------:R-:W-:Y:S02]  /*06c0*/  SEL R189, R189, 0xffffffc0, !P3 ;  /* 0xffffffc0bdbd7807 */ /* 0x000fe40005800000 */
[----:B------:R-:W-:-:S03]  /*06d0*/  SEL R215, R215, 0x10, !P0 ;  /* 0x00000010d7d77807 */ /* 0x000fc60004000000 */
[----:B------:R-:W-:Y:S02]  /*06e0*/  IMAD R192, R194, 0x2, R189 ;  /* 0x00000002c2c07824 */ /* 0x000fe400078e02bd */
[----:B-1----:R-:W-:-:S05]  /*06f0*/  IMAD.SHL.U32 R5, R22, 0x20, RZ ;  /* 0x0000002016057824 */ /* 0x002fca00078e00ff */
[----:B------:R-:W-:Y:S02]  /*0700*/  LOP3.LUT R4, R0, 0x20, R5, 0xf8, !PT ;  /* 0x0000002000047812 */ /* 0x000fe400078ef805 */
[----:B------:R-:W-:Y:S01]  /*0710*/  LOP3.LUT R5, R3, R0, R2, 0x1e, !PT ;  /* 0x0000000003057212 */ /* 0x000fe200078e1e02 */
[----:B------:R-:W-:Y:S01]  /*0720*/  IMAD.SHL.U32 R0, R14, 0x2, RZ ;  /* 0x000000020e007824 */ /* 0x000fe200078e00ff */
[----:B------:R-:W-:Y:S01]  /*0730*/  LOP3.LUT R3, R4, R3, RZ, 0x3c, !PT ;  /* 0x0000000304037212 */ /* 0x000fe200078e3cff */
[----:B------:R-:W-:Y:S02]  /*0740*/  IMAD.SHL.U32 R4, R20, 0x40, RZ ;  /* 0x0000004014047824 */ /* 0x000fe400078e00ff */
[--C-:B------:R-:W-:Y:S02]  /*0750*/  IMAD R2, R252, 0x400, R0.reuse ;  /* 0x00000400fc027824 */ /* 0x100fe400078e0200 */
[----:B------:R-:W-:Y:S02]  /*0760*/  IMAD R0, R197, 0x400, R0 ;  /* 0x00000400c5007824 */ /* 0x000fe400078e0200 */
[----:B------:R-:W-:Y:S01]  /*0770*/  IMAD.IADD R213, R2, 0x1, R3 ;  /* 0x0000000102d57824 */ /* 0x000fe200078e0203 */
[----:B------:R-:W-:Y:S01]  /*0780*/  LOP3.LUT R2, R4, 0x1c0, RZ, 0xc0, !PT ;  /* 0x000001c004027812 */ /* 0x000fe200078ec0ff */
[----:B------:R-:W-:-:S02]  /*0790*/  IMAD.IADD R250, R0, 0x1, R5 ;  /* 0x0000000100fa7824 */ /* 0x000fc400078e0205 */
[----:B------:R-:W-:Y:S01]  /*07a0*/  IMAD.SHL.U32 R0, R11, 0x8, RZ ;  /* 0x000000080b007824 */ /* 0x000fe200078e00ff */
[----:B------:R-:W-:Y:S01]  /*07b0*/  SHF.R.U32.HI R3, RZ, 0x3, R2 ;  /* 0x00000003ff037819 */ /* 0x000fe20000011602 */
[----:B------:R-:W-:Y:S01]  /*07c0*/  IMAD.SHL.U32 R4, R12, 0x40, RZ ;  /* 0x000000400c047824 */ /* 0x000fe200078e00ff */
[----:B------:R-:W-:Y:S01]  /*07d0*/  LEA R250, R250, 0xc000, 0x1 ;  /* 0x0000c000fafa7811 */ /* 0x000fe200078e08ff */
[----:B------:R-:W-:Y:S01]  /*07e0*/  IMAD.SHL.U32 R213, R213, 0x2, RZ ;  /* 0x00000002d5d57824 */ /* 0x000fe200078e00ff */
[----:B------:R-:W-:Y:S02]  /*07f0*/  LOP3.LUT R5, R2, 0x8, R0, 0xf8, !PT ;  /* 0x0000000802057812 */ /* 0x000fe400078ef800 */
[----:B------:R-:W-:Y:S01]  /*0800*/  LOP3.LUT R0, R4, 0xfffffe00, RZ, 0xc0, !PT ;  /* 0xfffffe0004007812 */ /* 0x000fe200078ec0ff */
[----:B------:R-:W-:Y:S01]  /*0810*/  IMAD.IADD R216, R213, 0x1, R215 ;  /* 0x00000001d5d87824 */ /* 0x000fe200078e02d7 */
[----:B------:R-:W-:Y:S02]  /*0820*/  LOP3.LUT R2, R3, R7, R2, 0x1e, !PT ;  /* 0x0000000703027212 */ /* 0x000fe400078e1e02 */
[----:B------:R-:W-:Y:S01]  /*0830*/  LOP3.LUT R3, R5, R3, RZ, 0x3c, !PT ;  /* 0x0000000305037212 */ /* 0x000fe200078e3cff */
[--C-:B------:R-:W-:Y:S01]  /*0840*/  IMAD R200, R252, 0x400, R0.reuse ;  /* 0x00000400fcc87824 */ /* 0x100fe200078e0200 */
[----:B------:R-:W-:Y:S01]  /*0850*/  LOP3.LUT R198, R2, R0, RZ, 0xfc, !PT ;  /* 0x0000000002c67212 */ /* 0x000fe200078efcff */
[----:B------:R-:W-:Y:S01]  /*0860*/  IMAD R197, R197, 0x400, R0 ;  /* 0x00000400c5c57824 */ /* 0x000fe200078e0200 */
[--C-:B------:R-:W-:Y:S01]  /*0870*/  SHF.R.S32.HI R0, RZ, 0x1f, R18.reuse ;  /* 0x0000001fff007819 */ /* 0x100fe20000011412 */
[----:B------:R-:W-:Y:S01]  /*0880*/  IMAD.IADD R200, R200, 0x1, R3 ;  /* 0x00000001c8c87824 */ /* 0x000fe200078e0203 */
[----:B------:R-:W-:Y:S01]  /*0890*/  SHF.R.S32.HI R5, RZ, 0x1f, R19 ;  /* 0x0000001fff057819 */ /* 0x000fe20000011413 */
[----:B------:R-:W-:Y:S01]  /*08a0*/  IMAD.IADD R197, R3, 0x1, R197 ;  /* 0x0000000103c57824 */ /* 0x000fe200078e02c5 */
[----:B------:R-:W-:Y:S01]  /*08b0*/  LEA.HI R0, R0, R18, RZ, 0x2 ;  /* 0x0000001200007211 */ /* 0x000fe200078f10ff */
[----:B------:R-:W-:Y:S01]  /*08c0*/  IMAD.MOV.U32 R3, RZ, RZ, 0x20 ;  /* 0x00000020ff037424 */ /* 0x000fe200078e00ff */
[----:B------:R-:W-:Y:S01]  /*08d0*/  SHF.R.S32.HI R4, RZ, 0x1f, R18 ;  /* 0x0000001fff047819 */ /* 0x000fe20000011412 */
[----:B------:R2:W-:Y:S01]  /*08e0*/  STL [R1+0x24], R5 ;  /* 0x0000240501007387 */ /* 0x0005e20000100800 */
[----:B------:R-:W-:-:S02]  /*08f0*/  SHF.R.S32.HI R2, RZ, 0x2, R0 ;  /* 0x00000002ff027819 */ /* 0x000fc40000011400 */
[----:B------:R-:W-:Y:S01]  /*0900*/  SEL R0, R3, 0xffffffe0, !P4 ;  /* 0xffffffe003007807 */ /* 0x000fe20006000000 */
[----:B------:R2:W-:Y:S01]  /*0910*/  STL [R1+0x28], R4 ;  /* 0x0000280401007387 */ /* 0x0005e20000100800 */
[C---:B------:R-:W-:Y:S01]  /*0920*/  IADD3 R214, R213.reuse, 0x20, RZ ;  /* 0x00000020d5d67810 */ /* 0x040fe20007ffe0ff */
[----:B------:R-:W-:Y:S01]  /*0930*/  IMAD R2, R252, 0x10, R2 ;  /* 0x00000010fc027824 */ /* 0x000fe200078e0202 */
[----:B------:R-:W-:Y:S01]  /*0940*/  @P1 IADD3 R214, R213, -0x20, RZ ;  /* 0xffffffe0d5d61810 */ /* 0x000fe20007ffe0ff */
[----:B------:R2:W-:Y:S01]  /*0950*/  STL.64 [R1+0x8], R16 ;  /* 0x0000081001007387 */ /* 0x0005e20000100a00 */
[----:B------:R-:W-:Y:S01]  /*0960*/  IMAD R193, R194, 0x2, R0 ;  /* 0x00000002c2c17824 */ /* 0x000fe200078e0200 */
[----:B------:R-:W-:Y:S01]  /*0970*/  IADD3 R251, R250, 0x40, RZ ;  /* 0x00000040fafb7810 */ /* 0x000fe20007ffe0ff */
[----:B------:R-:W-:Y:S01]  /*0980*/  IMAD.SHL.U32 R194, R194, 0x2, RZ ;  /* 0x00000002c2c27824 */ /* 0x000fe200078e00ff */
[----:B------:R2:W-:Y:S01]  /*0990*/  STL [R1+0x1c], R2 ;  /* 0x00001c0201007387 */ /* 0x0005e20000100800 */
[----:B------:R-:W-:Y:S01]  /*09a0*/  IMAD.IADD R196, R189, 0x1, R193 ;  /* 0x00000001bdc47824 */ /* 0x000fe200078e02c1 */
[----:B------:R-:W-:Y:S01]  /*09b0*/  LEA R197, R197, 0x10000, 0x1 ;  /* 0x00010000c5c57811 */ /* 0x000fe200078e08ff */
[----:B------:R-:W-:Y:S01]  /*09c0*/  IMAD R189, R190, 0x2, R189 ;  /* 0x00000002bebd7824 */ /* 0x000fe200078e02bd */
[----:B------:R-:W-:Y:S01]  /*09d0*/  @P2 IADD3 R251, R250, -0x40, RZ ;  /* 0xffffffc0fafb2810 */ /* 0x000fe20007ffe0ff */
[----:B------:R-:W-:-:S02]  /*09e0*/  IMAD.IADD R199, R0, 0x1, R192 ;  /* 0x0000000100c77824 */ /* 0x000fc400078e02c0 */
[----:B------:R-:W-:Y:S02]  /*09f0*/  IMAD.SHL.U32 R190, R190, 0x2, RZ ;  /* 0x00000002bebe7824 */ /* 0x000fe400078e00ff */
[----:B------:R-:W-:Y:S02]  /*0a00*/  IMAD.IADD R215, R215, 0x1, R214 ;  /* 0x00000001d7d77824 */ /* 0x000fe400078e02d6 */
.L_x_933:
[----:B------:R-:W-:Y:S01]  /*0a10*/  ISETP.NE.U32.AND P0, PT, RZ, c[0x0][0x250], PT ;  /* 0x00009400ff007a0c */ /* 0x000fe20003f05070 */
[----:B------:R-:W3:Y:S01]  /*0a20*/  LDL R55, [R1+0x14] ;  /* 0x0000140001377983 */ /* 0x000ee20000100800 */
[----:B------:R-:W-:Y:S01]  /*0a30*/  ISETP.NE.U32.AND P1, PT, RZ, c[0x0][0x258], PT ;  /* 0x00009600ff007a0c */ /* 0x000fe20003f25070 */
[----:B-12---:R-:W-:Y:S01]  /*0a40*/  IMAD.MOV.U32 R4, RZ, RZ, RZ ;  /* 0x000000ffff047224 */ /* 0x006fe200078e00ff */
[----:B------:R-:W-:Y:S02]  /*0a50*/  ISETP.NE.AND.EX P0, PT, RZ, c[0x0][0x254], PT, P0 ;  /* 0x00009500ff007a0c */ /* 0x000fe40003f05300 */
[----:B------:R-:W-:-:S11]  /*0a60*/  ISETP.NE.AND.EX P1, PT, RZ, c[0x0][0x25c], PT, P1 ;  /* 0x00009700ff007a0c */ /* 0x000fd60003f25310 */
[----:B------:R-:W1:Y:S01]  /*0a70*/  @P0 S2R R7, SR_CTAID.Y ;  /* 0x0000000000070919 */ /* 0x000e620000002600 */
[----:B------:R-:W-:Y:S02]  /*0a80*/  @P0 IMAD.MOV.U32 R6, RZ, RZ, 0x4 ;  /* 0x00000004ff060424 */ /* 0x000fe400078e00ff */
[----:B------:R-:W-:Y:S01]  /*0a90*/  @P1 IMAD.MOV.U32 R2, RZ, RZ, 0x4 ;  /* 0x00000004ff021424 */ /* 0x000fe200078e00ff */
[----:B------:R-:W2:Y:S01]  /*0aa0*/  @P1 S2R R3, SR_CTAID.Y ;  /* 0x0000000000031919 */ /* 0x000ea20000002600 */
[----:B-1----:R-:W-:-:S04]  /*0ab0*/  @P0 IMAD.WIDE R6, R7, R6, c[0x0][0x250] ;  /* 0x0000940007060625 */ /* 0x002fc800078e0206 */
[----:B--2---:R-:W-:Y:S01]  /*0ac0*/  @P1 IMAD.WIDE R2, R3, R2, c[0x0][0x258] ;  /* 0x0000960003021625 */ /* 0x004fe200078e0202 */
[----:B------:R-:W2:Y:S04]  /*0ad0*/  @P0 LDG.E R4, [R6.64] ;  /* 0x0000001006040981 */ /* 0x000ea8000c1e1900 */
[----:B------:R-:W2:Y:S01]  /*0ae0*/  @P1 LDG.E R0, [R2.64] ;  /* 0x0000001002001981 */ /* 0x000ea2000c1e1900 */
[----:B------:R-:W-:-:S04]  /*0af0*/  @!P1 ISETP.NE.U32.AND P0, PT, RZ, c[0x0][0x268], PT ;  /* 0x00009a00ff009a0c */ /* 0x000fc80003f05070 */
[----:B------:R-:W-:-:S04]  /*0b00*/  @!P1 ISETP.NE.AND.EX P0, PT, RZ, c[0x0][0x26c], PT, P0 ;  /* 0x00009b00ff009a0c */ /* 0x000fc80003f05300 */
[----:B------:R-:W-:Y:S01]  /*0b10*/  @!P1 SEL R2, RZ, c[0x0][0x21c], !P0 ;  /* 0x00008700ff029a07 */ /* 0x000fe20004000000 */
[----:B---3--:R-:W-:Y:S02]  /*0b20*/  IMAD.SHL.U32 R5, R55, 0x40, RZ ;  /* 0x0000004037057824 */ /* 0x008fe400078e00ff */
[--C-:B--2---:R-:W-:Y:S01]  /*0b30*/  @P1 IMAD.IADD R0, R0, 0x1, -R4.reuse ;  /* 0x0000000100001824 */ /* 0x104fe200078e0a04 */
[----:B------:R-:W-:-:S04]  /*0b40*/  @!P1 IADD3 R0, R2, c[0x0][0x218], -R4 ;  /* 0x0000860002009a10 */ /* 0x000fc80007ffe804 */
[----:B------:R-:W-:-:S13]  /*0b50*/  ISETP.GE.AND P0, PT, R5, R0, PT ;  /* 0x000000000500720c */ /* 0x000fda0003f06270 */
[----:B------:R-:W-:Y:S05]  /*0b60*/  @P0 BRA `(.L_x_925) ;  /* 0x00004b8000000947 */ /* 0x000fea0003800000 */
[----:B------:R-:W-:Y:S01]  /*0b70*/  IABS R6, c[0x0][0x1c8] ;  /* 0x0000720000067a13 */ /* 0x000fe20000000000 */
[----:B------:R-:W1:Y:S01]  /*0b80*/  S2R R53, SR_CTAID.Z ;  /* 0x0000000000357919 */ /* 0x000e620000002700 */
[----:B------:R-:W-:Y:S01]  /*0b90*/  ISETP.NE.U32.AND P1, PT, RZ, c[0x0][0x240], PT ;  /* 0x00009000ff007a0c */ /* 0x000fe20003f25070 */
[----:B------:R-:W-:Y:S01]  /*0ba0*/  IMAD.MOV.U32 R28, RZ, RZ, c[0x0][0x214] ;  /* 0x00008500ff1c7624 */ /* 0x000fe200078e00ff */
[----:B------:R-:W2:Y:S01]  /*0bb0*/  I2F.RP R2, R6 ;  /* 0x0000000600027306 */ /* 0x000ea20000209400 */
[----:B------:R-:W3:Y:S01]  /*0bc0*/  S2R R52, SR_CTAID.Y ;  /* 0x0000000000347919 */ /* 0x000ee20000002600 */
[----:B------:R-:W-:Y:S02]  /*0bd0*/  ISETP.NE.AND.EX P1, PT, RZ, c[0x0][0x244], PT, P1 ;  /* 0x00009100ff007a0c */ /* 0x000fe40003f25310 */
[----:B------:R-:W-:Y:S01]  /*0be0*/  IADD3 R203, R28, 0x3f, RZ ;  /* 0x0000003f1ccb7810 */ /* 0x000fe20007ffe0ff */
[----:B------:R-:W4:Y:S01]  /*0bf0*/  S2R R9, SR_CTAID.X ;  /* 0x0000000000097919 */ /* 0x000f220000002500 */
[----:B------:R-:W-:-:S02]  /*0c00*/  ISETP.NE.AND P5, PT, RZ, UR6, PT ;  /* 0x00000006ff007c0c */ /* 0x000fc4000bfa5270 */
[----:B------:R-:W-:Y:S01]  /*0c10*/  SHF.R.S32.HI R8, RZ, 0x1f, R4 ;  /* 0x0000001fff087819 */ /* 0x000fe20000011404 */
[----:B--2---:R-:W2:Y:S01]  /*0c20*/  MUFU.RCP R2, R2 ;  /* 0x0000000200027308 */ /* 0x004ea20000001000 */
[----:B-1----:R-:W-:Y:S01]  /*0c30*/  IABS R7, R53 ;  /* 0x0000003500077213 */ /* 0x002fe20000000000 */
[----:B------:R-:W-:Y:S01]  /*0c40*/  IMAD R26, R53, c[0x0][0x22c], RZ ;  /* 0x00008b00351a7a24 */ /* 0x000fe200078e02ff */
[----:B------:R-:W-:Y:S01]  /*0c50*/  SHF.R.S32.HI R25, RZ, 0x1f, R53 ;  /* 0x0000001fff197819 */ /* 0x000fe20000011435 */
[----:B---3--:R-:W-:Y:S01]  /*0c60*/  IMAD.WIDE R22, R52, 0x80, RZ ;  /* 0x0000008034167825 */ /* 0x008fe200078e02ff */
[----:B------:R-:W-:Y:S02]  /*0c70*/  SHF.R.S32.HI R24, RZ, 0x1f, R52 ;  /* 0x0000001fff187819 */ /* 0x000fe40000011434 */
[----:B------:R-:W-:Y:S02]  /*0c80*/  SHF.R.S32.HI R27, RZ, 0x1f, R26 ;  /* 0x0000001fff1b7819 */ /* 0x000fe4000001141a */
[----:B------:R-:W-:-:S02]  /*0c90*/  SEL R21, R22, RZ, P1 ;  /* 0x000000ff16157207 */ /* 0x000fc40000800000 */
[----:B--2---:R-:W-:Y:S02]  /*0ca0*/  IADD3 R2, R2, 0xffffffe, RZ ;  /* 0x0ffffffe02027810 */ /* 0x004fe40007ffe0ff */
[----:B------:R-:W-:Y:S02]  /*0cb0*/  SEL R22, R23, RZ, P1 ;  /* 0x000000ff17167207 */ /* 0x000fe40000800000 */
[----:B------:R-:W1:Y:S02]  /*0cc0*/  F2I.FTZ.U32.TRUNC.NTZ R3, R2 ;  /* 0x0000000200037305 */ /* 0x000e64000021f000 */
[----:B-1----:R-:W-:Y:S02]  /*0cd0*/  IMAD.MOV R0, RZ, RZ, -R3 ;  /* 0x000000ffff007224 */ /* 0x002fe400078e0a03 */
[----:B------:R-:W-:Y:S02]  /*0ce0*/  IMAD.MOV.U32 R2, RZ, RZ, RZ ;  /* 0x000000ffff027224 */ /* 0x000fe400078e00ff */
[----:B------:R-:W-:-:S04]  /*0cf0*/  IMAD R0, R0, R6, RZ ;  /* 0x0000000600007224 */ /* 0x000fc800078e02ff */
[----:B------:R-:W-:-:S04]  /*0d00*/  IMAD.HI.U32 R0, R3, R0, R2 ;  /* 0x0000000003007227 */ /* 0x000fc800078e0002 */
[----:B------:R-:W-:Y:S02]  /*0d10*/  IMAD.MOV.U32 R3, RZ, RZ, R7 ;  /* 0x000000ffff037224 */ /* 0x000fe400078e0007 */
[----:B------:R-:W1:Y:S02]  /*0d20*/  LDC.U8 R7, c[0x0][0x328] ;  /* 0x0000ca00ff077b82 */ /* 0x000e640000000000 */
[----:B------:R-:W-:-:S04]  /*0d30*/  IMAD.HI.U32 R0, R0, R3, RZ ;  /* 0x0000000300007227 */ /* 0x000fc800078e00ff */
[----:B------:R-:W-:-:S04]  /*0d40*/  IMAD.MOV R2, RZ, RZ, -R0 ;  /* 0x000000ffff027224 */ /* 0x000fc800078e0a00 */
[----:B------:R-:W-:-:S05]  /*0d50*/  IMAD R2, R6, R2, R3 ;  /* 0x0000000206027224 */ /* 0x000fca00078e0203 */
[----:B------:R-:W-:Y:S02]  /*0d60*/  ISETP.GT.U32.AND P2, PT, R6, R2, PT ;  /* 0x000000020600720c */ /* 0x000fe40003f44070 */
[----:B-1----:R-:W-:Y:S02]  /*0d70*/  ISETP.NE.AND P0, PT, R7, RZ, PT ;  /* 0x000000ff0700720c */ /* 0x002fe40003f05270 */
[----:B------:R-:W-:-:S09]  /*0d80*/  SHF.R.S32.HI R7, RZ, 0x1f, R5 ;  /* 0x0000001fff077819 */ /* 0x000fd20000011405 */
[----:B------:R-:W-:Y:S01]  /*0d90*/  @!P2 IMAD.IADD R2, R2, 0x1, -R6 ;  /* 0x000000010202a824 */ /* 0x000fe200078e0a06 */
[----:B------:R-:W-:Y:S02]  /*0da0*/  @!P2 IADD3 R0, R0, 0x1, RZ ;  /* 0x000000010000a810 */ /* 0x000fe40007ffe0ff */
[----:B------:R-:W-:Y:S02]  /*0db0*/  ISETP.NE.AND P2, PT, RZ, c[0x0][0x1c8], PT ;  /* 0x00007200ff007a0c */ /* 0x000fe40003f45270 */
[----:B------:R-:W-:Y:S01]  /*0dc0*/  ISETP.GE.U32.AND P3, PT, R2, R6, PT ;  /* 0x000000060200720c */ /* 0x000fe20003f66070 */
[----:B----4-:R-:W-:Y:S01]  /*0dd0*/  IMAD.WIDE.U32 R2, R9, c[0x0][0x3d8], RZ ;  /* 0x0000f60009027a25 */ /* 0x010fe200078e00ff */
[----:B------:R-:W-:-:S03]  /*0de0*/  LOP3.LUT R6, R53, c[0x0][0x1c8], RZ, 0x3c, !PT ;  /* 0x0000720035067a12 */ /* 0x000fc600078e3cff */
[----:B------:R-:W-:Y:S01]  /*0df0*/  IMAD R9, R9, c[0x0][0x3dc], R3 ;  /* 0x0000f70009097a24 */ /* 0x000fe200078e0203 */
[----:B------:R-:W-:Y:S01]  /*0e00*/  ISETP.GE.AND P1, PT, R6, RZ, PT ;  /* 0x000000ff0600720c */ /* 0x000fe20003f26270 */
[----:B------:R-:W-:Y:S01]  /*0e10*/  @P0 IMAD R6, R52, c[0x0][0x214], RZ ;  /* 0x0000850034060a24 */ /* 0x000fe200078e02ff */
[----:B------:R-:W-:Y:S02]  /*0e20*/  SHF.R.S32.HI R3, RZ, 0x1f, R203 ;  /* 0x0000001fff037819 */ /* 0x000fe400000114cb */
[----:B------:R-:W-:Y:S01]  /*0e30*/  SEL R23, R2, RZ, P5 ;  /* 0x000000ff02177207 */ /* 0x000fe20002800000 */
[----:B------:R-:W-:Y:S01]  /*0e40*/  @!P0 IMAD R2, R52, c[0x0][0x1c0], R53 ;  /* 0x0000700034028a24 */ /* 0x000fe200078e0235 */
[----:B------:R-:W-:Y:S01]  /*0e50*/  LEA.HI R203, R3, R203, RZ, 0x6 ;  /* 0x000000cb03cb7211 */ /* 0x000fe200078f30ff */
[----:B------:R-:W-:Y:S01]  /*0e60*/  @P0 IMAD R6, R53, c[0x0][0x234], R6 ;  /* 0x00008d0035060a24 */ /* 0x000fe200078e0206 */
[----:B------:R-:W-:Y:S01]  /*0e70*/  @P3 IADD3 R0, R0, 0x1, RZ ;  /* 0x0000000100003810 */ /* 0x000fe20007ffe0ff */
[----:B------:R-:W-:Y:S01]  /*0e80*/  @!P0 IMAD R6, R2, c[0x0][0x214], RZ ;  /* 0x0000850002068a24 */ /* 0x000fe200078e02ff */
[----:B------:R-:W-:-:S02]  /*0e90*/  LOP3.LUT R2, R203, 0xffffffc0, RZ, 0xc0, !PT ;  /* 0xffffffc0cb027812 */ /* 0x000fc400078ec0ff */
[----:B------:R-:W-:Y:S01]  /*0ea0*/  SEL R20, R9, RZ, P5 ;  /* 0x000000ff09147207 */ /* 0x000fe20002800000 */
[----:B------:R-:W-:Y:S01]  /*0eb0*/  @!P1 IMAD.MOV R0, RZ, RZ, -R0 ;  /* 0x000000ffff009224 */ /* 0x000fe200078e0a00 */
[----:B------:R-:W-:Y:S02]  /*0ec0*/  IADD3 R2, R2, -0x40, RZ ;  /* 0xffffffc002027810 */ /* 0x000fe40007ffe0ff */
[----:B------:R-:W-:Y:S02]  /*0ed0*/  @!P2 LOP3.LUT R0, RZ, c[0x0][0x1c8], RZ, 0x33, !PT ;  /* 0x00007200ff00aa12 */ /* 0x000fe400078e33ff */
[----:B------:R-:W-:Y:S02]  /*0ee0*/  SHF.R.S32.HI R3, RZ, 0x1f, R2 ;  /* 0x0000001fff037819 */ /* 0x000fe40000011402 */
[----:B------:R-:W-:Y:S01]  /*0ef0*/  SHF.R.S32.HI R17, RZ, 0x1f, R0 ;  /* 0x0000001fff117819 */ /* 0x000fe20000011400 */
[----:B------:R-:W-:Y:S05]  /*0f00*/  @!P0 BRA `(.L_x_926) ;  /* 0x0000003000008947 */ /* 0x000fea0003800000 */
[----:B------:R-:W-:-:S04]  /*0f10*/  IMAD R9, R52, UR11, RZ ;  /* 0x0000000b34097c24 */ /* 0x000fc8000f8e02ff */
[----:B------:R-:W-:Y:S01]  /*0f20*/  IMAD R19, R53, UR12, R9 ;  /* 0x0000000c35137c24 */ /* 0x000fe2000f8e0209 */
[----:B------:R-:W-:Y:S05]  /*0f30*/  BRA `(.L_x_927) ;  /* 0x0000002000007947 */ /* 0x000fea0003800000 */
.L_x_926:
[----:B------:R-:W-:-:S04]  /*0f40*/  IMAD R9, R52, c[0x0][0x1c0], R53 ;  /* 0x0000700034097a24 */ /* 0x000fc800078e0235 */
[----:B------:R-:W-:Y:S02]  /*0f50*/  IMAD R19, R9, c[0x0][0x224], RZ ;  /* 0x0000890009137a24 */ /* 0x000fe400078e02ff */
.L_x_927:
[----:B------:R-:W2:Y:S04]  /*0f60*/  LDL.64 R32, [R1+0x8] ;  /* 0x0000080001207983 */ /* 0x000ea80000100a00 */
[----:B------:R-:W3:Y:S01]  /*0f70*/  LDL R31, [R1+0x24] ;  /* 0x00002400011f7983 */ /* 0x000ee20000100800 */
[----:B------:R-:W-:Y:S01]  /*0f80*/  IADD3 R12, P0, R5, R4, RZ ;  /* 0x00000004050c7210 */ /* 0x000fe20007f1e0ff */
[----:B------:R-:W-:Y:S01]  /*0f90*/  IMAD.IADD R5, R2, 0x1, R6 ;  /* 0x0000000102057824 */ /* 0x000fe200078e0206 */
[----:B------:R-:W-:Y:S01]  /*0fa0*/  MOV R54, 0x4 ;  /* 0x0000000400367802 */ /* 0x000fe20000000f00 */
[----:B------:R-:W1:Y:S01]  /*0fb0*/  S2R R29, SR_TID.X ;  /* 0x00000000001d7919 */ /* 0x000e620000002100 */
[----:B------:R-:W-:Y:S01]  /*0fc0*/  IADD3.X R8, R8, R7, RZ, P0, !PT ;  /* 0x0000000708087210 */ /* 0x000fe200007fe4ff */
[----:B------:R-:W-:Y:S01]  /*0fd0*/  IMAD R14, R24, c[0x0][0x368], RZ ;  /* 0x0000da00180e7a24 */ /* 0x000fe200078e02ff */
[----:B------:R-:W-:Y:S01]  /*0fe0*/  LEA.HI.SX32 R203, R203, 0xffffffff, 0x1a ;  /* 0xffffffffcbcb7811 */ /* 0x000fe200078fd2ff */
[----:B------:R-:W4:Y:S01]  /*0ff0*/  S2R R30, SR_TID.X ;  /* 0x00000000001e7919 */ /* 0x000f220000002100 */
[----:B------:R-:W-:-:S03]  /*1000*/  IMAD.WIDE R10, R5, R54, c[0x0][0x200] ;  /* 0x00008000050a7625 */ /* 0x000fc600078e0236 */
[----:B------:R-:W-:Y:S01]  /*1010*/  STL [R1+0x4], R12 ;  /* 0x0000040c01007387 */ /* 0x000fe20000100800 */
[----:B------:R-:W-:Y:S01]  /*1020*/  IMAD R4, R8, c[0x0][0x1a0], RZ ;  /* 0x0000680008047a24 */ /* 0x000fe200078e02ff */
[----:B------:R-:W-:Y:S01]  /*1030*/  MOV R222, R10 ;  /* 0x0000000a00de7202 */ /* 0x000fe20000000f00 */
[----:B------:R-:W-:Y:S01]  /*1040*/  IMAD R14, R52, c[0x0][0x36c], R14 ;  /* 0x0000db00340e7a24 */ /* 0x000fe200078e020e */
[----:B------:R4:W-:Y:S01]  /*1050*/  STL [R1+0x10], R8 ;  /* 0x0000100801007387 */ /* 0x0009e20000100800 */
[----:B------:R-:W-:Y:S01]  /*1060*/  IMAD R9, R12, c[0x0][0x1a4], R4 ;  /* 0x000069000c097a24 */ /* 0x000fe200078e0204 */
[----:B------:R-:W-:Y:S01]  /*1070*/  MOV R221, R11 ;  /* 0x0000000b00dd7202 */ /* 0x000fe20000000f00 */
[C---:B------:R-:W-:Y:S01]  /*1080*/  IMAD R16, R24.reuse, c[0x0][0x188], RZ ;  /* 0x0000620018107a24 */ /* 0x040fe200078e02ff */
[----:B------:R-:W3:Y:S01]  /*1090*/  LDL R56, [R1+0x20] ;  /* 0x0000200001387983 */ /* 0x000ee20000100800 */
[----:B------:R-:W-:Y:S02]  /*10a0*/  IMAD R18, R24, c[0x0][0x180], RZ ;  /* 0x0000600018127a24 */ /* 0x000fe400078e02ff */
[----:B------:R-:W-:Y:S01]  /*10b0*/  IMAD R16, R52, c[0x0][0x18c], R16 ;  /* 0x0000630034107a24 */ /* 0x000fe200078e0210 */
[----:B-1----:R-:W-:-:S04]  /*10c0*/  SHF.R.S32.HI R29, RZ, 0x1f, R29 ;  /* 0x0000001fff1d7819 */ /* 0x002fc8000001141d */
[----:B----4-:R-:W-:-:S04]  /*10d0*/  LEA.HI R29, R29, R30, RZ, 0x3 ;  /* 0x0000001e1d1d7211 */ /* 0x010fc800078f18ff */
[----:B------:R-:W-:Y:S01]  /*10e0*/  SHF.R.S32.HI R29, RZ, 0x3, R29 ;  /* 0x00000003ff1d7819 */ /* 0x000fe2000001141d */
[----:B------:R-:W-:-:S04]  /*10f0*/  IMAD R8, R8, c[0x0][0x198], RZ ;  /* 0x0000660008087a24 */ /* 0x000fc800078e02ff */
[C---:B------:R-:W-:Y:S01]  /*1100*/  IMAD R8, R12.reuse, c[0x0][0x19c], R8 ;  /* 0x000067000c087a24 */ /* 0x040fe200078e0208 */
[----:B------:R-:W-:Y:S01]  /*1110*/  @P5 BAR.SYNC.DEFER_BLOCKING 0x0 ;  /* 0x0000000000005b1d */ /* 0x000fe20000010000 */
[----:B--2---:R-:W-:-:S04]  /*1120*/  IMAD.WIDE.U32 R6, R12, c[0x0][0x1a0], R32 ;  /* 0x000068000c067a25 */ /* 0x004fc800078e0020 */
[----:B------:R-:W-:Y:S01]  /*1130*/  IMAD.WIDE.U32 R4, R12, c[0x0][0x198], R32 ;  /* 0x000066000c047a25 */ /* 0x000fe200078e0020 */
[----:B------:R-:W-:-:S03]  /*1140*/  IADD3 R12, P0, R29, R2, RZ ;  /* 0x000000021d0c7210 */ /* 0x000fc60007f1e0ff */
[----:B------:R-:W-:-:S04]  /*1150*/  IMAD.WIDE.U32 R10, R52, c[0x0][0x368], R32 ;  /* 0x0000da00340a7a25 */ /* 0x000fc800078e0020 */
[----:B---3--:R-:W-:Y:S01]  /*1160*/  IMAD.X R13, R31, 0x1, R3, P0 ;  /* 0x000000011f0d7824 */ /* 0x008fe200000e0603 */
[----:B------:R-:W-:Y:S01]  /*1170*/  IADD3 R11, R11, R14, RZ ;  /* 0x0000000e0b0b7210 */ /* 0x000fe20007ffe0ff */
[----:B------:R-:W-:Y:S02]  /*1180*/  IMAD.IADD R7, R7, 0x1, R9 ;  /* 0x0000000107077824 */ /* 0x000fe400078e0209 */
[----:B------:R-:W-:Y:S02]  /*1190*/  IMAD R15, R13, c[0x0][0x190], RZ ;  /* 0x000064000d0f7a24 */ /* 0x000fe400078e02ff */
[----:B------:R-:W-:-:S04]  /*11a0*/  IMAD.WIDE.U32 R6, R52, c[0x0][0x188], R6 ;  /* 0x0000620034067a25 */ /* 0x000fc800078e0006 */
[----:B------:R-:W-:Y:S01]  /*11b0*/  IMAD R13, R13, c[0x0][0x370], RZ ;  /* 0x0000dc000d0d7a24 */ /* 0x000fe200078e02ff */
[----:B------:R-:W-:Y:S01]  /*11c0*/  IADD3 R7, R7, R16, RZ ;  /* 0x0000001007077210 */ /* 0x000fe20007ffe0ff */
[----:B------:R-:W-:Y:S02]  /*11d0*/  IMAD.IADD R5, R5, 0x1, R8 ;  /* 0x0000000105057824 */ /* 0x000fe400078e0208 */
[----:B------:R-:W-:Y:S02]  /*11e0*/  IMAD R14, R52, c[0x0][0x184], R18 ;  /* 0x00006100340e7a24 */ /* 0x000fe400078e0212 */
[----:B------:R-:W-:-:S04]  /*11f0*/  IMAD.WIDE.U32 R8, R12, c[0x0][0x190], R32 ;  /* 0x000064000c087a25 */ /* 0x000fc800078e0020 */
[C---:B------:R-:W-:Y:S02]  /*1200*/  IMAD R15, R12.reuse, c[0x0][0x194], R15 ;  /* 0x000065000c0f7a24 */ /* 0x040fe400078e020f */
[C---:B------:R-:W-:Y:S02]  /*1210*/  IMAD R18, R12.reuse, c[0x0][0x374], R13 ;  /* 0x0000dd000c127a24 */ /* 0x040fe400078e020d */
[----:B------:R-:W-:-:S04]  /*1220*/  IMAD.WIDE.U32 R12, R12, c[0x0][0x370], R10 ;  /* 0x0000dc000c0c7a25 */ /* 0x000fc800078e000a */
[----:B------:R-:W-:-:S04]  /*1230*/  IMAD.WIDE.U32 R4, R52, c[0x0][0x180], R4 ;  /* 0x0000600034047a25 */ /* 0x000fc800078e0004 */
[----:B------:R-:W-:Y:S02]  /*1240*/  IMAD R11, R17, c[0x0][0x1b8], RZ ;  /* 0x00006e00110b7a24 */ /* 0x000fe400078e02ff */
[----:B------:R-:W-:Y:S01]  /*1250*/  IMAD.IADD R5, R5, 0x1, R14 ;  /* 0x0000000105057824 */ /* 0x000fe200078e020e */
[----:B------:R-:W-:Y:S01]  /*1260*/  LEA.HI R14, R203, R203, RZ, 0x1 ;  /* 0x000000cbcb0e7211 */ /* 0x000fe200078f08ff */
[----:B------:R-:W-:Y:S02]  /*1270*/  IMAD R10, R17, c[0x0][0x1b0], RZ ;  /* 0x00006c00110a7a24 */ /* 0x000fe400078e02ff */
[----:B------:R-:W-:Y:S01]  /*1280*/  IMAD R16, R0, c[0x0][0x1bc], R11 ;  /* 0x00006f0000107a24 */ /* 0x000fe200078e020b */
[----:B------:R-:W-:Y:S01]  /*1290*/  LOP3.LUT R14, R14, 0xfffffffe, RZ, 0xc0, !PT ;  /* 0xfffffffe0e0e7812 */ /* 0x000fe200078ec0ff */
[----:B------:R-:W-:-:S03]  /*12a0*/  IMAD.WIDE.U32 R6, R0, c[0x0][0x1b8], R6 ;  /* 0x00006e0000067a25 */ /* 0x000fc600078e0006 */
[----:B------:R-:W-:Y:S01]  /*12b0*/  IADD3 R14, R203, -R14, RZ ;  /* 0x8000000ecb0e7210 */ /* 0x000fe20007ffe0ff */
[C---:B------:R-:W-:Y:S02]  /*12c0*/  IMAD R17, R0.reuse, c[0x0][0x1b4], R10 ;  /* 0x00006d0000117a24 */ /* 0x040fe400078e020a */
[----:B------:R-:W-:Y:S01]  /*12d0*/  IMAD.WIDE.U32 R4, R0, c[0x0][0x1b0], R4 ;  /* 0x00006c0000047a25 */ /* 0x000fe200078e0004 */
[----:B------:R-:W-:-:S03]  /*12e0*/  ISETP.NE.AND P0, PT, R14, 0x1, PT ;  /* 0x000000010e00780c */ /* 0x000fc60003f05270 */
[----:B------:R-:W-:Y:S01]  /*12f0*/  IMAD.IADD R7, R7, 0x1, R16 ;  /* 0x0000000107077824 */ /* 0x000fe200078e0210 */
[----:B------:R-:W-:Y:S01]  /*1300*/  IADD3 R5, R5, R17, RZ ;  /* 0x0000001105057210 */ /* 0x000fe20007ffe0ff */
[----:B------:R-:W-:Y:S02]  /*1310*/  IMAD.IADD R9, R9, 0x1, R15 ;  /* 0x0000000109097824 */ /* 0x000fe400078e020f */
[C---:B------:R-:W-:Y:S02]  /*1320*/  IMAD R0, R25.reuse, c[0x0][0x378], RZ ;  /* 0x0000de0019007a24 */ /* 0x040fe400078e02ff */
[----:B------:R-:W-:Y:S02]  /*1330*/  IMAD R16, R25, c[0x0][0x1a8], RZ ;  /* 0x00006a0019107a24 */ /* 0x000fe400078e02ff */
[----:B------:R-:W-:Y:S01]  /*1340*/  IMAD R15, R24, c[0x0][0x178], RZ ;  /* 0x00005e00180f7a24 */ /* 0x000fe200078e02ff */
[----:B------:R-:W2:Y:S01]  /*1350*/  LDL R25, [R1+0x1c] ;  /* 0x00001c0001197983 */ /* 0x000ea20000100800 */
[----:B------:R-:W-:-:S03]  /*1360*/  IMAD.WIDE.U32 R10, R52, c[0x0][0x178], R8 ;  /* 0x00005e00340a7a25 */ /* 0x000fc600078e0008 */
[----:B------:R-:W3:Y:S01]  /*1370*/  LDL R24, [R1+0x18] ;  /* 0x0000180001187983 */ /* 0x000ee20000100800 */
[----:B------:R-:W-:Y:S02]  /*1380*/  IMAD R15, R52, c[0x0][0x17c], R15 ;  /* 0x00005f00340f7a24 */ /* 0x000fe400078e020f */
[----:B------:R-:W-:Y:S02]  /*1390*/  IMAD.IADD R9, R13, 0x1, R18 ;  /* 0x000000010d097824 */ /* 0x000fe400078e0212 */
[----:B------:R-:W-:Y:S01]  /*13a0*/  IMAD.MOV.U32 R8, RZ, RZ, R12 ;  /* 0x000000ffff087224 */ /* 0x000fe200078e000c */
[----:B------:R-:W-:Y:S01]  /*13b0*/  IADD3 R11, R11, R15, RZ ;  /* 0x0000000f0b0b7210 */ /* 0x000fe20007ffe0ff */
[C---:B------:R-:W-:Y:S02]  /*13c0*/  IMAD R17, R31.reuse, c[0x0][0x1a0], RZ ;  /* 0x000068001f117a24 */ /* 0x040fe400078e02ff */
[----:B------:R-:W-:Y:S02]  /*13d0*/  IMAD R18, R31, c[0x0][0x198], RZ ;  /* 0x000066001f127a24 */ /* 0x000fe400078e02ff */
[----:B------:R-:W-:-:S04]  /*13e0*/  IMAD.WIDE.U32 R12, R53, c[0x0][0x1a8], R10 ;  /* 0x00006a00350c7a25 */ /* 0x000fc800078e000a */
[----:B------:R-:W-:-:S04]  /*13f0*/  IMAD.WIDE.U32 R14, R53, c[0x0][0x378], R8 ;  /* 0x0000de00350e7a25 */ /* 0x000fc800078e0008 */
[C---:B------:R-:W-:Y:S02]  /*1400*/  IMAD R17, R29.reuse, c[0x0][0x1a4], R17 ;  /* 0x000069001d117a24 */ /* 0x040fe400078e0211 */
[----:B------:R-:W-:-:S04]  /*1410*/  IMAD.WIDE.U32 R10, R29, c[0x0][0x1a0], R6 ;  /* 0x000068001d0a7a25 */ /* 0x000fc800078e0006 */
[C---:B------:R-:W-:Y:S02]  /*1420*/  IMAD R18, R29.reuse, c[0x0][0x19c], R18 ;  /* 0x000067001d127a24 */ /* 0x040fe400078e0212 */
[----:B------:R-:W-:Y:S01]  /*1430*/  IMAD.WIDE.U32 R8, R29, c[0x0][0x198], R4 ;  /* 0x000066001d087a25 */ /* 0x000fe200078e0004 */
[----:B------:R-:W-:-:S03]  /*1440*/  LEA R6, P2, R10, c[0x0][0x170], 0x1 ;  /* 0x00005c000a067a11 */ /* 0x000fc600078408ff */
[C---:B------:R-:W-:Y:S02]  /*1450*/  IMAD R0, R53.reuse, c[0x0][0x37c], R0 ;  /* 0x0000df0035007a24 */ /* 0x040fe400078e0200 */
[----:B------:R-:W-:Y:S02]  /*1460*/  IMAD R16, R53, c[0x0][0x1ac], R16 ;  /* 0x00006b0035107a24 */ /* 0x000fe400078e0210 */
[----:B------:R-:W-:Y:S01]  /*1470*/  IMAD.IADD R5, R11, 0x1, R17 ;  /* 0x000000010b057824 */ /* 0x000fe200078e0211 */
[----:B------:R-:W-:Y:S02]  /*1480*/  IADD3 R9, R9, R18, RZ ;  /* 0x0000001209097210 */ /* 0x000fe40007ffe0ff */
[----:B------:R-:W-:Y:S02]  /*1490*/  LEA R4, P1, R8, c[0x0][0x168], 0x1 ;  /* 0x00005a0008047a11 */ /* 0x000fe400078208ff */
[----:B------:R-:W-:Y:S02]  /*14a0*/  IADD3 R15, R15, R0, RZ ;  /* 0x000000000f0f7210 */ /* 0x000fe40007ffe0ff */
[----:B------:R-:W-:-:S02]  /*14b0*/  IADD3 R0, R13, R16, RZ ;  /* 0x000000100d007210 */ /* 0x000fc40007ffe0ff */
[----:B------:R-:W-:Y:S02]  /*14c0*/  LEA R208, P4, R12, c[0x0][0x160], 0x1 ;  /* 0x000058000cd07a11 */ /* 0x000fe400078808ff */
[----:B------:R-:W-:Y:S02]  /*14d0*/  LEA.HI.X R7, R10, c[0x0][0x174], R5, 0x1, P2 ;  /* 0x00005d000a077a11 */ /* 0x000fe400010f0c05 */
[----:B------:R-:W-:Y:S02]  /*14e0*/  LEA R206, P3, R14, c[0x0][0x330], 0x1 ;  /* 0x0000cc000ece7a11 */ /* 0x000fe400078608ff */
[----:B------:R-:W-:Y:S01]  /*14f0*/  LEA.HI.X R5, R8, c[0x0][0x16c], R9, 0x1, P1 ;  /* 0x00005b0008057a11 */ /* 0x000fe200008f0c09 */
[----:B------:R-:W-:Y:S01]  /*1500*/  IMAD.MOV.U32 R9, RZ, RZ, c[0x0][0x190] ;  /* 0x00006400ff097624 */ /* 0x000fe200078e00ff */
[----:B------:R-:W-:Y:S02]  /*1510*/  MOV R11, c[0x0][0x370] ;  /* 0x0000dc00000b7a02 */ /* 0x000fe40000000f00 */
[----:B------:R-:W-:-:S02]  /*1520*/  LEA.HI.X R209, R12, c[0x0][0x164], R0, 0x1, P4 ;  /* 0x000059000cd17a11 */ /* 0x000fc400020f0c00 */
[----:B------:R-:W-:Y:S02]  /*1530*/  MOV R0, c[0x0][0x198] ;  /* 0x0000660000007a02 */ /* 0x000fe40000000f00 */
[----:B------:R-:W-:Y:S01]  /*1540*/  LEA.HI.X R207, R14, c[0x0][0x334], R15, 0x1, P3 ;  /* 0x0000cd000ecf7a11 */ /* 0x000fe200018f0c0f */
[----:B------:R-:W-:Y:S01]  /*1550*/  IMAD.MOV.U32 R16, RZ, RZ, c[0x0][0x19c] ;  /* 0x00006700ff107624 */ /* 0x000fe200078e00ff */
[----:B------:R-:W-:Y:S02]  /*1560*/  MOV R13, c[0x0][0x374] ;  /* 0x0000dd00000d7a02 */ /* 0x000fe40000000f00 */
[----:B------:R-:W-:Y:S02]  /*1570*/  LEA R12, P3, R11, R206, 0x6 ;  /* 0x000000ce0b0c7211 */ /* 0x000fe400078630ff */
[----:B------:R-:W-:Y:S02]  /*1580*/  MOV R17, c[0x0][0x194] ;  /* 0x0000650000117a02 */ /* 0x000fe40000000f00 */
[----:B------:R-:W-:-:S02]  /*1590*/  LEA R10, P2, R9, R208, 0x6 ;  /* 0x000000d0090a7211 */ /* 0x000fc400078430ff */
[----:B------:R-:W-:Y:S02]  /*15a0*/  MOV R15, c[0x0][0x1a0] ;  /* 0x00006800000f7a02 */ /* 0x000fe40000000f00 */
[C---:B------:R-:W-:Y:S01]  /*15b0*/  LEA R8, P1, R0.reuse, R4, 0x6 ;  /* 0x0000000400087211 */ /* 0x040fe200078230ff */
[----:B------:R-:W-:Y:S01]  /*15c0*/  IMAD.MOV.U32 R18, RZ, RZ, c[0x0][0x1a4] ;  /* 0x00006900ff127624 */ /* 0x000fe200078e00ff */
[----:B------:R-:W-:Y:S02]  /*15d0*/  LEA.HI.X R13, R11, R207, R13, 0x6, P3 ;  /* 0x000000cf0b0d7211 */ /* 0x000fe400018f340d */
[----:B------:R-:W-:Y:S02]  /*15e0*/  LEA.HI.X R11, R9, R209, R17, 0x6, P2 ;  /* 0x000000d1090b7211 */ /* 0x000fe400010f3411 */
[----:B------:R-:W-:Y:S02]  /*15f0*/  LEA R14, P4, R15, R6, 0x6 ;  /* 0x000000060f0e7211 */ /* 0x000fe400078830ff */
[----:B------:R-:W-:-:S02]  /*1600*/  LEA.HI.X R9, R0, R5, R16, 0x6, P1 ;  /* 0x0000000500097211 */ /* 0x000fc400008f3410 */
[----:B------:R-:W-:Y:S02]  /*1610*/  LEA.HI.X R15, R15, R7, R18, 0x6, P4 ;  /* 0x000000070f0f7211 */ /* 0x000fe400020f3412 */
        /* <DEDUP_REMOVED lines=28> */
[----:B--2---:R-:W-:-:S02]  /*17e0*/  SHF.R.S32.HI R0, RZ, 0x1f, R25 ;  /* 0x0000001fff007819 */ /* 0x004fc40000011419 */
[C---:B---3--:R-:W-:Y:S02]  /*17f0*/  SHF.L.U32 R211, R24.reuse, 0x1, RZ ;  /* 0x0000000118d37819 */ /* 0x048fe400000006ff */
[----:B------:R-:W-:Y:S02]  /*1800*/  IADD3 R16, R24, 0x2000, RZ ;  /* 0x0000200018107810 */ /* 0x000fe40007ffe0ff */
[----:B------:R-:W-:Y:S01]  /*1810*/  SHF.L.U64.HI R231, R25, 0x2, R0 ;  /* 0x0000000219e77819 */ /* 0x000fe20000010200 */
[----:B------:R-:W-:Y:S01]  /*1820*/  @!PT LDS RZ, [RZ] ;  /* 0x00000000fffff984 */ /* 0x000fe20000000800 */
[----:B------:R-:W-:Y:S01]  /*1830*/  @!PT LDS RZ, [RZ] ;  /* 0x00000000fffff984 */ /* 0x000fe20000000800 */
[----:B------:R-:W-:Y:S01]  /*1840*/  @!PT LDS RZ, [RZ] ;  /* 0x00000000fffff984 */ /* 0x000fe20000000800 */
[----:B------:R1:W-:Y:S01]  /*1850*/  LDGSTS.E.BYPASS.LTC128B.128 [R211+0x10000], [R6.64] ;  /* 0x1000000006d37fae */ /* 0x0003e2000b901d50 */
[----:B------:R-:W-:-:S03]  /*1860*/  SEL R0, R16, R24, !P0 ;  /* 0x0000001810007207 */ /* 0x000fc60004000000 */
[----:B------:R-:W2:Y:S01]  /*1870*/  S2R R24, SR_TID.X ;  /* 0x0000000000187919 */ /* 0x000ea20000002100 */
[----:B------:R-:W-:-:S03]  /*1880*/  SHF.L.U32 R234, R25, 0x2, RZ ;  /* 0x0000000219ea7819 */ /* 0x000fc600000006ff */
[----:B------:R1:W-:Y:S01]  /*1890*/  LDGSTS.E.BYPASS.LTC128B.128 [R211+0x12000], [R6.64+0x80] ;  /* 0x1200008006d37fae */ /* 0x0003e2000b901d50 */
[----:B------:R-:W-:-:S03]  /*18a0*/  SHF.L.U32 R210, R0, 0x1, RZ ;  /* 0x0000000100d27819 */ /* 0x000fc600000006ff */
[----:B------:R3:W-:Y:S04]  /*18b0*/  LDGSTS.E.BYPASS.LTC128B.128 [R211+0x11000], [R14.64] ;  /* 0x110000000ed37fae */ /* 0x0007e8000b901d50 */
[----:B------:R3:W-:Y:S04]  /*18c0*/  LDGSTS.E.BYPASS.LTC128B.128 [R211+0x13000], [R14.64+0x80] ;  /* 0x130000800ed37fae */ /* 0x0007e8000b901d50 */
[----:B------:R-:W0:Y:S04]  /*18d0*/  LDGDEPBAR ;  /* 0x00000000000079af */ /* 0x000e280000000000 */
[----:B------:R-:W4:Y:S04]  /*18e0*/  S2R R25, SR_TID.X ;  /* 0x0000000000197919 */ /* 0x000f280000002100 */
        /* <DEDUP_REMOVED lines=13> */
[----:B--2---:R-:W-:-:S02]  /*19c0*/  SHF.R.S32.HI R24, RZ, 0x1f, R24 ;  /* 0x0000001fff187819 */ /* 0x004fc40000011418 */
[----:B-1----:R-:W-:Y:S02]  /*19d0*/  IADD3 R6, P1, R234, R222, RZ ;  /* 0x000000deea067210 */ /* 0x002fe40007f3e0ff */
[----:B----4-:R-:W-:-:S04]  /*19e0*/  LEA.HI R24, R24, R25, RZ, 0x5 ;  /* 0x0000001918187211 */ /* 0x010fc800078f28ff */
[----:B------:R-:W-:Y:S01]  /*19f0*/  SHF.R.S32.HI R24, RZ, 0x5, R24 ;  /* 0x00000005ff187819 */ /* 0x000fe20000011418 */
[----:B------:R-:W-:-:S04]  /*1a00*/  IMAD.X R7, R231, 0x1, R221, P1 ;  /* 0x00000001e7077824 */ /* 0x000fc800008e06dd */
[----:B------:R-:W-:Y:S01]  /*1a10*/  IMAD R0, R24, UR10, R56 ;  /* 0x0000000a18007c24 */ /* 0x000fe2000f8e0238 */
[----:B------:R1:W5:Y:S01]  /*1a20*/  LDG.E R218, [R6.64] ;  /* 0x0000001006da7981 */ /* 0x000362000c1e1900 */
[----:B---3--:R-:W-:-:S03]  /*1a30*/  IMAD.WIDE R4, R52, c[0x0][0x224], R2 ;  /* 0x0000890034047a25 */ /* 0x008fc600078e0202 */
[----:B------:R-:W-:Y:S02]  /*1a40*/  IADD3 R3, P2, P1, R0, UR9, R26 ;  /* 0x0000000900037c10 */ /* 0x000fe4000f95e01a */
[----:B------:R-:W-:Y:S01]  /*1a50*/  SHF.R.S32.HI R0, RZ, 0x1f, R0 ;  /* 0x0000001fff007819 */ /* 0x000fe20000011400 */
[----:B------:R-:W-:-:S04]  /*1a60*/  DEPBAR.LE SB0, 0x1 ;  /* 0x000080400000791a */ /* 0x000fc80000000000 */
[----:B-1----:R1:W5:Y:S04]  /*1a70*/  LDG.E R7, [R6.64+0x20] ;  /* 0x0000201006077981 */ /* 0x002368000c1e1900 */
[----:B------:R-:W-:Y:S01]  /*1a80*/  BAR.SYNC.DEFER_BLOCKING 0x0 ;  /* 0x0000000000007b1d */ /* 0x000fe20000010000 */
[----:B-1----:R-:W-:Y:S02]  /*1a90*/  IADD3.X R6, R0, UR8, R27, P2, P1 ;  /* 0x0000000800067c10 */ /* 0x002fe400097e241b */
[----:B------:R-:W-:-:S03]  /*1aa0*/  IADD3 R0, P2, R4, R21, RZ ;  /* 0x0000001504007210 */ /* 0x000fc60007f5e0ff */
[----:B------:R1:W2:Y:S01]  /*1ab0*/  LDSM.16.M88.4 R104, [R194+0x10000] ;  /* 0x01000000c268783b */ /* 0x0002a20000000200 */
        /* <DEDUP_REMOVED lines=10> */
[C---:B------:R-:W-:Y:S02]  /*1b60*/  LEA R204, P1, R4.reuse, c[0x0][0x350], 0x2 ;  /* 0x0000d40004cc7a11 */ /* 0x040fe400078210ff */
[----:B------:R1:W1:Y:S02]  /*1b70*/  LDSM.16.M88.4 R120, [R192+0x10000] ;  /* 0x01000000c078783b */ /* 0x0002640000000200 */
[----:B------:R-:W-:Y:S02]  /*1b80*/  IADD3 R0, R5, R3, RZ ;  /* 0x0000000305007210 */ /* 0x000fe40007ffe0ff */
[----:B------:R1:W1:Y:S01]  /*1b90*/  LDSM.16.M88.4 R124, [R192+0x10800] ;  /* 0x01080000c07c783b */ /* 0x0002620000000200 */
[----:B------:R-:W-:Y:S01]  /*1ba0*/  CS2R R28, SRZ ;  /* 0x00000000001c7805 */ /* 0x000fe2000001ff00 */
[----:B------:R-:W-:-:S02]  /*1bb0*/  LEA.HI.X R205, R4, c[0x0][0x354], R0, 0x2, P1 ;  /* 0x0000d50004cd7a11 */ /* 0x000fc400008f1400 */
        /* <DEDUP_REMOVED lines=12> */
[----:B------:R1:W1:Y:S04]  /*1c80*/  LDSM.16.M88.4 R156, [R192+0x12800] ;  /* 0x01280000c09c783b */ /* 0x0002680000000200 */
[----:B------:R1:W1:Y:S04]  /*1c90*/  LDSM.16.M88.4 R160, [R199+0x12000] ;  /* 0x01200000c7a0783b */ /* 0x0002680000000200 */
[----:B------:R1:W1:Y:S01]  /*1ca0*/  LDSM.16.M88.4 R164, [R199+0x12800] ;  /* 0x01280000c7a4783b */ /* 0x0002620000000200 */
[----:B------:R-:W-:Y:S05]  /*1cb0*/  @!P2 BRA `(.L_x_928) ;  /* 0x00002d600000a947 */ /* 0x000fea0003800000 */
[----:B--234-:R-:W-:Y:S01]  /*1cc0*/  IMAD.MOV.U32 R232, RZ, RZ, c[0x0][0x308] ;  /* 0x0000c200ffe87624 */ /* 0x01cfe200078e00ff */
[----:B------:R-:W2:Y:S01]  /*1cd0*/  LDL R8, [R1+0x28] ;  /* 0x0000280001087983 */ /* 0x000ea20000100800 */
[----:B------:R-:W-:-:S05]  /*1ce0*/  IMAD.MOV.U32 R233, RZ, RZ, c[0x0][0x30c] ;  /* 0x0000c300ffe97624 */ /* 0x000fca00078e00ff */
[----:B------:R3:W4:Y:S04]  /*1cf0*/  LDG.E.64 R2, [R232.64+0x8] ;  /* 0x00000810e8027981 */ /* 0x000728000c1e1b00 */
[----:B---3--:R-:W3:Y:S01]  /*1d00*/  LDG.E.64 R232, [R232.64] ;  /* 0x00000010e8e87981 */ /* 0x008ee2000c1e1b00 */
[----:B------:R-:W-:Y:S02]  /*1d10*/  IMAD R0, R52, c[0x0][0x1c0], R53 ;  /* 0x0000700034007a24 */ /* 0x000fe400078e0235 */
[----:B------:R-:W-:Y:S01]  /*1d20*/  IMAD.MOV.U32 R220, RZ, RZ, R4 ;  /* 0x000000ffffdc7224 */ /* 0x000fe200078e0004 */
[----:B------:R-:W1:Y:S01]  /*1d30*/  S2R R9, SR_TID.X ;  /* 0x0000000000097919 */ /* 0x000e620000002100 */
[----:B------:R-:W-:Y:S02]  /*1d40*/  IMAD.SHL.U32 R0, R0, 0x20, RZ ;  /* 0x0000002000007824 */ /* 0x000fe400078e00ff */
[----:B------:R-:W-:-:S02]  /*1d50*/  IMAD.MOV.U32 R219, RZ, RZ, R5 ;  /* 0x000000ffffdb7224 */ /* 0x000fc400078e0005 */
[----:B-----5:R-:W-:Y:S01]  /*1d60*/  IMAD.MOV.U32 R217, RZ, RZ, R7 ;  /* 0x000000ffffd97224 */ /* 0x020fe200078e0007 */
[----:B------:R-:W-:Y:S01]  /*1d70*/  SHF.R.S32.HI R245, RZ, 0x1f, R0 ;  /* 0x0000001ffff57819 */ /* 0x000fe20000011400 */
[----:B------:R-:W-:Y:S01]  /*1d80*/  IMAD.MOV.U32 R95, RZ, RZ, RZ ;  /* 0x000000ffff5f7224 */ /* 0x000fe200078e00ff */
[----:B----4-:R-:W-:Y:S02]  /*1d90*/  IADD3 R238, P2, P1, R0, R2, R56 ;  /* 0x0000000200ee7210 */ /* 0x010fe4000795e038 */
[----:B------:R-:W-:Y:S02]  /*1da0*/  IADD3 R2, R198, 0x2000, RZ ;  /* 0x00002000c6027810 */ /* 0x000fe40007ffe0ff */
[----:B--2---:R-:W-:Y:S02]  /*1db0*/  IADD3.X R245, R245, R3, R8, P2, P1 ;  /* 0x00000003f5f57210 */ /* 0x004fe400017e2408 */
[----:B------:R-:W2:Y:S01]  /*1dc0*/  S2R R8, SR_TID.X ;  /* 0x0000000000087919 */ /* 0x000ea20000002100 */
[----:B------:R-:W-:-:S02]  /*1dd0*/  IADD3 R0, R200, 0x2000, RZ ;  /* 0x00002000c8007810 */ /* 0x000fc40007ffe0ff */
[----:B------:R-:W-:Y:S02]  /*1de0*/  SEL R2, R2, R198, !P0 ;  /* 0x000000c602027207 */ /* 0x000fe40004000000 */
[----:B------:R-:W-:-:S03]  /*1df0*/  SEL R0, R0, R200, !P0 ;  /* 0x000000c800007207 */ /* 0x000fc60004000000 */
[----:B------:R-:W-:Y:S02]  /*1e00*/  IMAD.SHL.U32 R188, R2, 0x2, RZ ;  /* 0x0000000202bc7824 */ /* 0x000fe400078e00ff */
[----:B------:R-:W-:Y:S01]  /*1e10*/  IMAD.SHL.U32 R191, R0, 0x2, RZ ;  /* 0x0000000200bf7824 */ /* 0x000fe200078e00ff */
[----:B--2---:R-:W-:-:S04]  /*1e20*/  SHF.R.S32.HI R8, RZ, 0x1f, R8 ;  /* 0x0000001fff087819 */ /* 0x004fc80000011408 */
[----:B-1----:R-:W-:-:S04]  /*1e30*/  LEA.HI R8, R8, R9, RZ, 0x7 ;  /* 0x0000000908087211 */ /* 0x002fc800078f38ff */
[----:B------:R-:W-:-:S05]  /*1e40*/  SHF.R.S32.HI R8, RZ, 0x7, R8 ;  /* 0x00000007ff087819 */ /* 0x000fca0000011408 */
[----:B------:R-:W-:-:S05]  /*1e50*/  IMAD R3, R55, 0x2, R8 ;  /* 0x0000000237037824 */ /* 0x000fca00078e0208 */
[----:B---3--:R-:W-:Y:S02]  /*1e60*/  LOP3.LUT R3, R233, R3, RZ, 0x3c, !PT ;  /* 0x00000003e9037212 */ /* 0x008fe400078e3cff */
[----:B------:R-:W-:Y:S01]  /*1e70*/  IMAD.MOV.U32 R0, RZ, RZ, c[0x0][0x22c] ;  /* 0x00008b00ff007624 */ /* 0x000fe200078e00ff */
[----:B------:R-:W-:Y:S01]  /*1e80*/  IADD3 R5, R232, -0x4ab325aa, RZ ;  /* 0xb54cda56e8057810 */ /* 0x000fe20007ffe0ff */
[----:B------:R-:W-:Y:S01]  /*1e90*/  IMAD.WIDE.U32 R238, R238, -0x2daee0ad, RZ ;  /* 0xd2511f53eeee7825 */ /* 0x000fe200078e00ff */
[C---:B------:R-:W-:Y:S02]  /*1ea0*/  IADD3 R4, R232.reuse, 0x1715609d, RZ ;  /* 0x1715609de8047810 */ /* 0x040fe40007ffe0ff */
[----:B------:R-:W-:Y:S01]  /*1eb0*/  IADD3 R5, R232, -0x255992d5, RZ ;  /* 0xdaa66d2be8057810 */ /* 0x000fe20007ffe0ff */
[----:B------:R-:W-:Y:S01]  /*1ec0*/  IMAD R0, R0, c[0x0][0x1c0], RZ ;  /* 0x0000700000007a24 */ /* 0x000fe200078e02ff */
[----:B------:R-:W-:Y:S01]  /*1ed0*/  IADD3 R2, R232, 0x78dde6e4, RZ ;  /* 0x78dde6e4e8027810 */ /* 0x000fe20007ffe0ff */
[----:B------:R-:W-:Y:S01]  /*1ee0*/  IMAD.SHL.U32 R195, R200, 0x2, RZ ;  /* 0x00000002c8c37824 */ /* 0x000fe200078e00ff */
[----:B------:R-:W-:Y:S01]  /*1ef0*/  IADD3 R4, R232, 0x3c6ef372, RZ ;  /* 0x3c6ef372e8047810 */ /* 0x000fe20007ffe0ff */
[C---:B------:R-:W-:Y:S01]  /*1f00*/  IMAD.SHL.U32 R212, R0.reuse, 0x8, RZ ;  /* 0x0000000800d47824 */ /* 0x040fe200078e00ff */
[----:B------:R-:W-:Y:S01]  /*1f10*/  SHF.L.U32 R246, R0, 0x4, RZ ;  /* 0x0000000400f67819 */ /* 0x000fe200000006ff */
[----:B------:R-:W-:Y:S01]  /*1f20*/  IMAD.MOV.U32 R202, RZ, RZ, 0x20 ;  /* 0x00000020ffca7424 */ /* 0x000fe200078e00ff */
[----:B------:R-:W-:Y:S01]  /*1f30*/  IADD3 R2, R232, -0x61c88647, RZ ;  /* 0x9e3779b9e8027810 */ /* 0x000fe20007ffe0ff */
[----:B------:R-:W-:Y:S01]  /*1f40*/  IMAD.MOV.U32 R201, RZ, RZ, 0x40 ;  /* 0x00000040ffc97424 */ /* 0x000fe200078e00ff */
[----:B------:R-:W-:-:S02]  /*1f50*/  IADD3 R5, R246, 0x20, RZ ;  /* 0x00000020f6057810 */ /* 0x000fc40007ffe0ff */
[C---:B------:R-:W-:Y:S02]  /*1f60*/  IADD3 R4, R246.reuse, 0x40, RZ ;  /* 0x00000040f6047810 */ /* 0x040fe40007ffe0ff */
[----:B------:R-:W-:Y:S01]  /*1f70*/  IADD3 R2, R246, 0x60, RZ ;  /* 0x00000060f6027810 */ /* 0x000fe20007ffe0ff */
[C---:B------:R-:W-:Y:S01]  /*1f80*/  IMAD.IADD R249, R212.reuse, 0x1, R5 ;  /* 0x00000001d4f97824 */ /* 0x040fe200078e0205 */
[----:B------:R-:W-:Y:S01]  /*1f90*/  LOP3.LUT R3, R3, R239, RZ, 0x3c, !PT ;  /* 0x000000ef03037212 */ /* 0x000fe200078e3cff */
[C---:B------:R-:W-:Y:S01]  /*1fa0*/  IMAD.IADD R248, R212.reuse, 0x1, R4 ;  /* 0x00000001d4f87824 */ /* 0x040fe200078e0204 */
[C---:B------:R-:W-:Y:S01]  /*1fb0*/  IADD3 R247, R212.reuse, R2, RZ ;  /* 0x00000002d4f77210 */ /* 0x040fe20007ffe0ff */
[C---:B------:R-:W-:Y:S01]  /*1fc0*/  IMAD.IADD R5, R212.reuse, 0x1, R249 ;  /* 0x00000001d4057824 */ /* 0x040fe200078e02f9 */
[C---:B------:R-:W-:Y:S01]  /*1fd0*/  IADD3 R244, R233.reuse, 0x646e171e, RZ ;  /* 0x646e171ee9f47810 */ /* 0x040fe20007ffe0ff */
[C---:B------:R-:W-:Y:S01]  /*1fe0*/  IMAD.IADD R4, R212.reuse, 0x1, R248 ;  /* 0x00000001d4047824 */ /* 0x040fe200078e02f8 */
[C---:B------:R-:W-:Y:S01]  /*1ff0*/  IADD3 R243, R233.reuse, -0x56f99767, RZ ;  /* 0xa9066899e9f37810 */ /* 0x040fe20007ffe0ff */
[C---:B------:R-:W-:Y:S01]  /*2000*/  IMAD.IADD R2, R212.reuse, 0x1, R247 ;  /* 0x00000001d4027824 */ /* 0x040fe200078e02f7 */
[C---:B------:R-:W-:Y:S01]  /*2010*/  IADD3 R230, R212.reuse, R5, RZ ;  /* 0x00000005d4e67210 */ /* 0x040fe20007ffe0ff */
[C---:B------:R-:W-:Y:S01]  /*2020*/  IMAD.IADD R228, R212.reuse, 0x1, R4 ;  /* 0x00000001d4e47824 */ /* 0x040fe200078e0204 */
[C---:B------:R-:W-:Y:S01]  /*2030*/  IADD3 R242, R233.reuse, -0x126145ec, RZ ;  /* 0xed9eba14e9f27810 */ /* 0x040fe20007ffe0ff */
[C---:B------:R-:W-:Y:S01]  /*2040*/  IMAD.IADD R226, R212.reuse, 0x1, R2 ;  /* 0x00000001d4e27824 */ /* 0x040fe200078e0202 */
[C---:B------:R-:W-:Y:S01]  /*2050*/  IADD3 R241, R233.reuse, 0x32370b8f, RZ ;  /* 0x32370b8fe9f17810 */ /* 0x040fe20007ffe0ff */
[C---:B------:R-:W-:Y:S01]  /*2060*/  IMAD.IADD R229, R212.reuse, 0x1, R230 ;  /* 0x00000001d4e57824 */ /* 0x040fe200078e02e6 */
[C---:B------:R-:W-:Y:S01]  /*2070*/  IADD3 R227, R212.reuse, R228, RZ ;  /* 0x000000e4d4e37210 */ /* 0x040fe20007ffe0ff */
[----:B------:R-:W-:Y:S01]  /*2080*/  IMAD.IADD R223, R212, 0x1, R226 ;  /* 0x00000001d4df7824 */ /* 0x000fe200078e02e2 */
[----:B------:R-:W-:Y:S01]  /*2090*/  IADD3 R240, R233, 0x76cf5d0a, RZ ;  /* 0x76cf5d0ae9f07810 */ /* 0x000fe20007ffe0ff */
[----:B------:R-:W-:Y:S01]  /*20a0*/  IMAD.WIDE.U32 R224, R3, -0x326172a9, RZ ;  /* 0xcd9e8d5703e07825 */ /* 0x000fe200078e00ff */
[----:B------:R-:W-:-:S02]  /*20b0*/  IADD3 R237, R233, -0x4498517b, RZ ;  /* 0xbb67ae85e9ed7810 */ /* 0x000fc40007ffe0ff */
[C---:B------:R-:W-:Y:S01]  /*20c0*/  IADD3 R235, R212.reuse, R227, RZ ;  /* 0x000000e3d4eb7210 */ /* 0x040fe20007ffe0ff */
[C---:B------:R-:W-:Y:S02]  /*20d0*/  IMAD.IADD R236, R212.reuse, 0x1, R229 ;  /* 0x00000001d4ec7824 */ /* 0x040fe400078e02e5 */
[----:B------:R-:W-:Y:S02]  /*20e0*/  IMAD.IADD R233, R212, 0x1, R223 ;  /* 0x00000001d4e97824 */ /* 0x000fe400078e02df */
.L_x_931:
[----:B------:R-:W2:Y:S01]  /*20f0*/  LDL R0, [R1] ;  /* 0x0000000001007983 */ /* 0x000ea20000100800 */
[----:B------:R-:W-:Y:S01]  /*2100*/  IADD3 R171, R232, -0x61c88647, RZ ;  /* 0x9e3779b9e8ab7810 */ /* 0x000fe20007ffe0ff */
[----:B------:R-:W-:Y:S02]  /*2110*/  ULDC.U8 UR4, c[0x0][0x2d8] ;  /* 0x0000b60000047ab9 */ /* 0x000fe40000000000 */
[----:B------:R-:W0:Y:S01]  /*2120*/  LDGDEPBAR ;  /* 0x00000000000079af */ /* 0x000e220000000000 */
[----:B--2---:R-:W-:Y:S01]  /*2130*/  R2P PR, R0, 0x6 ;  /* 0x0000000600007804 */ /* 0x004fe20000000000 */
[----:B------:R-:W-:Y:S06]  /*2140*/  DEPBAR.LE SB0, 0x0 ;  /* 0x000080000000791a */ /* 0x000fec0000000000 */
[----:B------:R-:W-:Y:S01]  /*2150*/  BAR.SYNC.DEFER_BLOCKING 0x0 ;  /* 0x0000000000007b1d */ /* 0x000fe20000010000 */
[----:B------:R-:W-:Y:S02]  /*2160*/  SEL R168, R202, 0xffffffe0, !P1 ;  /* 0xffffffe0caa87807 */ /* 0x000fe40004800000 */
[----:B------:R-:W-:Y:S02]  /*2170*/  SEL R185, R201, 0xffffffc0, !P2 ;  /* 0xffffffc0c9b97807 */ /* 0x000fe40005000000 */
[----:B-----5:R-:W-:Y:S01]  /*2180*/  FSETP.NEU.FTZ.AND P0, PT, R218, -INF , PT ;  /* 0xff800000da00780b */ /* 0x020fe20003f1d000 */
[C---:B------:R-:W-:Y:S02]  /*2190*/  IMAD.IADD R0, R191.reuse, 0x1, R168 ;  /* 0x00000001bf007824 */ /* 0x040fe400078e02a8 */
[----:B------:R-:W-:Y:S02]  /*21a0*/  IMAD.IADD R3, R191, 0x1, R185 ;  /* 0x00000001bf037824 */ /* 0x000fe400078e02b9 */
[----:B------:R-:W-:Y:S01]  /*21b0*/  IMAD.IADD R2, R185, 0x1, R0 ;  /* 0x00000001b9027824 */ /* 0x000fe200078e0200 */
        /* <DEDUP_REMOVED lines=17> */
[----:B------:R-:W-:Y:S07]  /*22d0*/  LDSM.16.M88.4 R64, [R196+0xc000] ;  /* 0x00c00000c440783b */ /* 0x000fee0000000200 */
[C---:B-1----:R-:W-:Y:S01]  /*22e0*/  HMMA.16816.F32.BF16 R4, R52.reuse, R100, R4 ;  /* 0x000000643404723c */ /* 0x042fe20000041804 */
[----:B------:R-:W1:Y:S07]  /*22f0*/  LDSM.16.M88.4 R56, [R2] ;  /* 0x000000000238783b */ /* 0x000e6e0000000200 */
        /* <DEDUP_REMOVED lines=11> */
[----:B------:R3:W-:Y:S07]  /*23b0*/  LDSM.16.M88.4 R56, [R0+0x2000] ;  /* 0x002000000038783b */ /* 0x0007ee0000000200 */
[C---:B--2---:R-:W-:Y:S01]  /*23c0*/  HMMA.16816.F32.BF16 R4, R52.reuse, R60, R4 ;  /* 0x0000003c3404723c */ /* 0x044fe20000041804 */
[----:B------:R-:W2:Y:S07]  /*23d0*/  LDSM.16.M88.4 R100, [R193+0xe000] ;  /* 0x00e00000c164783b */ /* 0x000eae0000000200 */
[C---:B------:R-:W-:Y:S01]  /*23e0*/  HMMA.16816.F32.BF16 R8, R52.reuse, R62, R8 ;  /* 0x0000003e3408723c */ /* 0x040fe20000041808 */
[----:B------:R-:W4:Y:S03]  /*23f0*/  LDSM.16.M88.4 R60, [R193+0xe800] ;  /* 0x00e80000c13c783b */ /* 0x000f260000000200 */
[C---:B---3--:R-:W-:Y:S04]  /*2400*/  FMUL.FTZ R0, R217.reuse, 1.4426950216293334961 ;  /* 0x3fb8aa3bd9007820 */ /* 0x048fe80000410000 */
[C---:B-1----:R-:W-:Y:S08]  /*2410*/  HMMA.16816.F32.BF16 R12, R52.reuse, R64, R12 ;  /* 0x00000040340c723c */ /* 0x042ff0000004180c */
[----:B------:R-:W-:Y:S01]  /*2420*/  HMMA.16816.F32.BF16 R16, R52, R66, R16 ;  /* 0x000000423410723c */ /* 0x000fe20000041810 */
[----:B------:R1:W-:Y:S08]  /*2430*/  LDSM.16.M88.4 R52, [R3+0x2000] ;  /* 0x002000000334783b */ /* 0x0003f00000000200 */
[----:B------:R-:W3:Y:S01]  /*2440*/  LDSM.16.M88.4 R64, [R192+0xe000] ;  /* 0x00e00000c040783b */ /* 0x000ee20000000200 */
[C---:B--2---:R-:W-:Y:S08]  /*2450*/  HMMA.16816.F32.BF16 R4, R56.reuse, R100, R4 ;  /* 0x000000643804723c */ /* 0x044ff00000041804 */
[C---:B------:R-:W-:Y:S01]  /*2460*/  HMMA.16816.F32.BF16 R8, R56.reuse, R102, R8 ;  /* 0x000000663808723c */ /* 0x040fe20000041808 */
[----:B------:R-:W-:Y:S03]  /*2470*/  LDSM.16.M88.4 R100, [R196+0xe000] ;  /* 0x00e00000c464783b */ /* 0x000fe60000000200 */
[----:B-1----:R-:W-:Y:S04]  /*2480*/  IADD3 R3, R232, -0x4ab325aa, RZ ;  /* 0xb54cda56e8037810 */ /* 0x002fe80007ffe0ff */
[C---:B----4-:R-:W-:Y:S08]  /*2490*/  HMMA.16816.F32.BF16 R12, R56.reuse, R60, R12 ;  /* 0x0000003c380c723c */ /* 0x050ff0000004180c */
[----:B------:R-:W-:Y:S01]  /*24a0*/  HMMA.16816.F32.BF16 R16, R56, R62, R16 ;  /* 0x0000003e3810723c */ /* 0x000fe20000041810 */
[----:B------:R-:W1:Y:S07]  /*24b0*/  LDSM.16.M88.4 R56, [R192+0xe800] ;  /* 0x00e80000c038783b */ /* 0x000e6e0000000200 */
[C---:B---3--:R-:W-:Y:S01]  /*24c0*/  HMMA.16816.F32.BF16 R4, R52.reuse, R64, R4 ;  /* 0x000000403404723c */ /* 0x048fe20000041804 */
[----:B------:R2:W3:Y:S07]  /*24d0*/  LDSM.16.M88.4 R60, [R2+0x2000] ;  /* 0x00200000023c783b */ /* 0x0004ee0000000200 */
[C---:B------:R-:W-:Y:S04]  /*24e0*/  HMMA.16816.F32.BF16 R8, R52.reuse, R66, R8 ;  /* 0x000000423408723c */ /* 0x040fe80000041808 */
[----:B--2---:R-:W-:Y:S05]  /*24f0*/  FMUL.FTZ R2, R218, 1.4426950216293334961 ;  /* 0x3fb8aa3bda027820 */ /* 0x004fea0000410000 */
[----:B------:R-:W-:Y:S02]  /*2500*/  FSEL R2, R2, RZ, P0 ;  /* 0x000000ff02027208 */ /* 0x000fe40000000000 */
[----:B------:R-:W-:Y:S01]  /*2510*/  FSETP.NEU.FTZ.AND P0, PT, R217, -INF , PT ;  /* 0xff800000d900780b */ /* 0x000fe20003f1d000 */
[C---:B-1----:R-:W-:Y:S03]  /*2520*/  HMMA.16816.F32.BF16 R12, R52.reuse, R56, R12 ;  /* 0x00000038340c723c */ /* 0x042fe6000004180c */
[----:B------:R-:W-:Y:S04]  /*2530*/  FSEL R0, R0, RZ, P0 ;  /* 0x000000ff00007208 */ /* 0x000fe80000000000 */
[----:B------:R-:W-:Y:S01]  /*2540*/  IMAD R56, R203, 0x4, R252 ;  /* 0x00000004cb387824 */ /* 0x000fe200078e02fc */
[----:B------:R-:W-:Y:S01]  /*2550*/  HMMA.16816.F32.BF16 R16, R52, R58, R16 ;  /* 0x0000003a3410723c */ /* 0x000fe20000041810 */
[----:B------:R-:W1:Y:S03]  /*2560*/  LDSM.16.M88.4 R52, [R196+0xe800] ;  /* 0x00e80000c434783b */ /* 0x000e660000000200 */
[----:B------:R-:W-:Y:S04]  /*2570*/  IMAD.WIDE.U32 R56, R56, -0x326172a9, RZ ;  /* 0xcd9e8d5738387825 */ /* 0x000fe800078e00ff */
[C---:B---3--:R-:W-:Y:S05]  /*2580*/  HMMA.16816.F32.BF16 R4, R60.reuse, R100, R4 ;  /* 0x000000643c04723c */ /* 0x048fea0000041804 */
[----:B------:R-:W-:Y:S02]  /*2590*/  LOP3.LUT R56, R225, R56, R171, 0x96, !PT ;  /* 0x00000038e1387212 */ /* 0x000fe400078e96ab */
[----:B------:R-:W-:Y:S01]  /*25a0*/  IADD3 R171, R232, 0x3c6ef372, RZ ;  /* 0x3c6ef372e8ab7810 */ /* 0x000fe20007ffe0ff */
[C---:B------:R-:W-:Y:S11]  /*25b0*/  HMMA.16816.F32.BF16 R8, R60.reuse, R102, R8 ;  /* 0x000000663c08723c */ /* 0x040ff60000041808 */
[----:B------:R-:W-:Y:S05]  /*25c0*/  @!UPT UIADD3 URZ, URZ, URZ, URZ ;  /* 0x0000003f3f3ff290 */ /* 0x000fea000fffe03f */
[--C-:B------:R-:W-:Y:S02]  /*25d0*/  FFMA.FTZ R4, R4, c[0x0][0x23c], -R2.reuse ;  /* 0x00008f0004047a23 */ /* 0x100fe40000010802 */
[----:B------:R-:W-:Y:S02]  /*25e0*/  FFMA.FTZ R5, R5, c[0x0][0x23c], -R2 ;  /* 0x00008f0005057a23 */ /* 0x000fe40000010802 */
[----:B------:R2:W3:Y:S01]  /*25f0*/  MUFU.EX2 R170, R4 ;  /* 0x0000000400aa7308 */ /* 0x0004e20000000800 */
[--C-:B------:R-:W-:Y:S02]  /*2600*/  FFMA.FTZ R6, R6, c[0x0][0x23c], -R0.reuse ;  /* 0x00008f0006067a23 */ /* 0x100fe40000010800 */
[----:B------:R-:W-:Y:S01]  /*2610*/  FFMA.FTZ R7, R7, c[0x0][0x23c], -R0 ;  /* 0x00008f0007077a23 */ /* 0x000fe20000010800 */
[C---:B-1----:R-:W-:Y:S03]  /*2620*/  HMMA.16816.F32.BF16 R12, R60.reuse, R52, R12 ;  /* 0x000000343c0c723c */ /* 0x042fe6000004180c */
[----:B------:R-:W-:Y:S03]  /*2630*/  FFMA.FTZ R8, R8, c[0x0][0x23c], -R2 ;  /* 0x00008f0008087a23 */ /* 0x000fe60000010802 */
[----:B------:R1:W4:Y:S01]  /*2640*/  MUFU.EX2 R169, R5 ;  /* 0x0000000500a97308 */ /* 0x0003220000000800 */
[--C-:B------:R-:W-:Y:S01]  /*2650*/  FFMA.FTZ R10, R10, c[0x0][0x23c], -R0.reuse ;  /* 0x00008f000a0a7a23 */ /* 0x100fe20000010800 */
[----:B------:R-:W-:Y:S04]  /*2660*/  HMMA.16816.F32.BF16 R16, R60, R54, R16 ;  /* 0x000000363c10723c */ /* 0x000fe80000041810 */
[----:B------:R-:W-:Y:S02]  /*2670*/  FFMA.FTZ R11, R11, c[0x0][0x23c], -R0 ;  /* 0x00008f000b0b7a23 */ /* 0x000fe40000010800 */
[----:B------:R-:W-:Y:S02]  /*2680*/  FFMA.FTZ R100, R9, c[0x0][0x23c], -R2 ;  /* 0x00008f0009647a23 */ /* 0x000fe40000010802 */
[----:B------:R5:W-:Y:S01]  /*2690*/  MUFU.EX2 R103, R6 ;  /* 0x0000000600677308 */ /* 0x000be20000000800 */
[----:B--2---:R-:W-:Y:S03]  /*26a0*/  LOP3.LUT R4, R57, R245, R232, 0x96, !PT ;  /* 0x000000f539047212 */ /* 0x004fe600078e96e8 */
[----:B------:R-:W-:Y:S06]  /*26b0*/  IMAD.WIDE.U32 R56, R56, -0x2daee0ad, RZ ;  /* 0xd2511f5338387825 */ /* 0x000fec00078e00ff */
[----:B------:R2:W-:Y:S01]  /*26c0*/  MUFU.EX2 R102, R7 ;  /* 0x0000000700667308 */ /* 0x0005e20000000800 */
[--C-:B------:R-:W-:Y:S02]  /*26d0*/  FFMA.FTZ R12, R12, c[0x0][0x23c], -R2.reuse ;  /* 0x00008f000c0c7a23 */ /* 0x100fe40000010802 */
[--C-:B------:R-:W-:Y:S02]  /*26e0*/  FFMA.FTZ R13, R13, c[0x0][0x23c], -R2.reuse ;  /* 0x00008f000d0d7a23 */ /* 0x100fe40000010802 */
[----:B-1----:R-:W-:Y:S04]  /*26f0*/  IMAD.WIDE.U32 R4, R4, -0x2daee0ad, RZ ;  /* 0xd2511f5304047825 */ /* 0x002fe800078e00ff */
[----:B------:R-:W-:Y:S01]  /*2700*/  FFMA.FTZ R16, R16, c[0x0][0x23c], -R2 ;  /* 0x00008f0010107a23 */ /* 0x000fe20000010802 */
[----:B------:R1:W1:Y:S01]  /*2710*/  MUFU.EX2 R101, R8 ;  /* 0x0000000800657308 */ /* 0x0002620000000800 */
[----:B------:R-:W-:Y:S01]  /*2720*/  LOP3.LUT R4, R57, R4, R240, 0x96, !PT ;  /* 0x0000000439047212 */ /* 0x000fe200078e96f0 */
[----:B------:R-:W-:Y:S01]  /*2730*/  FFMA.FTZ R2, R17, c[0x0][0x23c], -R2 ;  /* 0x00008f0011027a23 */ /* 0x000fe20000010802 */
[----:B-----5:R-:W-:Y:S01]  /*2740*/  LOP3.LUT R6, R5, R238, R237, 0x96, !PT ;  /* 0x000000ee05067212 */ /* 0x020fe200078e96ed */
[--C-:B------:R-:W-:Y:S02]  /*2750*/  FFMA.FTZ R18, R18, c[0x0][0x23c], -R0.reuse ;  /* 0x00008f0012127a23 */ /* 0x100fe40000010800 */
[----:B------:R-:W-:Y:S04]  /*2760*/  IMAD.WIDE.U32 R52, R4, -0x326172a9, RZ ;  /* 0xcd9e8d5704347825 */ /* 0x000fe800078e00ff */
[----:B------:R5:W-:Y:S01]  /*2770*/  MUFU.EX2 R67, R10 ;  /* 0x0000000a00437308 */ /* 0x000be20000000800 */
[--C-:B------:R-:W-:Y:S02]  /*2780*/  FFMA.FTZ R14, R14, c[0x0][0x23c], -R0.reuse ;  /* 0x00008f000e0e7a23 */ /* 0x100fe40000010800 */
[--C-:B------:R-:W-:Y:S02]  /*2790*/  FFMA.FTZ R15, R15, c[0x0][0x23c], -R0.reuse ;  /* 0x00008f000f0f7a23 */ /* 0x100fe40000010800 */
[----:B--2---:R-:W-:Y:S04]  /*27a0*/  IMAD.WIDE.U32 R6, R6, -0x326172a9, RZ ;  /* 0xcd9e8d5706067825 */ /* 0x004fe800078e00ff */
[----:B------:R-:W-:Y:S01]  /*27b0*/  FFMA.FTZ R0, R19, c[0x0][0x23c], -R0 ;  /* 0x00008f0013007a23 */ /* 0x000fe20000010800 */
[----:B------:R2:W-:Y:S01]  /*27c0*/  MUFU.EX2 R66, R11 ;  /* 0x0000000b00427308 */ /* 0x0005e20000000800 */
[----:B-1----:R-:W-:Y:S02]  /*27d0*/  LOP3.LUT R8, R7, R224, R171, 0x96, !PT ;  /* 0x000000e007087212 */ /* 0x002fe400078e96ab */
[----:B------:R-:W-:Y:S03]  /*27e0*/  IADD3 R171, R232, -0x255992d5, RZ ;  /* 0xdaa66d2be8ab7810 */ /* 0x000fe60007ffe0ff */
[----:B------:R-:W-:Y:S01]  /*27f0*/  IMAD.WIDE.U32 R8, R8, -0x2daee0ad, RZ ;  /* 0xd2511f5308087825 */ /* 0x000fe200078e00ff */
[----:B------:R-:W-:Y:S03]  /*2800*/  LOP3.LUT R6, R53, R6, R171, 0x96, !PT ;  /* 0x0000000635067212 */ /* 0x000fe600078e96ab */
[----:B------:R1:W-:Y:S01]  /*2810*/  MUFU.EX2 R65, R12 ;  /* 0x0000000c00417308 */ /* 0x0003e20000000800 */
[----:B------:R-:W-:Y:S02]  /*2820*/  IADD3 R171, R232, 0x78dde6e4, RZ ;  /* 0x78dde6e4e8ab7810 */ /* 0x000fe40007ffe0ff */
[----:B------:R-:W-:Y:S01]  /*2830*/  LOP3.LUT R4, R9, R56, R241, 0x96, !PT ;  /* 0x0000003809047212 */ /* 0x000fe200078e96f1 */
[----:B------:R-:W-:Y:S04]  /*2840*/  IMAD.WIDE.U32 R6, R6, -0x2daee0ad, RZ ;  /* 0xd2511f5306067825 */ /* 0x000fe800078e00ff */
[----:B------:R-:W-:Y:S01]  /*2850*/  IMAD.WIDE.U32 R4, R4, -0x326172a9, RZ ;  /* 0xcd9e8d5704047825 */ /* 0x000fe200078e00ff */
[----:B-----5:R-:W-:Y:S01]  /*2860*/  LOP3.LUT R10, R7, R8, R242, 0x96, !PT ;  /* 0x00000008070a7212 */ /* 0x020fe200078e96f2 */
[----:B------:R5:W-:Y:S03]  /*2870*/  MUFU.EX2 R64, R13 ;  /* 0x0000000d00407308 */ /* 0x000be60000000800 */
[----:B------:R-:W-:Y:S01]  /*2880*/  LOP3.LUT R8, R5, R52, R171, 0x96, !PT ;  /* 0x0000003405087212 */ /* 0x000fe200078e96ab */
[----:B--2---:R-:W-:Y:S01]  /*2890*/  IMAD.WIDE.U32 R10, R10, -0x326172a9, RZ ;  /* 0xcd9e8d570a0a7825 */ /* 0x004fe200078e00ff */
[----:B------:R-:W-:Y:S03]  /*28a0*/  IADD3 R171, R232, 0x1715609d, RZ ;  /* 0x1715609de8ab7810 */ /* 0x000fe60007ffe0ff */
[----:B------:R-:W-:Y:S01]  /*28b0*/  IMAD.WIDE.U32 R8, R8, -0x2daee0ad, RZ ;  /* 0xd2511f5308087825 */ /* 0x000fe200078e00ff */
[----:B------:R-:W-:Y:S01]  /*28c0*/  LOP3.LUT R7, R11, R4, R171, 0x96, !PT ;  /* 0x000000040b077212 */ /* 0x000fe200078e96ab */
[----:B------:R2:W-:Y:S02]  /*28d0*/  MUFU.EX2 R60, R2 ;  /* 0x00000002003c7308 */ /* 0x0005e40000000800 */
[----:B------:R-:W-:Y:S01]  /*28e0*/  IMAD.MOV.U32 R171, RZ, RZ, c[0x0][0x1c0] ;  /* 0x00007000ffab7624 */ /* 0x000fe200078e00ff */
[----:B------:R-:W-:Y:S01]  /*28f0*/  LOP3.LUT R4, R9, R6, R243, 0x96, !PT ;  /* 0x0000000609047212 */ /* 0x000fe200078e96f3 */
[----:B------:R-:W-:Y:S04]  /*2900*/  IMAD.WIDE.U32 R6, R7, -0x2daee0ad, RZ ;  /* 0xd2511f5307067825 */ /* 0x000fe800078e00ff */
[----:B------:R-:W-:Y:S01]  /*2910*/  IMAD.WIDE.U32 R4, R4, -0x326172a9, RZ ;  /* 0xcd9e8d5704047825 */ /* 0x000fe200078e00ff */
[--C-:B-1----:R-:W-:Y:S01]  /*2920*/  SHF.R.U32.HI R12, RZ, 0x10, R6.reuse ;  /* 0x00000010ff0c7819 */ /* 0x102fe20000011606 */
[----:B------:R-:W-:Y:S01]  /*2930*/  MUFU.EX2 R100, R100 ;  /* 0x0000006400647308 */ /* 0x000fe20000000800 */
[C---:B------:R-:W-:Y:S01]  /*2940*/  LOP3.LUT R9, R6.reuse, 0xff, RZ, 0xc0, !PT ;  /* 0x000000ff06097812 */ /* 0x040fe200078ec0ff */
[----:B------:R-:W-:Y:S01]  /*2950*/  IMAD R171, R171, c[0x0][0x22c], RZ ;  /* 0x00008b00abab7a24 */ /* 0x000fe200078e02ff */
[----:B------:R-:W-:Y:S02]  /*2960*/  LOP3.LUT R3, R5, R10, R3, 0x96, !PT ;  /* 0x0000000a05037212 */ /* 0x000fe400078e9603 */
[----:B-----5:R-:W-:Y:S01]  /*2970*/  LOP3.LUT R13, R6, 0xffff, RZ, 0xc0, !PT ;  /* 0x0000ffff060d7812 */ /* 0x020fe200078ec0ff */
[----:B------:R-:W-:Y:S01]  /*2980*/  IMAD.U32 R171, R171, -0x40, RZ ;  /* 0xffffffc0abab7824 */ /* 0x000fe200078e00ff */
[----:B------:R-:W-:Y:S02]  /*2990*/  SHF.R.U32.HI R10, RZ, 0x18, R6 ;  /* 0x00000018ff0a7819 */ /* 0x000fe40000011606 */
[----:B------:R-:W-:Y:S01]  /*29a0*/  LOP3.LUT R6, R3, 0xff, RZ, 0xc0, !PT ;  /* 0x000000ff03067812 */ /* 0x000fe200078ec0ff */
[----:B------:R-:W1:Y:S01]  /*29b0*/  MUFU.EX2 R58, R0 ;  /* 0x00000000003a7308 */ /* 0x000e620000000800 */
[----:B------:R-:W-:Y:S02]  /*29c0*/  LOP3.LUT R8, R7, R8, R244, 0x96, !PT ;  /* 0x0000000807087212 */ /* 0x000fe400078e96f4 */
[----:B------:R-:W-:Y:S02]  /*29d0*/  LOP3.LUT R7, R3, 0xffff, RZ, 0xc0, !PT ;  /* 0x0000ffff03077812 */ /* 0x000fe400078ec0ff */
[----:B------:R-:W-:Y:S02]  /*29e0*/  ISETP.LE.U32.AND P1, PT, R6, UR4, PT ;  /* 0x0000000406007c0c */ /* 0x000fe4000bf23070 */
[----:B------:R-:W-:Y:S02]  /*29f0*/  SHF.R.U32.HI R6, RZ, 0x8, R7 ;  /* 0x00000008ff067819 */ /* 0x000fe40000011607 */
[----:B------:R-:W-:Y:S01]  /*2a00*/  LOP3.LUT R7, R4, 0xffff, RZ, 0xc0, !PT ;  /* 0x0000ffff04077812 */ /* 0x000fe200078ec0ff */
[----:B------:R-:W-:Y:S01]  /*2a10*/  MUFU.EX2 R63, R14 ;  /* 0x0000000e003f7308 */ /* 0x000fe20000000800 */
[----:B------:R-:W-:Y:S02]  /*2a20*/  LOP3.LUT R5, R6, 0xffff, RZ, 0xc0, !PT ;  /* 0x0000ffff06057812 */ /* 0x000fe400078ec0ff */
[----:B------:R-:W-:Y:S02]  /*2a30*/  ISETP.LE.U32.AND P3, PT, R9, UR4, PT ;  /* 0x0000000409007c0c */ /* 0x000fe4000bf63070 */
[----:B------:R-:W-:Y:S02]  /*2a40*/  LOP3.LUT R9, R4, 0xff, RZ, 0xc0, !PT ;  /* 0x000000ff04097812 */ /* 0x000fe400078ec0ff */
[--C-:B------:R-:W-:Y:S01]  /*2a50*/  SHF.R.U32.HI R6, RZ, 0x10, R3.reuse ;  /* 0x00000010ff067819 */ /* 0x100fe20000011603 */
[----:B---3--:R-:W-:Y:S01]  /*2a60*/  @!P1 FADD.FTZ R170, -R170, -RZ ;  /* 0x800000ffaaaa9221 */ /* 0x008fe20000010100 */
[----:B------:R-:W-:Y:S01]  /*2a70*/  ISETP.LE.U32.AND P5, PT, R5, UR4, PT ;  /* 0x0000000405007c0c */ /* 0x000fe2000bfa3070 */
[----:B------:R-:W-:Y:S01]  /*2a80*/  MUFU.EX2 R62, R15 ;  /* 0x0000000f003e7308 */ /* 0x000fe20000000800 */
[----:B------:R-:W-:Y:S02]  /*2a90*/  SHF.R.U32.HI R3, RZ, 0x18, R3 ;  /* 0x00000018ff037819 */ /* 0x000fe40000011603 */
[----:B------:R-:W-:Y:S02]  /*2aa0*/  ISETP.LE.U32.AND P1, PT, R9, UR4, PT ;  /* 0x0000000409007c0c */ /* 0x000fe4000bf23070 */
[----:B------:R-:W-:Y:S02]  /*2ab0*/  ISETP.LE.U32.AND P6, PT, R3, UR4, PT ;  /* 0x0000000403007c0c */ /* 0x000fe4000bfc3070 */
[----:B------:R-:W-:Y:S02]  /*2ac0*/  SHF.R.U32.HI R3, RZ, 0x8, R7 ;  /* 0x00000008ff037819 */ /* 0x000fe40000011607 */
[----:B------:R-:W-:Y:S01]  /*2ad0*/  LOP3.LUT R5, R6, 0xff, RZ, 0xc0, !PT ;  /* 0x000000ff06057812 */ /* 0x000fe200078ec0ff */
[----:B------:R-:W3:Y:S01]  /*2ae0*/  MUFU.EX2 R61, R16 ;  /* 0x00000010003d7308 */ /* 0x000ee20000000800 */
[----:B------:R-:W-:Y:S01]  /*2af0*/  ISETP.LE.U32.AND P0, PT, R10, UR4, PT ;  /* 0x000000040a007c0c */ /* 0x000fe2000bf03070 */
[----:B----4-:R-:W-:Y:S01]  /*2b00*/  @!P5 FADD.FTZ R169, -R169, -RZ ;  /* 0x800000ffa9a9d221 */ /* 0x010fe20000010100 */
[--C-:B------:R-:W-:Y:S02]  /*2b10*/  SHF.R.U32.HI R10, RZ, 0x10, R4.reuse ;  /* 0x00000010ff0a7819 */ /* 0x100fe40000011604 */
[----:B------:R-:W-:Y:S01]  /*2b20*/  LOP3.LUT R3, R3, 0xffff, RZ, 0xc0, !PT ;  /* 0x0000ffff03037812 */ /* 0x000fe200078ec0ff */
[----:B------:R-:W-:Y:S01]  /*2b30*/  @!P1 FADD.FTZ R101, -R101, -RZ ;  /* 0x800000ff65659221 */ /* 0x000fe20000010100 */
[----:B------:R-:W-:Y:S01]  /*2b40*/  ISETP.LE.U32.AND P4, PT, R5, UR4, PT ;  /* 0x0000000405007c0c */ /* 0x000fe2000bf83070 */
[----:B------:R-:W-:Y:S01]  /*2b50*/  @!P6 FADD.FTZ R102, -R102, -RZ ;  /* 0x800000ff6666e221 */ /* 0x000fe20000010100 */
[----:B------:R-:W-:Y:S01]  /*2b60*/  SHF.R.U32.HI R11, RZ, 0x18, R4 ;  /* 0x00000018ff0b7819 */ /* 0x000fe20000011604 */
[----:B------:R-:W4:Y:S01]  /*2b70*/  MUFU.EX2 R59, R18 ;  /* 0x00000012003b7308 */ /* 0x000f220000000800 */
[----:B------:R-:W-:Y:S02]  /*2b80*/  ISETP.LE.U32.AND P5, PT, R3, UR4, PT ;  /* 0x0000000403007c0c */ /* 0x000fe4000bfa3070 */
[----:B--2---:R-:W-:Y:S01]  /*2b90*/  LOP3.LUT R2, R10, 0xff, RZ, 0xc0, !PT ;  /* 0x000000ff0a027812 */ /* 0x004fe200078ec0ff */
[----:B-1----:R-:W-:Y:S01]  /*2ba0*/  @!P0 FADD.FTZ R58, -R58, -RZ ;  /* 0x800000ff3a3a8221 */ /* 0x002fe20000010100 */
[----:B------:R-:W-:Y:S02]  /*2bb0*/  LOP3.LUT R4, R8, 0xff, RZ, 0xc0, !PT ;  /* 0x000000ff08047812 */ /* 0x000fe400078ec0ff */
[----:B------:R-:W-:Y:S02]  /*2bc0*/  ISETP.LE.U32.AND P6, PT, R2, UR4, PT ;  /* 0x0000000402007c0c */ /* 0x000fe4000bfc3070 */
[----:B------:R-:W-:Y:S01]  /*2bd0*/  ISETP.LE.U32.AND P1, PT, R11, UR4, PT ;  /* 0x000000040b007c0c */ /* 0x000fe2000bf23070 */
[----:B------:R-:W-:Y:S01]  /*2be0*/  @!P4 FADD.FTZ R103, -R103, -RZ ;  /* 0x800000ff6767c221 */ /* 0x000fe20000010100 */
[----:B------:R-:W-:Y:S02]  /*2bf0*/  ISETP.LE.U32.AND P2, PT, R4, UR4, PT ;  /* 0x0000000404007c0c */ /* 0x000fe4000bf43070 */
[--C-:B------:R-:W-:Y:S01]  /*2c00*/  SHF.R.U32.HI R4, RZ, 0x18, R8.reuse ;  /* 0x00000018ff047819 */ /* 0x100fe20000011608 */
[----:B------:R-:W-:Y:S01]  /*2c10*/  @!P5 FADD.FTZ R100, -R100, -RZ ;  /* 0x800000ff6464d221 */ /* 0x000fe20000010100 */
[----:B------:R-:W-:Y:S01]  /*2c20*/  SHF.R.U32.HI R3, RZ, 0x10, R8 ;  /* 0x00000010ff037819 */ /* 0x000fe20000011608 */
[----:B---3--:R-:W-:Y:S01]  /*2c30*/  @!P3 FADD.FTZ R61, -R61, -RZ ;  /* 0x800000ff3d3db221 */ /* 0x008fe20000010100 */
[----:B------:R-:W-:Y:S02]  /*2c40*/  LOP3.LUT R8, R8, 0xffff, RZ, 0xc0, !PT ;  /* 0x0000ffff08087812 */ /* 0x000fe400078ec0ff */
[----:B------:R-:W-:Y:S01]  /*2c50*/  LOP3.LUT R3, R3, 0xff, RZ, 0xc0, !PT ;  /* 0x000000ff03037812 */ /* 0x000fe200078ec0ff */
[----:B------:R-:W-:Y:S01]  /*2c60*/  @!P6 FADD.FTZ R67, -R67, -RZ ;  /* 0x800000ff4343e221 */ /* 0x000fe20000010100 */
[----:B------:R-:W-:Y:S01]  /*2c70*/  SHF.R.U32.HI R2, RZ, 0x8, R8 ;  /* 0x00000008ff027819 */ /* 0x000fe20000011608 */
[----:B------:R-:W-:Y:S01]  /*2c80*/  @!P1 FADD.FTZ R66, -R66, -RZ ;  /* 0x800000ff42429221 */ /* 0x000fe20000010100 */
[----:B------:R-:W-:Y:S01]  /*2c90*/  ISETP.LE.U32.AND P5, PT, R3, UR4, PT ;  /* 0x0000000403007c0c */ /* 0x000fe2000bfa3070 */
[----:B------:R-:W-:Y:S01]  /*2ca0*/  @!P2 FADD.FTZ R65, -R65, -RZ ;  /* 0x800000ff4141a221 */ /* 0x000fe20000010100 */
[----:B------:R-:W-:Y:S02]  /*2cb0*/  LOP3.LUT R2, R2, 0xffff, RZ, 0xc0, !PT ;  /* 0x0000ffff02027812 */ /* 0x000fe400078ec0ff */
[----:B------:R-:W-:Y:S02]  /*2cc0*/  LOP3.LUT R3, R12, 0xff, RZ, 0xc0, !PT ;  /* 0x000000ff0c037812 */ /* 0x000fe400078ec0ff */
[----:B------:R-:W-:Y:S02]  /*2cd0*/  SHF.R.U32.HI R0, RZ, 0x8, R13 ;  /* 0x00000008ff007819 */ /* 0x000fe4000001160d */
[----:B------:R-:W-:Y:S02]  /*2ce0*/  ISETP.LE.U32.AND P6, PT, R2, UR4, PT ;  /* 0x0000000402007c0c */ /* 0x000fe4000bfc3070 */
[----:B------:R-:W-:Y:S02]  /*2cf0*/  F2FP.RELU.BF16.PACK_AB R2, R102, R103 ;  /* 0x000000676602723e */ /* 0x000fe400000018ff */
[----:B------:R-:W-:Y:S01]  /*2d00*/  LOP3.LUT R0, R0, 0xffff, RZ, 0xc0, !PT ;  /* 0x0000ffff00007812 */ /* 0x000fe200078ec0ff */
[----:B------:R-:W-:Y:S01]  /*2d10*/  @!P5 FADD.FTZ R63, -R63, -RZ ;  /* 0x800000ff3f3fd221 */ /* 0x000fe20000010100 */
[----:B------:R-:W-:Y:S01]  /*2d20*/  ISETP.LE.U32.AND P1, PT, R3, UR4, PT ;  /* 0x0000000403007c0c */ /* 0x000fe2000bf23070 */
[----:B------:R1:W-:Y:S01]  /*2d30*/  STS [R213+0x12400], R2 ;  /* 0x01240002d5007388 */ /* 0x0003e20000000800 */
[----:B------:R-:W-:Y:S02]  /*2d40*/  F2FP.RELU.BF16.PACK_AB R3, R169, R170 ;  /* 0x000000aaa903723e */ /* 0x000fe400000018ff */
[----:B------:R-:W-:Y:S02]  /*2d50*/  ISETP.LE.U32.AND P2, PT, R0, UR4, PT ;  /* 0x0000000400007c0c */ /* 0x000fe4000bf43070 */
[----:B------:R-:W-:Y:S01]  /*2d60*/  F2FP.RELU.BF16.PACK_AB R0, R100, R101 ;  /* 0x000000656400723e */ /* 0x000fe200000018ff */
[----:B------:R2:W-:Y:S01]  /*2d70*/  STS [R213+0x12000], R3 ;  /* 0x01200003d5007388 */ /* 0x0005e20000000800 */
[----:B------:R-:W-:Y:S01]  /*2d80*/  ISETP.LE.U32.AND P4, PT, R4, UR4, PT ;  /* 0x0000000404007c0c */ /* 0x000fe2000bf83070 */
[----:B------:R-:W-:Y:S01]  /*2d90*/  @!P6 FADD.FTZ R64, -R64, -RZ ;  /* 0x800000ff4040e221 */ /* 0x000fe20000010100 */
[----:B------:R-:W-:Y:S01]  /*2da0*/  F2FP.RELU.BF16.PACK_AB R5, R66, R67 ;  /* 0x000000434205723e */ /* 0x000fe200000018ff */
[----:B------:R3:W-:Y:S01]  /*2db0*/  STS [R216+0x12000], R0 ;  /* 0x01200000d8007388 */ /* 0x0007e20000000800 */
[----:B------:R-:W-:Y:S01]  /*2dc0*/  IADD3 R56, P0, R234, R220, RZ ;  /* 0x000000dcea387210 */ /* 0x000fe20007f1e0ff */
[----:B----4-:R-:W-:Y:S01]  /*2dd0*/  @!P1 FADD.FTZ R59, -R59, -RZ ;  /* 0x800000ff3b3b9221 */ /* 0x010fe20000010100 */
[----:B------:R-:W-:Y:S01]  /*2de0*/  F2FP.RELU.BF16.PACK_AB R4, R64, R65 ;  /* 0x000000414004723e */ /* 0x000fe200000018ff */
[----:B------:R-:W-:Y:S01]  /*2df0*/  STS [R216+0x12400], R5 ;  /* 0x01240005d8007388 */ /* 0x000fe20000000800 */
[----:B------:R-:W-:Y:S01]  /*2e00*/  FSETP.GE.FTZ.AND P1, PT, R169, RZ, PT ;  /* 0x000000ffa900720b */ /* 0x000fe20003f36000 */
[----:B------:R-:W-:Y:S01]  /*2e10*/  @!P2 FADD.FTZ R60, -R60, -RZ ;  /* 0x800000ff3c3ca221 */ /* 0x000fe20000010100 */
[----:B------:R-:W-:Y:S01]  /*2e20*/  FSETP.GE.FTZ.AND P2, PT, R170, RZ, PT ;  /* 0x000000ffaa00720b */ /* 0x000fe20003f56000 */
[----:B------:R-:W-:Y:S01]  /*2e30*/  STS [R214+0x12000], R4 ;  /* 0x01200004d6007388 */ /* 0x000fe20000000800 */
[----:B------:R-:W-:Y:S01]  /*2e40*/  IMAD.X R57, R231, 0x1, R219, P0 ;  /* 0x00000001e7397824 */ /* 0x000fe200000e06db */
[----:B------:R-:W-:Y:S01]  /*2e50*/  LEA R204, P0, R171, R204, 0x2 ;  /* 0x000000ccabcc7211 */ /* 0x000fe200078010ff */
[----:B------:R-:W-:Y:S01]  /*2e60*/  @!P4 FADD.FTZ R62, -R62, -RZ ;  /* 0x800000ff3e3ec221 */ /* 0x000fe20000010100 */
[----:B------:R-:W-:Y:S02]  /*2e70*/  FSETP.GE.FTZ.AND P5, PT, R101, RZ, PT ;  /* 0x000000ff6500720b */ /* 0x000fe40003fb6000 */
[----:B------:R-:W-:Y:S02]  /*2e80*/  LEA.HI.X.SX32 R205, R171, R205, 0x2, P0 ;  /* 0x000000cdabcd7211 */ /* 0x000fe400000f16ff */
[C---:B-1----:R-:W-:Y:S02]  /*2e90*/  F2FP.RELU.BF16.PACK_AB R2, R60.reuse, R61 ;  /* 0x0000003d3c02723e */ /* 0x042fe400000018ff */
[----:B------:R-:W-:Y:S02]  /*2ea0*/  FSETP.GE.FTZ.AND P0, PT, R60, RZ, PT ;  /* 0x000000ff3c00720b */ /* 0x000fe40003f16000 */
[----:B------:R-:W-:Y:S02]  /*2eb0*/  FSETP.GE.FTZ.AND P3, PT, R65, RZ, PT ;  /* 0x000000ff4100720b */ /* 0x000fe40003f76000 */
[----:B--2---:R-:W-:Y:S02]  /*2ec0*/  F2FP.RELU.BF16.PACK_AB R3, R62, R63 ;  /* 0x0000003f3e03723e */ /* 0x004fe400000018ff */
[----:B------:R-:W-:Y:S02]  /*2ed0*/  FSETP.GE.FTZ.AND P4, PT, R100, RZ, PT ;  /* 0x000000ff6400720b */ /* 0x000fe40003f96000 */
[----:B---3--:R-:W-:Y:S01]  /*2ee0*/  F2FP.RELU.BF16.PACK_AB R0, R58, R59 ;  /* 0x0000003b3a00723e */ /* 0x008fe200000018ff */
[----:B------:R1:W-:Y:S04]  /*2ef0*/  STS [R214+0x12400], R3 ;  /* 0x01240003d6007388 */ /* 0x0003e80000000800 */
[----:B------:R-:W-:Y:S04]  /*2f00*/  STS [R215+0x12000], R2 ;  /* 0x01200002d7007388 */ /* 0x000fe80000000800 */
[----:B------:R2:W-:Y:S04]  /*2f10*/  STS [R215+0x12400], R0 ;  /* 0x01240000d7007388 */ /* 0x0005e80000000800 */
[----:B------:R-:W3:Y:S01]  /*2f20*/  LDSM.16.M88.4 R16, [R195+0x8000] ;  /* 0x00800000c310783b */ /* 0x000ee20000000200 */
[C---:B-1----:R-:W-:Y:S02]  /*2f30*/  IMAD.IADD R3, R195.reuse, 0x1, R185 ;  /* 0x00000001c3037824 */ /* 0x042fe400078e02b9 */
[----:B--2---:R-:W-:Y:S04]  /*2f40*/  IMAD.IADD R0, R195, 0x1, R168 ;  /* 0x00000001c3007824 */ /* 0x004fe800078e02a8 */
[----:B------:R-:W-:Y:S01]  /*2f50*/  IMAD.IADD R2, R185, 0x1, R0 ;  /* 0x00000001b9027824 */ /* 0x000fe200078e0200 */
[----:B------:R-:W1:Y:S01]  /*2f60*/  LDSM.16.M88.4 R52, [R0+0x8000] ;  /* 0x008000000034783b */ /* 0x000e620000000200 */
        /* <DEDUP_REMOVED lines=23> */
[----:B------:R1:W2:Y:S08]  /*30e0*/  LDSM.16.M88.4 R52, [R0+0xa000] ;  /* 0x00a000000034783b */ /* 0x0002b00000000200 */
[----:B-1----:R-:W3:Y:S01]  /*30f0*/  LDG.E R0, [R56.64+0x20] ;  /* 0x0000201038007981 */ /* 0x002ee2000c1e1900 */
        /* <DEDUP_REMOVED lines=10> */
[----:B-1----:R-:W4:Y:S01]  /*31a0*/  LDG.E R2, [R56.64] ;  /* 0x0000001038027981 */ /* 0x002f22000c1e1900 */
[C---:B--2---:R-:W-:Y:S08]  /*31b0*/  HMMA.16816.F32.BF16 R4, R52.reuse, R160, R4 ;  /* 0x000000a03404723c */ /* 0x044ff00000041804 */
[C---:B------:R-:W-:Y:S08]  /*31c0*/  HMMA.16816.F32.BF16 R8, R52.reuse, R162, R8 ;  /* 0x000000a23408723c */ /* 0x040ff00000041808 */
[C---:B------:R-:W-:Y:S08]  /*31d0*/  HMMA.16816.F32.BF16 R12, R52.reuse, R164, R12 ;  /* 0x000000a4340c723c */ /* 0x040ff0000004180c */
[----:B------:R-:W-:Y:S08]  /*31e0*/  HMMA.16816.F32.BF16 R16, R52, R166, R16 ;  /* 0x000000a63410723c */ /* 0x000ff00000041810 */
[C---:B---3--:R-:W-:Y:S04]  /*31f0*/  FADD.FTZ R10, -R0.reuse, R10 ;  /* 0x0000000a000a7221 */ /* 0x048fe80000010100 */
[C---:B------:R-:W-:Y:S02]  /*3200*/  FADD.FTZ R6, -R0.reuse, R6 ;  /* 0x0000000600067221 */ /* 0x040fe40000010100 */
[----:B------:R-:W-:Y:S02]  /*3210*/  FADD.FTZ R7, -R0, R7 ;  /* 0x0000000700077221 */ /* 0x000fe40000010100 */
[C---:B----4-:R-:W-:Y:S02]  /*3220*/  FADD.FTZ R3, -R2.reuse, R5 ;  /* 0x0000000502037221 */ /* 0x050fe40000010100 */
[C---:B------:R-:W-:Y:S02]  /*3230*/  FADD.FTZ R4, -R2.reuse, R4 ;  /* 0x0000000402047221 */ /* 0x040fe40000010100 */
[----:B------:R-:W-:Y:S01]  /*3240*/  FADD.FTZ R5, -R2, R12 ;  /* 0x0000000c02057221 */ /* 0x000fe20000010100 */
[-C--:B------:R-:W-:Y:S02]  /*3250*/  FSEL R3, R3, R2.reuse, P1 ;  /* 0x0000000203037208 */ /* 0x080fe40000800000 */
[-C--:B------:R-:W-:Y:S02]  /*3260*/  FSEL R4, R4, R2.reuse, P2 ;  /* 0x0000000204047208 */ /* 0x080fe40001000000 */
        /* <DEDUP_REMOVED lines=23> */
[----:B------:R-:W-:Y:S01]  /*33e0*/  FMUL.FTZ R64, R64, R4 ;  /* 0x0000000440407220 */ /* 0x000fe20000410000 */
[----:B------:R-:W-:Y:S01]  /*33f0*/  FSETP.GE.FTZ.AND P0, PT, R58, RZ, PT ;  /* 0x000000ff3a00720b */ /* 0x000fe20003f16000 */
[----:B------:R-:W-:Y:S01]  /*3400*/  FMUL.FTZ R61, R61, R3 ;  /* 0x000000033d3d7220 */ /* 0x000fe20000410000 */
[----:B------:R-:W-:Y:S01]  /*3410*/  ISETP.GE.AND P4, PT, R203, 0x1, PT ;  /* 0x00000001cb00780c */ /* 0x000fe20003f86270 */
[C---:B------:R-:W-:Y:S01]  /*3420*/  FADD.FTZ R4, -R0.reuse, R14 ;  /* 0x0000000e00047221 */ /* 0x040fe20000010100 */
[----:B------:R-:W-:Y:S01]  /*3430*/  FSETP.GE.FTZ.AND P2, PT, R103, RZ, PT ;  /* 0x000000ff6700720b */ /* 0x000fe20003f56000 */
[----:B------:R-:W-:Y:S01]  /*3440*/  FADD.FTZ R3, -R0, R15 ;  /* 0x0000000f00037221 */ /* 0x000fe20000010100 */
[----:B------:R-:W-:Y:S01]  /*3450*/  FSETP.GE.FTZ.AND P1, PT, R102, RZ, PT ;  /* 0x000000ff6600720b */ /* 0x000fe20003f36000 */
[----:B------:R-:W-:Y:S01]  /*3460*/  FMUL.FTZ R67, R67, R2 ;  /* 0x0000000243437220 */ /* 0x000fe20000410000 */
[-C--:B------:R-:W-:Y:S01]  /*3470*/  FSEL R6, R6, R0.reuse, P2 ;  /* 0x0000000006067208 */ /* 0x080fe20001000000 */
[----:B------:R-:W-:Y:S01]  /*3480*/  FADD.FTZ R2, -R0, R18 ;  /* 0x0000001200027221 */ /* 0x000fe20000010100 */
[----:B------:R-:W-:Y:S01]  /*3490*/  FSEL R7, R7, R0, P1 ;  /* 0x0000000007077208 */ /* 0x000fe20000800000 */
[----:B------:R-:W-:Y:S01]  /*34a0*/  FMUL.FTZ R9, R101, R9 ;  /* 0x0000000965097220 */ /* 0x000fe20000410000 */
[----:B------:R-:W-:Y:S01]  /*34b0*/  FSETP.GE.FTZ.AND P2, PT, R62, RZ, PT ;  /* 0x000000ff3e00720b */ /* 0x000fe20003f56000 */
[----:B------:R-:W-:Y:S01]  /*34c0*/  FMUL.FTZ R103, R103, R6 ;  /* 0x0000000667677220 */ /* 0x000fe20000410000 */
[----:B------:R-:W-:Y:S01]  /*34d0*/  FSETP.GE.FTZ.AND P1, PT, R59, RZ, PT ;  /* 0x000000ff3b00720b */ /* 0x000fe20003f36000 */
[----:B------:R-:W-:Y:S01]  /*34e0*/  FMUL.FTZ R102, R102, R7 ;  /* 0x0000000766667220 */ /* 0x000fe20000410000 */
[-C--:B------:R-:W-:Y:S01]  /*34f0*/  FSEL R4, R4, R0.reuse, P3 ;  /* 0x0000000004047208 */ /* 0x080fe20001800000 */
[----:B------:R-:W-:Y:S01]  /*3500*/  FMUL.FTZ R66, R66, R5 ;  /* 0x0000000542427220 */ /* 0x000fe20000410000 */
[-C--:B------:R-:W-:Y:S02]  /*3510*/  FSEL R3, R3, R0.reuse, P2 ;  /* 0x0000000003037208 */ /* 0x080fe40001000000 */
        /* <DEDUP_REMOVED lines=30> */
.L_x_929:
        /* <DEDUP_REMOVED lines=85> */
.L_x_930:
        /* <DEDUP_REMOVED lines=55> */
[----:B------:R-:W-:Y:S02]  /*3fc0*/  IMAD R171, R171, 0x30, RZ ;  /* 0x00000030abab7824 */ /* 0x000fe400078e02ff */
[----:B--2---:R-:W-:Y:S04]  /*3fd0*/  IMAD.MOV.U32 R0, RZ, RZ, c[0x0][0x22c] ;  /* 0x00008b00ff007624 */ /* 0x004fe800078e00ff */
[----:B------:R-:W-:Y:S02]  /*3fe0*/  IMAD R0, R0, c[0x0][0x1c0], RZ ;  /* 0x0000700000007a24 */ /* 0x000fe400078e02ff */
[----:B------:R2:W-:Y:S01]  /*3ff0*/  RED.E.ADD.F32.FTZ.RN.STRONG.GPU [R204.64], R4 ;  /* 0x00000004cc00798e */ /* 0x0005e2000c10e790 */
[C---:B---3--:R-:W-:Y:S03]  /*4000*/  HMMA.16816.F32.BF16 R8, R176.reuse, R180, R8 ;  /* 0x000000b4b008723c */ /* 0x048fe60000041808 */
[----:B------:R3:W-:Y:S01]  /*4010*/  RED.E.ADD.F32.FTZ.RN.STRONG.GPU [R2.64], R5 ;  /* 0x000000050200798e */ /* 0x0007e2000c10e790 */
[----:B------:R-:W-:Y:S03]  /*4020*/  IMAD R0, R0, 0x18, RZ ;  /* 0x0000001800007824 */ /* 0x000fe600078e02ff */
[----:B------:R-:W-:Y:S01]  /*4030*/  IMAD.MOV.U32 R181, RZ, RZ, c[0x0][0x22c] ;  /* 0x00008b00ffb57624 */ /* 0x000fe200078e00ff */
[-C--:B------:R-:W-:Y:S04]  /*4040*/  HMMA.16816.F32.BF16 R12, R176, R182.reuse, R12 ;  /* 0x000000b6b00c723c */ /* 0x080fe8000004180c */
[----:B------:R-:W-:Y:S01]  /*4050*/  IMAD R181, R181, c[0x0][0x1c0], RZ ;  /* 0x00007000b5b57a24 */ /* 0x000fe200078e02ff */
[-C--:B------:R-:W-:Y:S02]  /*4060*/  LEA R168, P1, R0, R204.reuse, 0x2 ;  /* 0x000000cc00a87211 */ /* 0x080fe400078210ff */
[CC--:B-1----:R-:W-:Y:S01]  /*4070*/  LEA R100, P0, R246.reuse, R204.reuse, 0x2 ;  /* 0x000000ccf6647211 */ /* 0x0c2fe200078010ff */
[C---:B------:R-:W-:Y:S04]  /*4080*/  HMMA.16816.F32.BF16 R16, R172.reuse, R182, R16 ;  /* 0x000000b6ac10723c */ /* 0x040fe80000041810 */
[-C--:B------:R-:W-:Y:S01]  /*4090*/  LEA.HI.X.SX32 R101, R246, R205.reuse, 0x2, P0 ;  /* 0x000000cdf6657211 */ /* 0x080fe200000f16ff */
[----:B------:R-:W-:Y:S01]  /*40a0*/  IMAD.SHL.U32 R181, R181, 0x20, RZ ;  /* 0x00000020b5b57824 */ /* 0x000fe200078e00ff */
[-C--:B------:R-:W-:Y:S01]  /*40b0*/  LEA.HI.X.SX32 R169, R0, R205.reuse, 0x2, P1 ;  /* 0x000000cd00a97211 */ /* 0x080fe200008f16ff */
[----:B------:R-:W-:Y:S01]  /*40c0*/  IMAD.MOV.U32 R0, RZ, RZ, c[0x0][0x22c] ;  /* 0x00008b00ff007624 */ /* 0x000fe200078e00ff */
[-C--:B------:R-:W-:Y:S01]  /*40d0*/  HMMA.16816.F32.BF16 R52, R172, R184.reuse, R52 ;  /* 0x000000b8ac34723c */ /* 0x080fe20000041834 */
[----:B------:R1:W-:Y:S03]  /*40e0*/  RED.E.ADD.F32.FTZ.RN.STRONG.GPU [R100.64], R6 ;  /* 0x000000066400798e */ /* 0x0003e6000c10e790 */
[-C--:B------:R-:W-:Y:S01]  /*40f0*/  LEA R102, P0, R181, R204.reuse, 0x2 ;  /* 0x000000ccb5667211 */ /* 0x080fe200078010ff */
[----:B------:R4:W-:Y:S01]  /*4100*/  RED.E.ADD.F32.FTZ.RN.STRONG.GPU [R168.64], R7 ;  /* 0x00000007a800798e */ /* 0x0009e2000c10e790 */
[-C--:B--2---:R-:W-:Y:S01]  /*4110*/  LEA R4, P1, R171, R204.reuse, 0x2 ;  /* 0x000000ccab047211 */ /* 0x084fe200078210ff */
[----:B------:R-:W-:Y:S01]  /*4120*/  IMAD R0, R0, c[0x0][0x1c0], RZ ;  /* 0x0000700000007a24 */ /* 0x000fe200078e02ff */
[C---:B------:R-:W-:Y:S04]  /*4130*/  HMMA.16816.F32.BF16 R56, R176.reuse, R184, R56 ;  /* 0x000000b8b038723c */ /* 0x040fe80000041838 */
[-C--:B------:R-:W-:Y:S01]  /*4140*/  LEA.HI.X.SX32 R103, R181, R205.reuse, 0x2, P0 ;  /* 0x000000cdb5677211 */ /* 0x080fe200000f16ff */
[----:B------:R-:W-:Y:S01]  /*4150*/  IMAD R0, R0, 0x38, RZ ;  /* 0x0000003800007824 */ /* 0x000fe200078e02ff */
[-C--:B---3--:R-:W-:Y:S02]  /*4160*/  LEA.HI.X.SX32 R5, R171, R205.reuse, 0x2, P1 ;  /* 0x000000cdab057211 */ /* 0x088fe400008f16ff */
[-C--:B------:R-:W-:Y:S01]  /*4170*/  HMMA.16816.F32.BF16 R60, R176, R186.reuse, R60 ;  /* 0x000000bab03c723c */ /* 0x080fe2000004183c */
[----:B------:R2:W-:Y:S03]  /*4180*/  RED.E.ADD.F32.FTZ.RN.STRONG.GPU [R102.64], R8 ;  /* 0x000000086600798e */ /* 0x0005e6000c10e790 */
[----:B------:R-:W-:Y:S04]  /*4190*/  IADD3 R171, R246, 0x20, RZ ;  /* 0x00000020f6ab7810 */ /* 0x000fe80007ffe0ff */
[----:B------:R-:W-:Y:S04]  /*41a0*/  HMMA.16816.F32.BF16 R64, R172, R186, R64 ;  /* 0x000000baac40723c */ /* 0x000fe80000041840 */
[-C--:B-1----:R-:W-:Y:S02]  /*41b0*/  LEA R100, P2, R170, R204.reuse, 0x2 ;  /* 0x000000ccaa647211 */ /* 0x082fe400078410ff */
[-C--:B------:R-:W-:Y:S02]  /*41c0*/  LEA R6, P0, R0, R204.reuse, 0x2 ;  /* 0x000000cc00067211 */ /* 0x080fe400078010ff */
[-C--:B------:R-:W-:Y:S04]  /*41d0*/  LEA.HI.X.SX32 R101, R170, R205.reuse, 0x2, P2 ;  /* 0x000000cdaa657211 */ /* 0x080fe800010f16ff */
[-C--:B----4-:R-:W-:Y:S01]  /*41e0*/  LEA.HI.X.SX32 R7, R0, R205.reuse, 0x2, P0 ;  /* 0x000000cd00077211 */ /* 0x090fe200000f16ff */
[----:B------:R1:W-:Y:S01]  /*41f0*/  RED.E.ADD.F32.FTZ.RN.STRONG.GPU [R100.64], R9 ;  /* 0x000000096400798e */ /* 0x0003e2000c10e790 */
[----:B------:R-:W-:Y:S01]  /*4200*/  IMAD.IADD R0, R212, 0x1, R249 ;  /* 0x00000001d4007824 */ /* 0x000fe200078e02f9 */
[----:B------:R-:W-:Y:S02]  /*4210*/  IADD3 R170, R246, 0x40, RZ ;  /* 0x00000040f6aa7810 */ /* 0x000fe40007ffe0ff */
[----:B------:R3:W-:Y:S01]  /*4220*/  RED.E.ADD.F32.FTZ.RN.STRONG.GPU [R4.64], R10 ;  /* 0x0000000a0400798e */ /* 0x0007e2000c10e790 */
[CC--:B--2---:R-:W-:Y:S03]  /*4230*/  LEA R8, P2, R230.reuse, R204.reuse, 0x2 ;  /* 0x000000cce6087211 */ /* 0x0c4fe600078410ff */
[----:B------:R2:W-:Y:S04]  /*4240*/  RED.E.ADD.F32.FTZ.RN.STRONG.GPU [R6.64], R11 ;  /* 0x0000000b0600798e */ /* 0x0005e8000c10e790 */
[----:B------:R-:W-:Y:S04]  /*4250*/  RED.E.ADD.F32.FTZ.RN.STRONG.GPU [R204.64+0x80], R16 ;  /* 0x00008010cc00798e */ /* 0x000fe8000c10e790 */
[----:B------:R-:W-:Y:S01]  /*4260*/  RED.E.ADD.F32.FTZ.RN.STRONG.GPU [R2.64+0x80], R17 ;  /* 0x000080110200798e */ /* 0x000fe2000c10e790 */
[-C--:B-1----:R-:W-:Y:S02]  /*4270*/  LEA.HI.X.SX32 R9, R230, R205.reuse, 0x2, P2 ;  /* 0x000000cde6097211 */ /* 0x082fe400010f16ff */
[----:B------:R-:W-:Y:S02]  /*4280*/  IADD3 R100, R246, 0x60, RZ ;  /* 0x00000060f6647810 */ /* 0x000fe40007ffe0ff */
[CC--:B---3--:R-:W-:Y:S04]  /*4290*/  LEA R4, P0, R171.reuse, R204.reuse, 0x2 ;  /* 0x000000ccab047211 */ /* 0x0c8fe800078010ff */
        /* <DEDUP_REMOVED lines=120> */
.L_x_928:
[----:B--234-:R-:W2:Y:S04]  /*4a20*/  LDL.LU R58, [R1+0x10] ;  /* 0x00001000013a7983 */ /* 0x01cea80000300800 */
[----:B------:R-:W3:Y:S04]  /*4a30*/  LDL.64 R56, [R1+0x8] ;  /* 0x0000080001387983 */ /* 0x000ee80000100a00 */
[----:B------:R-:W4:Y:S01]  /*4a40*/  LDL.LU R55, [R1+0x4] ;  /* 0x0000040001377983 */ /* 0x000f220000300800 */
[----:B------:R-:W-:-:S02]  /*4a50*/  FMUL.FTZ R46, R46, c[0x0][0x2dc] ;  /* 0x0000b7002e2e7a20 */ /* 0x000fc40000410000 */
[----:B------:R-:W-:Y:S02]  /*4a60*/  FMUL.FTZ R10, R47, c[0x0][0x2dc] ;  /* 0x0000b7002f0a7a20 */ /* 0x000fe40000410000 */
[----:B------:R-:W-:Y:S02]  /*4a70*/  FMUL.FTZ R53, R21, c[0x0][0x2dc] ;  /* 0x0000b70015357a20 */ /* 0x000fe40000410000 */
[----:B------:R-:W-:Y:S01]  /*4a80*/  FMUL.FTZ R32, R32, c[0x0][0x2dc] ;  /* 0x0000b70020207a20 */ /* 0x000fe20000410000 */
[----:B------:R-:W-:Y:S01]  /*4a90*/  F2FP.BF16.PACK_AB R10, R10, R46 ;  /* 0x0000002e0a0a723e */ /* 0x000fe200000010ff */
[----:B------:R-:W-:Y:S01]  /*4aa0*/  FMUL.FTZ R21, R33, c[0x0][0x2dc] ;  /* 0x0000b70021157a20 */ /* 0x000fe20000410000 */
[----:B------:R-:W4:Y:S01]  /*4ab0*/  LDL R46, [R1+0x24] ;  /* 0x00002400012e7983 */ /* 0x000f220000100800 */
[----:B------:R-:W-:Y:S02]  /*4ac0*/  FMUL.FTZ R68, R68, c[0x0][0x2e0] ;  /* 0x0000b80044447a20 */ /* 0x000fe40000410000 */
[----:B------:R-:W-:Y:S01]  /*4ad0*/  FMUL.FTZ R6, R69, c[0x0][0x2e0] ;  /* 0x0000b80045067a20 */ /* 0x000fe20000410000 */
[----:B------:R-:W-:Y:S01]  /*4ae0*/  F2FP.BF16.PACK_AB R21, R21, R32 ;  /* 0x000000201515723e */ /* 0x000fe200000010ff */
[----:B------:R-:W-:Y:S01]  /*4af0*/  FMUL.FTZ R70, R70, c[0x0][0x2e0] ;  /* 0x0000b80046467a20 */ /* 0x000fe20000410000 */
[----:B------:R-:W1:Y:S01]  /*4b00*/  S2R R32, SR_CTAID.Y ;  /* 0x0000000000207919 */ /* 0x000e620000002600 */
[----:B------:R-:W-:Y:S01]  /*4b10*/  FMUL.FTZ R0, R71, c[0x0][0x2e0] ;  /* 0x0000b80047007a20 */ /* 0x000fe20000410000 */
[----:B------:R-:W-:Y:S01]  /*4b20*/  F2FP.BF16.PACK_AB R6, R6, R68 ;  /* 0x000000440606723e */ /* 0x000fe200000010ff */
[----:B------:R-:W-:Y:S01]  /*4b30*/  FMUL.FTZ R52, R22, c[0x0][0x2dc] ;  /* 0x0000b70016347a20 */ /* 0x000fe20000410000 */
[----:B------:R-:W-:Y:S01]  /*4b40*/  BAR.SYNC.DEFER_BLOCKING 0x0 ;  /* 0x0000000000007b1d */ /* 0x000fe20000010000 */
[----:B------:R-:W-:Y:S01]  /*4b50*/  FMUL.FTZ R2, R28, c[0x0][0x2dc] ;  /* 0x0000b7001c027a20 */ /* 0x000fe20000410000 */
[----:B------:R-:W-:Y:S01]  /*4b60*/  F2FP.BF16.PACK_AB R0, R0, R70 ;  /* 0x000000460000723e */ /* 0x000fe200000010ff */
[----:B------:R-:W-:-:S02]  /*4b70*/  FMUL.FTZ R80, R80, c[0x0][0x2e0] ;  /* 0x0000b80050507a20 */ /* 0x000fc40000410000 */
[----:B-----5:R-:W-:Y:S02]  /*4b80*/  FMUL.FTZ R7, R81, c[0x0][0x2e0] ;  /* 0x0000b80051077a20 */ /* 0x020fe40000410000 */
        /* <DEDUP_REMOVED lines=93> */
[----:B------:R-:W1:Y:S04]  /*5160*/  S2R R31, SR_CTAID.Z ;  /* 0x00000000001f7919 */ /* 0x000e680000002700 */
        /* <DEDUP_REMOVED lines=12> */
[----:B-1----:R-:W-:-:S03]  /*5230*/  SHF.R.S32.HI R0, RZ, 0x1f, R32 ;  /* 0x0000001fff007819 */ /* 0x002fc60000011420 */
[----:B------:R-:W-:Y:S04]  /*5240*/  STS [R251+0x6000], R13 ;  /* 0x0060000dfb007388 */ /* 0x000fe80000000800 */
[----:B------:R-:W-:Y:S04]  /*5250*/  STS [R251+0x6400], R12 ;  /* 0x0064000cfb007388 */ /* 0x000fe80000000800 */
[----:B------:R-:W-:Y:S04]  /*5260*/  STS [R250+0x7000], R15 ;  /* 0x0070000ffa007388 */ /* 0x000fe80000000800 */
[----:B------:R-:W-:Y:S04]  /*5270*/  STS [R250+0x7400], R14 ;  /* 0x0074000efa007388 */ /* 0x000fe80000000800 */
[----:B------:R-:W-:Y:S04]  /*5280*/  STS [R251+0x7000], R11 ;  /* 0x0070000bfb007388 */ /* 0x000fe80000000800 */
[----:B------:R1:W-:Y:S04]  /*5290*/  STS [R251+0x7400], R10 ;  /* 0x0074000afb007388 */ /* 0x0003e80000000800 */
[----:B------:R-:W-:Y:S01]  /*52a0*/  BAR.SYNC.DEFER_BLOCKING 0x0 ;  /* 0x0000000000007b1d */ /* 0x000fe20000010000 */
[----:B------:R-:W-:-:S02]  /*52b0*/  IMAD R7, R0, c[0x0][0x388], RZ ;  /* 0x0000e20000077a24 */ /* 0x000fc400078e02ff */
[----:B------:R-:W-:-:S03]  /*52c0*/  IMAD R6, R0, c[0x0][0x390], RZ ;  /* 0x0000e40000067a24 */ /* 0x000fc600078e02ff */
[----:B------:R-:W1:Y:S01]  /*52d0*/  S2R R44, SR_TID.X ;  /* 0x00000000002c7919 */ /* 0x000e620000002100 */
[----:B------:R-:W-:-:S03]  /*52e0*/  IMAD R0, R32, c[0x0][0x38c], R7 ;  /* 0x0000e30020007a24 */ /* 0x000fc600078e0207 */
[----:B------:R-:W1:Y:S01]  /*52f0*/  S2R R45, SR_TID.X ;  /* 0x00000000002d7919 */ /* 0x000e620000002100 */
[----:B------:R-:W-:-:S03]  /*5300*/  IMAD R6, R32, c[0x0][0x394], R6 ;  /* 0x0000e50020067a24 */ /* 0x000fc600078e0206 */
[----:B------:R-:W1:Y:S04]  /*5310*/  LDS.128 R40, [R211+0xc000] ;  /* 0x00c00000d3287984 */ /* 0x000e680000000c00 */
[----:B------:R-:W-:Y:S04]  /*5320*/  LDS.128 R36, [R211+0xd000] ;  /* 0x00d00000d3247984 */ /* 0x000fe80000000c00 */
[----:B------:R-:W-:Y:S04]  /*5330*/  LDS.128 R24, [R211+0x10000] ;  /* 0x01000000d3187984 */ /* 0x000fe80000000c00 */
[----:B------:R-:W-:Y:S04]  /*5340*/  LDS.128 R16, [R211+0x12000] ;  /* 0x01200000d3107984 */ /* 0x000fe80000000c00 */
[----:B------:R-:W-:Y:S04]  /*5350*/  LDS.128 R20, [R211+0x11000] ;  /* 0x01100000d3147984 */ /* 0x000fe80000000c00 */
[----:B------:R-:W-:Y:S01]  /*5360*/  LDS.128 R12, [R211+0x13000] ;  /* 0x01300000d30c7984 */ /* 0x000fe20000000c00 */
[----:B--2---:R-:W-:-:S02]  /*5370*/  IMAD R4, R58, c[0x0][0x3a0], RZ ;  /* 0x0000e8003a047a24 */ /* 0x004fc400078e02ff */
[----:B------:R-:W-:Y:S01]  /*5380*/  IMAD R29, R58, c[0x0][0x3a8], RZ ;  /* 0x0000ea003a1d7a24 */ /* 0x000fe200078e02ff */
[----:B---3--:R-:W-:Y:S02]  /*5390*/  MOV R2, R56 ;  /* 0x0000003800027202 */ /* 0x008fe40000000f00 */
[----:B------:R-:W-:Y:S01]  /*53a0*/  MOV R3, R57 ;  /* 0x0000003900037202 */ /* 0x000fe20000000f00 */
[C---:B----4-:R-:W-:Y:S02]  /*53b0*/  IMAD R30, R55.reuse, c[0x0][0x3a4], R4 ;  /* 0x0000e900371e7a24 */ /* 0x050fe400078e0204 */
[C---:B------:R-:W-:Y:S02]  /*53c0*/  IMAD R29, R55.reuse, c[0x0][0x3ac], R29 ;  /* 0x0000eb00371d7a24 */ /* 0x040fe400078e021d */
[----:B------:R-:W-:-:S04]  /*53d0*/  IMAD.WIDE.U32 R4, R55, c[0x0][0x3a0], R2 ;  /* 0x0000e80037047a25 */ /* 0x000fc800078e0002 */
[----:B------:R-:W-:Y:S01]  /*53e0*/  IMAD.WIDE.U32 R2, R55, c[0x0][0x3a8], R2 ;  /* 0x0000ea0037027a25 */ /* 0x000fe200078e0002 */
[----:B------:R-:W-:-:S04]  /*53f0*/  IADD3 R5, R5, R30, RZ ;  /* 0x0000001e05057210 */ /* 0x000fc80007ffe0ff */
[----:B------:R-:W-:Y:S01]  /*5400*/  IADD3 R3, R3, R29, RZ ;  /* 0x0000001d03037210 */ /* 0x000fe20007ffe0ff */
[----:B------:R-:W-:-:S04]  /*5410*/  IMAD.WIDE.U32 R4, R32, c[0x0][0x388], R4 ;  /* 0x0000e20020047a25 */ /* 0x000fc800078e0004 */
[----:B------:R-:W-:Y:S01]  /*5420*/  IMAD.WIDE.U32 R2, R32, c[0x0][0x390], R2 ;  /* 0x0000e40020027a25 */ /* 0x000fe200078e0002 */
[----:B------:R-:W-:Y:S01]  /*5430*/  IADD3 R5, R5, R0, RZ ;  /* 0x0000000005057210 */ /* 0x000fe20007ffe0ff */
[----:B------:R-:W2:Y:S01]  /*5440*/  LDS.128 R32, [R211+0xe000] ;  /* 0x00e00000d3207984 */ /* 0x000ea20000000c00 */
[----:B------:R-:W-:Y:S02]  /*5450*/  SHF.R.S32.HI R0, RZ, 0x1f, R31 ;  /* 0x0000001fff007819 */ /* 0x000fe4000001141f */
[----:B------:R-:W-:-:S03]  /*5460*/  IADD3 R3, R3, R6, RZ ;  /* 0x0000000603037210 */ /* 0x000fc60007ffe0ff */
[C---:B------:R-:W-:Y:S02]  /*5470*/  IMAD R7, R0.reuse, c[0x0][0x3b8], RZ ;  /* 0x0000ee0000077a24 */ /* 0x040fe400078e02ff */
[----:B------:R-:W-:Y:S02]  /*5480*/  IMAD R6, R0, c[0x0][0x3c0], RZ ;  /* 0x0000f00000067a24 */ /* 0x000fe400078e02ff */
[C---:B------:R-:W-:Y:S02]  /*5490*/  IMAD R0, R31.reuse, c[0x0][0x3bc], R7 ;  /* 0x0000ef001f007a24 */ /* 0x040fe400078e0207 */
[C---:B------:R-:W-:Y:S02]  /*54a0*/  IMAD R6, R31.reuse, c[0x0][0x3c4], R6 ;  /* 0x0000f1001f067a24 */ /* 0x040fe400078e0206 */
[----:B------:R-:W-:-:S04]  /*54b0*/  IMAD.WIDE.U32 R4, R31, c[0x0][0x3b8], R4 ;  /* 0x0000ee001f047a25 */ /* 0x000fc800078e0004 */
[----:B------:R-:W-:Y:S02]  /*54c0*/  IMAD.WIDE.U32 R2, R31, c[0x0][0x3c0], R2 ;  /* 0x0000f0001f027a25 */ /* 0x000fe400078e0002 */
[----:B------:R-:W3:Y:S01]  /*54d0*/  LDS.128 R28, [R211+0xf000] ;  /* 0x00f00000d31c7984 */ /* 0x000ee20000000c00 */
[----:B-1----:R-:W-:-:S04]  /*54e0*/  SHF.R.S32.HI R44, RZ, 0x1f, R44 ;  /* 0x0000001fff2c7819 */ /* 0x002fc8000001142c */
[----:B------:R-:W-:Y:S02]  /*54f0*/  LEA.HI R44, R44, R45, RZ, 0x3 ;  /* 0x0000002d2c2c7211 */ /* 0x000fe400078f18ff */
[----:B------:R-:W-:Y:S01]  /*5500*/  IADD3 R5, R5, R0, RZ ;  /* 0x0000000005057210 */ /* 0x000fe20007ffe0ff */
[C---:B------:R-:W-:Y:S01]  /*5510*/  IMAD R0, R46.reuse, c[0x0][0x3a8], RZ ;  /* 0x0000ea002e007a24 */ /* 0x040fe200078e02ff */
[----:B------:R-:W-:Y:S02]  /*5520*/  IADD3 R3, R3, R6, RZ ;  /* 0x0000000603037210 */ /* 0x000fe40007ffe0ff */
[----:B------:R-:W-:Y:S01]  /*5530*/  SHF.R.S32.HI R44, RZ, 0x3, R44 ;  /* 0x00000003ff2c7819 */ /* 0x000fe2000001142c */
[----:B------:R-:W-:-:S04]  /*5540*/  IMAD R10, R46, c[0x0][0x3a0], RZ ;  /* 0x0000e8002e0a7a24 */ /* 0x000fc800078e02ff */
[C---:B------:R-:W-:Y:S02]  /*5550*/  IMAD R0, R44.reuse, c[0x0][0x3ac], R0 ;  /* 0x0000eb002c007a24 */ /* 0x040fe400078e0200 */
[----:B------:R-:W-:-:S04]  /*5560*/  IMAD.WIDE.U32 R6, R44, c[0x0][0x3a8], R2 ;  /* 0x0000ea002c067a25 */ /* 0x000fc800078e0002 */
[C---:B------:R-:W-:Y:S02]  /*5570*/  IMAD R10, R44.reuse, c[0x0][0x3a4], R10 ;  /* 0x0000e9002c0a7a24 */ /* 0x040fe400078e020a */
[----:B------:R-:W-:Y:S01]  /*5580*/  IMAD.WIDE.U32 R8, R44, c[0x0][0x3a0], R4 ;  /* 0x0000e8002c087a25 */ /* 0x000fe200078e0004 */
[----:B------:R-:W-:Y:S02]  /*5590*/  IADD3 R0, R7, R0, RZ ;  /* 0x0000000007007210 */ /* 0x000fe40007ffe0ff */
        /* <DEDUP_REMOVED lines=11> */
[----:B------:R-:W-:Y:S02]  /*5650*/  LEA.HI.X R9, R7, R5, R9, 0x6, P1 ;  /* 0x0000000507097211 */ /* 0x000fe400008f3409 */
[----:B------:R-:W-:Y:S01]  /*5660*/  LEA.HI.X R7, R0, R3, R10, 0x6, P0 ;  /* 0x0000000300077211 */ /* 0x000fe200000f340a */
[----:B------:R1:W-:Y:S04]  /*5670*/  STG.E.128 [R4.64], R40 ;  /* 0x0000002804007986 */ /* 0x0003e8000c101d10 */
[----:B--2---:R1:W-:Y:S04]  /*5680*/  STG.E.128 [R4.64+0x80], R32 ;  /* 0x0000802004007986 */ /* 0x0043e8000c101d10 */
[----:B------:R1:W-:Y:S04]  /*5690*/  STG.E.128 [R8.64], R36 ;  /* 0x0000002408007986 */ /* 0x0003e8000c101d10 */
[----:B---3--:R1:W-:Y:S04]  /*56a0*/  STG.E.128 [R8.64+0x80], R28 ;  /* 0x0000801c08007986 */ /* 0x0083e8000c101d10 */
[----:B------:R1:W-:Y:S04]  /*56b0*/  STG.E.128 [R2.64], R24 ;  /* 0x0000001802007986 */ /* 0x0003e8000c101d10 */
[----:B------:R1:W-:Y:S04]  /*56c0*/  STG.E.128 [R2.64+0x80], R16 ;  /* 0x0000801002007986 */ /* 0x0003e8000c101d10 */
[----:B------:R1:W-:Y:S04]  /*56d0*/  STG.E.128 [R6.64], R20 ;  /* 0x0000001406007986 */ /* 0x0003e8000c101d10 */
[----:B------:R1:W-:Y:S02]  /*56e0*/  STG.E.128 [R6.64+0x80], R12 ;  /* 0x0000800c06007986 */ /* 0x0003e4000c101d10 */
.L_x_925:
[----:B------:R-:W2:Y:S01]  /*56f0*/  LDL.LU R0, [R1+0x14] ;  /* 0x0000140001007983 */ /* 0x000ea20000300800 */
[----:B------:R-:W-:-:S02]  /*5700*/  ULDC UR5, c[0x0][0x218] ;  /* 0x0000860000057ab9 */ /* 0x000fc40000000800 */
[----:B------:R-:W-:-:S04]  /*5710*/  UIADD3 UR5, UR5, 0x3f, URZ ;  /* 0x0000003f05057890 */ /* 0x000fc8000fffe03f */
[----:B------:R-:W-:-:S04]  /*5720*/  USHF.R.S32.HI UR4, URZ, 0x1f, UR5 ;  /* 0x0000001f3f047899 */ /* 0x000fc80008011405 */
[----:B------:R-:W-:-:S04]  /*5730*/  ULEA.HI UR4, UR4, UR5, URZ, 0x6 ;  /* 0x0000000504047291 */ /* 0x000fc8000f8f303f */
[----:B------:R-:W-:Y:S01]  /*5740*/  USHF.R.S32.HI UR4, URZ, 0x6, UR4 ;  /* 0x000000063f047899 */ /* 0x000fe20008011404 */
[----:B--2---:R-:W-:-:S05]  /*5750*/  IADD3 R0, R0, c[0x0][0xc], RZ ;  /* 0x0000030000007a10 */ /* 0x004fca0007ffe0ff */
[----:B------:R-:W-:Y:S01]  /*5760*/  ISETP.GE.AND P0, PT, R0, UR4, PT ;  /* 0x0000000400007c0c */ /* 0x000fe2000bf06270 */
[----:B------:R2:W-:-:S12]  /*5770*/  STL [R1+0x14], R0 ;  /* 0x0000140001007387 */ /* 0x0005d80000100800 */
[----:B------:R-:W-:Y:S01]  /*5780*/  @P0 CALL.REL.NOINC `(.L_x_932) ;  /* 0x0000001000000944 */ /* 0x000fe20003c00000 */
[----:B------:R-:W-:Y:S05]  /*5790*/  BRA `(.L_x_933) ;  /* 0xffffb27000007947 */ /* 0x000fea000383ffff */
.L_x_932:
[----:B------:R-:W-:Y:S05]  /*57a0*/  EXIT ;  /* 0x000000000000794d */ /* 0x000fea0003800000 */
.L_x_934:
        /* <DEDUP_REMOVED lines=13> */
.L_x_2067:


//--------------------- .text._ZN5flash44flash_bwd_dq_dk_dv_loop_seqk_parallel_kernelI23Flash_bwd_kernel_traitsILi128ELi64ELi64ELi8ELi4ELi2ELi2ELb1ELb0EN7cutlass10bfloat16_tE19Flash_kernel_traitsILi128ELi64ELi64ELi8ES3_EELb0ELb0ELb0ELb0ELb1ELb1ELb1EEEvNS_16Flash_bwd_paramsE --------------------------
	.section	.text._ZN5flash44flash_bwd_dq_dk_dv_loop_seqk_parallel_kernelI23Flash_bwd_kernel_traitsILi128ELi64ELi64ELi8ELi4ELi2ELi2ELb1ELb0EN7cutlass10bfloat16_tE19Flash_kernel_traitsILi128ELi64ELi64ELi8ES3_EELb0ELb0ELb0ELb0ELb1ELb1ELb1EEEvNS_16Flash_bwd_paramsE,"ax",@progbits
	.sectioninfo	@"SHI_REGISTERS=255"
	.align	128
        .global         _ZN5flash44flash_bwd_dq_dk_dv_loop_seqk_parallel_kernelI23Flash_bwd_kernel_traitsILi128ELi64ELi64ELi8ELi4ELi2ELi2ELb1ELb0EN7cutlass10bfloat16_tE19Flash_kernel_traitsILi128ELi64ELi64ELi8ES3_EELb0ELb0ELb0ELb0ELb1ELb1ELb1EEEvNS_16Flash_bwd_paramsE
        .type           _ZN5flash44flash_bwd_dq_dk_dv_loop_seqk_parallel_kernelI23Flash_bwd_kernel_traitsILi128ELi64ELi64ELi8ELi4ELi2ELi2ELb1ELb0EN7cutlass10bfloat16_tE19Flash_kernel_traitsILi128ELi64ELi64ELi8ES3_EELb0ELb0ELb0ELb0ELb1ELb1ELb1EEEvNS_16Flash_bwd_paramsE,@function
        .size           _ZN5flash44flash_bwd_dq_dk_dv_loop_seqk_parallel_kernelI23Flash_bwd_kernel_traitsILi128ELi64ELi64ELi8ELi4ELi2ELi2ELb1ELb0EN7cutlass10bfloat16_tE19Flash_kernel_traitsILi128ELi64ELi64ELi8ES3_EELb0ELb0ELb0ELb0ELb1ELb1ELb1EEEvNS_16Flash_bwd_paramsE,(.L_x_2068 - _ZN5flash44flash_bwd_dq_dk_dv_loop_seqk_parallel_kernelI23Flash_bwd_kernel_traitsILi128ELi64ELi64ELi8ELi4ELi2ELi2ELb1ELb0EN7cutlass10bfloat16_tE19Flash_kernel_traitsILi128ELi64ELi64ELi8ES3_EELb0ELb0ELb0ELb0ELb1ELb1ELb1EEEvNS_16Flash_bwd_paramsE)
        .other          _ZN5flash44flash_bwd_dq_dk_dv_loop_seqk_parallel_kernelI23Flash_bwd_kernel_traitsILi128ELi64ELi64ELi8ELi4ELi2ELi2ELb1ELb0EN7cutlass10bfloat16_tE19Flash_kernel_traitsILi128ELi64ELi64ELi8ES3_EELb0ELb0ELb0ELb0ELb1ELb1ELb1EEEvNS_16Flash_bwd_paramsE,@"STO_CUDA_ENTRY STV_DEFAULT"
_ZN5flash44flash_bwd_dq_dk_dv_loop_seqk_parallel_kernelI23Flash_bwd_kernel_traitsILi128ELi64ELi64ELi8ELi4ELi2ELi2ELb1ELb0EN7cutlass10bfloat16_tE19Flash_kernel_traitsILi128ELi64ELi64ELi8ES3_EELb0ELb0ELb0ELb0ELb1ELb1ELb1EEEvNS_16Flash_bwd_paramsE:
.text._ZN5flash44flash_bwd_dq_dk_dv_loop_seqk_parallel_kernelI23Flash_bwd_kernel_traitsILi128ELi64ELi64ELi8ELi4ELi2ELi2ELb1ELb0EN7cutlass10bfloat16_tE19Flash_kernel_traitsILi128ELi64ELi64ELi8ES3_EELb0ELb0ELb0ELb0ELb1ELb1ELb1EEEvNS_16Flash_bwd_paramsE:
        /* <DEDUP_REMOVED lines=150> */
.L_x_943:
        /* <DEDUP_REMOVED lines=82> */
.L_x_936:
[----:B------:R-:W-:-:S04]  /*0e80*/  IMAD R3, R23, c[0x0][0x1c0], R24 ;  /* 0x0000700017037a24 */ /* 0x000fc800078e0218 */
[----:B------:R-:W-:Y:S02]  /*0e90*/  IMAD R18, R3, c[0x0][0x224], RZ ;  /* 0x0000890003127a24 */ /* 0x000fe400078e02ff */
.L_x_937:
        /* <DEDUP_REMOVED lines=232> */
[----:B------:R-:W-:Y:S02]  /*1d20*/  IMAD.U32 R251, R251, -0x40, RZ ;  /* 0xffffffc0fbfb7824 */ /* 0x000fe400078e00ff */
[----:B------:R-:W-:Y:S01]  /*1d30*/  IMAD R252, R0, 0x30, RZ ;  /* 0x0000003000fc7824 */ /* 0x000fe200078e02ff */
[----:B------:R-:W-:Y:S01]  /*1d40*/  IADD3 R243, R234, 0x20, RZ ;  /* 0x00000020eaf37810 */ /* 0x000fe20007ffe0ff */
        /* <DEDUP_REMOVED lines=18> */
.L_x_941:
        /* <DEDUP_REMOVED lines=18> */
[----:B------:R-:W-:Y:S01]  /*1f90*/  LDSM.16.M88.4 R100, [R2] ;  /* 0x000000000264783b */ /* 0x000fe20000000200 */
[C---:B------:R-:W-:Y:S07]  /*1fa0*/  HMMA.16816.F32.BF16 R8, R16.reuse, R10, RZ ;  /* 0x0000000a1008723c */ /* 0x040fee00000418ff */
[----:B------:R-:W2:Y:S01]  /*1fb0*/  LDSM.16.M88.4 R104, [R194+0xc000] ;  /* 0x00c00000c268783b */ /* 0x000ea20000000200 */
[C---:B---3--:R-:W-:Y:S07]  /*1fc0*/  HMMA.16816.F32.BF16 R12, R16.reuse, R52, RZ ;  /* 0x00000034100c723c */ /* 0x048fee00000418ff */
[----:B------:R-:W-:Y:S01]  /*1fd0*/  LDSM.16.M88.4 R112, [R197+0xc000] ;  /* 0x00c00000c570783b */ /* 0x000fe20000000200 */
[----:B------:R-:W-:Y:S07]  /*1fe0*/  HMMA.16816.F32.BF16 R16, R16, R54, RZ ;  /* 0x000000361010723c */ /* 0x000fee00000418ff */
[----:B------:R-:W3:Y:S01]  /*1ff0*/  LDSM.16.M88.4 R52, [R194+0xc800] ;  /* 0x00c80000c234783b */ /* 0x000ee20000000200 */
[C---:B----4-:R-:W-:Y:S07]  /*2000*/  HMMA.16816.F32.BF16 R4, R56.reuse, R60, R4 ;  /* 0x0000003c3804723c */ /* 0x050fee0000041804 */
[----:B------:R-:W4:Y:S01]  /*2010*/  LDSM.16.M88.4 R108, [R3] ;  /* 0x00000000036c783b */ /* 0x000f220000000200 */
[C---:B------:R-:W-:Y:S07]  /*2020*/  HMMA.16816.F32.BF16 R8, R56.reuse, R62, R8 ;  /* 0x0000003e3808723c */ /* 0x040fee0000041808 */
[----:B------:R-:W-:Y:S01]  /*2030*/  LDSM.16.M88.4 R60, [R191+0x2000] ;  /* 0x00200000bf3c783b */ /* 0x000fe20000000200 */
[C---:B-1----:R-:W-:Y:S08]  /*2040*/  HMMA.16816.F32.BF16 R12, R56.reuse, R64, R12 ;  /* 0x00000040380c723c */ /* 0x042ff0000004180c */
[----:B------:R-:W-:Y:S01]  /*2050*/  HMMA.16816.F32.BF16 R16, R56, R66, R16 ;  /* 0x000000423810723c */ /* 0x000fe20000041810 */
[----:B------:R-:W1:Y:S07]  /*2060*/  LDSM.16.M88.4 R56, [R197+0xc800] ;  /* 0x00c80000c538783b */ /* 0x000e6e0000000200 */
[C---:B--2---:R-:W-:Y:S01]  /*2070*/  HMMA.16816.F32.BF16 R4, R100.reuse, R104, R4 ;  /* 0x000000686404723c */ /* 0x044fe20000041804 */
[----:B------:R-:W2:Y:S07]  /*2080*/  LDSM.16.M88.4 R64, [R192+0xe000] ;  /* 0x00e00000c040783b */ /* 0x000eae0000000200 */
        /* <DEDUP_REMOVED lines=9> */
[C---:B-1----:R-:W-:Y:S08]  /*2120*/  HMMA.16816.F32.BF16 R12, R108.reuse, R56, R12 ;  /* 0x000000386c0c723c */ /* 0x042ff0000004180c */
[----:B------:R-:W-:Y:S01]  /*2130*/  HMMA.16816.F32.BF16 R16, R108, R58, R16 ;  /* 0x0000003a6c10723c */ /* 0x000fe20000041810 */
[----:B------:R-:W1:Y:S07]  /*2140*/  LDSM.16.M88.4 R56, [R193+0xe800] ;  /* 0x00e80000c138783b */ /* 0x000e6e0000000200 */
[C---:B--2---:R-:W-:Y:S01]  /*2150*/  HMMA.16816.F32.BF16 R4, R60.reuse, R64, R4 ;  /* 0x000000403c04723c */ /* 0x044fe20000041804 */
[----:B------:R2:W1:Y:S07]  /*2160*/  LDSM.16.M88.4 R108, [R2+0x2000] ;  /* 0x00200000026c783b */ /* 0x00046e0000000200 */
[C---:B------:R-:W-:Y:S01]  /*2170*/  HMMA.16816.F32.BF16 R8, R60.reuse, R66, R8 ;  /* 0x000000423c08723c */ /* 0x040fe20000041808 */
[----:B------:R-:W-:Y:S07]  /*2180*/  LDSM.16.M88.4 R64, [R197+0xe000] ;  /* 0x00e00000c540783b */ /* 0x000fee0000000200 */
[C---:B---3--:R-:W-:Y:S08]  /*2190*/  HMMA.16816.F32.BF16 R12, R60.reuse, R52, R12 ;  /* 0x000000343c0c723c */ /* 0x048ff0000004180c */
[----:B------:R-:W-:Y:S01]  /*21a0*/  HMMA.16816.F32.BF16 R16, R60, R54, R16 ;  /* 0x000000363c10723c */ /* 0x000fe20000041810 */
[----:B------:R-:W3:Y:S03]  /*21b0*/  LDSM.16.M88.4 R52, [R194+0xe800] ;  /* 0x00e80000c234783b */ /* 0x000ee60000000200 */
[----:B--2---:R-:W-:Y:S04]  /*21c0*/  FMUL.FTZ R2, R218, 1.4426950216293334961 ;  /* 0x3fb8aa3bda027820 */ /* 0x004fe80000410000 */
[C---:B----4-:R-:W-:Y:S01]  /*21d0*/  HMMA.16816.F32.BF16 R4, R100.reuse, R104, R4 ;  /* 0x000000686404723c */ /* 0x050fe20000041804 */
[----:B------:R-:W2:Y:S04]  /*21e0*/  LDSM.16.M88.4 R60, [R3+0x2000] ;  /* 0x00200000033c783b */ /* 0x000ea80000000200 */
[----:B------:R-:W-:Y:S02]  /*21f0*/  FSEL R2, R2, RZ, P0 ;  /* 0x000000ff02027208 */ /* 0x000fe40000000000 */
[----:B------:R-:W-:Y:S01]  /*2200*/  FSETP.NEU.FTZ.AND P0, PT, R217, -INF , PT ;  /* 0xff800000d900780b */ /* 0x000fe20003f1d000 */
[C---:B------:R-:W-:Y:S08]  /*2210*/  HMMA.16816.F32.BF16 R8, R100.reuse, R106, R8 ;  /* 0x0000006a6408723c */ /* 0x040ff00000041808 */
[C---:B-1----:R-:W-:Y:S08]  /*2220*/  HMMA.16816.F32.BF16 R12, R100.reuse, R56, R12 ;  /* 0x00000038640c723c */ /* 0x042ff0000004180c */
[----:B------:R-:W-:Y:S08]  /*2230*/  HMMA.16816.F32.BF16 R16, R100, R58, R16 ;  /* 0x0000003a6410723c */ /* 0x000ff00000041810 */
[C---:B------:R-:W-:Y:S08]  /*2240*/  HMMA.16816.F32.BF16 R4, R108.reuse, R112, R4 ;  /* 0x000000706c04723c */ /* 0x040ff00000041804 */
[C---:B------:R-:W-:Y:S08]  /*2250*/  HMMA.16816.F32.BF16 R8, R108.reuse, R114, R8 ;  /* 0x000000726c08723c */ /* 0x040ff00000041808 */
[C---:B---3--:R-:W-:Y:S08]  /*2260*/  HMMA.16816.F32.BF16 R12, R108.reuse, R52, R12 ;  /* 0x000000346c0c723c */ /* 0x048ff0000004180c */
[----:B------:R-:W-:Y:S01]  /*2270*/  HMMA.16816.F32.BF16 R16, R108, R54, R16 ;  /* 0x000000366c10723c */ /* 0x000fe20000041810 */
[----:B------:R-:W1:Y:S07]  /*2280*/  LDSM.16.M88.4 R52, [R197+0xe800] ;  /* 0x00e80000c534783b */ /* 0x000e6e0000000200 */
[C---:B--2---:R-:W-:Y:S08]  /*2290*/  HMMA.16816.F32.BF16 R4, R60.reuse, R64, R4 ;  /* 0x000000403c04723c */ /* 0x044ff00000041804 */
[C---:B------:R-:W-:Y:S11]  /*22a0*/  HMMA.16816.F32.BF16 R8, R60.reuse, R66, R8 ;  /* 0x000000423c08723c */ /* 0x040ff60000041808 */
[----:B------:R-:W-:Y:S05]  /*22b0*/  @!UPT UIADD3 URZ, URZ, URZ, URZ ;  /* 0x0000003f3f3ff290 */ /* 0x000fea000fffe03f */
[----:B------:R-:W-:Y:S02]  /*22c0*/  FMUL.FTZ R4, R4, c[0x0][0x2ec] ;  /* 0x0000bb0004047a20 */ /* 0x000fe40000410000 */
[----:B------:R-:W-:Y:S02]  /*22d0*/  FMUL.FTZ R5, R5, c[0x0][0x2ec] ;  /* 0x0000bb0005057a20 */ /* 0x000fe40000410000 */
[----:B------:R-:W2:Y:S01]  /*22e0*/  MUFU.TANH R113, R4 ;  /* 0x0000000400717308 */ /* 0x000ea20000002400 */
[----:B------:R-:W-:Y:S02]  /*22f0*/  FMUL.FTZ R6, R6, c[0x0][0x2ec] ;  /* 0x0000bb0006067a20 */ /* 0x000fe40000410000 */
[----:B------:R-:W-:Y:S01]  /*2300*/  FMUL.FTZ R7, R7, c[0x0][0x2ec] ;  /* 0x0000bb0007077a20 */ /* 0x000fe20000410000 */
[C---:B-1----:R-:W-:Y:S03]  /*2310*/  HMMA.16816.F32.BF16 R12, R60.reuse, R52, R12 ;  /* 0x000000343c0c723c */ /* 0x042fe6000004180c */
[----:B------:R-:W-:Y:S03]  /*2320*/  FMUL.FTZ R8, R8, c[0x0][0x2ec] ;  /* 0x0000bb0008087a20 */ /* 0x000fe60000410000 */
[----:B------:R-:W1:Y:S01]  /*2330*/  MUFU.TANH R111, R5 ;  /* 0x00000005006f7308 */ /* 0x000e620000002400 */
[----:B------:R-:W-:Y:S01]  /*2340*/  FMUL.FTZ R9, R9, c[0x0][0x2ec] ;  /* 0x0000bb0009097a20 */ /* 0x000fe20000410000 */
[----:B------:R-:W-:Y:S04]  /*2350*/  HMMA.16816.F32.BF16 R16, R60, R54, R16 ;  /* 0x000000363c10723c */ /* 0x000fe80000041810 */
[----:B------:R-:W-:Y:S02]  /*2360*/  FMUL.FTZ R10, R10, c[0x0][0x2ec] ;  /* 0x0000bb000a0a7a20 */ /* 0x000fe40000410000 */
[----:B------:R-:W-:Y:S02]  /*2370*/  FMUL.FTZ R11, R11, c[0x0][0x2ec] ;  /* 0x0000bb000b0b7a20 */ /* 0x000fe40000410000 */
[----:B------:R-:W3:Y:S01]  /*2380*/  MUFU.TANH R184, R6 ;  /* 0x0000000600b87308 */ /* 0x000ee20000002400 */
[--C-:B--2---:R-:W-:Y:S07]  /*2390*/  FFMA.FTZ R0, R113, c[0x0][0x23c], -R2.reuse ;  /* 0x00008f0071007a23 */ /* 0x104fee0000010802 */
[----:B------:R-:W-:Y:S02]  /*23a0*/  FMUL.FTZ R14, R14, c[0x0][0x2ec] ;  /* 0x0000bb000e0e7a20 */ /* 0x000fe40000410000 */
[----:B------:R2:W-:Y:S01]  /*23b0*/  MUFU.EX2 R65, R0 ;  /* 0x0000000000417308 */ /* 0x0005e20000000800 */
[----:B------:R-:W-:Y:S02]  /*23c0*/  FMUL.FTZ R15, R15, c[0x0][0x2ec] ;  /* 0x0000bb000f0f7a20 */ /* 0x000fe40000410000 */
[----:B------:R-:W-:Y:S02]  /*23d0*/  FMUL.FTZ R12, R12, c[0x0][0x2ec] ;  /* 0x0000bb000c0c7a20 */ /* 0x000fe40000410000 */
[----:B-1----:R-:W-:Y:S02]  /*23e0*/  FFMA.FTZ R3, R111, c[0x0][0x23c], -R2 ;  /* 0x00008f006f037a23 */ /* 0x002fe40000010802 */
[----:B------:R-:W-:Y:S02]  /*23f0*/  FMUL.FTZ R16, R16, c[0x0][0x2ec] ;  /* 0x0000bb0010107a20 */ /* 0x000fe40000410000 */
[----:B------:R-:W-:Y:S01]  /*2400*/  FMUL.FTZ R17, R17, c[0x0][0x2ec] ;  /* 0x0000bb0011117a20 */ /* 0x000fe20000410000 */
[----:B------:R3:W-:Y:S01]  /*2410*/  MUFU.EX2 R58, R3 ;  /* 0x00000003003a7308 */ /* 0x0007e20000000800 */
[----:B------:R-:W-:Y:S02]  /*2420*/  FMUL.FTZ R18, R18, c[0x0][0x2ec] ;  /* 0x0000bb0012127a20 */ /* 0x000fe40000410000 */
[----:B------:R-:W-:Y:S02]  /*2430*/  FMUL.FTZ R19, R19, c[0x0][0x2ec] ;  /* 0x0000bb0013137a20 */ /* 0x000fe40000410000 */
[----:B------:R-:W-:Y:S05]  /*2440*/  FMUL.FTZ R13, R13, c[0x0][0x2ec] ;  /* 0x0000bb000d0d7a20 */ /* 0x000fea0000410000 */
[----:B------:R-:W1:Y:S01]  /*2450*/  MUFU.TANH R183, R7 ;  /* 0x0000000700b77308 */ /* 0x000e620000002400 */
[----:B--2---:R-:W-:Y:S05]  /*2460*/  FMUL.FTZ R0, R217, 1.4426950216293334961 ;  /* 0x3fb8aa3bd9007820 */ /* 0x004fea0000410000 */
[----:B------:R-:W-:Y:S04]  /*2470*/  FSEL R0, R0, RZ, P0 ;  /* 0x000000ff00007208 */ /* 0x000fe80000000000 */
[----:B------:R-:W2:Y:S01]  /*2480*/  MUFU.TANH R109, R8 ;  /* 0x00000008006d7308 */ /* 0x000ea20000002400 */
[----:B------:R-:W-:Y:S01]  /*2490*/  IADD3 R56, P0, R229, R220, RZ ;  /* 0x000000dce5387210 */ /* 0x000fe20007f1e0ff */
[--C-:B---3--:R-:W-:Y:S03]  /*24a0*/  FFMA.FTZ R3, R184, c[0x0][0x23c], -R0.reuse ;  /* 0x00008f00b8037a23 */ /* 0x108fe60000010800 */
[----:B------:R-:W-:Y:S02]  /*24b0*/  IADD3.X R57, R233, R219, RZ, P0, !PT ;  /* 0x000000dbe9397210 */ /* 0x000fe400007fe4ff */
[C---:B------:R-:W-:Y:S03]  /*24c0*/  LEA R204, P0, R251.reuse, R204, 0x2 ;  /* 0x000000ccfbcc7211 */ /* 0x040fe600078010ff */
[----:B------:R1:W-:Y:S01]  /*24d0*/  MUFU.EX2 R102, R3 ;  /* 0x0000000300667308 */ /* 0x0003e20000000800 */
[----:B------:R-:W-:Y:S09]  /*24e0*/  LEA.HI.X.SX32 R205, R251, R205, 0x2, P0 ;  /* 0x000000cdfbcd7211 */ /* 0x000ff200000f16ff */
[----:B------:R-:W3:Y:S10]  /*24f0*/  MUFU.TANH R108, R9 ;  /* 0x00000009006c7308 */ /* 0x000ef40000002400 */
[----:B------:R-:W4:Y:S01]  /*2500*/  MUFU.TANH R182, R10 ;  /* 0x0000000a00b67308 */ /* 0x000f220000002400 */
[----:B-1----:R-:W-:Y:S09]  /*2510*/  FFMA.FTZ R3, R183, c[0x0][0x23c], -R0 ;  /* 0x00008f00b7037a23 */ /* 0x002ff20000010800 */
[----:B------:R2:W-:Y:S10]  /*2520*/  MUFU.EX2 R101, R3 ;  /* 0x0000000300657308 */ /* 0x0005f40000000800 */
[----:B------:R-:W-:Y:S10]  /*2530*/  MUFU.TANH R181, R11 ;  /* 0x0000000b00b57308 */ /* 0x000ff40000002400 */
[----:B------:R-:W-:Y:S01]  /*2540*/  MUFU.TANH R187, R14 ;  /* 0x0000000e00bb7308 */ /* 0x000fe20000002400 */
[--C-:B--2---:R-:W-:Y:S09]  /*2550*/  FFMA.FTZ R3, R109, c[0x0][0x23c], -R2.reuse ;  /* 0x00008f006d037a23 */ /* 0x104ff20000010802 */
[----:B------:R3:W-:Y:S10]  /*2560*/  MUFU.EX2 R60, R3 ;  /* 0x00000003003c7308 */ /* 0x0007f40000000800 */
[----:B------:R-:W-:Y:S10]  /*2570*/  MUFU.TANH R186, R15 ;  /* 0x0000000f00ba7308 */ /* 0x000ff40000002400 */
[----:B------:R-:W-:Y:S01]  /*2580*/  MUFU.TANH R107, R16 ;  /* 0x00000010006b7308 */ /* 0x000fe20000002400 */
[----:B---3--:R-:W-:Y:S09]  /*2590*/  FFMA.FTZ R3, R108, c[0x0][0x23c], -R2 ;  /* 0x00008f006c037a23 */ /* 0x008ff20000010802 */
[----:B------:R4:W-:Y:S10]  /*25a0*/  MUFU.EX2 R59, R3 ;  /* 0x00000003003b7308 */ /* 0x0009f40000000800 */
[----:B------:R-:W-:Y:S10]  /*25b0*/  MUFU.TANH R106, R17 ;  /* 0x00000011006a7308 */ /* 0x000ff40000002400 */
[----:B------:R-:W1:Y:S01]  /*25c0*/  MUFU.TANH R112, R12 ;  /* 0x0000000c00707308 */ /* 0x000e620000002400 */
[----:B----4-:R-:W-:Y:S09]  /*25d0*/  FFMA.FTZ R3, R182, c[0x0][0x23c], -R0 ;  /* 0x00008f00b6037a23 */ /* 0x010ff20000010800 */
[----:B------:R2:W-:Y:S10]  /*25e0*/  MUFU.EX2 R67, R3 ;  /* 0x0000000300437308 */ /* 0x0005f40000000800 */
[----:B------:R-:W3:Y:S01]  /*25f0*/  MUFU.TANH R110, R13 ;  /* 0x0000000d006e7308 */ /* 0x000ee20000002400 */
[----:B-1----:R-:W-:Y:S09]  /*2600*/  FFMA.FTZ R5, R112, c[0x0][0x23c], -R2 ;  /* 0x00008f0070057a23 */ /* 0x002ff20000010802 */
[----:B------:R-:W-:Y:S01]  /*2610*/  MUFU.TANH R115, R18 ;  /* 0x0000001200737308 */ /* 0x000fe20000002400 */
[----:B--2---:R-:W-:Y:S09]  /*2620*/  FFMA.FTZ R3, R181, c[0x0][0x23c], -R0 ;  /* 0x00008f00b5037a23 */ /* 0x004ff20000010800 */
[----:B------:R1:W2:Y:S01]  /*2630*/  MUFU.EX2 R66, R3 ;  /* 0x0000000300427308 */ /* 0x0002a20000000800 */
[----:B---3--:R-:W-:Y:S09]  /*2640*/  FFMA.FTZ R4, R110, c[0x0][0x23c], -R2 ;  /* 0x00008f006e047a23 */ /* 0x008ff20000010802 */
[----:B------:R-:W-:Y:S10]  /*2650*/  MUFU.TANH R114, R19 ;  /* 0x0000001300727308 */ /* 0x000ff40000002400 */
[----:B------:R2:W-:Y:S01]  /*2660*/  MUFU.EX2 R62, R5 ;  /* 0x00000005003e7308 */ /* 0x0005e20000000800 */
[--C-:B-1----:R-:W-:Y:S09]  /*2670*/  FFMA.FTZ R3, R187, c[0x0][0x23c], -R0.reuse ;  /* 0x00008f00bb037a23 */ /* 0x102ff20000010800 */
[----:B------:R1:W-:Y:S10]  /*2680*/  MUFU.EX2 R105, R3 ;  /* 0x0000000300697308 */ /* 0x0003f40000000800 */
[----:B------:R-:W3:Y:S01]  /*2690*/  MUFU.EX2 R61, R4 ;  /* 0x00000004003d7308 */ /* 0x000ee20000000800 */
[----:B--2---:R-:W-:Y:S01]  /*26a0*/  F2FP.BF16.PACK_AB R5, R66, R67 ;  /* 0x000000434205723e */ /* 0x004fe200000010ff */
[----:B-1----:R-:W-:Y:S08]  /*26b0*/  FFMA.FTZ R3, R186, c[0x0][0x23c], -R0 ;  /* 0x00008f00ba037a23 */ /* 0x002ff00000010800 */
[----:B------:R1:W2:Y:S01]  /*26c0*/  MUFU.EX2 R104, R3 ;  /* 0x0000000300687308 */ /* 0x0002a20000000800 */
[----:B---3--:R-:W-:Y:S01]  /*26d0*/  F2FP.BF16.PACK_AB R4, R61, R62 ;  /* 0x0000003e3d04723e */ /* 0x008fe200000010ff */
[--C-:B-1----:R-:W-:Y:S02]  /*26e0*/  FFMA.FTZ R3, R107, c[0x0][0x23c], -R2.reuse ;  /* 0x00008f006b037a23 */ /* 0x102fe40000010802 */
[----:B------:R-:W-:Y:S06]  /*26f0*/  FFMA.FTZ R2, R106, c[0x0][0x23c], -R2 ;  /* 0x00008f006a027a23 */ /* 0x000fec0000010802 */
[----:B------:R1:W-:Y:S10]  /*2700*/  MUFU.EX2 R64, R3 ;  /* 0x0000000300407308 */ /* 0x0003f40000000800 */
[----:B------:R3:W4:Y:S01]  /*2710*/  MUFU.EX2 R63, R2 ;  /* 0x00000002003f7308 */ /* 0x0007220000000800 */
[----:B-1----:R-:W-:Y:S05]  /*2720*/  F2FP.BF16.PACK_AB R3, R58, R65 ;  /* 0x000000413a03723e */ /* 0x002fea00000010ff */
[----:B------:R2:W-:Y:S01]  /*2730*/  STS [R213+0x12000], R3 ;  /* 0x01200003d5007388 */ /* 0x0005e20000000800 */
[--C-:B---3--:R-:W-:Y:S02]  /*2740*/  FFMA.FTZ R2, R115, c[0x0][0x23c], -R0.reuse ;  /* 0x00008f0073027a23 */ /* 0x108fe40000010800 */
[----:B------:R-:W-:Y:S02]  /*2750*/  FFMA.FTZ R0, R114, c[0x0][0x23c], -R0 ;  /* 0x00008f0072007a23 */ /* 0x000fe40000010800 */
[----:B------:R1:W-:Y:S10]  /*2760*/  MUFU.EX2 R103, R2 ;  /* 0x0000000200677308 */ /* 0x0003f40000000800 */
[----:B------:R3:W3:Y:S01]  /*2770*/  MUFU.EX2 R100, R0 ;  /* 0x0000000000647308 */ /* 0x0006e20000000800 */
[----:B--2---:R-:W-:Y:S02]  /*2780*/  F2FP.BF16.PACK_AB R3, R104, R105 ;  /* 0x000000696803723e */ /* 0x004fe400000010ff */
[----:B-1----:R-:W-:Y:S05]  /*2790*/  F2FP.BF16.PACK_AB R2, R101, R102 ;  /* 0x000000666502723e */ /* 0x002fea00000010ff */
[----:B------:R4:W-:Y:S04]  /*27a0*/  STS [R213+0x12400], R2 ;  /* 0x01240002d5007388 */ /* 0x0009e80000000800 */
[----:B------:R-:W-:Y:S01]  /*27b0*/  STS [R216+0x12400], R5 ;  /* 0x01240005d8007388 */ /* 0x000fe20000000800 */
[----:B---3--:R-:W-:Y:S05]  /*27c0*/  F2FP.BF16.PACK_AB R0, R59, R60 ;  /* 0x0000003c3b00723e */ /* 0x008fea00000010ff */
[----:B------:R1:W-:Y:S04]  /*27d0*/  STS [R216+0x12000], R0 ;  /* 0x01200000d8007388 */ /* 0x0003e80000000800 */
[----:B------:R-:W-:Y:S04]  /*27e0*/  STS [R214+0x12000], R4 ;  /* 0x01200004d6007388 */ /* 0x000fe80000000800 */
[----:B------:R2:W-:Y:S01]  /*27f0*/  STS [R214+0x12400], R3 ;  /* 0x01240003d6007388 */ /* 0x0005e20000000800 */
[----:B----4-:R-:W-:Y:S05]  /*2800*/  F2FP.BF16.PACK_AB R2, R63, R64 ;  /* 0x000000403f02723e */ /* 0x010fea00000010ff */
[----:B------:R-:W-:Y:S01]  /*2810*/  STS [R215+0x12000], R2 ;  /* 0x01200002d7007388 */ /* 0x000fe20000000800 */
[----:B-1----:R-:W-:Y:S05]  /*2820*/  F2FP.BF16.PACK_AB R0, R100, R103 ;  /* 0x000000676400723e */ /* 0x002fea00000010ff */
[----:B------:R1:W-:Y:S01]  /*2830*/  STS [R215+0x12400], R0 ;  /* 0x01240000d7007388 */ /* 0x0003e20000000800 */
[C---:B--2---:R-:W-:Y:S03]  /*2840*/  IADD3 R3, R195.reuse, R185, RZ ;  /* 0x000000b9c3037210 */ /* 0x044fe60007ffe0ff */
[----:B------:R-:W2:Y:S01]  /*2850*/  LDSM.16.M88.4 R16, [R195+0x8000] ;  /* 0x00800000c310783b */ /* 0x000ea20000000200 */
[----:B-1----:R-:W-:Y:S04]  /*2860*/  IADD3 R0, R195, R180, RZ ;  /* 0x000000b4c3007210 */ /* 0x002fe80007ffe0ff */
[----:B------:R-:W-:Y:S03]  /*2870*/  IADD3 R2, R185, R0, RZ ;  /* 0x00000000b9027210 */ /* 0x000fe60007ffe0ff */
[----:B------:R-:W1:Y:S01]  /*2880*/  LDSM.16.M88.4 R52, [R0+0x8000] ;  /* 0x008000000034783b */ /* 0x000e620000000200 */
[C---:B--2---:R-:W-:Y:S08]  /*2890*/  HMMA.16816.F32.BF16 R4, R16.reuse, R116, RZ ;  /* 0x000000741004723c */ /* 0x044ff000000418ff */
        /* <DEDUP_REMOVED lines=23> */
[----:B-1----:R1:W3:Y:S01]  /*2a10*/  LDG.E R0, [R56.64+0x20] ;  /* 0x0000201038007981 */ /* 0x0022e2000c1e1900 */
[C---:B--2---:R-:W-:Y:S08]  /*2a20*/  HMMA.16816.F32.BF16 R4, R52.reuse, R156, R4 ;  /* 0x0000009c3404723c */ /* 0x044ff00000041804 */
[C---:B------:R-:W-:Y:S08]  /*2a30*/  HMMA.16816.F32.BF16 R8, R52.reuse, R158, R8 ;  /* 0x0000009e3408723c */ /* 0x040ff00000041808 */
[C---:B------:R-:W-:Y:S08]  /*2a40*/  HMMA.16816.F32.BF16 R12, R52.reuse, R160, R12 ;  /* 0x000000a0340c723c */ /* 0x040ff0000004180c */
[----:B------:R-:W-:Y:S01]  /*2a50*/  HMMA.16816.F32.BF16 R16, R52, R162, R16 ;  /* 0x000000a23410723c */ /* 0x000fe20000041810 */
[----:B------:R2:W4:Y:S08]  /*2a60*/  LDSM.16.M88.4 R52, [R3+0xa000] ;  /* 0x00a000000334783b */ /* 0x0005300000000200 */
[----:B--2---:R1:W2:Y:S01]  /*2a70*/  LDG.E R3, [R56.64] ;  /* 0x0000001038037981 */ /* 0x0042a2000c1e1900 */
[C---:B----4-:R-:W-:Y:S03]  /*2a80*/  HMMA.16816.F32.BF16 R4, R52.reuse, R164, R4 ;  /* 0x000000a43404723c */ /* 0x050fe60000041804 */
[----:B-1----:R-:W-:Y:S05]  /*2a90*/  FFMA.FTZ R57, -R111, R111, 1 ;  /* 0x3f8000006f397423 */ /* 0x002fea000001016f */
[C---:B------:R-:W-:Y:S04]  /*2aa0*/  HMMA.16816.F32.BF16 R8, R52.reuse, R166, R8 ;  /* 0x000000a63408723c */ /* 0x040fe80000041808 */
[----:B------:R-:W-:Y:S02]  /*2ab0*/  FMUL.FTZ R57, R57, c[0x0][0x2ec] ;  /* 0x0000bb0039397a20 */ /* 0x000fe40000410000 */
[----:B------:R-:W-:Y:S02]  /*2ac0*/  FFMA.FTZ R56, -R109, R109, 1 ;  /* 0x3f8000006d387423 */ /* 0x000fe4000001016d */
[C---:B------:R-:W-:Y:S04]  /*2ad0*/  HMMA.16816.F32.BF16 R12, R52.reuse, R168, R12 ;  /* 0x000000a8340c723c */ /* 0x040fe8000004180c */
[----:B------:R-:W-:Y:S04]  /*2ae0*/  FMUL.FTZ R56, R56, c[0x0][0x2ec] ;  /* 0x0000bb0038387a20 */ /* 0x000fe80000410000 */
[----:B------:R-:W-:Y:S01]  /*2af0*/  HMMA.16816.F32.BF16 R16, R52, R170, R16 ;  /* 0x000000aa3410723c */ /* 0x000fe20000041810 */
[----:B------:R-:W1:Y:S07]  /*2b00*/  LDSM.16.M88.4 R52, [R2+0xa000] ;  /* 0x00a000000234783b */ /* 0x000e6e0000000200 */
[C---:B-1----:R-:W-:Y:S08]  /*2b10*/  HMMA.16816.F32.BF16 R4, R52.reuse, R172, R4 ;  /* 0x000000ac3404723c */ /* 0x042ff00000041804 */
[C---:B------:R-:W-:Y:S08]  /*2b20*/  HMMA.16816.F32.BF16 R8, R52.reuse, R174, R8 ;  /* 0x000000ae3408723c */ /* 0x040ff00000041808 */
[C---:B------:R-:W-:Y:S08]  /*2b30*/  HMMA.16816.F32.BF16 R12, R52.reuse, R176, R12 ;  /* 0x000000b0340c723c */ /* 0x040ff0000004180c */
[----:B------:R-:W-:Y:S07]  /*2b40*/  HMMA.16816.F32.BF16 R16, R52, R178, R16 ;  /* 0x000000b23410723c */ /* 0x000fee0000041810 */
[----:B------:R-:W-:Y:S02]  /*2b50*/  FFMA.FTZ R54, -R108, R108, 1 ;  /* 0x3f8000006c367423 */ /* 0x000fe4000001016c */
[----:B------:R-:W-:Y:S03]  /*2b60*/  FFMA.FTZ R53, -R110, R110, 1 ;  /* 0x3f8000006e357423 */ /* 0x000fe6000001016e */
[----:B------:R-:W-:Y:S02]  /*2b70*/  FMUL.FTZ R54, R54, c[0x0][0x2ec] ;  /* 0x0000bb0036367a20 */ /* 0x000fe40000410000 */
[----:B------:R-:W-:Y:S02]  /*2b80*/  FMUL.FTZ R53, R53, c[0x0][0x2ec] ;  /* 0x0000bb0035357a20 */ /* 0x000fe40000410000 */
[----:B------:R-:W-:Y:S02]  /*2b90*/  FFMA.FTZ R52, -R107, R107, 1 ;  /* 0x3f8000006b347423 */ /* 0x000fe4000001016b */
[----:B------:R-:W-:Y:S02]  /*2ba0*/  FFMA.FTZ R55, -R112, R112, 1 ;  /* 0x3f80000070377423 */ /* 0x000fe40000010170 */
[----:B------:R-:W-:Y:S02]  /*2bb0*/  FMUL.FTZ R52, R52, c[0x0][0x2ec] ;  /* 0x0000bb0034347a20 */ /* 0x000fe40000410000 */
[----:B------:R-:W-:Y:S02]  /*2bc0*/  FMUL.FTZ R55, R55, c[0x0][0x2ec] ;  /* 0x0000bb0037377a20 */ /* 0x000fe40000410000 */
[C---:B---3--:R-:W-:Y:S02]  /*2bd0*/  FADD.FTZ R7, -R0.reuse, R7 ;  /* 0x0000000700077221 */ /* 0x048fe40000010100 */
[----:B------:R-:W-:Y:S02]  /*2be0*/  FADD.FTZ R18, -R0, R18 ;  /* 0x0000001200127221 */ /* 0x000fe40000010100 */
[C---:B--2---:R-:W-:Y:S02]  /*2bf0*/  FADD.FTZ R2, -R3.reuse, R4 ;  /* 0x0000000403027221 */ /* 0x044fe40000010100 */
[----:B------:R-:W-:Y:S02]  /*2c00*/  FADD.FTZ R4, -R3, R5 ;  /* 0x0000000503047221 */ /* 0x000fe40000010100 */
[----:B------:R-:W-:Y:S02]  /*2c10*/  FMUL.FTZ R5, R65, R2 ;  /* 0x0000000241057220 */ /* 0x000fe40000410000 */
[----:B------:R-:W-:Y:S02]  /*2c20*/  FMUL.FTZ R4, R58, R4 ;  /* 0x000000043a047220 */ /* 0x000fe40000410000 */
[----:B------:R-:W-:Y:S02]  /*2c30*/  FADD.FTZ R2, -R3, R9 ;  /* 0x0000000903027221 */ /* 0x000fe40000010100 */
[----:B------:R-:W-:Y:S02]  /*2c40*/  FFMA.FTZ R58, -R113, R113, 1 ;  /* 0x3f800000713a7423 */ /* 0x000fe40000010171 */
[----:B------:R-:W-:Y:S02]  /*2c50*/  FMUL.FTZ R2, R59, R2 ;  /* 0x000000023b027220 */ /* 0x000fe40000410000 */
[----:B------:R-:W-:Y:S02]  /*2c60*/  FMUL.FTZ R57, R57, R4 ;  /* 0x0000000439397220 */ /* 0x000fe40000410000 */
[C---:B------:R-:W-:Y:S02]  /*2c70*/  FADD.FTZ R4, -R3.reuse, R13 ;  /* 0x0000000d03047221 */ /* 0x040fe40000010100 */
[C---:B------:R-:W-:Y:S02]  /*2c80*/  FADD.FTZ R17, -R3.reuse, R17 ;  /* 0x0000001103117221 */ /* 0x040fe40000010100 */
[----:B------:R-:W-:Y:S02]  /*2c90*/  FMUL.FTZ R58, R58, c[0x0][0x2ec] ;  /* 0x0000bb003a3a7a20 */ /* 0x000fe40000410000 */
[----:B------:R-:W-:Y:S02]  /*2ca0*/  FADD.FTZ R16, -R3, R16 ;  /* 0x0000001003107221 */ /* 0x000fe40000010100 */
[----:B------:R-:W-:Y:S02]  /*2cb0*/  FMUL.FTZ R4, R61, R4 ;  /* 0x000000043d047220 */ /* 0x000fe40000410000 */
[----:B------:R-:W-:Y:S02]  /*2cc0*/  FMUL.FTZ R54, R54, R2 ;  /* 0x0000000236367220 */ /* 0x000fe40000410000 */
[----:B------:R-:W-:Y:S02]  /*2cd0*/  FMUL.FTZ R2, R63, R17 ;  /* 0x000000113f027220 */ /* 0x000fe40000410000 */
[----:B------:R-:W-:Y:S02]  /*2ce0*/  FFMA.FTZ R17, -R106, R106, 1 ;  /* 0x3f8000006a117423 */ /* 0x000fe4000001016a */
[C---:B------:R-:W-:Y:S02]  /*2cf0*/  FADD.FTZ R8, -R3.reuse, R8 ;  /* 0x0000000803087221 */ /* 0x040fe40000010100 */
[----:B------:R-:W-:Y:S02]  /*2d00*/  FMUL.FTZ R58, R58, R5 ;  /* 0x000000053a3a7220 */ /* 0x000fe40000410000 */
[----:B------:R-:W-:Y:S02]  /*2d10*/  FADD.FTZ R5, -R3, R12 ;  /* 0x0000000c03057221 */ /* 0x000fe40000010100 */
[----:B------:R-:W-:Y:S02]  /*2d20*/  FMUL.FTZ R3, R64, R16 ;  /* 0x0000001040037220 */ /* 0x000fe40000410000 */
[----:B------:R-:W-:Y:S02]  /*2d30*/  FMUL.FTZ R53, R53, R4 ;  /* 0x0000000435357220 */ /* 0x000fe40000410000 */
[----:B------:R-:W-:Y:S02]  /*2d40*/  FMUL.FTZ R17, R17, c[0x0][0x2ec] ;  /* 0x0000bb0011117a20 */ /* 0x000fe40000410000 */
[----:B------:R-:W-:Y:S02]  /*2d50*/  FADD.FTZ R4, -R0, R6 ;  /* 0x0000000600047221 */ /* 0x000fe40000010100 */
[----:B------:R-:W-:Y:S02]  /*2d60*/  FFMA.FTZ R16, -R184, R184, 1 ;  /* 0x3f800000b8107423 */ /* 0x000fe400000101b8 */
[----:B------:R-:W-:Y:S02]  /*2d70*/  FFMA.FTZ R13, -R183, R183, 1 ;  /* 0x3f800000b70d7423 */ /* 0x000fe400000101b7 */
[----:B------:R-:W-:Y:S02]  /*2d80*/  FMUL.FTZ R8, R60, R8 ;  /* 0x000000083c087220 */ /* 0x000fe40000410000 */
[----:B------:R-:W-:Y:S02]  /*2d90*/  FMUL.FTZ R5, R62, R5 ;  /* 0x000000053e057220 */ /* 0x000fe40000410000 */
[----:B------:R-:W-:Y:S02]  /*2da0*/  FMUL.FTZ R52, R52, R3 ;  /* 0x0000000334347220 */ /* 0x000fe40000410000 */
[----:B------:R-:W-:Y:S02]  /*2db0*/  FMUL.FTZ R17, R17, R2 ;  /* 0x0000000211117220 */ /* 0x000fe40000410000 */
[----:B------:R-:W-:Y:S02]  /*2dc0*/  FMUL.FTZ R4, R102, R4 ;  /* 0x0000000466047220 */ /* 0x000fe40000410000 */
[----:B------:R-:W-:Y:S02]  /*2dd0*/  FMUL.FTZ R3, R101, R7 ;  /* 0x0000000765037220 */ /* 0x000fe40000410000 */
[----:B------:R-:W-:Y:S02]  /*2de0*/  FADD.FTZ R2, -R0, R11 ;  /* 0x0000000b00027221 */ /* 0x000fe40000010100 */
[----:B------:R-:W-:Y:S02]  /*2df0*/  FMUL.FTZ R16, R16, c[0x0][0x2ec] ;  /* 0x0000bb0010107a20 */ /* 0x000fe40000410000 */
[----:B------:R-:W-:Y:S02]  /*2e00*/  FMUL.FTZ R13, R13, c[0x0][0x2ec] ;  /* 0x0000bb000d0d7a20 */ /* 0x000fe40000410000 */
[----:B------:R-:W-:Y:S02]  /*2e10*/  FFMA.FTZ R9, -R181, R181, 1 ;  /* 0x3f800000b5097423 */ /* 0x000fe400000101b5 */
[----:B------:R-:W-:Y:S02]  /*2e20*/  FMUL.FTZ R56, R56, R8 ;  /* 0x0000000838387220 */ /* 0x000fe40000410000 */
[----:B------:R-:W-:Y:S02]  /*2e30*/  FMUL.FTZ R55, R55, R5 ;  /* 0x0000000537377220 */ /* 0x000fe40000410000 */
[----:B------:R-:W-:Y:S02]  /*2e40*/  FADD.FTZ R5, -R0, R10 ;  /* 0x0000000a00057221 */ /* 0x000fe40000010100 */
[----:B------:R-:W-:Y:S02]  /*2e50*/  FMUL.FTZ R2, R66, R2 ;  /* 0x0000000242027220 */ /* 0x000fe40000410000 */
[----:B------:R-:W-:Y:S02]  /*2e60*/  FMUL.FTZ R16, R16, R4 ;  /* 0x0000000410107220 */ /* 0x000fe40000410000 */
[----:B------:R-:W-:Y:S02]  /*2e70*/  FMUL.FTZ R13, R13, R3 ;  /* 0x000000030d0d7220 */ /* 0x000fe40000410000 */
[C---:B------:R-:W-:Y:S02]  /*2e80*/  FADD.FTZ R4, -R0.reuse, R14 ;  /* 0x0000000e00047221 */ /* 0x040fe40000010100 */
[----:B------:R-:W-:Y:S02]  /*2e90*/  FADD.FTZ R3, -R0, R15 ;  /* 0x0000000f00037221 */ /* 0x000fe40000010100 */
[----:B------:R-:W-:Y:S02]  /*2ea0*/  FFMA.FTZ R12, -R182, R182, 1 ;  /* 0x3f800000b60c7423 */ /* 0x000fe400000101b6 */
[----:B------:R-:W-:Y:S02]  /*2eb0*/  FADD.FTZ R0, -R0, R19 ;  /* 0x0000001300007221 */ /* 0x000fe40000010100 */
[----:B------:R-:W-:Y:S02]  /*2ec0*/  FMUL.FTZ R9, R9, c[0x0][0x2ec] ;  /* 0x0000bb0009097a20 */ /* 0x000fe40000410000 */
[----:B------:R-:W-:Y:S02]  /*2ed0*/  FFMA.FTZ R11, -R187, R187, 1 ;  /* 0x3f800000bb0b7423 */ /* 0x000fe400000101bb */
[----:B------:R-:W-:Y:S02]  /*2ee0*/  FFMA.FTZ R8, -R186, R186, 1 ;  /* 0x3f800000ba087423 */ /* 0x000fe400000101ba */
[----:B------:R-:W-:Y:S02]  /*2ef0*/  FFMA.FTZ R10, -R115, R115, 1 ;  /* 0x3f800000730a7423 */ /* 0x000fe40000010173 */
[----:B------:R-:W-:Y:S02]  /*2f00*/  FFMA.FTZ R7, -R114, R114, 1 ;  /* 0x3f80000072077423 */ /* 0x000fe40000010172 */
[----:B------:R-:W-:Y:S02]  /*2f10*/  FMUL.FTZ R5, R67, R5 ;  /* 0x0000000543057220 */ /* 0x000fe40000410000 */
[----:B------:R-:W-:Y:S02]  /*2f20*/  FMUL.FTZ R12, R12, c[0x0][0x2ec] ;  /* 0x0000bb000c0c7a20 */ /* 0x000fe40000410000 */
[----:B------:R-:W-:Y:S02]  /*2f30*/  FMUL.FTZ R4, R105, R4 ;  /* 0x0000000469047220 */ /* 0x000fe40000410000 */
        /* <DEDUP_REMOVED lines=37> */
.L_x_939:
        /* <DEDUP_REMOVED lines=85> */
.L_x_940:
        /* <DEDUP_REMOVED lines=79> */
[-C--:B-1----:R-:W-:Y:S02]  /*3bd0*/  LEA R100, P2, R0, R204.reuse, 0x2 ;  /* 0x000000cc00647211 */ /* 0x082fe400078410ff */
[-C--:B------:R-:W-:Y:S02]  /*3be0*/  LEA R6, P0, R250, R204.reuse, 0x2 ;  /* 0x000000ccfa067211 */ /* 0x080fe400078010ff */
        /* <DEDUP_REMOVED lines=131> */
.L_x_938:
        /* <DEDUP_REMOVED lines=165> */
.L_x_935:
        /* <DEDUP_REMOVED lines=9> */
.L_x_942:
[----:B------:R-:W-:Y:S05]  /*4f00*/  EXIT ;  /* 0x000000000000794d */ /* 0x000fea0003800000 */
.L_x_944:
        /* <DEDUP_REMOVED lines=15> */
.L_x_2068:


//--------------------- .text._ZN5flash44flash_bwd_dq_dk_dv_loop_seqk_parallel_kernelI23Flash_bwd_kernel_traitsILi128ELi64ELi64ELi8ELi4ELi2ELi2ELb1ELb0EN7cutlass10bfloat16_tE19Flash_kernel_traitsILi128ELi64ELi64ELi8ES3_EELb1ELb0ELb0ELb1ELb0ELb0ELb0EEEvNS_16Flash_bwd_paramsE --------------------------
	.section	.text._ZN5flash44flash_bwd_dq_dk_dv_loop_seqk_parallel_kernelI23Flash_bwd_kernel_traitsILi128ELi64ELi64ELi8ELi4ELi2ELi2ELb1ELb0EN7cutlass10bfloat16_tE19Flash_kernel_traitsILi128ELi64ELi64ELi8ES3_EELb1ELb0ELb0ELb1ELb0ELb0ELb0EEEvNS_16Flash_bwd_paramsE,"ax",@progbits
	.sectioninfo	@"SHI_REGISTERS=255"
	.align	128
        .global         _ZN5flash44flash_bwd_dq_dk_dv_loop_seqk_parallel_kernelI23Flash_bwd_kernel_traitsILi128ELi64ELi64ELi8ELi4ELi2ELi2ELb1ELb0EN7cutlass10bfloat16_tE19Flash_kernel_traitsILi128ELi64ELi64ELi8ES3_EELb1ELb0ELb0ELb1ELb0ELb0ELb0EEEvNS_16Flash_bwd_paramsE
        .type           _ZN5flash44flash_bwd_dq_dk_dv_loop_seqk_parallel_kernelI23Flash_bwd_kernel_traitsILi128ELi64ELi64ELi8ELi4ELi2ELi2ELb1ELb0EN7cutlass10bfloat16_tE19Flash_kernel_traitsILi128ELi64ELi64ELi8ES3_EELb1ELb0ELb0ELb1ELb0ELb0ELb0EEEvNS_16Flash_bwd_paramsE,@function
        .size           _ZN5flash44flash_bwd_dq_dk_dv_loop_seqk_parallel_kernelI23Flash_bwd_kernel_traitsILi128ELi64ELi64ELi8ELi4ELi2ELi2ELb1ELb0EN7cutlass10bfloat16_tE19Flash_kernel_traitsILi128ELi64ELi64ELi8ES3_EELb1ELb0ELb0ELb1ELb0ELb0ELb0EEEvNS_16Flash_bwd_paramsE,(.L_x_2069 - _ZN5flash44flash_bwd_dq_dk_dv_loop_seqk_parallel_kernelI23Flash_bwd_kernel_traitsILi128ELi64ELi64ELi8ELi4ELi2ELi2ELb1ELb0EN7cutlass10bfloat16_tE19Flash_kernel_traitsILi128ELi64ELi64ELi8ES3_EELb1ELb0ELb0ELb1ELb0ELb0ELb0EEEvNS_16Flash_bwd_paramsE)
        .other          _ZN5flash44flash_bwd_dq_dk_dv_loop_seqk_parallel_kernelI23Flash_bwd_kernel_traitsILi128ELi64ELi64ELi8ELi4ELi2ELi2ELb1ELb0EN7cutlass10bfloat16_tE19Flash_kernel_traitsILi128ELi64ELi64ELi8ES3_EELb1ELb0ELb0ELb1ELb0ELb0ELb0EEEvNS_16Flash_bwd_paramsE,@"STO_CUDA_ENTRY STV_DEFAULT"
_ZN5flash44flash_bwd_dq_dk_dv_loop_seqk_parallel_kernelI23Flash_bwd_kernel_traitsILi128ELi64ELi64ELi8ELi4ELi2ELi2ELb1ELb0EN7cutlass10bfloat16_tE19Flash_kernel_traitsILi128ELi64ELi64ELi8ES3_EELb1ELb0ELb0ELb1ELb0ELb0ELb0EEEvNS_16Flash_bwd_paramsE:
.text._ZN5flash44flash_bwd_dq_dk_dv_loop_seqk_parallel_kernelI23Flash_bwd_kernel_traitsILi128ELi64ELi64ELi8ELi4ELi2ELi2ELb1ELb0EN7cutlass10bfloat16_tE19Flash_kernel_traitsILi128ELi64ELi64ELi8ES3_EELb1ELb0ELb0ELb1ELb0ELb0ELb0EEEvNS_16Flash_bwd_paramsE:
        /* <DEDUP_REMOVED lines=50> */
[----:B------:R-:W-:Y:S01]  /*0320*/  LOP3.LUT P4, RZ, R5, 0x2, RZ, 0xc0, !PT ;  /* 0x0000000205ff7812 */ /* 0x000fe2000788c0ff */
[----:B------:R-:W-:Y:S01]  /*0330*/  IMAD.IADD R3, R7, 0x1, -R2 ;  /* 0x0000000107037824 */ /* 0x000fe200078e0a02 */
[----:B------:R-:W-:Y:S01]  /*0340*/  SHF.R.U32.HI R4, RZ, 0x3, R0 ;  /* 0x00000003ff047819 */ /* 0x000fe20000011600 */
[----:B------:R-:W-:Y:S01]  /*0350*/  IMAD.SHL.U32 R186, R12, 0x200, RZ ;  /* 0x000002000cba7824 */ /* 0x000fe200078e00ff */
[----:B------:R-:W-:Y:S01]  /*0360*/  LOP3.LUT R2, R0, 0x38, R220, 0xf8, !PT ;  /* 0x0000003800027812 */ /* 0x000fe200078ef8dc */
[C---:B------:R-:W-:Y:S01]  /*0370*/  IMAD.SHL.U32 R0, R5.reuse, 0x40, RZ ;  /* 0x0000004005007824 */ /* 0x040fe200078e00ff */
[----:B------:R-:W-:Y:S01]  /*0380*/  LOP3.LUT P3, RZ, R5, 0x4, RZ, 0xc0, !PT ;  /* 0x0000000405ff7812 */ /* 0x000fe2000786c0ff */
[----:B------:R-:W-:Y:S01]  /*0390*/  STL [R1+0x38], R17 ;  /* 0x0000381101007387 */ /* 0x000fe20000100800 */
[----:B------:R-:W-:-:S02]  /*03a0*/  SHF.R.S32.HI R6, RZ, 0x1f, R10 ;  /* 0x0000001fff067819 */ /* 0x000fc4000001140a */
[----:B------:R-:W-:Y:S02]  /*03b0*/  SHF.R.S32.HI R5, RZ, 0x1f, R9 ;  /* 0x0000001fff057819 */ /* 0x000fe40000011409 */
[----:B------:R-:W-:Y:S01]  /*03c0*/  LOP3.LUT R7, R2, R4, RZ, 0x3c, !PT ;  /* 0x0000000402077212 */ /* 0x000fe200078e3cff */
[----:B------:R-:W-:Y:S01]  /*03d0*/  IMAD.SHL.U32 R2, R194, 0x10, RZ ;  /* 0x00000010c2027824 */ /* 0x000fe200078e00ff */
[----:B------:R-:W-:Y:S02]  /*03e0*/  LEA.HI R230, R6, R10, RZ, 0x2 ;  /* 0x0000000a06e67211 */ /* 0x000fe400078f10ff */
[----:B------:R-:W-:Y:S02]  /*03f0*/  LOP3.LUT R0, R0, 0x1c0, RZ, 0xc0, !PT ;  /* 0x000001c000007812 */ /* 0x000fe400078ec0ff */
[----:B------:R-:W-:Y:S02]  /*0400*/  LEA.HI R10, R5, R9, RZ, 0x3 ;  /* 0x00000009050a7211 */ /* 0x000fe400078f18ff */
[----:B------:R-:W-:-:S02]  /*0410*/  LOP3.LUT R5, R0, 0x10, R2, 0xf8, !PT ;  /* 0x0000001000057812 */ /* 0x000fc400078ef802 */
[----:B------:R-:W-:Y:S02]  /*0420*/  LOP3.LUT R188, R0, 0x8, R11, 0xf8, !PT ;  /* 0x0000000800bc7812 */ /* 0x000fe400078ef80b */
[----:B------:R-:W-:Y:S02]  /*0430*/  LOP3.LUT R4, R10, 0xfffffff8, RZ, 0xc0, !PT ;  /* 0xfffffff80a047812 */ /* 0x000fe400078ec0ff */
[----:B------:R-:W-:Y:S02]  /*0440*/  LOP3.LUT R2, R3, 0x1, RZ, 0xc0, !PT ;  /* 0x0000000103027812 */ /* 0x000fe400078ec0ff */
[----:B------:R-:W-:Y:S01]  /*0450*/  SHF.R.S32.HI R6, RZ, 0x7, R13 ;  /* 0x00000007ff067819 */ /* 0x000fe2000001140d */
[----:B------:R-:W-:Y:S01]  /*0460*/  IMAD.IADD R9, R9, 0x1, -R4 ;  /* 0x0000000109097824 */ /* 0x000fe200078e0a04 */
[----:B------:R-:W-:Y:S02]  /*0470*/  SHF.R.U32.HI R0, RZ, 0x3, R0 ;  /* 0x00000003ff007819 */ /* 0x000fe40000011600 */
[----:B------:R-:W-:Y:S01]  /*0480*/  ISETP.NE.U32.AND P0, PT, R2, 0x1, PT ;  /* 0x000000010200780c */ /* 0x000fe20003f05070 */
[----:B------:R-:W-:Y:S01]  /*0490*/  IMAD R4, R6, 0x800, R186 ;  /* 0x0000080006047824 */ /* 0x000fe200078e02ba */
[----:B------:R-:W-:-:S02]  /*04a0*/  LOP3.LUT R188, R188, R0, RZ, 0x3c, !PT ;  /* 0x00000000bcbc7212 */ /* 0x000fc400078e3cff */
[----:B------:R-:W-:Y:S02]  /*04b0*/  SHF.R.S32.HI R2, RZ, 0x6, R14 ;  /* 0x00000006ff027819 */ /* 0x000fe4000001140e */
[C---:B------:R-:W-:Y:S01]  /*04c0*/  R2P PR, R3.reuse, 0x6 ;  /* 0x0000000603007804 */ /* 0x040fe20000000000 */
[----:B------:R-:W-:Y:S01]  /*04d0*/  IMAD.SHL.U32 R3, R3, 0x40, RZ ;  /* 0x0000004003037824 */ /* 0x000fe200078e00ff */
[----:B------:R-:W-:Y:S01]  /*04e0*/  LOP3.LUT R5, R5, 0x8, R11, 0xf8, !PT ;  /* 0x0000000805057812 */ /* 0x000fe200078ef80b */
[----:B------:R-:W-:Y:S01]  /*04f0*/  IMAD.IADD R188, R4, 0x1, R188 ;  /* 0x0000000104bc7824 */ /* 0x000fe200078e02bc */
[----:B------:R-:W-:Y:S01]  /*0500*/  SEL R185, R185, 0xffffffc0, !P3 ;  /* 0xffffffc0b9b97807 */ /* 0x000fe20005800000 */
[----:B------:R-:W-:Y:S01]  /*0510*/  IMAD R4, R2, 0x200, R7 ;  /* 0x0000020002047824 */ /* 0x000fe200078e0207 */
[----:B------:R-:W-:Y:S01]  /*0520*/  LOP3.LUT R186, R186, R5, R0, 0xf6, !PT ;  /* 0x00000005baba7212 */ /* 0x000fe200078ef600 */
[----:B------:R-:W-:Y:S01]  /*0530*/  IMAD.SHL.U32 R2, R2, 0x8, RZ ;  /* 0x0000000802027824 */ /* 0x000fe200078e00ff */
[----:B------:R-:W-:Y:S01]  /*0540*/  LOP3.LUT R0, R3, 0x1c0, RZ, 0xc0, !PT ;  /* 0x000001c003007812 */ /* 0x000fe200078ec0ff */
[----:B------:R-:W-:Y:S01]  /*0550*/  IMAD.SHL.U32 R5, R6, 0x20, RZ ;  /* 0x0000002006057824 */ /* 0x000fe200078e00ff */
[----:B------:R1:W-:Y:S01]  /*0560*/  STL [R1+0x44], R4 ;  /* 0x0000440401007387 */ /* 0x0003e20000100800 */
[----:B------:R-:W-:Y:S01]  /*0570*/  IMAD.SHL.U32 R6, R9, 0x40, RZ ;  /* 0x0000004009067824 */ /* 0x000fe200078e00ff */
[----:B------:R-:W-:Y:S01]  /*0580*/  LOP3.LUT R2, R2, 0x18, RZ, 0xc0, !PT ;  /* 0x0000001802027812 */ /* 0x000fe200078ec0ff */
[----:B------:R-:W-:Y:S01]  /*0590*/  IMAD.SHL.U32 R7, R15, 0x2, RZ ;  /* 0x000000020f077824 */ /* 0x000fe200078e00ff */
[----:B------:R-:W-:Y:S01]  /*05a0*/  SHF.R.U32.HI R3, RZ, 0x3, R0 ;  /* 0x00000003ff037819 */ /* 0x000fe20000011600 */
[----:B------:R3:W-:Y:S01]  /*05b0*/  STL [R1+0x40], R16 ;  /* 0x0000401001007387 */ /* 0x0007e20000100800 */
[----:B------:R-:W-:Y:S01]  /*05c0*/  LOP3.LUT R5, R0, 0x20, R5, 0xf8, !PT ;  /* 0x0000002000057812 */ /* 0x000fe200078ef805 */
[----:B------:R-:W-:Y:S01]  /*05d0*/  IMAD.SHL.U32 R190, R188, 0x2, RZ ;  /* 0x00000002bcbe7824 */ /* 0x000fe200078e00ff */
[----:B------:R-:W-:-:S02]  /*05e0*/  LOP3.LUT R9, R3, R0, R2, 0x1e, !PT ;  /* 0x0000000003097212 */ /* 0x000fc400078e1e02 */
[----:B------:R-:W-:Y:S01]  /*05f0*/  LOP3.LUT R0, R5, R3, RZ, 0x3c, !PT ;  /* 0x0000000305007212 */ /* 0x000fe200078e3cff */
[----:B------:R-:W-:Y:S01]  /*0600*/  IMAD.SHL.U32 R5, R10, 0x40, RZ ;  /* 0x000000400a057824 */ /* 0x000fe200078e00ff */
[----:B------:R-:W-:Y:S02]  /*0610*/  SEL R228, R228, 0x10, !P0 ;  /* 0x00000010e4e47807 */ /* 0x000fe40004000000 */
[----:B------:R-:W-:-:S05]  /*0620*/  SHF.R.S32.HI R230, RZ, 0x2, R230 ;  /* 0x00000002ffe67819 */ /* 0x000fca00000114e6 */
[----:B------:R-:W-:Y:S02]  /*0630*/  IMAD R230, R17, 0x10, R230 ;  /* 0x0000001011e67824 */ /* 0x000fe400078e02e6 */
[----:B-1----:R-:W-:-:S05]  /*0640*/  IMAD.SHL.U32 R4, R12, 0x20, RZ ;  /* 0x000000200c047824 */ /* 0x002fca00078e00ff */
[----:B------:R-:W-:Y:S01]  /*0650*/  LOP3.LUT R8, R2, 0x20, R4, 0xf8, !PT ;  /* 0x0000002002087812 */ /* 0x000fe200078ef804 */
        /* <DEDUP_REMOVED lines=21> */
[----:B------:R3:W-:Y:S01]  /*07b0*/  STL [R1+0x30], R2 ;  /* 0x0000300201007387 */ /* 0x0007e20000100800 */
        /* <DEDUP_REMOVED lines=11> */
[----:B--2---:R-:W-:-:S03]  /*0870*/  IMAD.SHL.U32 R186, R186, 0x2, RZ ;  /* 0x00000002baba7824 */ /* 0x004fc600078e00ff */
.L_x_991:
[----:B-1----:R-:W1:Y:S01]  /*0880*/  S2R R38, SR_CTAID.Y ;  /* 0x0000000000267919 */ /* 0x002e620000002600 */
[----:B--234-:R-:W2:Y:S01]  /*0890*/  LDC.U8 R0, c[0x0][0x312] ;  /* 0x0000c480ff007b82 */ /* 0x01cea20000000000 */
[----:B------:R-:W-:-:S02]  /*08a0*/  ISETP.NE.U32.AND P1, PT, RZ, c[0x0][0x240], PT ;  /* 0x00009000ff007a0c */ /* 0x000fc40003f25070 */
[----:B------:R-:W-:Y:S02]  /*08b0*/  ISETP.EQ.U32.AND P5, PT, RZ, c[0x0][0x248], PT ;  /* 0x00009200ff007a0c */ /* 0x000fe40003fa2070 */
[----:B------:R-:W-:Y:S02]  /*08c0*/  ISETP.NE.AND.EX P1, PT, RZ, c[0x0][0x244], PT, P1 ;  /* 0x00009100ff007a0c */ /* 0x000fe40003f25310 */
[----:B------:R-:W-:Y:S01]  /*08d0*/  ISETP.NE.U32.AND P3, PT, RZ, c[0x0][0x250], PT ;  /* 0x00009400ff007a0c */ /* 0x000fe20003f65070 */
[----:B------:R-:W-:-:S03]  /*08e0*/  IMAD.MOV.U32 R9, RZ, RZ, -0x1 ;  /* 0xffffffffff097424 */ /* 0x000fc600078e00ff */
[----:B------:R-:W-:Y:S01]  /*08f0*/  ISETP.NE.AND.EX P3, PT, RZ, c[0x0][0x254], PT, P3 ;  /* 0x00009500ff007a0c */ /* 0x000fe20003f65330 */
[----:B-1----:R-:W-:Y:S01]  /*0900*/  IMAD.SHL.U32 R8, R38, 0x4, RZ ;  /* 0x0000000426087824 */ /* 0x002fe200078e00ff */
        /* <DEDUP_REMOVED lines=26> */
.L_x_945:
        /* <DEDUP_REMOVED lines=45> */
.L_x_947:
        /* <DEDUP_REMOVED lines=15> */
.L_x_948:
[----:B------:R-:W-:Y:S01]  /*0e70*/  IABS R10, c[0x0][0x1c8] ;  /* 0x00007200000a7a13 */ /* 0x000fe20000000000 */
[----:B------:R-:W2:Y:S01]  /*0e80*/  LDC.U8 R19, c[0x0][0x328] ;  /* 0x0000ca00ff137b82 */ /* 0x000ea20000000000 */
[----:B------:R-:W-:Y:S01]  /*0e90*/  IABS R7, R248 ;  /* 0x000000f800077213 */ /* 0x000fe20000000000 */
[C---:B------:R-:W-:Y:S01]  /*0ea0*/  @P0 IMAD.WIDE.U32 R4, R0.reuse, c[0x0][0x370], RZ ;  /* 0x0000dc0000040a25 */ /* 0x040fe200078e00ff */
[----:B------:R-:W3:Y:S01]  /*0eb0*/  I2F.RP R2, R10 ;  /* 0x0000000a00027306 */ /* 0x000ee20000209400 */
[----:B------:R-:W-:Y:S02]  /*0ec0*/  MOV R13, c[0x0][0x224] ;  /* 0x00008900000d7a02 */ /* 0x000fe40000000f00 */
[----:B------:R-:W-:Y:S01]  /*0ed0*/  MOV R8, R7 ;  /* 0x0000000700087202 */ /* 0x000fe20000000f00 */
[----:B------:R-:W-:Y:S01]  /*0ee0*/  @P0 IMAD R12, R0, c[0x0][0x374], R5 ;  /* 0x0000dd00000c0a24 */ /* 0x000fe200078e0205 */
[----:B------:R-:W-:Y:S01]  /*0ef0*/  LOP3.LUT R7, R248, c[0x0][0x1c8], RZ, 0x3c, !PT ;  /* 0x00007200f8077a12 */ /* 0x000fe200078e3cff */
[----:B-1----:R-:W-:Y:S01]  /*0f00*/  @P0 IMAD.MOV.U32 R9, RZ, RZ, R4 ;  /* 0x000000ffff090224 */ /* 0x002fe200078e0004 */
[----:B------:R-:W-:Y:S01]  /*0f10*/  SHF.R.S32.HI R13, RZ, 0x1f, R13 ;  /* 0x0000001fff0d7819 */ /* 0x000fe2000001140d */
[----:B------:R-:W-:Y:S01]  /*0f20*/  @!P0 IMAD.WIDE.U32 R4, R38, c[0x0][0x368], RZ ;  /* 0x0000da0026048a25 */ /* 0x000fe200078e00ff */
[----:B------:R-:W-:Y:S01]  /*0f30*/  ISETP.GE.AND P3, PT, R7, RZ, PT ;  /* 0x000000ff0700720c */ /* 0x000fe20003f66270 */
[----:B------:R-:W1:Y:S01]  /*0f40*/  LDC.U8 R25, c[0x0][0x3d0] ;  /* 0x0000f400ff197b82 */ /* 0x000e620000000000 */
[----:B------:R-:W-:Y:S01]  /*0f50*/  MOV R37, c[0x0][0x22c] ;  /* 0x00008b0000257a02 */ /* 0x000fe20000000f00 */
[----:B------:R-:W-:Y:S01]  /*0f60*/  IMAD R7, R13, R38, RZ ;  /* 0x000000260d077224 */ /* 0x000fe200078e02ff */
[----:B------:R-:W-:Y:S01]  /*0f70*/  @!P0 MOV R9, R4 ;  /* 0x0000000400098202 */ /* 0x000fe20000000f00 */
[----:B------:R-:W4:Y:S01]  /*0f80*/  S2R R13, SR_CTAID.X ;  /* 0x00000000000d7919 */ /* 0x000f220000002500 */
[----:B------:R-:W-:Y:S01]  /*0f90*/  IMAD.WIDE.U32 R16, R38, c[0x0][0x224], RZ ;  /* 0x0000890026107a25 */ /* 0x000fe200078e00ff */
[----:B---3--:R-:W3:Y:S01]  /*0fa0*/  MUFU.RCP R2, R2 ;  /* 0x0000000200027308 */ /* 0x008ee20000001000 */
[----:B------:R-:W-:-:S02]  /*0fb0*/  SHF.R.S32.HI R249, RZ, 0x1f, R248 ;  /* 0x0000001ffff97819 */ /* 0x000fc400000114f8 */
[----:B------:R-:W-:Y:S01]  /*0fc0*/  IMAD.WIDE R14, R37, c[0x0][0x1c0], RZ ;  /* 0x00007000250e7a25 */ /* 0x000fe200078e02ff */
[----:B--2---:R-:W-:Y:S02]  /*0fd0*/  ISETP.NE.AND P2, PT, R19, RZ, PT ;  /* 0x000000ff1300720c */ /* 0x004fe40003f45270 */
[----:B---3--:R-:W-:-:S04]  /*0fe0*/  IADD3 R2, R2, 0xffffffe, RZ ;  /* 0x0ffffffe02027810 */ /* 0x008fc80007ffe0ff */
[----:B------:R-:W2:Y:S01]  /*0ff0*/  F2I.FTZ.U32.TRUNC.NTZ R3, R2 ;  /* 0x0000000200037305 */ /* 0x000ea2000021f000 */
[----:B----4-:R-:W-:Y:S01]  /*1000*/  IMAD.WIDE.U32 R28, R13, c[0x0][0x3d8], RZ ;  /* 0x0000f6000d1c7a25 */ /* 0x010fe200078e00ff */
        /* <DEDUP_REMOVED lines=20> */
[----:B------:R-:W-:Y:S01]  /*1150*/  IMAD R7, R14, R4, R7 ;  /* 0x000000040e077224 */ /* 0x000fe200078e0207 */
[----:B------:R-:W-:Y:S01]  /*1160*/  IADD3.X R8, R18, R8, RZ, P1, !PT ;  /* 0x0000000812087210 */ /* 0x000fe20000ffe4ff */
[----:B------:R-:W-:Y:S01]  /*1170*/  IMAD.WIDE.U32 R4, R14, R0, RZ ;  /* 0x000000000e047225 */ /* 0x000fe200078e00ff */
[----:B-1----:R-:W-:Y:S02]  /*1180*/  ISETP.NE.AND P1, PT, R25, RZ, PT ;  /* 0x000000ff1900720c */ /* 0x002fe40003f25270 */
[----:B------:R-:W-:Y:S01]  /*1190*/  @!P4 IADD3 R2, R2, 0x1, RZ ;  /* 0x000000010202c810 */ /* 0x000fe20007ffe0ff */
[----:B------:R-:W-:Y:S01]  /*11a0*/  @!P4 IMAD.IADD R3, R3, 0x1, -R10 ;  /* 0x000000010303c824 */ /* 0x000fe200078e0a0a */
[----:B------:R-:W-:Y:S02]  /*11b0*/  ISETP.NE.AND P4, PT, RZ, c[0x0][0x1c8], PT ;  /* 0x00007200ff007a0c */ /* 0x000fe40003f85270 */
[----:B------:R-:W-:Y:S01]  /*11c0*/  SEL R20, R16, R4, !P0 ;  /* 0x0000000410147207 */ /* 0x000fe20004000000 */
[----:B------:R-:W-:Y:S01]  /*11d0*/  IMAD.IADD R16, R17, 0x1, R7 ;  /* 0x0000000111107824 */ /* 0x000fe200078e0207 */
[----:B------:R-:W-:Y:S01]  /*11e0*/  ISETP.GE.U32.AND P5, PT, R3, R10, PT ;  /* 0x0000000a0300720c */ /* 0x000fe20003fa6070 */
[C---:B------:R-:W-:Y:S01]  /*11f0*/  IMAD R10, R15.reuse, R6, RZ ;  /* 0x000000060f0a7224 */ /* 0x040fe200078e02ff */
[----:B------:R-:W-:Y:S01]  /*1200*/  SEL R27, R28, RZ, P1 ;  /* 0x000000ff1c1b7207 */ /* 0x000fe20000800000 */
[----:B------:R-:W-:Y:S01]  /*1210*/  IMAD R3, R15, R0, RZ ;  /* 0x000000000f037224 */ /* 0x000fe200078e02ff */
[----:B------:R-:W-:Y:S01]  /*1220*/  SHF.R.S32.HI R28, RZ, 0x1f, R21 ;  /* 0x0000001fff1c7819 */ /* 0x000fe20000011415 */
[----:B------:R-:W-:-:S03]  /*1230*/  IMAD.WIDE.U32 R6, R14, R6, RZ ;  /* 0x000000060e067225 */ /* 0x000fc600078e00ff */
[----:B------:R-:W-:Y:S01]  /*1240*/  @P0 IADD3 R16, R5, R3, RZ ;  /* 0x0000000305100210 */ /* 0x000fe20007ffe0ff */
[----:B------:R-:W-:Y:S02]  /*1250*/  IMAD R10, R14, R8, R10 ;  /* 0x000000080e0a7224 */ /* 0x000fe400078e020a */
[----:B------:R-:W-:Y:S02]  /*1260*/  @P2 IMAD R4, R38, c[0x0][0x214], RZ ;  /* 0x0000850026042a24 */ /* 0x000fe400078e02ff */
[----:B------:R-:W-:Y:S01]  /*1270*/  @P5 IADD3 R2, R2, 0x1, RZ ;  /* 0x0000000102025810 */ /* 0x000fe20007ffe0ff */
[----:B------:R-:W-:Y:S01]  /*1280*/  IMAD R5, R13, c[0x0][0x3dc], R29 ;  /* 0x0000f7000d057a24 */ /* 0x000fe200078e021d */
[----:B------:R-:W-:Y:S01]  /*1290*/  IADD3 R13, R7, R10, RZ ;  /* 0x0000000a070d7210 */ /* 0x000fe20007ffe0ff */
[----:B------:R-:W-:Y:S01]  /*12a0*/  @!P2 IMAD R8, R38, c[0x0][0x1c0], R248 ;  /* 0x000070002608aa24 */ /* 0x000fe200078e02f8 */
[----:B------:R-:W-:Y:S01]  /*12b0*/  @P2 SEL R3, R4, R0, !P0 ;  /* 0x0000000004032207 */ /* 0x000fe20004000000 */
[----:B------:R-:W-:Y:S01]  /*12c0*/  IMAD.MOV.U32 R14, RZ, RZ, R2 ;  /* 0x000000ffff0e7224 */ /* 0x000fe200078e0002 */
[----:B------:R-:W-:Y:S01]  /*12d0*/  SEL R19, R5, RZ, P1 ;  /* 0x000000ff05137207 */ /* 0x000fe20000800000 */
[----:B------:R-:W-:-:S02]  /*12e0*/  IMAD R4, R248, c[0x0][0x22c], RZ ;  /* 0x00008b00f8047a24 */ /* 0x000fc400078e02ff */
[----:B------:R-:W-:Y:S01]  /*12f0*/  @P2 IMAD R15, R248, c[0x0][0x234], R3 ;  /* 0x00008d00f80f2a24 */ /* 0x000fe200078e0203 */
[----:B------:R-:W-:Y:S01]  /*1300*/  @!P3 IADD3 R14, -R14, RZ, RZ ;  /* 0x000000ff0e0eb210 */ /* 0x000fe20007ffe1ff */
[----:B------:R-:W-:Y:S01]  /*1310*/  @!P2 IMAD R15, R8, c[0x0][0x214], RZ ;  /* 0x00008500080faa24 */ /* 0x000fe200078e02ff */
[----:B------:R-:W-:Y:S02]  /*1320*/  @!P4 LOP3.LUT R14, RZ, c[0x0][0x1c8], RZ, 0x33, !PT ;  /* 0x00007200ff0eca12 */ /* 0x000fe400078e33ff */
[----:B------:R-:W-:Y:S02]  /*1330*/  SHF.R.S32.HI R17, RZ, 0x1f, R4 ;  /* 0x0000001fff117819 */ /* 0x000fe40000011404 */
        /* <DEDUP_REMOVED lines=9> */
.L_x_949:
[----:B------:R-:W-:-:S04]  /*13d0*/  IMAD R0, R38, c[0x0][0x1c0], R248 ;  /* 0x0000700026007a24 */ /* 0x000fc800078e02f8 */
[----:B------:R-:W-:Y:S02]  /*13e0*/  IMAD R10, R0, c[0x0][0x224], RZ ;  /* 0x00008900000a7a24 */ /* 0x000fe400078e02ff */
.L_x_950:
        /* <DEDUP_REMOVED lines=10> */
[C---:B------:R-:W-:Y:S01]  /*1490*/  IMAD R0, R11.reuse, c[0x0][0x374], R0 ;  /* 0x0000dd000b007a24 */ /* 0x040fe200078e0200 */
[----:B------:R-:W-:Y:S01]  /*14a0*/  IADD3 R6, P2, P0, R6, R8, R4 ;  /* 0x0000000806067210 */ /* 0x000fe2000785e004 */
[----:B------:R-:W-:Y:S01]  /*14b0*/  IMAD.WIDE.U32 R2, R11, c[0x0][0x370], R2 ;  /* 0x0000dc000b027a25 */ /* 0x000fe200078e0002 */
[----:B------:R-:W-:-:S03]  /*14c0*/  SHF.R.S32.HI R8, RZ, 0x1f, R8 ;  /* 0x0000001fff087819 */ /* 0x000fc60000011408 */
        /* <DEDUP_REMOVED lines=9> */
[C---:B------:R-:W-:Y:S01]  /*1560*/  IMAD R13, R7.reuse, c[0x0][0x194], R5 ;  /* 0x00006500070d7a24 */ /* 0x040fe200078e0205 */
[----:B------:R-:W-:Y:S01]  /*1570*/  MOV R17, 0x4 ;  /* 0x0000000400117802 */ /* 0x000fe20000000f00 */
[----:B------:R-:W-:Y:S01]  /*1580*/  IMAD.WIDE.U32 R6, R7, c[0x0][0x190], R220 ;  /* 0x0000640007067a25 */ /* 0x000fe200078e00dc */
[----:B------:R-:W-:-:S03]  /*1590*/  LEA.HI R9, R36, R34, RZ, 0x5 ;  /* 0x0000002224097211 */ /* 0x000fc600078f28ff */
[----:B------:R-:W-:Y:S01]  /*15a0*/  IMAD.WIDE R218, R15, R17, c[0x0][0x200] ;  /* 0x000080000fda7625 */ /* 0x000fe200078e0211 */
[----:B------:R-:W-:Y:S02]  /*15b0*/  LOP3.LUT R4, R9, 0xffffffe0, RZ, 0xc0, !PT ;  /* 0xffffffe009047812 */ /* 0x000fe400078ec0ff */
[----:B------:R-:W-:Y:S02]  /*15c0*/  SHF.R.S32.HI R0, RZ, 0x5, R9 ;  /* 0x00000005ff007819 */ /* 0x000fe40000011409 */
[----:B------:R-:W-:Y:S01]  /*15d0*/  IADD3.X R9, R19, R8, R16, P2, P0 ;  /* 0x0000000813097210 */ /* 0x000fe200017e0410 */
[----:B------:R-:W-:Y:S01]  /*15e0*/  IMAD.IADD R25, R34, 0x1, -R4 ;  /* 0x0000000122197824 */ /* 0x000fe200078e0a04 */
[----:B------:R-:W-:Y:S01]  /*15f0*/  IADD3 R6, P2, R30, R6, RZ ;  /* 0x000000061e067210 */ /* 0x000fe20007f5e0ff */
[----:B------:R-:W-:Y:S02]  /*1600*/  IMAD R4, R249, c[0x0][0x378], RZ ;  /* 0x0000de00f9047a24 */ /* 0x000fe400078e02ff */
[----:B------:R-:W-:Y:S01]  /*1610*/  IMAD R0, R0, R37, R25 ;  /* 0x0000002500007224 */ /* 0x000fe200078e0219 */
[----:B------:R-:W-:Y:S01]  /*1620*/  IADD3.X R7, R23, R7, R13, P2, !PT ;  /* 0x0000000717077210 */ /* 0x000fe200017fe40d */
[----:B------:R-:W-:-:S02]  /*1630*/  IMAD R4, R248, c[0x0][0x37c], R4 ;  /* 0x0000df00f8047a24 */ /* 0x000fc400078e0204 */
[----:B------:R-:W-:Y:S01]  /*1640*/  IMAD.IADD R16, R11, 0x1, R10 ;  /* 0x000000010b107824 */ /* 0x000fe200078e020a */
[----:B------:R-:W-:Y:S01]  /*1650*/  IADD3 R8, P0, R0, R12, RZ ;  /* 0x0000000c00087210 */ /* 0x000fe20007f1e0ff */
[----:B------:R-:W-:Y:S01]  /*1660*/  IMAD.WIDE.U32 R12, R248, c[0x0][0x1a8], R6 ;  /* 0x00006a00f80c7a25 */ /* 0x000fe200078e0006 */
[----:B------:R-:W-:Y:S02]  /*1670*/  IADD3 R5, R3, R4, RZ ;  /* 0x0000000403057210 */ /* 0x000fe40007ffe0ff */
[----:B------:R-:W-:Y:S01]  /*1680*/  LEA.HI.X.SX32 R9, R0, R9, 0x1, P0 ;  /* 0x0000000900097211 */ /* 0x000fe200000f0eff */
[----:B------:R-:W-:Y:S01]  /*1690*/  IMAD R3, R249, c[0x0][0x1a8], RZ ;  /* 0x00006a00f9037a24 */ /* 0x000fe200078e02ff */
[----:B------:R-:W-:Y:S01]  /*16a0*/  LEA R204, P0, R8, c[0x0][0x350], 0x2 ;  /* 0x0000d40008cc7a11 */ /* 0x000fe200078010ff */
[----:B------:R-:W-:Y:S01]  /*16b0*/  IMAD.MOV.U32 R4, RZ, RZ, R2 ;  /* 0x000000ffff047224 */ /* 0x000fe200078e0002 */
[----:B------:R-:W-:Y:S01]  /*16c0*/  LEA R10, P2, R12, c[0x0][0x160], 0x1 ;  /* 0x000058000c0a7a11 */ /* 0x000fe200078408ff */
[----:B------:R-:W-:Y:S01]  /*16d0*/  IMAD R0, R33, c[0x0][0x370], RZ ;  /* 0x0000dc0021007a24 */ /* 0x000fe200078e02ff */
[----:B------:R-:W-:Y:S01]  /*16e0*/  LEA.HI.X R205, R8, c[0x0][0x354], R9, 0x2, P0 ;  /* 0x0000d50008cd7a11 */ /* 0x000fe200000f1409 */
[----:B------:R-:W-:-:S02]  /*16f0*/  IMAD R3, R248, c[0x0][0x1ac], R3 ;  /* 0x00006b00f8037a24 */ /* 0x000fc400078e0203 */
[C---:B------:R-:W-:Y:S02]  /*1700*/  IMAD R0, R245.reuse, c[0x0][0x374], R0 ;  /* 0x0000dd00f5007a24 */ /* 0x040fe400078e0200 */
[----:B------:R-:W-:-:S04]  /*1710*/  IMAD.WIDE.U32 R4, R245, c[0x0][0x370], R4 ;  /* 0x0000dc00f5047a25 */ /* 0x000fc800078e0004 */
[----:B------:R-:W-:Y:S01]  /*1720*/  IMAD.IADD R19, R13, 0x1, R3 ;  /* 0x000000010d137824 */ /* 0x000fe200078e0203 */
[----:B------:R-:W-:Y:S01]  /*1730*/  IADD3 R18, R5, R0, RZ ;  /* 0x0000000005127210 */ /* 0x000fe20007ffe0ff */
[----:B------:R-:W-:Y:S01]  /*1740*/  IMAD.WIDE R16, R16, R17, c[0x0][0x3c8] ;  /* 0x0000f20010107625 */ /* 0x000fe200078e0211 */
[----:B------:R-:W-:Y:S02]  /*1750*/  LEA R8, P0, R4, c[0x0][0x330], 0x1 ;  /* 0x0000cc0004087a11 */ /* 0x000fe400078008ff */
[----:B------:R-:W-:Y:S02]  /*1760*/  LEA.HI.SX32 R0, R26, 0xffffffff, 0x1a ;  /* 0xffffffff1a007811 */ /* 0x000fe400078fd2ff */
[----:B------:R-:W-:Y:S02]  /*1770*/  LEA.HI.X R11, R12, c[0x0][0x164], R19, 0x1, P2 ;  /* 0x000059000c0b7a11 */ /* 0x000fe400010f0c13 */
[----:B------:R-:W-:Y:S01]  /*1780*/  LEA.HI.X R9, R4, c[0x0][0x334], R18, 0x1, P0 ;  /* 0x0000cd0004097a11 */ /* 0x000fe200000f0c12 */
[----:B------:R-:W-:Y:S05]  /*1790*/  @!P3 BRA `(.L_x_951) ;  /* 0x000060900000b947 */ /* 0x000fea0003800000 */
[----:B------:R-:W2:Y:S01]  /*17a0*/  LDL R39, [R1+0x44] ;  /* 0x0000440001277983 */ /* 0x000ea20000100800 */
[----:B------:R-:W-:Y:S01]  /*17b0*/  IMAD R15, R53, -0x40, R210 ;  /* 0xffffffc0350f7824 */ /* 0x000fe200078e02d2 */
[----:B------:R-:W-:Y:S01]  /*17c0*/  BSSY B0, `(.L_x_952) ;  /* 0x0000033000007945 */ /* 0x000fe20003800000 */
[----:B------:R-:W-:Y:S01]  /*17d0*/  IMAD.MOV.U32 R209, RZ, RZ, R0 ;  /* 0x000000ffffd17224 */ /* 0x000fe200078e0000 */
[----:B------:R-:W-:Y:S01]  /*17e0*/  MOV R224, R17 ;  /* 0x0000001100e07202 */ /* 0x000fe20000000f00 */
[----:B------:R-:W-:Y:S01]  /*17f0*/  IMAD.WIDE.U32 R2, R21, c[0x0][0x1a0], R220 ;  /* 0x0000680015027a25 */ /* 0x000fe200078e00dc */
[----:B------:R-:W-:-:S02]  /*1800*/  ISETP.GE.AND P6, PT, R245, R15, PT ;  /* 0x0000000ff500720c */ /* 0x000fc40003fc6270 */
[----:B------:R-:W-:Y:S01]  /*1810*/  LEA.HI R7, R209, R209, RZ, 0x1 ;  /* 0x000000d1d1077211 */ /* 0x000fe200078f08ff */
[----:B------:R-:W-:Y:S01]  /*1820*/  IMAD R0, R28, c[0x0][0x1a0], RZ ;  /* 0x000068001c007a24 */ /* 0x000fe200078e02ff */
[----:B------:R-:W-:Y:S01]  /*1830*/  IADD3 R6, P0, R22, R2, RZ ;  /* 0x0000000216067210 */ /* 0x000fe20007f1e0ff */
[----:B------:R-:W-:Y:S01]  /*1840*/  IMAD.MOV.U32 R214, RZ, RZ, R10 ;  /* 0x000000ffffd67224 */ /* 0x000fe200078e000a */
[----:B------:R-:W-:Y:S01]  /*1850*/  LOP3.LUT R2, R7, 0xfffffffe, RZ, 0xc0, !PT ;  /* 0xfffffffe07027812 */ /* 0x000fe200078ec0ff */
[----:B------:R-:W-:Y:S01]  /*1860*/  IMAD R0, R21, c[0x0][0x1a4], R0 ;  /* 0x0000690015007a24 */ /* 0x000fe200078e0200 */
[----:B------:R-:W-:Y:S01]  /*1870*/  MOV R215, R11 ;  /* 0x0000000b00d77202 */ /* 0x000fe20000000f00 */
[----:B------:R-:W-:Y:S01]  /*1880*/  IMAD.MOV.U32 R225, RZ, RZ, R16 ;  /* 0x000000ffffe17224 */ /* 0x000fe200078e0010 */
[----:B------:R-:W-:Y:S01]  /*1890*/  IADD3 R2, R209, -R2, RZ ;  /* 0x80000002d1027210 */ /* 0x000fe20007ffe0ff */
[----:B------:R-:W-:Y:S01]  /*18a0*/  IMAD.MOV.U32 R212, RZ, RZ, R8 ;  /* 0x000000ffffd47224 */ /* 0x000fe200078e0008 */
[----:B------:R-:W-:Y:S01]  /*18b0*/  IADD3.X R7, R24, R3, R0, P0, !PT ;  /* 0x0000000318077210 */ /* 0x000fe200007fe400 */
[----:B------:R-:W-:Y:S01]  /*18c0*/  IMAD R0, R29, c[0x0][0x1b8], RZ ;  /* 0x00006e001d007a24 */ /* 0x000fe200078e02ff */
[----:B------:R-:W-:Y:S01]  /*18d0*/  @P1 BAR.SYNC.DEFER_BLOCKING 0x0 ;  /* 0x0000000000001b1d */ /* 0x000fe20000010000 */
[----:B------:R-:W-:-:S02]  /*18e0*/  ISETP.NE.AND P0, PT, R2, 0x1, PT ;  /* 0x000000010200780c */ /* 0x000fc40003f05270 */
[C---:B------:R-:W-:Y:S01]  /*18f0*/  IMAD R0, R14.reuse, c[0x0][0x1bc], R0 ;  /* 0x00006f000e007a24 */ /* 0x040fe200078e0200 */
[----:B------:R-:W-:Y:S01]  /*1900*/  MOV R213, R9 ;  /* 0x0000000900d57202 */ /* 0x000fe20000000f00 */
[----:B------:R-:W-:Y:S01]  /*1910*/  IMAD.WIDE.U32 R6, R14, c[0x0][0x1b8], R6 ;  /* 0x00006e000e067a25 */ /* 0x000fe200078e0006 */
[----:B------:R-:W-:-:S04]  /*1920*/  IADD3 R217, R220, 0x40, RZ ;  /* 0x00000040dcd97810 */ /* 0x000fc80007ffe0ff */
[----:B------:R-:W-:Y:S01]  /*1930*/  IADD3 R10, R7, R0, RZ ;  /* 0x00000000070a7210 */ /* 0x000fe20007ffe0ff */
[----:B--2---:R-:W-:-:S05]  /*1940*/  IMAD.SHL.U32 R208, R39, 0x2, RZ ;  /* 0x0000000227d07824 */ /* 0x004fca00078e00ff */
[----:B------:R1:W-:Y:S04]  /*1950*/  @P6 STS.128 [R208+0x10000], RZ ;  /* 0x010000ffd0006388 */ /* 0x0003e80000000c00 */
        /* <DEDUP_REMOVED lines=25> */
.L_x_953:
[----:B------:R-:W-:Y:S05]  /*1af0*/  BSYNC B0 ;  /* 0x0000000000007941 */ /* 0x000fea0003800000 */
.L_x_952:
        /* <DEDUP_REMOVED lines=30> */
.L_x_955:
[----:B------:R-:W-:Y:S05]  /*1ce0*/  BSYNC B0 ;  /* 0x0000000000007941 */ /* 0x000fea0003800000 */
.L_x_954:
        /* <DEDUP_REMOVED lines=20> */
.L_x_957:
[----:B------:R-:W-:Y:S05]  /*1e30*/  BSYNC B0 ;  /* 0x0000000000007941 */ /* 0x000fea0003800000 */
.L_x_956:
        /* <DEDUP_REMOVED lines=28> */
.L_x_959:
[----:B------:R-:W-:Y:S05]  /*2000*/  BSYNC B0 ;  /* 0x0000000000007941 */ /* 0x000fea0003800000 */
.L_x_958:
[----:B---3--:R-:W-:Y:S01]  /*2010*/  IADD3 R2, R39, 0x2000, RZ ;  /* 0x0000200027027810 */ /* 0x008fe20007ffe0ff */
        /* <DEDUP_REMOVED lines=13> */
.L_x_961:
        /* <DEDUP_REMOVED lines=19> */
.L_x_962:
[----:B------:R-:W-:Y:S05]  /*2220*/  BSYNC B0 ;  /* 0x0000000000007941 */ /* 0x000fea0003800000 */
.L_x_960:
        /* <DEDUP_REMOVED lines=14> */
.L_x_964:
        /* <DEDUP_REMOVED lines=27> */
.L_x_965:
[----:B------:R-:W-:Y:S05]  /*24c0*/  BSYNC B0 ;  /* 0x0000000000007941 */ /* 0x000fea0003800000 */
.L_x_963:
[C---:B-1----:R-:W-:Y:S02]  /*24d0*/  IADD3 R2, R230.reuse, 0x8, RZ ;  /* 0x00000008e6027810 */ /* 0x042fe40007ffe0ff */
[-C--:B------:R-:W-:Y:S02]  /*24e0*/  ISETP.GE.AND P2, PT, R230, R0.reuse, PT ;  /* 0x00000000e600720c */ /* 0x080fe40003f46270 */
        /* <DEDUP_REMOVED lines=42> */
.L_x_967:
[----:B-1----:R-:W-:Y:S05]  /*2790*/  BSYNC B0 ;  /* 0x0000000000007941 */ /* 0x002fea0003800000 */
.L_x_966:
        /* <DEDUP_REMOVED lines=28> */
.L_x_969:
[----:B------:R-:W-:Y:S05]  /*2960*/  BSYNC B0 ;  /* 0x0000000000007941 */ /* 0x000fea0003800000 */
.L_x_968:
[----:B------:R-:W0:Y:S01]  /*2970*/  LDGDEPBAR ;  /* 0x00000000000079af */ /* 0x000e220000000000 */
[----:B------:R-:W-:Y:S01]  /*2980*/  ISETP.NE.U32.AND P1, PT, RZ, c[0x0][0x318], PT ;  /* 0x0000c600ff007a0c */ /* 0x000fe20003f25070 */
[----:B------:R-:W-:Y:S02]  /*2990*/  IMAD.MOV.U32 R242, RZ, RZ, c[0x0][0x308] ;  /* 0x0000c200fff27624 */ /* 0x000fe400078e00ff */
[----:B------:R-:W-:Y:S01]  /*29a0*/  IMAD.MOV.U32 R243, RZ, RZ, c[0x0][0x30c] ;  /* 0x0000c300fff37624 */ /* 0x000fe200078e00ff */
        /* <DEDUP_REMOVED lines=8> */
[----:B------:R-:W-:Y:S02]  /*2a30*/  @P1 LEA.HI.X R5, R2, c[0x0][0x31c], R0, 0x2, P2 ;  /* 0x0000c70002051a11 */ /* 0x000fe400010f1400 */
[----:B---3--:R2:W3:Y:S04]  /*2a40*/  LDG.E.64 R2, [R242.64+0x8] ;  /* 0x00000806f2027981 */ /* 0x0084e8000c1e1b00 */
[----:B----4-:R1:W4:Y:S04]  /*2a50*/  @P1 LDG.E R7, [R4.64] ;  /* 0x0000000604071981 */ /* 0x010328000c1e1900 */
[----:B------:R-:W1:Y:S01]  /*2a60*/  S2R R10, SR_TID.X ;  /* 0x00000000000a7919 */ /* 0x000e620000002100 */
[----:B------:R-:W-:-:S02]  /*2a70*/  LEA.HI R8, R36, R34, RZ, 0x7 ;  /* 0x0000002224087211 */ /* 0x000fc400078f38ff */
[----:B------:R-:W-:Y:S01]  /*2a80*/  IADD3 R6, R21, 0x40, RZ ;  /* 0x0000004015067810 */ /* 0x000fe20007ffe0ff */
[----:B------:R-:W-:Y:S01]  /*2a90*/  IMAD.MOV.U32 R164, RZ, RZ, 0x20 ;  /* 0x00000020ffa47424 */ /* 0x000fe200078e00ff */
[----:B------:R-:W3:Y:S04]  /*2aa0*/  LDSM.16.M88.4 R104, [R190+0x10000] ;  /* 0x01000000be68783b */ /* 0x000ee80000000200 */
[----:B------:R-:W3:Y:S04]  /*2ab0*/  LDSM.16.M88.4 R108, [R190+0x10800] ;  /* 0x01080000be6c783b */ /* 0x000ee80000000200 */
[----:B------:R-:W3:Y:S04]  /*2ac0*/  LDSM.16.M88.4 R112, [R189+0x10000] ;  /* 0x01000000bd70783b */ /* 0x000ee80000000200 */
[----:B--2---:R-:W2:Y:S01]  /*2ad0*/  LDG.E.64 R242, [R242.64] ;  /* 0x00000006f2f27981 */ /* 0x004ea2000c1e1b00 */
[-C--:B------:R-:W-:Y:S01]  /*2ae0*/  LEA.HI R0, R36, R34.reuse, RZ, 0x4 ;  /* 0x0000002224007211 */ /* 0x080fe200078f20ff */
[----:B------:R-:W4:Y:S01]  /*2af0*/  @P1 MUFU.RCP R9, c[0x0][0x238] ;  /* 0x00008e0000091b08 */ /* 0x000f220000001000 */
[----:B------:R-:W-:Y:S01]  /*2b00*/  SHF.R.S32.HI R8, RZ, 0x7, R8 ;  /* 0x00000007ff087819 */ /* 0x000fe20000011408 */
[----:B------:R-:W2:Y:S01]  /*2b10*/  LDSM.16.M88.4 R116, [R189+0x10800] ;  /* 0x01080000bd74783b */ /* 0x000ea20000000200 */
[----:B------:R-:W-:Y:S01]  /*2b20*/  LOP3.LUT R0, R0, 0xfffffff0, RZ, 0xc0, !PT ;  /* 0xfffffff000007812 */ /* 0x000fe200078ec0ff */
[----:B------:R-:W-:Y:S01]  /*2b30*/  IMAD.MOV.U32 R207, RZ, RZ, RZ ;  /* 0x000000ffffcf7224 */ /* 0x000fe200078e00ff */
[----:B-1----:R-:W-:Y:S01]  /*2b40*/  LEA.HI R4, R36, R34, RZ, 0x3 ;  /* 0x0000002224047211 */ /* 0x002fe200078f18ff */
[----:B------:R-:W-:Y:S01]  /*2b50*/  IMAD.SHL.U32 R10, R10, 0x2, RZ ;  /* 0x000000020a0a7824 */ /* 0x000fe200078e00ff */
[----:B------:R-:W-:Y:S01]  /*2b60*/  ISETP.GE.AND P4, PT, R6, R210, PT ;  /* 0x000000d20600720c */ /* 0x000fe20003f86270 */
[----:B------:R-:W-:Y:S01]  /*2b70*/  IMAD.IADD R0, R34, 0x1, -R0 ;  /* 0x0000000122007824 */ /* 0x000fe200078e0a00 */
[----:B------:R-:W-:Y:S01]  /*2b80*/  LOP3.LUT R4, R4, 0xfffffff8, RZ, 0xc0, !PT ;  /* 0xfffffff804047812 */ /* 0x000fe200078ec0ff */
[----:B------:R-:W-:Y:S01]  /*2b90*/  IMAD R6, R38, c[0x0][0x1c0], R248 ;  /* 0x0000700026067a24 */ /* 0x000fe200078e02f8 */
[----:B------:R-:W1:Y:S01]  /*2ba0*/  LDSM.16.M88.4 R120, [R188+0x10000] ;  /* 0x01000000bc78783b */ /* 0x000e620000000200 */
[----:B------:R-:W-:Y:S01]  /*2bb0*/  IMAD.MOV.U32 R192, RZ, RZ, 0x40 ;  /* 0x00000040ffc07424 */ /* 0x000fe200078e00ff */
[----:B------:R-:W-:Y:S01]  /*2bc0*/  SHF.R.S32.HI R5, RZ, 0x1f, R0 ;  /* 0x0000001fff057819 */ /* 0x000fe20000011400 */
[----:B------:R-:W-:Y:S01]  /*2bd0*/  IMAD.IADD R4, R34, 0x1, -R4 ;  /* 0x0000000122047824 */ /* 0x000fe200078e0a04 */
[----:B------:R-:W1:Y:S01]  /*2be0*/  LDSM.16.M88.4 R124, [R188+0x10800] ;  /* 0x01080000bc7c783b */ /* 0x000e620000000200 */
[----:B------:R-:W-:Y:S01]  /*2bf0*/  IADD3 R184, R202, 0x2000, RZ ;  /* 0x00002000cab87810 */ /* 0x000fe20007ffe0ff */
[----:B------:R-:W-:Y:S01]  /*2c00*/  IMAD.SHL.U32 R193, R203, 0x2, RZ ;  /* 0x00000002cbc17824 */ /* 0x000fe200078e00ff */
[----:B------:R-:W-:Y:S01]  /*2c10*/  LEA.HI R5, R5, R0, RZ, 0x3 ;  /* 0x0000000005057211 */ /* 0x000fe200078f18ff */
[----:B------:R-:W1:Y:S01]  /*2c20*/  LDSM.16.M88.4 R136, [R190+0x12000] ;  /* 0x01200000be88783b */ /* 0x000e620000000200 */
[----:B------:R-:W-:Y:S01]  /*2c30*/  LOP3.LUT P3, RZ, R4, 0x2, RZ, 0xc0, !PT ;  /* 0x0000000204ff7812 */ /* 0x000fe2000786c0ff */
[----:B------:R-:W-:Y:S01]  /*2c40*/  IMAD.SHL.U32 R4, R8, 0x20, RZ ;  /* 0x0000002008047824 */ /* 0x000fe200078e00ff */
[----:B------:R-:W-:Y:S01]  /*2c50*/  LOP3.LUT R5, R5, 0xfffffff8, RZ, 0xc0, !PT ;  /* 0xfffffff805057812 */ /* 0x000fe200078ec0ff */
[----:B------:R-:W1:Y:S01]  /*2c60*/  LDSM.16.M88.4 R140, [R190+0x12800] ;  /* 0x01280000be8c783b */ /* 0x000e620000000200 */
[----:B------:R-:W-:Y:S01]  /*2c70*/  SEL R164, R164, 0xffffffe0, !P3 ;  /* 0xffffffe0a4a47807 */ /* 0x000fe20005800000 */
[C---:B------:R-:W-:Y:S01]  /*2c80*/  IMAD R8, R53.reuse, 0x2, R8 ;  /* 0x0000000235087824 */ /* 0x040fe200078e0208 */
[----:B------:R-:W-:Y:S01]  /*2c90*/  LOP3.LUT R4, R4, 0x6, R10, 0xf8, !PT ;  /* 0x0000000604047812 */ /* 0x000fe200078ef80a */
[----:B------:R-:W-:Y:S01]  /*2ca0*/  IMAD.IADD R5, R0, 0x1, -R5 ;  /* 0x0000000100057824 */ /* 0x000fe200078e0a05 */
[----:B------:R-:W1:Y:S01]  /*2cb0*/  LDSM.16.M88.4 R144, [R189+0x12000] ;  /* 0x01200000bd90783b */ /* 0x000e620000000200 */
[----:B------:R-:W-:Y:S01]  /*2cc0*/  IMAD.SHL.U32 R0, R6, 0x20, RZ ;  /* 0x0000002006007824 */ /* 0x000fe200078e00ff */
[----:B------:R-:W-:Y:S01]  /*2cd0*/  SHF.R.S32.HI R6, RZ, 0x1f, R25 ;  /* 0x0000001fff067819 */ /* 0x000fe20000011419 */
[----:B------:R-:W-:Y:S01]  /*2ce0*/  IMAD R244, R53, 0x40, R4 ;  /* 0x0000004035f47824 */ /* 0x000fe200078e0204 */
[----:B------:R-:W1:Y:S01]  /*2cf0*/  LDSM.16.M88.4 R148, [R189+0x12800] ;  /* 0x01280000bd94783b */ /* 0x000e620000000200 */
[----:B------:R-:W-:Y:S01]  /*2d00*/  IMAD.IADD R164, R164, 0x1, R188 ;  /* 0x00000001a4a47824 */ /* 0x000fe200078e02bc */
[----:B------:R-:W-:Y:S01]  /*2d10*/  IADD3 R187, R203, 0x2000, RZ ;  /* 0x00002000cbbb7810 */ /* 0x000fe20007ffe0ff */
[----:B------:R-:W-:Y:S01]  /*2d20*/  IMAD.MOV.U32 R211, RZ, RZ, R206 ;  /* 0x000000ffffd37224 */ /* 0x000fe200078e00ce */
[----:B------:R-:W-:Y:S01]  /*2d30*/  IADD3 R52, -R52, R230, -R244 ;  /* 0x000000e634347210 */ /* 0x000fe20007ffe9f4 */
[----:B------:R-:W1:Y:S01]  /*2d40*/  LDSM.16.M88.4 R152, [R188+0x12000] ;  /* 0x01200000bc98783b */ /* 0x000e620000000200 */
[----:B------:R-:W-:Y:S01]  /*2d50*/  @P4 IADD3 R4, R244, 0x11, RZ ;  /* 0x00000011f4044810 */ /* 0x000fe20007ffe0ff */
[----:B------:R-:W-:Y:S01]  /*2d60*/  CS2R R94, SRZ ;  /* 0x00000000005e7805 */ /* 0x000fe2000001ff00 */
[----:B------:R-:W-:Y:S01]  /*2d70*/  SEL R184, R184, R202, !P0 ;  /* 0x000000cab8b87207 */ /* 0x000fe20004000000 */
[----:B------:R-:W1:Y:S01]  /*2d80*/  LDSM.16.M88.4 R128, [R164+0x10000] ;  /* 0x01000000a480783b */ /* 0x000e620000000200 */
[----:B------:R-:W-:Y:S01]  /*2d90*/  SEL R187, R187, R203, !P0 ;  /* 0x000000cbbbbb7207 */ /* 0x000fe20004000000 */
        /* <DEDUP_REMOVED lines=35> */
[C---:B------:R-:W-:Y:S01]  /*2fd0*/  @P4 IADD3 R252, R244.reuse, 0x8, RZ ;  /* 0x00000008f4fc4810 */ /* 0x040fe20007ffe0ff */
[----:B------:R-:W-:Y:S01]  /*2fe0*/  IMAD.SHL.U32 R187, R187, 0x2, RZ ;  /* 0x00000002bbbb7824 */ /* 0x000fe200078e00ff */
[----:B------:R-:W-:-:S02]  /*2ff0*/  @P4 IADD3 R247, R244, 0x1, RZ ;  /* 0x00000001f4f74810 */ /* 0x000fc40007ffe0ff */
[----:B---3--:R-:W-:Y:S02]  /*3000*/  IADD3 R250, P6, P5, R0, R2, R25 ;  /* 0x0000000200fa7210 */ /* 0x008fe40007dde019 */
[----:B------:R-:W-:Y:S01]  /*3010*/  SHF.R.S32.HI R0, RZ, 0x1f, R0 ;  /* 0x0000001fff007819 */ /* 0x000fe20000011400 */
[----:B------:R-:W-:Y:S01]  /*3020*/  CS2R R24, SRZ ;  /* 0x0000000000187805 */ /* 0x000fe2000001ff00 */
[----:B----4-:R-:W-:Y:S01]  /*3030*/  @P1 FMUL.FTZ R207, R7, R9 ;  /* 0x0000000907cf1220 */ /* 0x010fe20000410000 */
[----:B------:R-:W-:Y:S01]  /*3040*/  R2P PR, R5, 0x6 ;  /* 0x0000000605007804 */ /* 0x000fe20000000000 */
[----:B------:R-:W-:Y:S01]  /*3050*/  IMAD.WIDE.U32 R250, R250, -0x2daee0ad, RZ ;  /* 0xd2511f53fafa7825 */ /* 0x000fe200078e00ff */
[----:B------:R-:W-:-:S03]  /*3060*/  IADD3.X R0, R0, R3, R6, P6, P5 ;  /* 0x0000000300007210 */ /* 0x000fc600037ea406 */
[----:B------:R-:W-:Y:S02]  /*3070*/  SEL R201, R201, 0xffffffe0, !P1 ;  /* 0xffffffe0c9c97807 */ /* 0x000fe40004800000 */
[----:B------:R3:W-:Y:S01]  /*3080*/  STL [R1+0x2c], R0 ;  /* 0x00002c0001007387 */ /* 0x0007e20000100800 */
[----:B------:R-:W-:Y:S02]  /*3090*/  SEL R192, R192, 0xffffffc0, !P2 ;  /* 0xffffffc0c0c07807 */ /* 0x000fe40005000000 */
[C---:B------:R-:W-:Y:S02]  /*30a0*/  IMAD.IADD R196, R194.reuse, 0x1, R201 ;  /* 0x00000001c2c47824 */ /* 0x040fe400078e02c9 */
[--C-:B------:R-:W-:Y:S02]  /*30b0*/  IMAD.IADD R195, R201, 0x1, R193.reuse ;  /* 0x00000001c9c37824 */ /* 0x100fe400078e02c1 */
[----:B------:R-:W-:Y:S02]  /*30c0*/  IMAD.IADD R199, R194, 0x1, R192 ;  /* 0x00000001c2c77824 */ /* 0x000fe400078e02c0 */
[----:B------:R-:W-:-:S02]  /*30d0*/  IMAD.IADD R198, R192, 0x1, R193 ;  /* 0x00000001c0c67824 */ /* 0x000fc400078e02c1 */
[C---:B------:R-:W-:Y:S01]  /*30e0*/  IMAD.IADD R200, R192.reuse, 0x1, R196 ;  /* 0x00000001c0c87824 */ /* 0x040fe200078e02c4 */
[C---:B--2---:R-:W-:Y:S01]  /*30f0*/  IADD3 R2, R243.reuse, -0x56f99767, RZ ;  /* 0xa9066899f3027810 */ /* 0x044fe20007ffe0ff */
[----:B------:R-:W-:Y:S01]  /*3100*/  IMAD.IADD R197, R192, 0x1, R195 ;  /* 0x00000001c0c57824 */ /* 0x000fe200078e02c3 */
[C---:B------:R-:W-:Y:S02]  /*3110*/  IADD3 R3, R243.reuse, -0x126145ec, RZ ;  /* 0xed9eba14f3037810 */ /* 0x040fe40007ffe0ff */
[----:B------:R-:W-:-:S04]  /*3120*/  LOP3.LUT R8, R243, R8, RZ, 0x3c, !PT ;  /* 0x00000008f3087212 */ /* 0x000fc800078e3cff */
[----:B------:R-:W-:Y:S01]  /*3130*/  LOP3.LUT R232, R8, R251, RZ, 0x3c, !PT ;  /* 0x000000fb08e87212 */ /* 0x000fe200078e3cff */
[----:B---3--:R-:W-:-:S04]  /*3140*/  IMAD.IADD R0, R52, 0x1, R210 ;  /* 0x0000000134007824 */ /* 0x008fc800078e02d2 */
[----:B------:R-:W-:Y:S01]  /*3150*/  IMAD.WIDE.U32 R232, R232, -0x326172a9, RZ ;  /* 0xcd9e8d57e8e87825 */ /* 0x000fe200078e00ff */
[----:B------:R2:W-:Y:S02]  /*3160*/  STL [R1+0x28], R0 ;  /* 0x0000280001007387 */ /* 0x0005e40000100800 */
[----:B--2---:R-:W-:-:S05]  /*3170*/  IADD3 R0, R243, 0x646e171e, RZ ;  /* 0x646e171ef3007810 */ /* 0x004fca0007ffe0ff */
[----:B------:R2:W-:Y:S04]  /*3180*/  STL [R1+0x24], R0 ;  /* 0x0000240001007387 */ /* 0x0005e80000100800 */
[----:B------:R3:W-:Y:S04]  /*3190*/  STL [R1+0x20], R2 ;  /* 0x0000200201007387 */ /* 0x0007e80000100800 */
[----:B------:R4:W-:Y:S01]  /*31a0*/  STL [R1+0x1c], R3 ;  /* 0x00001c0301007387 */ /* 0x0009e20000100800 */
[C---:B--2---:R-:W-:Y:S02]  /*31b0*/  IADD3 R0, R243.reuse, 0x32370b8f, RZ ;  /* 0x32370b8ff3007810 */ /* 0x044fe40007ffe0ff */
[----:B---3--:R-:W-:-:S03]  /*31c0*/  IADD3 R2, R243, 0x76cf5d0a, RZ ;  /* 0x76cf5d0af3027810 */ /* 0x008fc60007ffe0ff */
[----:B------:R2:W-:Y:S01]  /*31d0*/  STL [R1+0x18], R0 ;  /* 0x0000180001007387 */ /* 0x0005e20000100800 */
[----:B------:R-:W-:Y:S02]  /*31e0*/  IADD3 R243, R243, -0x4498517b, RZ ;  /* 0xbb67ae85f3f37810 */ /* 0x000fe40007ffe0ff */
[C---:B----4-:R-:W-:Y:S01]  /*31f0*/  @P4 IADD3 R3, R244.reuse, 0x19, RZ ;  /* 0x00000019f4034810 */ /* 0x050fe20007ffe0ff */
[----:B------:R3:W-:Y:S04]  /*3200*/  STL [R1+0x14], R2 ;  /* 0x0000140201007387 */ /* 0x0007e80000100800 */
[----:B------:R4:W-:Y:S01]  /*3210*/  @P4 STL [R1+0x10], R3 ;  /* 0x0000100301004387 */ /* 0x0009e20000100800 */
[----:B--2---:R-:W-:Y:S01]  /*3220*/  IMAD.MOV.U32 R0, RZ, RZ, c[0x0][0x22c] ;  /* 0x00008b00ff007624 */ /* 0x004fe200078e00ff */
[----:B---3--:R-:W-:-:S03]  /*3230*/  @P4 IADD3 R2, R244, 0x18, RZ ;  /* 0x00000018f4024810 */ /* 0x008fc60007ffe0ff */
[----:B------:R-:W-:Y:S01]  /*3240*/  IMAD R0, R0, c[0x0][0x1c0], RZ ;  /* 0x0000700000007a24 */ /* 0x000fe200078e02ff */
[----:B----4-:R-:W-:Y:S01]  /*3250*/  @P4 IADD3 R3, R244, 0x10, RZ ;  /* 0x00000010f4034810 */ /* 0x010fe20007ffe0ff */
[----:B------:R2:W-:Y:S02]  /*3260*/  @P4 STL [R1+0xc], R2 ;  /* 0x00000c0201004387 */ /* 0x0005e40000100800 */
[----:B------:R-:W-:Y:S02]  /*3270*/  IMAD.SHL.U32 R216, R0, 0x8, RZ ;  /* 0x0000000800d87824 */ /* 0x000fe400078e00ff */
[----:B------:R3:W-:Y:S04]  /*3280*/  @P4 STL [R1+0x8], R4 ;  /* 0x0000080401004387 */ /* 0x0007e80000100800 */
[----:B------:R4:W-:Y:S01]  /*3290*/  @P4 STL [R1+0x4], R3 ;  /* 0x0000040301004387 */ /* 0x0009e20000100800 */
[----:B--2---:R-:W-:-:S02]  /*32a0*/  @P4 IADD3 R2, R244, 0x9, RZ ;  /* 0x00000009f4024810 */ /* 0x004fc40007ffe0ff */
[----:B---3--:R-:W-:-:S03]  /*32b0*/  IADD3 R4, R242, -0x4ab325aa, RZ ;  /* 0xb54cda56f2047810 */ /* 0x008fc60007ffe0ff */
[----:B------:R2:W-:Y:S01]  /*32c0*/  @P4 STL [R1], R2 ;  /* 0x0000000201004387 */ /* 0x0005e20000100800 */
[C---:B------:R-:W-:Y:S02]  /*32d0*/  IADD3 R4, R242.reuse, -0x255992d5, RZ ;  /* 0xdaa66d2bf2047810 */ /* 0x040fe40007ffe0ff */
[C---:B----4-:R-:W-:Y:S02]  /*32e0*/  IADD3 R3, R242.reuse, 0x1715609d, RZ ;  /* 0x1715609df2037810 */ /* 0x050fe40007ffe0ff */
[C---:B------:R-:W-:Y:S02]  /*32f0*/  IADD3 R3, R242.reuse, 0x3c6ef372, RZ ;  /* 0x3c6ef372f2037810 */ /* 0x040fe40007ffe0ff */
[C---:B--2---:R-:W-:Y:S02]  /*3300*/  IADD3 R2, R242.reuse, 0x78dde6e4, RZ ;  /* 0x78dde6e4f2027810 */ /* 0x044fe40007ffe0ff */
[----:B------:R-:W-:Y:S01]  /*3310*/  IADD3 R2, R242, -0x61c88647, RZ ;  /* 0x9e3779b9f2027810 */ /* 0x000fe20007ffe0ff */
[----:B------:R-:W-:-:S05]  /*3320*/  IMAD.SHL.U32 R2, R0, 0x10, RZ ;  /* 0x0000001000027824 */ /* 0x000fca00078e00ff */
[C---:B------:R-:W-:Y:S02]  /*3330*/  IADD3 R4, R2.reuse, 0x20, RZ ;  /* 0x0000002002047810 */ /* 0x040fe40007ffe0ff */
[C---:B------:R-:W-:Y:S02]  /*3340*/  IADD3 R3, R2.reuse, 0x40, RZ ;  /* 0x0000004002037810 */ /* 0x040fe40007ffe0ff */
[----:B------:R-:W-:Y:S01]  /*3350*/  IADD3 R2, R2, 0x60, RZ ;  /* 0x0000006002027810 */ /* 0x000fe20007ffe0ff */
[C---:B------:R-:W-:Y:S02]  /*3360*/  IMAD.IADD R4, R216.reuse, 0x1, R4 ;  /* 0x00000001d8047824 */ /* 0x040fe400078e0204 */
[C---:B------:R-:W-:Y:S02]  /*3370*/  IMAD.IADD R3, R216.reuse, 0x1, R3 ;  /* 0x00000001d8037824 */ /* 0x040fe400078e0203 */
[C---:B------:R-:W-:Y:S02]  /*3380*/  IMAD.IADD R2, R216.reuse, 0x1, R2 ;  /* 0x00000001d8027824 */ /* 0x040fe400078e0202 */
[----:B------:R-:W-:-:S02]  /*3390*/  IMAD.IADD R4, R216, 0x1, R4 ;  /* 0x00000001d8047824 */ /* 0x000fc400078e0204 */
[C---:B------:R-:W-:Y:S02]  /*33a0*/  IMAD.IADD R3, R216.reuse, 0x1, R3 ;  /* 0x00000001d8037824 */ /* 0x040fe400078e0203 */
[C---:B------:R-:W-:Y:S02]  /*33b0*/  IMAD.IADD R2, R216.reuse, 0x1, R2 ;  /* 0x00000001d8027824 */ /* 0x040fe400078e0202 */
        /* <DEDUP_REMOVED lines=8> */
[----:B-1----:R-:W-:Y:S02]  /*3440*/  IMAD.IADD R239, R216, 0x1, R231 ;  /* 0x00000001d8ef7824 */ /* 0x002fe400078e02e7 */
.L_x_972:
[----:B------:R-:W0:Y:S01]  /*3450*/  LDGDEPBAR ;  /* 0x00000000000079af */ /* 0x000e220000000000 */
[C---:B------:R-:W-:Y:S01]  /*3460*/  IMAD.IADD R0, R187.reuse, 0x1, R201 ;  /* 0x00000001bb007824 */ /* 0x040fe200078e02c9 */
[----:B------:R-:W-:Y:S01]  /*3470*/  ULDC.U8 UR4, c[0x0][0x2d8] ;  /* 0x0000b60000047ab9 */ /* 0x000fe20000000000 */
[--C-:B------:R-:W-:Y:S02]  /*3480*/  IMAD.IADD R2, R187, 0x1, R192.reuse ;  /* 0x00000001bb027824 */ /* 0x100fe400078e02c0 */
[----:B------:R-:W-:Y:S03]  /*3490*/  IMAD.IADD R3, R0, 0x1, R192 ;  /* 0x0000000100037824 */ /* 0x000fe600078e02c0 */
[----:B------:R-:W2:Y:S04]  /*34a0*/  LDL R168, [R1+0x28] ;  /* 0x0000280001a87983 */ /* 0x000ea80000100800 */
[----:B------:R-:W3:Y:S01]  /*34b0*/  LDL R175, [R1+0x2c] ;  /* 0x00002c0001af7983 */ /* 0x000ee20000100800 */
[----:B------:R-:W-:Y:S04]  /*34c0*/  DEPBAR.LE SB0, 0x0 ;  /* 0x000080000000791a */ /* 0x000fe80000000000 */
[----:B------:R-:W-:Y:S08]  /*34d0*/  BAR.SYNC.DEFER_BLOCKING 0x0 ;  /* 0x0000000000007b1d */ /* 0x000ff00000010000 */
[----:B------:R-:W-:Y:S08]  /*34e0*/  LDSM.16.M88.4 R16, [R187] ;  /* 0x00000000bb10783b */ /* 0x000ff00000000200 */
[----:B------:R-:W1:Y:S08]  /*34f0*/  LDSM.16.M88.4 R8, [R190+0xc000] ;  /* 0x00c00000be08783b */ /* 0x000e700000000200 */
[----:B------:R-:W4:Y:S08]  /*3500*/  LDSM.16.M88.4 R52, [R190+0xc800] ;  /* 0x00c80000be34783b */ /* 0x000f300000000200 */
[----:B------:R-:W-:Y:S08]  /*3510*/  LDSM.16.M88.4 R56, [R0] ;  /* 0x000000000038783b */ /* 0x000ff00000000200 */
[----:B------:R-:W4:Y:S08]  /*3520*/  LDSM.16.M88.4 R60, [R189+0xc000] ;  /* 0x00c00000bd3c783b */ /* 0x000f300000000200 */
[----:B------:R-:W4:Y:S01]  /*3530*/  LDSM.16.M88.4 R64, [R189+0xc800] ;  /* 0x00c80000bd40783b */ /* 0x000f220000000200 */
[C---:B-1----:R-:W-:Y:S07]  /*3540*/  HMMA.16816.F32.BF16 R4, R16.reuse, R8, RZ ;  /* 0x000000081004723c */ /* 0x042fee00000418ff */
[----:B------:R-:W-:Y:S01]  /*3550*/  LDSM.16.M88.4 R100, [R188+0xe000] ;  /* 0x00e00000bc64783b */ /* 0x000fe20000000200 */
[C---:B------:R-:W-:Y:S08]  /*3560*/  HMMA.16816.F32.BF16 R8, R16.reuse, R10, RZ ;  /* 0x0000000a1008723c */ /* 0x040ff000000418ff */
[C---:B----4-:R-:W-:Y:S08]  /*3570*/  HMMA.16816.F32.BF16 R12, R16.reuse, R52, RZ ;  /* 0x00000034100c723c */ /* 0x050ff000000418ff */
[----:B------:R-:W-:Y:S01]  /*3580*/  HMMA.16816.F32.BF16 R16, R16, R54, RZ ;  /* 0x000000361010723c */ /* 0x000fe200000418ff */
[----:B------:R-:W-:Y:S07]  /*3590*/  LDSM.16.M88.4 R52, [R2] ;  /* 0x000000000234783b */ /* 0x000fee0000000200 */
[C---:B------:R-:W-:Y:S08]  /*35a0*/  HMMA.16816.F32.BF16 R4, R56.reuse, R60, R4 ;  /* 0x0000003c3804723c */ /* 0x040ff00000041804 */
[C---:B------:R-:W-:Y:S01]  /*35b0*/  HMMA.16816.F32.BF16 R8, R56.reuse, R62, R8 ;  /* 0x0000003e3808723c */ /* 0x040fe20000041808 */
[----:B------:R-:W1:Y:S07]  /*35c0*/  LDSM.16.M88.4 R60, [R188+0xc000] ;  /* 0x00c00000bc3c783b */ /* 0x000e6e0000000200 */
[C---:B------:R-:W-:Y:S08]  /*35d0*/  HMMA.16816.F32.BF16 R12, R56.reuse, R64, R12 ;  /* 0x00000040380c723c */ /* 0x040ff0000004180c */
[----:B------:R-:W-:Y:S01]  /*35e0*/  HMMA.16816.F32.BF16 R16, R56, R66, R16 ;  /* 0x000000423810723c */ /* 0x000fe20000041810 */
[----:B------:R-:W4:Y:S08]  /*35f0*/  LDSM.16.M88.4 R56, [R188+0xc800] ;  /* 0x00c80000bc38783b */ /* 0x000f300000000200 */
[----:B------:R-:W-:Y:S01]  /*3600*/  LDSM.16.M88.4 R64, [R191+0xc000] ;  /* 0x00c00000bf40783b */ /* 0x000fe20000000200 */
[C---:B-1----:R-:W-:Y:S08]  /*3610*/  HMMA.16816.F32.BF16 R4, R52.reuse, R60, R4 ;  /* 0x0000003c3404723c */ /* 0x042ff00000041804 */
[C---:B------:R-:W-:Y:S01]  /*3620*/  HMMA.16816.F32.BF16 R8, R52.reuse, R62, R8 ;  /* 0x0000003e3408723c */ /* 0x040fe20000041808 */
[----:B------:R-:W1:Y:S07]  /*3630*/  LDSM.16.M88.4 R60, [R3] ;  /* 0x00000000033c783b */ /* 0x000e6e0000000200 */
[C---:B----4-:R-:W-:Y:S08]  /*3640*/  HMMA.16816.F32.BF16 R12, R52.reuse, R56, R12 ;  /* 0x00000038340c723c */ /* 0x050ff0000004180c */
[----:B------:R-:W-:Y:S01]  /*3650*/  HMMA.16816.F32.BF16 R16, R52, R58, R16 ;  /* 0x0000003a3410723c */ /* 0x000fe20000041810 */
[----:B------:R-:W4:Y:S08]  /*3660*/  LDSM.16.M88.4 R52, [R191+0xc800] ;  /* 0x00c80000bf34783b */ /* 0x000f300000000200 */
[----:B------:R-:W-:Y:S01]  /*3670*/  LDSM.16.M88.4 R56, [R187+0x2000] ;  /* 0x00200000bb38783b */ /* 0x000fe20000000200 */
[C---:B-1----:R-:W-:Y:S08]  /*3680*/  HMMA.16816.F32.BF16 R4, R60.reuse, R64, R4 ;  /* 0x000000403c04723c */ /* 0x042ff00000041804 */
[C---:B------:R-:W-:Y:S01]  /*3690*/  HMMA.16816.F32.BF16 R8, R60.reuse, R66, R8 ;  /* 0x000000423c08723c */ /* 0x040fe20000041808 */
[----:B------:R-:W1:Y:S07]  /*36a0*/  LDSM.16.M88.4 R64, [R190+0xe000] ;  /* 0x00e00000be40783b */ /* 0x000e6e0000000200 */
[C---:B----4-:R-:W-:Y:S08]  /*36b0*/  HMMA.16816.F32.BF16 R12, R60.reuse, R52, R12 ;  /* 0x000000343c0c723c */ /* 0x050ff0000004180c */
[----:B------:R-:W-:Y:S01]  /*36c0*/  HMMA.16816.F32.BF16 R16, R60, R54, R16 ;  /* 0x000000363c10723c */ /* 0x000fe20000041810 */
[----:B------:R-:W4:Y:S08]  /*36d0*/  LDSM.16.M88.4 R52, [R190+0xe800] ;  /* 0x00e80000be34783b */ /* 0x000f300000000200 */
[----:B------:R2:W-:Y:S01]  /*36e0*/  LDSM.16.M88.4 R60, [R0+0x2000] ;  /* 0x00200000003c783b */ /* 0x0005e20000000200 */
[C---:B-1----:R-:W-:Y:S08]  /*36f0*/  HMMA.16816.F32.BF16 R4, R56.reuse, R64, R4 ;  /* 0x000000403804723c */ /* 0x042ff00000041804 */
[C---:B------:R-:W-:Y:S01]  /*3700*/  HMMA.16816.F32.BF16 R8, R56.reuse, R66, R8 ;  /* 0x000000423808723c */ /* 0x040fe20000041808 */
[----:B------:R-:W1:Y:S07]  /*3710*/  LDSM.16.M88.4 R64, [R189+0xe000] ;  /* 0x00e00000bd40783b */ /* 0x000e6e0000000200 */
[C---:B----4-:R-:W-:Y:S08]  /*3720*/  HMMA.16816.F32.BF16 R12, R56.reuse, R52, R12 ;  /* 0x00000034380c723c */ /* 0x050ff0000004180c */
[----:B------:R-:W-:Y:S01]  /*3730*/  HMMA.16816.F32.BF16 R16, R56, R54, R16 ;  /* 0x000000363810723c */ /* 0x000fe20000041810 */
[----:B------:R-:W4:Y:S03]  /*3740*/  LDSM.16.M88.4 R52, [R189+0xe800] ;  /* 0x00e80000bd34783b */ /* 0x000f260000000200 */
[----:B--2---:R-:W-:Y:S05]  /*3750*/  IMAD R0, R209, 0x40, R168 ;  /* 0x00000040d1007824 */ /* 0x004fea00078e02a8 */
[----:B------:R2:W3:Y:S01]  /*3760*/  LDSM.16.M88.4 R56, [R2+0x2000] ;  /* 0x002000000238783b */ /* 0x0004e20000000200 */
[C---:B-1----:R-:W-:Y:S05]  /*3770*/  HMMA.16816.F32.BF16 R4, R60.reuse, R64, R4 ;  /* 0x000000403c04723c */ /* 0x042fea0000041804 */
[----:B--2---:R-:W-:Y:S03]  /*3780*/  IADD3 R2, R0, -0x1, RZ ;  /* 0xffffffff00027810 */ /* 0x004fe60007ffe0ff */
[C---:B------:R-:W-:Y:S01]  /*3790*/  HMMA.16816.F32.BF16 R8, R60.reuse, R66, R8 ;  /* 0x000000423c08723c */ /* 0x040fe20000041808 */
[----:B------:R-:W1:Y:S02]  /*37a0*/  LDSM.16.M88.4 R64, [R188+0xe800] ;  /* 0x00e80000bc40783b */ /* 0x000e640000000200 */
[----:B------:R-:W-:Y:S05]  /*37b0*/  ISETP.GE.AND P1, PT, R2, RZ, PT ;  /* 0x000000ff0200720c */ /* 0x000fea0003f26270 */
[C---:B----4-:R-:W-:Y:S08]  /*37c0*/  HMMA.16816.F32.BF16 R12, R60.reuse, R52, R12 ;  /* 0x000000343c0c723c */ /* 0x050ff0000004180c */
[----:B------:R-:W-:Y:S01]  /*37d0*/  HMMA.16816.F32.BF16 R16, R60, R54, R16 ;  /* 0x000000363c10723c */ /* 0x000fe20000041810 */
[----:B------:R2:W-:Y:S03]  /*37e0*/  LDSM.16.M88.4 R52, [R3+0x2000] ;  /* 0x002000000334783b */ /* 0x0005e60000000200 */
[C---:B------:R-:W-:Y:S04]  /*37f0*/  @!P1 IADD3 R2, -R0.reuse, 0x1, RZ ;  /* 0x0000000100029810 */ /* 0x040fe80007ffe1ff */
[C---:B---3--:R-:W-:Y:S01]  /*3800*/  HMMA.16816.F32.BF16 R4, R56.reuse, R100, R4 ;  /* 0x000000643804723c */ /* 0x048fe20000041804 */
[----:B------:R-:W3:Y:S07]  /*3810*/  LDSM.16.M88.4 R60, [R191+0xe000] ;  /* 0x00e00000bf3c783b */ /* 0x000eee0000000200 */
[C---:B------:R-:W-:Y:S01]  /*3820*/  HMMA.16816.F32.BF16 R8, R56.reuse, R102, R8 ;  /* 0x000000663808723c */ /* 0x040fe20000041808 */
[----:B------:R-:W4:Y:S04]  /*3830*/  LDL R101, [R1+0x38] ;  /* 0x0000380001657983 */ /* 0x000f280000100800 */
[----:B------:R-:W4:Y:S01]  /*3840*/  LDL R100, [R1+0x14] ;  /* 0x0000140001647983 */ /* 0x000f220000100800 */
[----:B--2---:R-:W-:Y:S02]  /*3850*/  IABS R3, R0 ;  /* 0x0000000000037213 */ /* 0x004fe40000000000 */
[C---:B-1----:R-:W-:Y:S01]  /*3860*/  HMMA.16816.F32.BF16 R12, R56.reuse, R64, R12 ;  /* 0x00000040380c723c */ /* 0x042fe2000004180c */
[----:B------:R1:W-:Y:S06]  /*3870*/  I2F R65, R2 ;  /* 0x0000000200417306 */ /* 0x0003ec0000201400 */
[----:B------:R-:W-:Y:S01]  /*3880*/  IADD3 R64, R0, 0x8, RZ ;  /* 0x0000000800407810 */ /* 0x000fe20007ffe0ff */
[----:B------:R-:W-:Y:S01]  /*3890*/  HMMA.16816.F32.BF16 R16, R56, R66, R16 ;  /* 0x000000423810723c */ /* 0x000fe20000041810 */
[----:B------:R-:W2:Y:S02]  /*38a0*/  LDSM.16.M88.4 R56, [R191+0xe800] ;  /* 0x00e80000bf38783b */ /* 0x000ea40000000200 */
[----:B------:R-:W-:Y:S01]  /*38b0*/  ISETP.GE.AND P0, PT, R64, RZ, PT ;  /* 0x000000ff4000720c */ /* 0x000fe20003f06270 */
[----:B------:R1:W1:Y:S11]  /*38c0*/  I2F R174, R3 ;  /* 0x0000000300ae7306 */ /* 0x0002760000201400 */
[----:B------:R-:W-:Y:S01]  /*38d0*/  @!UPT UIADD3 URZ, URZ, URZ, URZ ;  /* 0x0000003f3f3ff290 */ /* 0x000fe2000fffe03f */
[C---:B------:R-:W-:Y:S01]  /*38e0*/  @!P0 IADD3 R64, -R0.reuse, -0x8, RZ ;  /* 0xfffffff800408810 */ /* 0x040fe20007ffe1ff */
[C---:B---3--:R-:W-:Y:S03]  /*38f0*/  HMMA.16816.F32.BF16 R4, R52.reuse, R60, R4 ;  /* 0x0000003c3404723c */ /* 0x048fe60000041804 */
[----:B------:R3:W3:Y:S02]  /*3900*/  I2F R66, R64 ;  /* 0x0000004000427306 */ /* 0x0006e40000201400 */
[C---:B-1----:R-:W-:Y:S02]  /*3910*/  IADD3 R2, R0.reuse, -0x8, RZ ;  /* 0xfffffff800027810 */ /* 0x042fe40007ffe0ff */
[----:B------:R-:W-:Y:S01]  /*3920*/  IADD3 R61, R0, -0x10, RZ ;  /* 0xfffffff0003d7810 */ /* 0x000fe20007ffe0ff */
[C---:B------:R-:W-:Y:S01]  /*3930*/  HMMA.16816.F32.BF16 R8, R52.reuse, R62, R8 ;  /* 0x0000003e3408723c */ /* 0x040fe20000041808 */
[----:B------:R-:W4:Y:S02]  /*3940*/  LDL R62, [R1] ;  /* 0x00000000013e7983 */ /* 0x000f240000100800 */
[----:B------:R-:W-:Y:S02]  /*3950*/  ISETP.GE.AND P0, PT, R2, RZ, PT ;  /* 0x000000ff0200720c */ /* 0x000fe40003f06270 */
[C---:B------:R-:W-:Y:S02]  /*3960*/  IADD3 R3, R0.reuse, 0x7, RZ ;  /* 0x0000000700037810 */ /* 0x040fe40007ffe0ff */
[C---:B------:R-:W-:Y:S02]  /*3970*/  IADD3 R60, R0.reuse, -0x19, RZ ;  /* 0xffffffe7003c7810 */ /* 0x040fe40007ffe0ff */
[----:B------:R-:W-:Y:S07]  /*3980*/  ISETP.GE.AND P1, PT, R3, RZ, PT ;  /* 0x000000ff0300720c */ /* 0x000fee0003f26270 */
[C---:B------:R-:W-:Y:S01]  /*3990*/  @!P0 IADD3 R2, -R0.reuse, 0x8, RZ ;  /* 0x0000000800028810 */ /* 0x040fe20007ffe1ff */
[C---:B--2---:R-:W-:Y:S01]  /*39a0*/  HMMA.16816.F32.BF16 R12, R52.reuse, R56, R12 ;  /* 0x00000038340c723c */ /* 0x044fe2000004180c */
[----:B------:R-:W2:Y:S02]  /*39b0*/  LDL R57, [R1+0x4] ;  /* 0x0000040001397983 */ /* 0x000ea40000100800 */
[C---:B---3--:R-:W-:Y:S01]  /*39c0*/  IADD3 R64, R0.reuse, -0x9, RZ ;  /* 0xfffffff700407810 */ /* 0x048fe20007ffe0ff */
[----:B------:R1:W3:Y:S01]  /*39d0*/  I2F R171, R2 ;  /* 0x0000000200ab7306 */ /* 0x0002e20000201400 */
[----:B------:R-:W-:Y:S01]  /*39e0*/  @!P1 IADD3 R3, -R0, -0x7, RZ ;  /* 0xfffffff900039810 */ /* 0x000fe20007ffe1ff */
[-C--:B------:R-:W-:Y:S01]  /*39f0*/  FFMA.FTZ R4, R174, -R207.reuse, R4 ;  /* 0x800000cfae047223 */ /* 0x080fe20000010004 */
[----:B------:R-:W-:Y:S01]  /*3a00*/  ISETP.GE.AND P1, PT, R64, RZ, PT ;  /* 0x000000ff4000720c */ /* 0x000fe20003f26270 */
[----:B------:R-:W-:Y:S01]  /*3a10*/  HMMA.16816.F32.BF16 R16, R52, R58, R16 ;  /* 0x0000003a3410723c */ /* 0x000fe20000041810 */
[----:B------:R-:W2:Y:S02]  /*3a20*/  LDL R58, [R1+0x20] ;  /* 0x00002000013a7983 */ /* 0x000ea40000100800 */
[----:B------:R-:W-:Y:S01]  /*3a30*/  ISETP.GE.AND P0, PT, R61, RZ, PT ;  /* 0x000000ff3d00720c */ /* 0x000fe20003f06270 */
[-C--:B------:R-:W-:Y:S01]  /*3a40*/  FFMA.FTZ R10, R174, -R207.reuse, R10 ;  /* 0x800000cfae0a7223 */ /* 0x080fe2000001000a */
[----:B------:R-:W-:Y:S01]  /*3a50*/  IADD3 R56, R242, 0x3c6ef372, RZ ;  /* 0x3c6ef372f2387810 */ /* 0x000fe20007ffe0ff */
[----:B------:R3:W3:Y:S01]  /*3a60*/  I2F R67, R3 ;  /* 0x0000000300437306 */ /* 0x0006e20000201400 */
[CC--:B------:R-:W-:Y:S02]  /*3a70*/  FFMA.FTZ R5, R65.reuse, -R207.reuse, R5 ;  /* 0x800000cf41057223 */ /* 0x0c0fe40000010005 */
[-C--:B------:R-:W-:Y:S03]  /*3a80*/  FFMA.FTZ R6, R66, -R207.reuse, R6 ;  /* 0x800000cf42067223 */ /* 0x080fe60000010006 */
[C---:B------:R-:W-:Y:S01]  /*3a90*/  @!P1 IADD3 R64, -R0.reuse, 0x9, RZ ;  /* 0x0000000900409810 */ /* 0x040fe20007ffe1ff */
[-C--:B------:R-:W-:Y:S03]  /*3aa0*/  FFMA.FTZ R11, R65, -R207.reuse, R11 ;  /* 0x800000cf410b7223 */ /* 0x080fe6000001000b */
[----:B------:R-:W-:Y:S01]  /*3ab0*/  @!P0 IADD3 R61, -R0, 0x10, RZ ;  /* 0x00000010003d8810 */ /* 0x000fe20007ffe1ff */
[----:B------:R-:W3:Y:S01]  /*3ac0*/  I2F R168, R64 ;  /* 0x0000004000a87306 */ /* 0x000ee20000201400 */
[----:B------:R-:W-:Y:S02]  /*3ad0*/  ISETP.GE.AND P0, PT, R60, RZ, PT ;  /* 0x000000ff3c00720c */ /* 0x000fe40003f06270 */
[----:B-1----:R-:W-:Y:S01]  /*3ae0*/  IADD3 R2, R0, -0x18, RZ ;  /* 0xffffffe800027810 */ /* 0x002fe20007ffe0ff */
[CC--:B---3--:R-:W-:Y:S02]  /*3af0*/  FFMA.FTZ R8, R171.reuse, -R207.reuse, R8 ;  /* 0x800000cfab087223 */ /* 0x0c8fe40000010008 */
[-C--:B------:R-:W-:Y:S01]  /*3b00*/  FFMA.FTZ R14, R171, -R207.reuse, R14 ;  /* 0x800000cfab0e7223 */ /* 0x080fe2000001000e */
[----:B------:R-:W-:Y:S03]  /*3b10*/  ISETP.GE.AND P1, PT, R2, RZ, PT ;  /* 0x000000ff0200720c */ /* 0x000fe60003f26270 */
[----:B------:R-:W1:Y:S01]  /*3b20*/  I2F R169, R61 ;  /* 0x0000003d00a97306 */ /* 0x000e620000201400 */
[C---:B------:R-:W-:Y:S01]  /*3b30*/  IADD3 R3, R0.reuse, -0x11, RZ ;  /* 0xffffffef00037810 */ /* 0x040fe20007ffe0ff */
[-C--:B------:R-:W-:Y:S02]  /*3b40*/  FFMA.FTZ R7, R67, -R207.reuse, R7 ;  /* 0x800000cf43077223 */ /* 0x080fe40000010007 */
[----:B------:R-:W-:Y:S02]  /*3b50*/  @!P0 IADD3 R60, -R0, 0x19, RZ ;  /* 0x00000019003c8810 */ /* 0x000fe40007ffe1ff */
[----:B-----5:R-:W-:Y:S02]  /*3b60*/  FSETP.NEU.FTZ.AND P0, PT, R222, -INF , PT ;  /* 0xff800000de00780b */ /* 0x020fe40003f1d000 */
[----:B------:R-:W-:Y:S02]  /*3b70*/  ISETP.GE.AND P2, PT, R3, RZ, PT ;  /* 0x000000ff0300720c */ /* 0x000fe40003f46270 */
[----:B------:R3:W3:Y:S01]  /*3b80*/  I2F R172, R60 ;  /* 0x0000003c00ac7306 */ /* 0x0006e20000201400 */
[----:B------:R-:W-:Y:S02]  /*3b90*/  @!P1 IADD3 R2, -R0, 0x18, RZ ;  /* 0x0000001800029810 */ /* 0x000fe40007ffe1ff */
[-C--:B------:R-:W-:Y:S01]  /*3ba0*/  @P4 ISETP.GE.AND P1, PT, R244, R210.reuse, PT ;  /* 0x000000d2f400420c */ /* 0x080fe20003f26270 */
[CC--:B------:R-:W-:Y:S02]  /*3bb0*/  FFMA.FTZ R9, R168.reuse, -R207.reuse, R9 ;  /* 0x800000cfa8097223 */ /* 0x0c0fe40000010009 */
[-C--:B------:R-:W-:Y:S01]  /*3bc0*/  FFMA.FTZ R15, R168, -R207.reuse, R15 ;  /* 0x800000cfa80f7223 */ /* 0x080fe2000001000f */
[----:B------:R-:W-:Y:S01]  /*3bd0*/  @P4 FSEL R4, R4, -INF , !P1 ;  /* 0xff80000004044808 */ /* 0x000fe20004800000 */
[----:B------:R-:W-:Y:S01]  /*3be0*/  IMAD.MOV.U32 R168, RZ, RZ, c[0x0][0x22c] ;  /* 0x00008b00ffa87624 */ /* 0x000fe200078e00ff */
[----:B------:R-:W-:Y:S01]  /*3bf0*/  @P4 FSEL R6, R6, -INF , !P1 ;  /* 0xff80000006064808 */ /* 0x000fe20004800000 */
[----:B------:R3:W3:Y:S01]  /*3c00*/  I2F R173, R2 ;  /* 0x0000000200ad7306 */ /* 0x0006e20000201400 */
[----:B------:R-:W-:Y:S01]  /*3c10*/  @!P2 IADD3 R3, -R0, 0x11, RZ ;  /* 0x000000110003a810 */ /* 0x000fe20007ffe1ff */
[----:B------:R-:W-:Y:S01]  /*3c20*/  FMUL.FTZ R0, R223, 1.4426950216293334961 ;  /* 0x3fb8aa3bdf007820 */ /* 0x000fe20000410000 */
[-C--:B------:R-:W-:Y:S01]  /*3c30*/  @P4 ISETP.GE.AND P2, PT, R247, R210.reuse, PT ;  /* 0x000000d2f700420c */ /* 0x080fe20003f46270 */
[CC--:B-1----:R-:W-:Y:S01]  /*3c40*/  FFMA.FTZ R12, R169.reuse, -R207.reuse, R12 ;  /* 0x800000cfa90c7223 */ /* 0x0c2fe2000001000c */
[----:B------:R-:W2:Y:S01]  /*3c50*/  LDL R61, [R1+0x18] ;  /* 0x00001800013d7983 */ /* 0x000ea20000100800 */
[-C--:B------:R-:W-:Y:S01]  /*3c60*/  FFMA.FTZ R18, R169, -R207.reuse, R18 ;  /* 0x800000cfa9127223 */ /* 0x080fe20000010012 */
[----:B------:R-:W-:Y:S01]  /*3c70*/  @P4 FSEL R5, R5, -INF , !P2 ;  /* 0xff80000005054808 */ /* 0x000fe20005000000 */
[----:B------:R-:W-:Y:S02]  /*3c80*/  IMAD R168, R168, c[0x0][0x1c0], RZ ;  /* 0x00007000a8a87a24 */ /* 0x000fe400078e02ff */
[----:B------:R-:W1:Y:S01]  /*3c90*/  I2F R170, R3 ;  /* 0x0000000300aa7306 */ /* 0x000e620000201400 */
[----:B------:R-:W-:Y:S01]  /*3ca0*/  @P4 FSEL R7, R7, -INF , !P2 ;  /* 0xff80000007074808 */ /* 0x000fe20005000000 */
[----:B------:R-:W-:Y:S01]  /*3cb0*/  IMAD.U32 R168, R168, -0x40, RZ ;  /* 0xffffffc0a8a87824 */ /* 0x000fe200078e00ff */
[----:B---3--:R-:W3:Y:S01]  /*3cc0*/  LDL R60, [R1+0x1c] ;  /* 0x00001c00013c7983 */ /* 0x008ee20000100800 */
[-C--:B------:R-:W-:Y:S02]  /*3cd0*/  FFMA.FTZ R17, R172, -R207.reuse, R17 ;  /* 0x800000cfac117223 */ /* 0x080fe40000010011 */
[----:B------:R-:W-:Y:S02]  /*3ce0*/  FMUL.FTZ R2, R222, 1.4426950216293334961 ;  /* 0x3fb8aa3bde027820 */ /* 0x000fe40000410000 */
[-C--:B------:R-:W-:Y:S03]  /*3cf0*/  FFMA.FTZ R16, R173, -R207.reuse, R16 ;  /* 0x800000cfad107223 */ /* 0x080fe60000010010 */
[----:B------:R-:W-:Y:S02]  /*3d00*/  FSEL R2, R2, RZ, P0 ;  /* 0x000000ff02027208 */ /* 0x000fe40000000000 */
[----:B------:R-:W-:Y:S03]  /*3d10*/  FSETP.NEU.FTZ.AND P0, PT, R223, -INF , PT ;  /* 0xff800000df00780b */ /* 0x000fe60003f1d000 */
[--C-:B------:R-:W-:Y:S01]  /*3d20*/  FFMA.FTZ R4, R4, c[0x0][0x23c], -R2.reuse ;  /* 0x00008f0004047a23 */ /* 0x100fe20000010802 */
[----:B------:R-:W-:Y:S01]  /*3d30*/  FSEL R0, R0, RZ, P0 ;  /* 0x000000ff00007208 */ /* 0x000fe20000000000 */
[----:B------:R-:W-:Y:S01]  /*3d40*/  FFMA.FTZ R102, R5, c[0x0][0x23c], -R2 ;  /* 0x00008f0005667a23 */ /* 0x000fe20000010802 */
[----:B------:R-:W-:Y:S01]  /*3d50*/  @P4 ISETP.GE.AND P0, PT, R252, R210, PT ;  /* 0x000000d2fc00420c */ /* 0x000fe20003f06270 */
[----:B------:R4:W-:Y:S01]  /*3d60*/  MUFU.EX2 R103, R4 ;  /* 0x0000000400677308 */ /* 0x0009e20000000800 */
[-C--:B-1----:R-:W-:Y:S02]  /*3d70*/  FFMA.FTZ R13, R170, -R207.reuse, R13 ;  /* 0x800000cfaa0d7223 */ /* 0x082fe4000001000d */
[--C-:B------:R-:W-:Y:S01]  /*3d80*/  FFMA.FTZ R6, R6, c[0x0][0x23c], -R0.reuse ;  /* 0x00008f0006067a23 */ /* 0x100fe20000010800 */
[----:B------:R-:W-:Y:S01]  /*3d90*/  @P4 FSEL R8, R8, -INF , !P0 ;  /* 0xff80000008084808 */ /* 0x000fe20004000000 */
[----:B------:R-:W-:Y:S01]  /*3da0*/  FFMA.FTZ R7, R7, c[0x0][0x23c], -R0 ;  /* 0x00008f0007077a23 */ /* 0x000fe20000010800 */
[----:B------:R-:W-:Y:S01]  /*3db0*/  @P4 FSEL R10, R10, -INF , !P0 ;  /* 0xff8000000a0a4808 */ /* 0x000fe20004000000 */
[----:B------:R-:W-:Y:S02]  /*3dc0*/  FFMA.FTZ R19, R170, -R207, R19 ;  /* 0x800000cfaa137223 */ /* 0x000fe40000010013 */
[----:B------:R-:W-:Y:S01]  /*3dd0*/  FFMA.FTZ R8, R8, c[0x0][0x23c], -R2 ;  /* 0x00008f0008087a23 */ /* 0x000fe20000010802 */
[----:B------:R-:W-:Y:S01]  /*3de0*/  MUFU.EX2 R102, R102 ;  /* 0x0000006600667308 */ /* 0x000fe20000000800 */
[----:B------:R-:W-:Y:S09]  /*3df0*/  FFMA.FTZ R10, R10, c[0x0][0x23c], -R0 ;  /* 0x00008f000a0a7a23 */ /* 0x000ff20000010800 */
[----:B------:R-:W-:Y:S10]  /*3e00*/  MUFU.EX2 R67, R8 ;  /* 0x0000000800437308 */ /* 0x000ff40000000800 */
[----:B------:R-:W-:Y:S01]  /*3e10*/  MUFU.EX2 R65, R10 ;  /* 0x0000000a00417308 */ /* 0x000fe20000000800 */
[----:B----4-:R-:W-:Y:S01]  /*3e20*/  IMAD R4, R209, 0x4, R101 ;  /* 0x00000004d1047824 */ /* 0x010fe200078e0265 */
[----:B------:R-:W-:Y:S03]  /*3e30*/  IADD3 R101, R242, -0x61c88647, RZ ;  /* 0x9e3779b9f2657810 */ /* 0x000fe60007ffe0ff */
[----:B------:R-:W-:Y:S05]  /*3e40*/  IMAD.WIDE.U32 R4, R4, -0x326172a9, RZ ;  /* 0xcd9e8d5704047825 */ /* 0x000fea00078e00ff */
[----:B------:R-:W-:Y:S02]  /*3e50*/  LOP3.LUT R3, R233, R4, R101, 0x96, !PT ;  /* 0x00000004e9037212 */ /* 0x000fe400078e9665 */
[----:B------:R1:W-:Y:S01]  /*3e60*/  MUFU.EX2 R101, R6 ;  /* 0x0000000600657308 */ /* 0x0003e20000000800 */
[----:B------:R-:W-:Y:S02]  /*3e70*/  LOP3.LUT R5, R5, R175, R242, 0x96, !PT ;  /* 0x000000af05057212 */ /* 0x000fe400078e96f2 */
[----:B------:R-:W-:Y:S02]  /*3e80*/  IMAD.WIDE.U32 R54, R3, -0x2daee0ad, RZ ;  /* 0xd2511f5303367825 */ /* 0x000fe400078e00ff */
[----:B------:R-:W4:Y:S02]  /*3e90*/  LDL R3, [R1+0x24] ;  /* 0x0000240001037983 */ /* 0x000f240000100800 */
[----:B------:R-:W-:Y:S05]  /*3ea0*/  IMAD.WIDE.U32 R4, R5, -0x2daee0ad, RZ ;  /* 0xd2511f5305047825 */ /* 0x000fea00078e00ff */
[----:B------:R-:W-:Y:S02]  /*3eb0*/  LOP3.LUT R5, R5, R250, R243, 0x96, !PT ;  /* 0x000000fa05057212 */ /* 0x000fe400078e96f3 */
[----:B-1----:R-:W-:Y:S03]  /*3ec0*/  LOP3.LUT R6, R55, R4, R100, 0x96, !PT ;  /* 0x0000000437067212 */ /* 0x002fe600078e9664 */
[----:B------:R-:W-:Y:S01]  /*3ed0*/  IMAD.WIDE.U32 R4, R5, -0x326172a9, RZ ;  /* 0xcd9e8d5705047825 */ /* 0x000fe200078e00ff */
[----:B------:R1:W-:Y:S01]  /*3ee0*/  MUFU.EX2 R100, R7 ;  /* 0x0000000700647308 */ /* 0x0003e20000000800 */
[----:B------:R-:W4:Y:S03]  /*3ef0*/  LDL R55, [R1+0xc] ;  /* 0x00000c0001377983 */ /* 0x000f260000100800 */
[----:B------:R-:W-:Y:S02]  /*3f00*/  LOP3.LUT R5, R5, R232, R56, 0x96, !PT ;  /* 0x000000e805057212 */ /* 0x000fe400078e9638 */
[-C--:B------:R-:W-:Y:S02]  /*3f10*/  @P4 ISETP.GE.AND P1, PT, R62, R210.reuse, PT ;  /* 0x000000d23e00420c */ /* 0x080fe40003f26270 */
[----:B------:R-:W-:Y:S02]  /*3f20*/  IADD3 R56, R242, -0x255992d5, RZ ;  /* 0xdaa66d2bf2387810 */ /* 0x000fe40007ffe0ff */
[----:B------:R-:W-:Y:S02]  /*3f30*/  @P4 FSEL R9, R9, -INF , !P1 ;  /* 0xff80000009094808 */ /* 0x000fe40004800000 */
[----:B------:R-:W-:Y:S03]  /*3f40*/  @P4 FSEL R11, R11, -INF , !P1 ;  /* 0xff8000000b0b4808 */ /* 0x000fe60004800000 */
[----:B------:R-:W-:Y:S02]  /*3f50*/  FFMA.FTZ R9, R9, c[0x0][0x23c], -R2 ;  /* 0x00008f0009097a23 */ /* 0x000fe40000010802 */
[----:B------:R-:W-:Y:S02]  /*3f60*/  FFMA.FTZ R11, R11, c[0x0][0x23c], -R0 ;  /* 0x00008f000b0b7a23 */ /* 0x000fe40000010800 */
[----:B------:R-:W-:Y:S01]  /*3f70*/  MUFU.EX2 R66, R9 ;  /* 0x0000000900427308 */ /* 0x000fe20000000800 */
[----:B--2---:R-:W-:Y:S01]  /*3f80*/  @P4 ISETP.GE.AND P1, PT, R57, R210, PT ;  /* 0x000000d23900420c */ /* 0x004fe20003f26270 */
[----:B-1----:R-:W-:Y:S03]  /*3f90*/  IMAD.WIDE.U32 R6, R6, -0x326172a9, RZ ;  /* 0xcd9e8d5706067825 */ /* 0x002fe600078e00ff */
[----:B------:R-:W-:Y:S02]  /*3fa0*/  @P4 FSEL R12, R12, -INF , !P1 ;  /* 0xff8000000c0c4808 */ /* 0x000fe40004800000 */
[----:B------:R-:W-:Y:S03]  /*3fb0*/  @P4 FSEL R14, R14, -INF , !P1 ;  /* 0xff8000000e0e4808 */ /* 0x000fe60004800000 */
[----:B------:R-:W-:Y:S01]  /*3fc0*/  MUFU.EX2 R64, R11 ;  /* 0x0000000b00407308 */ /* 0x000fe20000000800 */
[----:B------:R-:W-:Y:S01]  /*3fd0*/  LOP3.LUT R52, R7, R4, R56, 0x96, !PT ;  /* 0x0000000407347212 */ /* 0x000fe200078e9638 */
[----:B------:R-:W-:Y:S01]  /*3fe0*/  FFMA.FTZ R12, R12, c[0x0][0x23c], -R2 ;  /* 0x00008f000c0c7a23 */ /* 0x000fe20000010802 */
[----:B------:R-:W2:Y:S01]  /*3ff0*/  LDL R56, [R1+0x8] ;  /* 0x0000080001387983 */ /* 0x000ea20000100800 */
[----:B------:R-:W-:Y:S04]  /*4000*/  IMAD.WIDE.U32 R4, R5, -0x2daee0ad, RZ ;  /* 0xd2511f5305047825 */ /* 0x000fe800078e00ff */
[----:B------:R-:W-:Y:S02]  /*4010*/  IMAD.WIDE.U32 R52, R52, -0x2daee0ad, RZ ;  /* 0xd2511f5334347825 */ /* 0x000fe400078e00ff */
[----:B------:R1:W-:Y:S02]  /*4020*/  MUFU.EX2 R63, R12 ;  /* 0x0000000c003f7308 */ /* 0x0003e40000000800 */
[----:B------:R-:W-:Y:S01]  /*4030*/  FFMA.FTZ R14, R14, c[0x0][0x23c], -R0 ;  /* 0x00008f000e0e7a23 */ /* 0x000fe20000010800 */
[----:B-1----:R-:W2:Y:S01]  /*4040*/  LDL R12, [R1+0x10] ;  /* 0x00001000010c7983 */ /* 0x002ea20000100800 */
[----:B------:R-:W-:Y:S02]  /*4050*/  LOP3.LUT R5, R5, R54, R61, 0x96, !PT ;  /* 0x0000003605057212 */ /* 0x000fe400078e963d */
[C---:B------:R-:W-:Y:S02]  /*4060*/  IADD3 R61, R242.reuse, 0x78dde6e4, RZ ;  /* 0x78dde6e4f23d7810 */ /* 0x040fe40007ffe0ff */
[----:B---3--:R-:W-:Y:S01]  /*4070*/  LOP3.LUT R8, R53, R4, R60, 0x96, !PT ;  /* 0x0000000435087212 */ /* 0x008fe200078e963c */
[----:B------:R-:W-:Y:S01]  /*4080*/  IMAD.WIDE.U32 R4, R5, -0x326172a9, RZ ;  /* 0xcd9e8d5705047825 */ /* 0x000fe200078e00ff */
[----:B------:R-:W-:Y:S03]  /*4090*/  IADD3 R60, R242, 0x1715609d, RZ ;  /* 0x1715609df23c7810 */ /* 0x000fe60007ffe0ff */
[----:B------:R-:W-:Y:S01]  /*40a0*/  IMAD.WIDE.U32 R8, R8, -0x326172a9, RZ ;  /* 0xcd9e8d5708087825 */ /* 0x000fe200078e00ff */
[----:B------:R-:W-:Y:S02]  /*40b0*/  LOP3.LUT R6, R5, R6, R61, 0x96, !PT ;  /* 0x0000000605067212 */ /* 0x000fe400078e963d */
[----:B------:R-:W-:Y:S02]  /*40c0*/  MUFU.EX2 R61, R14 ;  /* 0x0000000e003d7308 */ /* 0x000fe40000000800 */
[----:B------:R-:W-:Y:S01]  /*40d0*/  LOP3.LUT R4, R9, R4, R60, 0x96, !PT ;  /* 0x0000000409047212 */ /* 0x000fe200078e963c */
[----:B------:R-:W-:Y:S04]  /*40e0*/  IMAD.WIDE.U32 R6, R6, -0x2daee0ad, RZ ;  /* 0xd2511f5306067825 */ /* 0x000fe800078e00ff */
[----:B------:R-:W-:Y:S01]  /*40f0*/  IMAD.WIDE.U32 R4, R4, -0x2daee0ad, RZ ;  /* 0xd2511f5304047825 */ /* 0x000fe200078e00ff */
[----:B------:R-:W-:Y:S04]  /*4100*/  LOP3.LUT R52, R7, R52, R58, 0x96, !PT ;  /* 0x0000003407347212 */ /* 0x000fe800078e963a */
[C---:B------:R-:W-:Y:S02]  /*4110*/  LOP3.LUT R53, R4.reuse, 0xffff, RZ, 0xc0, !PT ;  /* 0x0000ffff04357812 */ /* 0x040fe400078ec0ff */
[--C-:B------:R-:W-:Y:S02]  /*4120*/  SHF.R.U32.HI R54, RZ, 0x10, R4.reuse ;  /* 0x00000010ff367819 */ /* 0x100fe40000011604 */
[----:B------:R-:W-:Y:S04]  /*4130*/  LOP3.LUT R7, R4, 0xff, RZ, 0xc0, !PT ;  /* 0x000000ff04077812 */ /* 0x000fe800078ec0ff */
[----:B------:R-:W-:Y:S02]  /*4140*/  ISETP.LE.U32.AND P3, PT, R7, UR4, PT ;  /* 0x0000000407007c0c */ /* 0x000fe4000bf63070 */
[----:B----4-:R-:W-:Y:S02]  /*4150*/  LOP3.LUT R6, R5, R6, R3, 0x96, !PT ;  /* 0x0000000605067212 */ /* 0x010fe400078e9603 */
[----:B------:R-:W-:Y:S01]  /*4160*/  SHF.R.U32.HI R3, RZ, 0x18, R4 ;  /* 0x00000018ff037819 */ /* 0x000fe20000011604 */
[----:B------:R-:W-:Y:S03]  /*4170*/  IMAD.WIDE.U32 R4, R52, -0x326172a9, RZ ;  /* 0xcd9e8d5734047825 */ /* 0x000fe600078e00ff */
[----:B------:R-:W-:Y:S02]  /*4180*/  ISETP.LE.U32.AND P0, PT, R3, UR4, PT ;  /* 0x0000000403007c0c */ /* 0x000fe4000bf03070 */
[----:B------:R-:W-:Y:S02]  /*4190*/  LOP3.LUT R10, R4, 0xff, RZ, 0xc0, !PT ;  /* 0x000000ff040a7812 */ /* 0x000fe400078ec0ff */
[--C-:B------:R-:W-:Y:S02]  /*41a0*/  SHF.R.U32.HI R11, RZ, 0x18, R4.reuse ;  /* 0x00000018ff0b7819 */ /* 0x100fe40000011604 */
[----:B------:R-:W-:Y:S02]  /*41b0*/  SHF.R.U32.HI R9, RZ, 0x10, R4 ;  /* 0x00000010ff097819 */ /* 0x000fe40000011604 */
[-C--:B------:R-:W-:Y:S04]  /*41c0*/  @P4 ISETP.GE.AND P5, PT, R55, R210.reuse, PT ;  /* 0x000000d23700420c */ /* 0x080fe80003fa6270 */
[----:B------:R-:W-:Y:S02]  /*41d0*/  @P4 FSEL R16, R16, -INF , !P5 ;  /* 0xff80000010104808 */ /* 0x000fe40006800000 */
[----:B------:R-:W-:Y:S03]  /*41e0*/  @P4 FSEL R18, R18, -INF , !P5 ;  /* 0xff80000012124808 */ /* 0x000fe60006800000 */
[----:B------:R-:W-:Y:S02]  /*41f0*/  FFMA.FTZ R16, R16, c[0x0][0x23c], -R2 ;  /* 0x00008f0010107a23 */ /* 0x000fe40000010802 */
[----:B------:R-:W-:Y:S02]  /*4200*/  FFMA.FTZ R18, R18, c[0x0][0x23c], -R0 ;  /* 0x00008f0012127a23 */ /* 0x000fe40000010800 */
[----:B------:R-:W1:Y:S10]  /*4210*/  MUFU.EX2 R59, R16 ;  /* 0x00000010003b7308 */ /* 0x000e740000000800 */
[----:B------:R-:W-:Y:S01]  /*4220*/  MUFU.EX2 R57, R18 ;  /* 0x0000001200397308 */ /* 0x000fe20000000800 */
[----:B--2---:R-:W-:Y:S02]  /*4230*/  @P4 ISETP.GE.AND P2, PT, R56, R210, PT ;  /* 0x000000d23800420c */ /* 0x004fe40003f46270 */
[----:B------:R-:W-:Y:S02]  /*4240*/  IADD3 R56, R242, -0x4ab325aa, RZ ;  /* 0xb54cda56f2387810 */ /* 0x000fe40007ffe0ff */
[----:B------:R-:W-:Y:S02]  /*4250*/  @P4 FSEL R13, R13, -INF , !P2 ;  /* 0xff8000000d0d4808 */ /* 0x000fe40005000000 */
[----:B------:R-:W-:Y:S01]  /*4260*/  LOP3.LUT R3, R5, R8, R56, 0x96, !PT ;  /* 0x0000000805037212 */ /* 0x000fe200078e9638 */
[----:B-1----:R-:W-:Y:S01]  /*4270*/  @!P3 FADD.FTZ R59, -R59, -RZ ;  /* 0x800000ff3b3bb221 */ /* 0x002fe20000010100 */
[----:B------:R-:W-:Y:S01]  /*4280*/  LOP3.LUT R8, R4, 0xffff, RZ, 0xc0, !PT ;  /* 0x0000ffff04087812 */ /* 0x000fe200078ec0ff */
[----:B------:R-:W-:Y:S01]  /*4290*/  FFMA.FTZ R13, R13, c[0x0][0x23c], -R2 ;  /* 0x00008f000d0d7a23 */ /* 0x000fe20000010802 */
[C---:B------:R-:W-:Y:S02]  /*42a0*/  LOP3.LUT R4, R3.reuse, 0xffff, RZ, 0xc0, !PT ;  /* 0x0000ffff03047812 */ /* 0x040fe400078ec0ff */
[----:B------:R-:W-:Y:S01]  /*42b0*/  LOP3.LUT R7, R3, 0xff, RZ, 0xc0, !PT ;  /* 0x000000ff03077812 */ /* 0x000fe200078ec0ff */
[----:B------:R-:W-:Y:S01]  /*42c0*/  MUFU.EX2 R62, R13 ;  /* 0x0000000d003e7308 */ /* 0x000fe20000000800 */
[----:B------:R-:W-:Y:S02]  /*42d0*/  SHF.R.U32.HI R4, RZ, 0x8, R4 ;  /* 0x00000008ff047819 */ /* 0x000fe40000011604 */
[----:B------:R-:W-:Y:S02]  /*42e0*/  @P4 FSEL R15, R15, -INF , !P2 ;  /* 0xff8000000f0f4808 */ /* 0x000fe40005000000 */
[----:B------:R-:W-:Y:S02]  /*42f0*/  LOP3.LUT R4, R4, 0xffff, RZ, 0xc0, !PT ;  /* 0x0000ffff04047812 */ /* 0x000fe400078ec0ff */
[----:B------:R-:W-:Y:S01]  /*4300*/  ISETP.LE.U32.AND P2, PT, R7, UR4, PT ;  /* 0x0000000407007c0c */ /* 0x000fe2000bf43070 */
[----:B------:R-:W-:Y:S01]  /*4310*/  FFMA.FTZ R15, R15, c[0x0][0x23c], -R0 ;  /* 0x00008f000f0f7a23 */ /* 0x000fe20000010800 */
[----:B------:R-:W-:Y:S02]  /*4320*/  ISETP.LE.U32.AND P1, PT, R4, UR4, PT ;  /* 0x0000000404007c0c */ /* 0x000fe4000bf23070 */
[--C-:B------:R-:W-:Y:S01]  /*4330*/  SHF.R.U32.HI R5, RZ, 0x10, R3.reuse ;  /* 0x00000010ff057819 */ /* 0x100fe20000011603 */
[----:B------:R-:W-:Y:S01]  /*4340*/  MUFU.EX2 R60, R15 ;  /* 0x0000000f003c7308 */ /* 0x000fe20000000800 */
[----:B------:R-:W-:Y:S02]  /*4350*/  SHF.R.U32.HI R4, RZ, 0x18, R3 ;  /* 0x00000018ff047819 */ /* 0x000fe40000011603 */
[----:B------:R-:W-:Y:S02]  /*4360*/  SHF.R.U32.HI R3, RZ, 0x8, R8 ;  /* 0x00000008ff037819 */ /* 0x000fe40000011608 */
[----:B------:R-:W-:Y:S02]  /*4370*/  LOP3.LUT R5, R5, 0xff, RZ, 0xc0, !PT ;  /* 0x000000ff05057812 */ /* 0x000fe400078ec0ff */
[----:B------:R-:W-:Y:S01]  /*4380*/  @P4 ISETP.GE.AND P5, PT, R12, R210, PT ;  /* 0x000000d20c00420c */ /* 0x000fe20003fa6270 */
[----:B------:R-:W-:Y:S01]  /*4390*/  @!P2 FADD.FTZ R103, -R103, -RZ ;  /* 0x800000ff6767a221 */ /* 0x000fe20000010100 */
[----:B------:R-:W-:Y:S01]  /*43a0*/  LOP3.LUT R3, R3, 0xffff, RZ, 0xc0, !PT ;  /* 0x0000ffff03037812 */ /* 0x000fe200078ec0ff */
[----:B------:R-:W-:Y:S01]  /*43b0*/  @!P1 FADD.FTZ R102, -R102, -RZ ;  /* 0x800000ff66669221 */ /* 0x000fe20000010100 */
[----:B------:R-:W-:Y:S02]  /*43c0*/  @P4 FSEL R17, R17, -INF , !P5 ;  /* 0xff80000011114808 */ /* 0x000fe40006800000 */
[----:B------:R-:W-:Y:S02]  /*43d0*/  @P4 FSEL R19, R19, -INF , !P5 ;  /* 0xff80000013134808 */ /* 0x000fe40006800000 */
[----:B------:R-:W-:Y:S01]  /*43e0*/  ISETP.LE.U32.AND P6, PT, R5, UR4, PT ;  /* 0x0000000405007c0c */ /* 0x000fe2000bfc3070 */
[----:B------:R-:W-:Y:S01]  /*43f0*/  FFMA.FTZ R2, R17, c[0x0][0x23c], -R2 ;  /* 0x00008f0011027a23 */ /* 0x000fe20000010802 */
[----:B------:R-:W-:Y:S01]  /*4400*/  ISETP.LE.U32.AND P1, PT, R3, UR4, PT ;  /* 0x0000000403007c0c */ /* 0x000fe2000bf23070 */
[----:B------:R-:W-:Y:S01]  /*4410*/  FFMA.FTZ R0, R19, c[0x0][0x23c], -R0 ;  /* 0x00008f0013007a23 */ /* 0x000fe20000010800 */
[----:B------:R-:W-:Y:S01]  /*4420*/  LOP3.LUT R3, R6, 0xffff, RZ, 0xc0, !PT ;  /* 0x0000ffff06037812 */ /* 0x000fe200078ec0ff */
[----:B------:R1:W-:Y:S01]  /*4430*/  MUFU.EX2 R58, R2 ;  /* 0x00000002003a7308 */ /* 0x0003e20000000800 */
[----:B------:R-:W-:Y:S02]  /*4440*/  ISETP.LE.U32.AND P2, PT, R10, UR4, PT ;  /* 0x000000040a007c0c */ /* 0x000fe4000bf43070 */
[----:B------:R-:W-:Y:S02]  /*4450*/  ISETP.LE.U32.AND P5, PT, R4, UR4, PT ;  /* 0x0000000404007c0c */ /* 0x000fe4000bfa3070 */
[----:B------:R-:W-:Y:S03]  /*4460*/  LOP3.LUT R4, R9, 0xff, RZ, 0xc0, !PT ;  /* 0x000000ff09047812 */ /* 0x000fe600078ec0ff */
[----:B------:R-:W-:Y:S01]  /*4470*/  @!P6 FADD.FTZ R101, -R101, -RZ ;  /* 0x800000ff6565e221 */ /* 0x000fe20000010100 */
[----:B------:R-:W-:Y:S01]  /*4480*/  ISETP.LE.U32.AND P6, PT, R11, UR4, PT ;  /* 0x000000040b007c0c */ /* 0x000fe2000bfc3070 */
[----:B------:R-:W2:Y:S01]  /*4490*/  MUFU.EX2 R56, R0 ;  /* 0x0000000000387308 */ /* 0x000ea20000000800 */
[----:B------:R-:W-:Y:S03]  /*44a0*/  @!P1 FADD.FTZ R66, -R66, -RZ ;  /* 0x800000ff42429221 */ /* 0x000fe60000010100 */
[----:B------:R-:W-:Y:S02]  /*44b0*/  @!P2 FADD.FTZ R67, -R67, -RZ ;  /* 0x800000ff4343a221 */ /* 0x000fe40000010100 */
[----:B------:R-:W-:Y:S01]  /*44c0*/  @!P5 FADD.FTZ R100, -R100, -RZ ;  /* 0x800000ff6464d221 */ /* 0x000fe20000010100 */
[----:B------:R-:W-:Y:S05]  /*44d0*/  ISETP.LE.U32.AND P5, PT, R4, UR4, PT ;  /* 0x0000000404007c0c */ /* 0x000fea000bfa3070 */
[----:B------:R-:W-:Y:S01]  /*44e0*/  @!P6 FADD.FTZ R64, -R64, -RZ ;  /* 0x800000ff4040e221 */ /* 0x000fe20000010100 */
[----:B-1----:R-:W-:Y:S02]  /*44f0*/  SHF.R.U32.HI R2, RZ, 0x8, R3 ;  /* 0x00000008ff027819 */ /* 0x002fe40000011603 */
[----:B------:R-:W-:Y:S02]  /*4500*/  LOP3.LUT R3, R6, 0xff, RZ, 0xc0, !PT ;  /* 0x000000ff06037812 */ /* 0x000fe400078ec0ff */
[----:B------:R-:W-:Y:S02]  /*4510*/  LOP3.LUT R2, R2, 0xffff, RZ, 0xc0, !PT ;  /* 0x0000ffff02027812 */ /* 0x000fe400078ec0ff */
[----:B------:R-:W-:Y:S01]  /*4520*/  ISETP.LE.U32.AND P2, PT, R3, UR4, PT ;  /* 0x0000000403007c0c */ /* 0x000fe2000bf43070 */
[----:B------:R-:W-:Y:S01]  /*4530*/  @!P5 FADD.FTZ R65, -R65, -RZ ;  /* 0x800000ff4141d221 */ /* 0x000fe20000010100 */
[----:B------:R-:W-:Y:S02]  /*4540*/  ISETP.LE.U32.AND P1, PT, R2, UR4, PT ;  /* 0x0000000402007c0c */ /* 0x000fe4000bf23070 */
[----:B------:R-:W-:Y:S01]  /*4550*/  SHF.R.U32.HI R2, RZ, 0x8, R53 ;  /* 0x00000008ff027819 */ /* 0x000fe20000011635 */
[----:B--2---:R-:W-:Y:S01]  /*4560*/  @!P0 FADD.FTZ R56, -R56, -RZ ;  /* 0x800000ff38388221 */ /* 0x004fe20000010100 */
[--C-:B------:R-:W-:Y:S02]  /*4570*/  SHF.R.U32.HI R3, RZ, 0x10, R6.reuse ;  /* 0x00000010ff037819 */ /* 0x100fe40000011606 */
[----:B------:R-:W-:Y:S02]  /*4580*/  LOP3.LUT R0, R2, 0xffff, RZ, 0xc0, !PT ;  /* 0x0000ffff02007812 */ /* 0x000fe400078ec0ff */
[----:B------:R-:W-:Y:S02]  /*4590*/  LOP3.LUT R2, R54, 0xff, RZ, 0xc0, !PT ;  /* 0x000000ff36027812 */ /* 0x000fe400078ec0ff */
[----:B------:R-:W-:Y:S01]  /*45a0*/  LOP3.LUT R3, R3, 0xff, RZ, 0xc0, !PT ;  /* 0x000000ff03037812 */ /* 0x000fe200078ec0ff */
[----:B------:R-:W-:Y:S01]  /*45b0*/  @!P2 FADD.FTZ R63, -R63, -RZ ;  /* 0x800000ff3f3fa221 */ /* 0x000fe20000010100 */
[----:B------:R-:W-:Y:S01]  /*45c0*/  ISETP.LE.U32.AND P2, PT, R0, UR4, PT ;  /* 0x0000000400007c0c */ /* 0x000fe2000bf43070 */
[----:B------:R-:W-:Y:S01]  /*45d0*/  @!P1 FADD.FTZ R62, -R62, -RZ ;  /* 0x800000ff3e3e9221 */ /* 0x000fe20000010100 */
[----:B------:R-:W-:Y:S02]  /*45e0*/  ISETP.LE.U32.AND P6, PT, R3, UR4, PT ;  /* 0x0000000403007c0c */ /* 0x000fe4000bfc3070 */
[----:B------:R-:W-:Y:S02]  /*45f0*/  F2FP.RELU.BF16.PACK_AB R3, R102, R103 ;  /* 0x000000676603723e */ /* 0x000fe400000018ff */
[----:B------:R-:W-:Y:S02]  /*4600*/  ISETP.LE.U32.AND P1, PT, R2, UR4, PT ;  /* 0x0000000402007c0c */ /* 0x000fe4000bf23070 */
[----:B------:R-:W-:Y:S01]  /*4610*/  F2FP.RELU.BF16.PACK_AB R2, R100, R101 ;  /* 0x000000656402723e */ /* 0x000fe200000018ff */
[----:B------:R1:W-:Y:S01]  /*4620*/  STS [R226+0x12000], R3 ;  /* 0x01200003e2007388 */ /* 0x0003e20000000800 */
[----:B------:R-:W-:Y:S02]  /*4630*/  F2FP.RELU.BF16.PACK_AB R0, R66, R67 ;  /* 0x000000434200723e */ /* 0x000fe400000018ff */
[----:B------:R-:W-:Y:S01]  /*4640*/  SHF.R.U32.HI R6, RZ, 0x18, R6 ;  /* 0x00000018ff067819 */ /* 0x000fe20000011606 */
[----:B------:R2:W-:Y:S01]  /*4650*/  STS [R226+0x12400], R2 ;  /* 0x01240002e2007388 */ /* 0x0005e20000000800 */
[----:B------:R-:W-:Y:S01]  /*4660*/  F2FP.RELU.BF16.PACK_AB R5, R64, R65 ;  /* 0x000000414005723e */ /* 0x000fe200000018ff */
[----:B------:R-:W-:Y:S01]  /*4670*/  @!P6 FADD.FTZ R61, -R61, -RZ ;  /* 0x800000ff3d3de221 */ /* 0x000fe20000010100 */
[----:B------:R-:W-:Y:S01]  /*4680*/  ISETP.LE.U32.AND P5, PT, R6, UR4, PT ;  /* 0x0000000406007c0c */ /* 0x000fe2000bfa3070 */
[----:B------:R3:W-:Y:S01]  /*4690*/  STS [R229+0x12000], R0 ;  /* 0x01200000e5007388 */ /* 0x0007e20000000800 */
[----:B------:R-:W-:Y:S01]  /*46a0*/  @!P2 FADD.FTZ R58, -R58, -RZ ;  /* 0x800000ff3a3aa221 */ /* 0x000fe20000010100 */
[----:B------:R-:W-:Y:S01]  /*46b0*/  F2FP.RELU.BF16.PACK_AB R4, R62, R63 ;  /* 0x0000003f3e04723e */ /* 0x000fe200000018ff */
[----:B------:R-:W-:Y:S01]  /*46c0*/  @!P1 FADD.FTZ R57, -R57, -RZ ;  /* 0x800000ff39399221 */ /* 0x000fe20000010100 */
[----:B------:R-:W-:Y:S01]  /*46d0*/  STS [R229+0x12400], R5 ;  /* 0x01240005e5007388 */ /* 0x000fe20000000800 */
[----:B------:R-:W-:Y:S02]  /*46e0*/  FSETP.GE.FTZ.AND P1, PT, R102, RZ, PT ;  /* 0x000000ff6600720b */ /* 0x000fe40003f36000 */
[----:B------:R-:W-:Y:S01]  /*46f0*/  FSETP.GE.FTZ.AND P2, PT, R103, RZ, PT ;  /* 0x000000ff6700720b */ /* 0x000fe20003f56000 */
[----:B------:R-:W-:Y:S01]  /*4700*/  STS [R227+0x12000], R4 ;  /* 0x01200004e3007388 */ /* 0x000fe20000000800 */
[----:B------:R-:W-:Y:S02]  /*4710*/  FSETP.GE.FTZ.AND P6, PT, R67, RZ, PT ;  /* 0x000000ff4300720b */ /* 0x000fe40003fd6000 */
[----:B------:R-:W-:Y:S01]  /*4720*/  FSETP.GE.FTZ.AND P3, PT, R63, RZ, PT ;  /* 0x000000ff3f00720b */ /* 0x000fe20003f76000 */
[----:B------:R-:W-:Y:S01]  /*4730*/  @!P5 FADD.FTZ R60, -R60, -RZ ;  /* 0x800000ff3c3cd221 */ /* 0x000fe20000010100 */
[----:B------:R-:W-:Y:S04]  /*4740*/  FSETP.GE.FTZ.AND P5, PT, R66, RZ, PT ;  /* 0x000000ff4200720b */ /* 0x000fe80003fb6000 */
[----:B-1----:R-:W-:Y:S02]  /*4750*/  F2FP.RELU.BF16.PACK_AB R3, R60, R61 ;  /* 0x0000003d3c03723e */ /* 0x002fe400000018ff */
[----:B--2---:R-:W-:Y:S03]  /*4760*/  F2FP.RELU.BF16.PACK_AB R2, R58, R59 ;  /* 0x0000003b3a02723e */ /* 0x004fe600000018ff */
[----:B------:R1:W-:Y:S01]  /*4770*/  STS [R227+0x12400], R3 ;  /* 0x01240003e3007388 */ /* 0x0003e20000000800 */
[----:B---3--:R-:W-:Y:S03]  /*4780*/  F2FP.RELU.BF16.PACK_AB R0, R56, R57 ;  /* 0x000000393800723e */ /* 0x008fe600000018ff */
        /* <DEDUP_REMOVED lines=63> */
[C---:B------:R-:W-:Y:S01]  /*4b80*/  FADD.FTZ R8, -R2.reuse, R9 ;  /* 0x0000000902087221 */ /* 0x040fe20000010100 */
        /* <DEDUP_REMOVED lines=23> */
[----:B------:R-:W-:Y:S01]  /*4d00*/  FADD.FTZ R4, -R0, R14 ;  /* 0x0000000e00047221 */ /* 0x000fe20000010100 */
        /* <DEDUP_REMOVED lines=77> */
.L_x_970:
        /* <DEDUP_REMOVED lines=20> */
[----:B------:R-:W2:Y:S01]  /*5320*/  LDSM.16.MT88.4 R12, [R185+0x12000] ;  /* 0x01200000b90c783b */ /* 0x000ea20000004200 */
[-C--:B-1----:R-:W-:Y:S08]  /*5330*/  HMMA.16816.F32.BF16 R20, R4, R8.reuse, R20 ;  /* 0x000000080414723c */ /* 0x082ff00000041814 */
[C---:B--2---:R-:W-:Y:S08]  /*5340*/  HMMA.16816.F32.BF16 R24, R12.reuse, R8, R24 ;  /* 0x000000080c18723c */ /* 0x044ff00000041818 */
[-C--:B------:R-:W-:Y:S08]  /*5350*/  HMMA.16816.F32.BF16 R28, R12, R10.reuse, R28 ;  /* 0x0000000a0c1c723c */ /* 0x080ff0000004181c */
[C---:B------:R-:W-:Y:S01]  /*5360*/  HMMA.16816.F32.BF16 R32, R4.reuse, R10, R32 ;  /* 0x0000000a0420723c */ /* 0x040fe20000041820 */
[----:B------:R-:W1:Y:S07]  /*5370*/  LDSM.16.MT88.4 R8, [R0+0xa000] ;  /* 0x00a000000008783b */ /* 0x000e6e0000004200 */
[-C--:B-1----:R-:W-:Y:S08]  /*5380*/  HMMA.16816.F32.BF16 R36, R4, R8.reuse, R36 ;  /* 0x000000080424723c */ /* 0x082ff00000041824 */
[C---:B------:R-:W-:Y:S08]  /*5390*/  HMMA.16816.F32.BF16 R40, R12.reuse, R8, R40 ;  /* 0x000000080c28723c */ /* 0x040ff00000041828 */
[-C--:B------:R-:W-:Y:S01]  /*53a0*/  HMMA.16816.F32.BF16 R44, R12, R10.reuse, R44 ;  /* 0x0000000a0c2c723c */ /* 0x080fe2000004182c */
[----:B------:R-:W-:Y:S07]  /*53b0*/  LDSM.16.MT88.4 R12, [R186+0x12800] ;  /* 0x01280000ba0c783b */ /* 0x000fee0000004200 */
[----:B------:R-:W-:Y:S01]  /*53c0*/  HMMA.16816.F32.BF16 R48, R4, R10, R48 ;  /* 0x0000000a0430723c */ /* 0x000fe20000041830 */
[----:B------:R-:W1:Y:S04]  /*53d0*/  LDSM.16.MT88.4 R4, [R0+0x8800] ;  /* 0x008800000004783b */ /* 0x000e680000004200 */
[----:B------:R-:W2:Y:S03]  /*53e0*/  LDSM.16.MT88.4 R8, [R185+0x12800] ;  /* 0x01280000b908783b */ /* 0x000ea60000004200 */
        /* <DEDUP_REMOVED lines=28> */
[----:B------:R-:W1:Y:S04]  /*55b0*/  LDSM.16.MT88.4 R4, [R0+0xb800] ;  /* 0x00b800000004783b */ /* 0x000e680000004200 */
[----:B------:R-:W-:Y:S03]  /*55c0*/  BAR.SYNC.DEFER_BLOCKING 0x0 ;  /* 0x0000000000007b1d */ /* 0x000fe60000010000 */
[-C--:B-1----:R-:W-:Y:S08]  /*55d0*/  HMMA.16816.F32.BF16 R36, R12, R4.reuse, R36 ;  /* 0x000000040c24723c */ /* 0x082ff00000041824 */
        /* <DEDUP_REMOVED lines=42> */
.L_x_971:
        /* <DEDUP_REMOVED lines=50> */
[CC--:B------:R-:W-:Y:S02]  /*5ba0*/  LEA R168, P1, R170.reuse, R204.reuse, 0x2 ;  /* 0x000000ccaaa87211 */ /* 0x0c0fe400078210ff */
[----:B--2---:R-:W-:Y:S02]  /*5bb0*/  @P5 IADD3.X R0, R219, -0x1, RZ, P0, !PT ;  /* 0xffffffffdb005810 */ /* 0x004fe400007fe4ff */
[-C--:B------:R-:W-:Y:S01]  /*5bc0*/  LEA.HI.X.SX32 R169, R170, R205.reuse, 0x2, P1 ;  /* 0x000000cdaaa97211 */ /* 0x080fe200008f16ff */
[----:B------:R-:W-:Y:S02]  /*5bd0*/  IMAD.MOV.U32 R170, RZ, RZ, c[0x0][0x22c] ;  /* 0x00008b00ffaa7624 */ /* 0x000fe400078e00ff */
[----:B------:R-:W-:Y:S02]  /*5be0*/  @P5 IMAD.MOV.U32 R219, RZ, RZ, R0 ;  /* 0x000000ffffdb5224 */ /* 0x000fe400078e0000 */
[----:B------:R-:W-:Y:S01]  /*5bf0*/  IMAD R170, R170, c[0x0][0x1c0], RZ ;  /* 0x00007000aaaa7a24 */ /* 0x000fe200078e02ff */
[-C--:B-1----:R-:W-:Y:S05]  /*5c00*/  HMMA.16816.F32.BF16 R4, R172, R176.reuse, R4 ;  /* 0x000000b0ac04723c */ /* 0x082fea0000041804 */
[----:B------:R-:W-:Y:S03]  /*5c10*/  IMAD R170, R170, 0x30, RZ ;  /* 0x00000030aaaa7824 */ /* 0x000fe600078e02ff */
[C---:B------:R-:W-:Y:S07]  /*5c20*/  HMMA.16816.F32.BF16 R8, R180.reuse, R176, R8 ;  /* 0x000000b0b408723c */ /* 0x040fee0000041808 */
[----:B------:R-:W-:Y:S01]  /*5c30*/  IMAD.MOV.U32 R176, RZ, RZ, c[0x0][0x22c] ;  /* 0x00008b00ffb07624 */ /* 0x000fe200078e00ff */
[-C--:B------:R-:W-:Y:S01]  /*5c40*/  HMMA.16816.F32.BF16 R12, R180, R178.reuse, R12 ;  /* 0x000000b2b40c723c */ /* 0x080fe2000004180c */
[----:B------:R-:W-:Y:S03]  /*5c50*/  IMAD.MOV.U32 R177, RZ, RZ, c[0x0][0x22c] ;  /* 0x00008b00ffb17624 */ /* 0x000fe600078e00ff */
[----:B------:R-:W-:Y:S02]  /*5c60*/  IMAD R176, R176, c[0x0][0x1c0], RZ ;  /* 0x00007000b0b07a24 */ /* 0x000fe400078e02ff */
[----:B------:R-:W-:Y:S02]  /*5c70*/  IMAD R177, R177, c[0x0][0x1c0], RZ ;  /* 0x00007000b1b17a24 */ /* 0x000fe400078e02ff */
[C---:B------:R-:W-:Y:S04]  /*5c80*/  HMMA.16816.F32.BF16 R16, R172.reuse, R178, R16 ;  /* 0x000000b2ac10723c */ /* 0x040fe80000041810 */
[----:B------:R-:W-:Y:S02]  /*5c90*/  IMAD R176, R176, 0x28, RZ ;  /* 0x00000028b0b07824 */ /* 0x000fe400078e02ff */
[----:B------:R-:W-:Y:S02]  /*5ca0*/  IMAD R177, R177, 0x38, RZ ;  /* 0x00000038b1b17824 */ /* 0x000fe400078e02ff */
[-C--:B---3--:R-:W-:Y:S01]  /*5cb0*/  HMMA.16816.F32.BF16 R52, R172, R100.reuse, R52 ;  /* 0x00000064ac34723c */ /* 0x088fe20000041834 */
[----:B------:R-:W-:Y:S04]  /*5cc0*/  IMAD.MOV.U32 R179, RZ, RZ, c[0x0][0x22c] ;  /* 0x00008b00ffb37624 */ /* 0x000fe800078e00ff */
[----:B------:R-:W-:Y:S03]  /*5cd0*/  IMAD R179, R179, c[0x0][0x1c0], RZ ;  /* 0x00007000b3b37a24 */ /* 0x000fe600078e02ff */
[C---:B------:R-:W-:Y:S04]  /*5ce0*/  HMMA.16816.F32.BF16 R56, R180.reuse, R100, R56 ;  /* 0x00000064b438723c */ /* 0x040fe80000041838 */
[----:B------:R-:W-:Y:S03]  /*5cf0*/  IMAD.SHL.U32 R179, R179, 0x20, RZ ;  /* 0x00000020b3b37824 */ /* 0x000fe600078e00ff */
        /* <DEDUP_REMOVED lines=9> */
[CC--:B------:R-:W-:Y:S02]  /*5d90*/  LEA R102, P0, R179.reuse, R204.reuse, 0x2 ;  /* 0x000000ccb3667211 */ /* 0x0c0fe400078010ff */
[CC--:B--2---:R-:W-:Y:S01]  /*5da0*/  LEA R4, P1, R170.reuse, R204.reuse, 0x2 ;  /* 0x000000ccaa047211 */ /* 0x0c4fe200078210ff */
        /* <DEDUP_REMOVED lines=17> */
[-C--:B---3--:R-:W-:Y:S01]  /*5ec0*/  LEA R8, P2, R238, R204.reuse, 0x2 ;  /* 0x000000ccee087211 */ /* 0x088fe200078410ff */
        /* <DEDUP_REMOVED lines=10> */
[CC--:B---3--:R-:W-:Y:S02]  /*5f70*/  LEA R6, P1, R177.reuse, R204.reuse, 0x2 ;  /* 0x000000ccb1067211 */ /* 0x0c8fe400078210ff */
[CC--:B------:R-:W-:Y:S01]  /*5f80*/  LEA R10, P0, R170.reuse, R204.reuse, 0x2 ;  /* 0x000000ccaa0a7211 */ /* 0x0c0fe200078010ff */
[----:B------:R1:W-:Y:S01]  /*5f90*/  RED.E.ADD.F32.FTZ.RN.STRONG.GPU [R4.64], R18 ;  /* 0x000000120400798e */ /* 0x0003e2000c10e786 */
[-C--:B------:R-:W-:Y:S01]  /*5fa0*/  LEA.HI.X.SX32 R7, R177, R205.reuse, 0x2, P1 ;  /* 0x000000cdb1077211 */ /* 0x080fe200008f16ff */
[----:B------:R-:W-:Y:S01]  /*5fb0*/  IMAD.MOV.U32 R177, RZ, RZ, c[0x0][0x22c] ;  /* 0x00008b00ffb17624 */ /* 0x000fe200078e00ff */
[-C--:B------:R-:W-:Y:S02]  /*5fc0*/  LEA.HI.X.SX32 R11, R170, R205.reuse, 0x2, P0 ;  /* 0x000000cdaa0b7211 */ /* 0x080fe400000f16ff */
[----:B----4-:R-:W-:Y:S01]  /*5fd0*/  IADD3 R17, R171, 0x60, RZ ;  /* 0x00000060ab117810 */ /* 0x010fe20007ffe0ff */
[----:B------:R2:W-:Y:S01]  /*5fe0*/  RED.E.ADD.F32.FTZ.RN.STRONG.GPU [R6.64], R19 ;  /* 0x000000130600798e */ /* 0x0005e2000c10e786 */
[----:B------:R-:W-:Y:S01]  /*5ff0*/  IMAD R177, R177, c[0x0][0x1c0], RZ ;  /* 0x00007000b1b17a24 */ /* 0x000fe200078e02ff */
[----:B------:R-:W-:Y:S02]  /*6000*/  IADD3 R16, R171, 0x60, RZ ;  /* 0x00000060ab107810 */ /* 0x000fe40007ffe0ff */
[----:B------:R-:W-:Y:S01]  /*6010*/  RED.E.ADD.F32.FTZ.RN.STRONG.GPU [R10.64], R12 ;  /* 0x0000000c0a00798e */ /* 0x000fe2000c10e786 */
[----:B------:R-:W-:Y:S02]  /*6020*/  IMAD.SHL.U32 R177, R177, 0x10, RZ ;  /* 0x00000010b1b17824 */ /* 0x000fe400078e00ff */
[C---:B------:R-:W-:Y:S01]  /*6030*/  IMAD.IADD R16, R216.reuse, 0x1, R16 ;  /* 0x00000001d8107824 */ /* 0x040fe200078e0210 */
[----:B------:R3:W-:Y:S02]  /*6040*/  RED.E.ADD.F32.FTZ.RN.STRONG.GPU [R8.64], R13 ;  /* 0x0000000d0800798e */ /* 0x0007e4000c10e786 */
[C---:B------:R-:W-:Y:S02]  /*6050*/  IADD3 R172, R177.reuse, 0x40, RZ ;  /* 0x00000040b1ac7810 */ /* 0x040fe40007ffe0ff */
[C---:B------:R-:W-:Y:S02]  /*6060*/  IADD3 R170, R177.reuse, 0x40, RZ ;  /* 0x00000040b1aa7810 */ /* 0x040fe40007ffe0ff */
[----:B------:R-:W-:Y:S03]  /*6070*/  IADD3 R0, R177, 0x40, RZ ;  /* 0x00000040b1007810 */ /* 0x000fe60007ffe0ff */
[C---:B------:R-:W-:Y:S02]  /*6080*/  IMAD.IADD R170, R216.reuse, 0x1, R170 ;  /* 0x00000001d8aa7824 */ /* 0x040fe400078e02aa */
[C---:B------:R-:W-:Y:S01]  /*6090*/  IMAD.IADD R0, R216.reuse, 0x1, R0 ;  /* 0x00000001d8007824 */ /* 0x040fe200078e0200 */
[CC--:B-1----:R-:W-:Y:S03]  /*60a0*/  LEA R4, P1, R237.reuse, R204.reuse, 0x2 ;  /* 0x000000cced047211 */ /* 0x0c2fe600078210ff */
        /* <DEDUP_REMOVED lines=45> */
[----:B------:R-:W-:Y:S02]  /*6380*/  ISETP.GT.AND P2, PT, R209, RZ, PT ;  /* 0x000000ffd100720c */ /* 0x000fe40003f44270 */
[CC--:B---3--:R-:W-:Y:S01]  /*6390*/  LEA R2, P0, R239.reuse, R204.reuse, 0x2 ;  /* 0x000000ccef027211 */ /* 0x0c8fe200078010ff */
[----:B------:R-:W-:Y:S03]  /*63a0*/  RED.E.ADD.F32.FTZ.RN.STRONG.GPU [R10.64], R67 ;  /* 0x000000430a00798e */ /* 0x000fe6000c10e786 */
[-C--:B------:R-:W-:Y:S01]  /*63b0*/  LEA.HI.X.SX32 R3, R239, R205.reuse, 0x2, P0 ;  /* 0x000000cdef037211 */ /* 0x080fe200000f16ff */
[----:B------:R-:W-:Y:S01]  /*63c0*/  RED.E.ADD.F32.FTZ.RN.STRONG.GPU [R8.64], R60 ;  /* 0x0000003c0800798e */ /* 0x000fe2000c10e786 */
[----:B------:R-:W-:Y:S02]  /*63d0*/  ISETP.NE.U32.AND P0, PT, R0, 0x1, PT ;  /* 0x000000010000780c */ /* 0x000fe40003f05070 */
[C---:B------:R-:W-:Y:S01]  /*63e0*/  IADD3 R0, R184.reuse, -0x4000, RZ ;  /* 0xffffc000b8007810 */ /* 0x040fe20007ffe0ff */
[----:B------:R-:W-:Y:S04]  /*63f0*/  RED.E.ADD.F32.FTZ.RN.STRONG.GPU [R6.64], R61 ;  /* 0x0000003d0600798e */ /* 0x000fe8000c10e786 */
[----:B------:R-:W-:Y:S04]  /*6400*/  LDSM.16.MT88.4 R8, [R184] ;  /* 0x00000000b808783b */ /* 0x000fe80000004200 */
        /* <DEDUP_REMOVED lines=203> */
.L_x_973:
        /* <DEDUP_REMOVED lines=15> */
.L_x_974:
[----:B------:R-:W2:Y:S04]  /*71b0*/  LDL R0, [R1+0x44] ;  /* 0x0000440001007983 */ /* 0x000ea80000100800 */
[----:B------:R-:W3:Y:S01]  /*71c0*/  LDL R10, [R1+0x40] ;  /* 0x00004000010a7983 */ /* 0x000ee20000100800 */
[----:B------:R-:W-:Y:S01]  /*71d0*/  SHF.R.S32.HI R3, RZ, 0x1f, R220 ;  /* 0x0000001fff037819 */ /* 0x000fe200000114dc */
[----:B------:R-:W-:Y:S01]  /*71e0*/  BSSY B0, `(.L_x_975) ;  /* 0x0000029000007945 */ /* 0x000fe20003800000 */
[----:B------:R-:W-:Y:S02]  /*71f0*/  MOV R2, R220 ;  /* 0x000000dc00027202 */ /* 0x000fe40000000f00 */
[----:B------:R-:W-:-:S02]  /*7200*/  SHF.R.S32.HI R23, RZ, 0x1f, R248 ;  /* 0x0000001fff177819 */ /* 0x000fc400000114f8 */
[----:B------:R-:W-:Y:S02]  /*7210*/  SHF.R.S32.HI R34, RZ, 0x1f, R245 ;  /* 0x0000001fff227819 */ /* 0x000fe400000114f5 */
[----:B------:R-:W-:Y:S01]  /*7220*/  IADD3 R20, R220, 0x40, RZ ;  /* 0x00000040dc147810 */ /* 0x000fe20007ffe0ff */
[----:B------:R-:W-:Y:S01]  /*7230*/  BAR.SYNC.DEFER_BLOCKING 0x0 ;  /* 0x0000000000007b1d */ /* 0x000fe20000010000 */
[----:B--2---:R-:W-:Y:S02]  /*7240*/  IMAD.SHL.U32 R8, R0, 0x2, RZ ;  /* 0x0000000200087824 */ /* 0x004fe400078e00ff */
[----:B---3--:R-:W-:-:S03]  /*7250*/  IMAD.SHL.U32 R0, R10, 0x40, RZ ;  /* 0x000000400a007824 */ /* 0x008fc600078e00ff */
[----:B------:R1:W2:Y:S01]  /*7260*/  LDS.128 R28, [R8+0xd000] ;  /* 0x00d00000081c7984 */ /* 0x0002a20000000c00 */
[----:B------:R-:W-:Y:S02]  /*7270*/  IMAD R11, R10, -0x40, R210 ;  /* 0xffffffc00a0b7824 */ /* 0x000fe400078e02d2 */
[----:B------:R-:W-:Y:S01]  /*7280*/  IMAD.WIDE.U32 R4, R0, c[0x0][0x3a0], R2 ;  /* 0x0000e80000047a25 */ /* 0x000fe200078e0002 */
[----:B------:R1:W3:Y:S01]  /*7290*/  LDS.128 R24, [R8+0xf000] ;  /* 0x00f0000008187984 */ /* 0x0002e20000000c00 */
[----:B------:R-:W-:Y:S02]  /*72a0*/  SHF.R.S32.HI R21, RZ, 0x1f, R0 ;  /* 0x0000001fff157819 */ /* 0x000fe40000011400 */
[----:B------:R-:W-:Y:S01]  /*72b0*/  ISETP.GE.AND P3, PT, R245, R11, PT ;  /* 0x0000000bf500720c */ /* 0x000fe20003f66270 */
[----:B------:R1:W4:Y:S01]  /*72c0*/  LDS.128 R40, [R8+0x10000] ;  /* 0x0100000008287984 */ /* 0x0003220000000c00 */
[----:B------:R-:W-:Y:S01]  /*72d0*/  IADD3 R4, P0, R7, R4, RZ ;  /* 0x0000000407047210 */ /* 0x000fe20007f1e0ff */
[----:B------:R-:W-:-:S02]  /*72e0*/  IMAD R6, R21, c[0x0][0x3a0], RZ ;  /* 0x0000e80015067a24 */ /* 0x000fc400078e02ff */
[----:B------:R1:W1:Y:S02]  /*72f0*/  LDS.128 R48, [R8+0x11000] ;  /* 0x0110000008307984 */ /* 0x0002640000000c00 */
[----:B------:R-:W-:Y:S02]  /*7300*/  IMAD R6, R0, c[0x0][0x3a4], R6 ;  /* 0x0000e90000067a24 */ /* 0x000fe400078e0206 */
[----:B------:R1:W1:Y:S03]  /*7310*/  LDS.128 R36, [R8+0x12000] ;  /* 0x0120000008247984 */ /* 0x0002660000000c00 */
[----:B------:R-:W-:Y:S01]  /*7320*/  IADD3.X R5, R9, R5, R6, P0, !PT ;  /* 0x0000000509057210 */ /* 0x000fe200007fe406 */
[----:B------:R1:W1:Y:S01]  /*7330*/  LDS.128 R44, [R8+0x13000] ;  /* 0x01300000082c7984 */ /* 0x0002620000000c00 */
[----:B------:R-:W-:-:S03]  /*7340*/  IMAD R6, R23, c[0x0][0x3b8], RZ ;  /* 0x0000ee0017067a24 */ /* 0x000fc600078e02ff */
[----:B------:R-:W-:-:S04]  /*7350*/  IMAD.WIDE.U32 R4, R248, c[0x0][0x3b8], R4 ;  /* 0x0000ee00f8047a25 */ /* 0x000fc800078e0004 */
[----:B------:R-:W-:-:S05]  /*7360*/  IMAD R6, R248, c[0x0][0x3bc], R6 ;  /* 0x0000ef00f8067a24 */ /* 0x000fca00078e0206 */
[----:B------:R-:W-:Y:S01]  /*7370*/  IADD3 R10, R5, R6, RZ ;  /* 0x00000006050a7210 */ /* 0x000fe20007ffe0ff */
[----:B------:R-:W-:Y:S05]  /*7380*/  @P3 BRA `(.L_x_976) ;  /* 0x000000e000003947 */ /* 0x000fea0003800000 */
[----:B------:R-:W-:Y:S01]  /*7390*/  ISETP.GE.AND P2, PT, R220, c[0x0][0x220], PT ;  /* 0x00008800dc007a0c */ /* 0x000fe20003f46270 */
[----:B------:R-:W-:Y:S01]  /*73a0*/  LDS.128 R16, [R8+0xe000] ;  /* 0x00e0000008107984 */ /* 0x000fe20000000c00 */
[----:B------:R-:W-:Y:S01]  /*73b0*/  MOV R7, R10 ;  /* 0x0000000a00077202 */ /* 0x000fe20000000f00 */
[----:B------:R-:W-:Y:S01]  /*73c0*/  IMAD.MOV.U32 R6, RZ, RZ, R4 ;  /* 0x000000ffff067224 */ /* 0x000fe200078e0004 */
[----:B------:R-:W-:Y:S01]  /*73d0*/  ISETP.GE.AND P1, PT, R20, c[0x0][0x220], PT ;  /* 0x0000880014007a0c */ /* 0x000fe20003f26270 */
[----:B------:R-:W-:-:S08]  /*73e0*/  IMAD R33, R34, c[0x0][0x3a0], RZ ;  /* 0x0000e80022217a24 */ /* 0x000fd000078e02ff */
[----:B------:R4:W3:Y:S02]  /*73f0*/  @!P2 LDS.128 R12, [R8+0xc000] ;  /* 0x00c00000080ca984 */ /* 0x0008e40000000c00 */
[----:B-1--4-:R-:W-:-:S04]  /*7400*/  IMAD.WIDE.U32 R8, R245, c[0x0][0x3a0], R6 ;  /* 0x0000e800f5087a25 */ /* 0x012fc800078e0006 */
[----:B------:R-:W-:-:S04]  /*7410*/  IMAD R6, R245, c[0x0][0x3a4], R33 ;  /* 0x0000e900f5067a24 */ /* 0x000fc800078e0221 */
[----:B------:R-:W-:Y:S01]  /*7420*/  IMAD.IADD R7, R9, 0x1, R6 ;  /* 0x0000000109077824 */ /* 0x000fe200078e0206 */
[----:B------:R-:W-:-:S04]  /*7430*/  LEA R6, P0, R8, c[0x0][0x340], 0x1 ;  /* 0x0000d00008067a11 */ /* 0x000fc800078008ff */
[----:B------:R-:W-:-:S05]  /*7440*/  LEA.HI.X R7, R8, c[0x0][0x344], R7, 0x1, P0 ;  /* 0x0000d10008077a11 */ /* 0x000fca00000f0c07 */
[----:B---3--:R1:W-:Y:S04]  /*7450*/  @!P2 STG.E.128 [R6.64], R12 ;  /* 0x0000000c0600a986 */ /* 0x0083e8000c101d06 */
[----:B------:R1:W-:Y:S02]  /*7460*/  @!P1 STG.E.128 [R6.64+0x80], R16 ;  /* 0x0000801006009986 */ /* 0x0003e4000c101d06 */
.L_x_976:
[----:B------:R-:W-:Y:S05]  /*7470*/  BSYNC B0 ;  /* 0x0000000000007941 */ /* 0x000fea0003800000 */
.L_x_975:
        /* <DEDUP_REMOVED lines=18> */
.L_x_978:
[----:B------:R-:W-:Y:S05]  /*75a0*/  BSYNC B0 ;  /* 0x0000000000007941 */ /* 0x000fea0003800000 */
.L_x_977:
        /* <DEDUP_REMOVED lines=23> */
.L_x_980:
[----:B------:R-:W-:Y:S05]  /*7720*/  BSYNC B0 ;  /* 0x0000000000007941 */ /* 0x000fea0003800000 */
.L_x_979:
        /* <DEDUP_REMOVED lines=16> */
.L_x_951:
        /* <DEDUP_REMOVED lines=19> */
.L_x_982:
        /* <DEDUP_REMOVED lines=15> */
.L_x_983:
[----:B------:R-:W2:Y:S01]  /*7a50*/  LDL R7, [R1+0x40] ;  /* 0x0000400001077983 */ /* 0x000ea20000100800 */
[----:B------:R-:W-:Y:S01]  /*7a60*/  SHF.R.S32.HI R13, RZ, 0x1f, R248 ;  /* 0x0000001fff0d7819 */ /* 0x000fe200000114f8 */
[----:B------:R-:W-:Y:S01]  /*7a70*/  BSSY B0, `(.L_x_984) ;  /* 0x000001d000007945 */ /* 0x000fe20003800000 */
[----:B------:R-:W-:Y:S02]  /*7a80*/  IADD3 R10, R220, 0x40, RZ ;  /* 0x00000040dc0a7810 */ /* 0x000fe40007ffe0ff */
[----:B------:R-:W-:Y:S01]  /*7a90*/  SHF.R.S32.HI R16, RZ, 0x1f, R245 ;  /* 0x0000001fff107819 */ /* 0x000fe200000114f5 */
        /* <DEDUP_REMOVED lines=26> */
.L_x_985:
[----:B------:R-:W-:Y:S05]  /*7c40*/  BSYNC B0 ;  /* 0x0000000000007941 */ /* 0x000fea0003800000 */
.L_x_984:
        /* <DEDUP_REMOVED lines=18> */
.L_x_987:
[----:B------:R-:W-:Y:S05]  /*7d70*/  BSYNC B0 ;  /* 0x0000000000007941 */ /* 0x000fea0003800000 */
.L_x_986:
        /* <DEDUP_REMOVED lines=23> */
.L_x_989:
[----:B------:R-:W-:Y:S05]  /*7ef0*/  BSYNC B0 ;  /* 0x0000000000007941 */ /* 0x000fea0003800000 */
.L_x_988:
        /* <DEDUP_REMOVED lines=14> */
.L_x_981:
[----:B------:R-:W-:Y:S05]  /*7fe0*/  BSYNC B1 ;  /* 0x0000000000017941 */ /* 0x000fea0003800000 */
.L_x_946:
[----:B----4-:R-:W4:Y:S01]  /*7ff0*/  LDL.LU R0, [R1+0x40] ;  /* 0x0000400001007983 */ /* 0x010f220000300800 */
[----:B------:R-:W-:Y:S02]  /*8000*/  ULDC UR5, c[0x0][0x218] ;  /* 0x0000860000057ab9 */ /* 0x000fe40000000800 */
[----:B------:R-:W-:-:S04]  /*8010*/  UIADD3 UR5, UR5, 0x3f, URZ ;  /* 0x0000003f05057890 */ /* 0x000fc8000fffe03f */
[----:B------:R-:W-:-:S04]  /*8020*/  USHF.R.S32.HI UR4, URZ, 0x1f, UR5 ;  /* 0x0000001f3f047899 */ /* 0x000fc80008011405 */
[----:B------:R-:W-:-:S04]  /*8030*/  ULEA.HI UR4, UR4, UR5, URZ, 0x6 ;  /* 0x0000000504047291 */ /* 0x000fc8000f8f303f */
[----:B------:R-:W-:Y:S01]  /*8040*/  USHF.R.S32.HI UR4, URZ, 0x6, UR4 ;  /* 0x000000063f047899 */ /* 0x000fe20008011404 */
[----:B----4-:R-:W-:-:S05]  /*8050*/  IADD3 R0, R0, c[0x0][0xc], RZ ;  /* 0x0000030000007a10 */ /* 0x010fca0007ffe0ff */
[----:B------:R-:W-:Y:S01]  /*8060*/  ISETP.GE.AND P0, PT, R0, UR4, PT ;  /* 0x0000000400007c0c */ /* 0x000fe2000bf06270 */
[----:B------:R4:W-:-:S12]  /*8070*/  STL [R1+0x40], R0 ;  /* 0x0000400001007387 */ /* 0x0009d80000100800 */
[----:B------:R-:W-:Y:S01]  /*8080*/  @P0 CALL.REL.NOINC `(.L_x_990) ;  /* 0x0000001000000944 */ /* 0x000fe20003c00000 */
[----:B------:R-:W-:Y:S05]  /*8090*/  BRA `(.L_x_991) ;  /* 0xffff87e000007947 */ /* 0x000fea000383ffff */
.L_x_990:
[----:B------:R-:W-:Y:S05]  /*80a0*/  EXIT ;  /* 0x000000000000794d */ /* 0x000fea0003800000 */
.L_x_992:
        /* <DEDUP_REMOVED lines=13> */
.L_x_2069:


//--------------------- .text._ZN5flash44flash_bwd_dq_dk_dv_loop_seqk_parallel_kernelI23Flash_bwd_kernel_traitsILi128ELi64ELi64ELi8ELi4ELi2ELi2ELb1ELb0EN7cutlass10bfloat16_tE19Flash_kernel_traitsILi128ELi64ELi64ELi8ES3_EELb0ELb0ELb0ELb1ELb0ELb0ELb1EEEvNS_16Flash_bwd_paramsE --------------------------
	.section	.text._ZN5flash44flash_bwd_dq_dk_dv_loop_seqk_parallel_kernelI23Flash_bwd_kernel_traitsILi128ELi64ELi64ELi8ELi4ELi2ELi2ELb1ELb0EN7cutlass10bfloat16_tE19Flash_kernel_traitsILi128ELi64ELi64ELi8ES3_EELb0ELb0ELb0ELb1ELb0ELb0ELb1EEEvNS_16Flash_bwd_paramsE,"ax",@progbits
	.sectioninfo	@"SHI_REGISTERS=255"
	.align	128
        .global         _ZN5flash44flash_bwd_dq_dk_dv_loop_seqk_parallel_kernelI23Flash_bwd_kernel_traitsILi128ELi64ELi64ELi8ELi4ELi2ELi2ELb1ELb0EN7cutlass10bfloat16_tE19Flash_kernel_traitsILi128ELi64ELi64ELi8ES3_EELb0ELb0ELb0ELb1ELb0ELb0ELb1EEEvNS_16Flash_bwd_paramsE
        .type           _ZN5flash44flash_bwd_dq_dk_dv_loop_seqk_parallel_kernelI23Flash_bwd_kernel_traitsILi128ELi64ELi64ELi8ELi4ELi2ELi2ELb1ELb0EN7cutlass10bfloat16_tE19Flash_kernel_traitsILi128ELi64ELi64ELi8ES3_EELb0ELb0ELb0ELb1ELb0ELb0ELb1EEEvNS_16Flash_bwd_paramsE,@function
        .size           _ZN5flash44flash_bwd_dq_dk_dv_loop_seqk_parallel_kernelI23Flash_bwd_kernel_traitsILi128ELi64ELi64ELi8ELi4ELi2ELi2ELb1ELb0EN7cutlass10bfloat16_tE19Flash_kernel_traitsILi128ELi64ELi64ELi8ES3_EELb0ELb0ELb0ELb1ELb0ELb0ELb1EEEvNS_16Flash_bwd_paramsE,(.L_x_2070 - _ZN5flash44flash_bwd_dq_dk_dv_loop_seqk_parallel_kernelI23Flash_bwd_kernel_traitsILi128ELi64ELi64ELi8ELi4ELi2ELi2ELb1ELb0EN7cutlass10bfloat16_tE19Flash_kernel_traitsILi128ELi64ELi64ELi8ES3_EELb0ELb0ELb0ELb1ELb0ELb0ELb1EEEvNS_16Flash_bwd_paramsE)
        .other          _ZN5flash44flash_bwd_dq_dk_dv_loop_seqk_parallel_kernelI23Flash_bwd_kernel_traitsILi128ELi64ELi64ELi8ELi4ELi2ELi2ELb1ELb0EN7cutlass10bfloat16_tE19Flash_kernel_traitsILi128ELi64ELi64ELi8ES3_EELb0ELb0ELb0ELb1ELb0ELb0ELb1EEEvNS_16Flash_bwd_paramsE,@"STO_CUDA_ENTRY STV_DEFAULT"
_ZN5flash44flash_bwd_dq_dk_dv_loop_seqk_parallel_kernelI23Flash_bwd_kernel_traitsILi128ELi64ELi64ELi8ELi4ELi2ELi2ELb1ELb0EN7cutlass10bfloat16_tE19Flash_kernel_traitsILi128ELi64ELi64ELi8ES3_EELb0ELb0ELb0ELb1ELb0ELb0ELb1EEEvNS_16Flash_bwd_paramsE:
.text._ZN5flash44flash_bwd_dq_dk_dv_loop_seqk_parallel_kernelI23Flash_bwd_kernel_traitsILi128ELi64ELi64ELi8ELi4ELi2ELi2ELb1ELb0EN7cutlass10bfloat16_tE19Flash_kernel_traitsILi128ELi64ELi64ELi8ES3_EELb0ELb0ELb0ELb1ELb0ELb0ELb1EEEvNS_16Flash_bwd_paramsE:
        /* <DEDUP_REMOVED lines=13> */
[----:B------:R-:W2:Y:S01]  /*00d0*/  S2R R248, SR_CTAID.Z ;  /* 0x0000000000f87919 */ /* 0x000ea20000002700 */
[----:B-1----:R-:W-:-:S04]  /*00e0*/  SHF.R.S32.HI R14, RZ, 0x1f, R13 ;  /* 0x0000001fff0e7819 */ /* 0x002fc8000001140d */
[CC--:B------:R-:W-:Y:S02]  /*00f0*/  LEA.HI R6, R14.reuse, R13.reuse, RZ, 0x4 ;  /* 0x0000000d0e067211 */ /* 0x0c0fe400078f20ff */
[-C--:B------:R-:W-:Y:S02]  /*0100*/  LEA.HI R10, R14, R13.reuse, RZ, 0x3 ;  /* 0x0000000d0e0a7211 */ /* 0x080fe400078f18ff */
        /* <DEDUP_REMOVED lines=94> */
[----:B------:R-:W-:Y:S02]  /*06f0*/  LOP3.LUT R0, R7, 0xfffffe00, RZ, 0xc0, !PT ;  /* 0xfffffe0007007812 */ /* 0x000fe400078ec0ff */
[----:B------:R-:W-:Y:S01]  /*0700*/  SHF.R.S32.HI R6, RZ, 0x2, R5 ;  /* 0x00000002ff067819 */ /* 0x000fe20000011405 */
[C---:B------:R-:W-:Y:S01]  /*0710*/  IMAD R5, R193.reuse, 0x400, R9 ;  /* 0x00000400c1057824 */ /* 0x040fe200078e0209 */
[----:B------:R-:W-:Y:S01]  /*0720*/  LOP3.LUT R201, R2, R0, RZ, 0xfc, !PT ;  /* 0x0000000002c97212 */ /* 0x000fe200078efcff */
[--C-:B------:R-:W-:Y:S01]  /*0730*/  IMAD R203, R4, 0x400, R0.reuse ;  /* 0x0000040004cb7824 */ /* 0x100fe200078e0200 */
[----:B------:R-:W-:Y:S01]  /*0740*/  LOP3.LUT R3, R8, R3, RZ, 0x3c, !PT ;  /* 0x0000000308037212 */ /* 0x000fe200078e3cff */
[----:B------:R-:W-:Y:S01]  /*0750*/  IMAD R193, R193, 0x400, R0 ;  /* 0x00000400c1c17824 */ /* 0x000fe200078e0200 */
[C---:B------:R-:W-:Y:S01]  /*0760*/  IADD3 R225, R226.reuse, 0x20, RZ ;  /* 0x00000020e2e17810 */ /* 0x040fe20007ffe0ff */
[----:B------:R-:W-:Y:S01]  /*0770*/  IMAD.MOV.U32 R0, RZ, RZ, 0x40 ;  /* 0x00000040ff007424 */ /* 0x000fe200078e00ff */
[----:B------:R-:W-:Y:S01]  /*0780*/  @P1 IADD3 R225, R226, -0x20, RZ ;  /* 0xffffffe0e2e11810 */ /* 0x000fe20007ffe0ff */
[----:B------:R-:W-:-:S02]  /*0790*/  IMAD.MOV.U32 R2, RZ, RZ, 0x20 ;  /* 0x00000020ff027424 */ /* 0x000fc400078e00ff */
[----:B------:R-:W-:Y:S01]  /*07a0*/  IMAD.IADD R5, R5, 0x1, R10 ;  /* 0x0000000105057824 */ /* 0x000fe200078e020a */
[----:B------:R-:W-:Y:S01]  /*07b0*/  SEL R0, R0, 0xffffffc0, !P3 ;  /* 0xffffffc000007807 */ /* 0x000fe20005800000 */
[----:B------:R-:W-:Y:S01]  /*07c0*/  IMAD.IADD R203, R203, 0x1, R3 ;  /* 0x00000001cbcb7824 */ /* 0x000fe200078e0203 */
[----:B------:R-:W-:Y:S01]  /*07d0*/  SEL R2, R2, 0xffffffe0, !P4 ;  /* 0xffffffe002027807 */ /* 0x000fe20006000000 */
[----:B------:R-:W-:Y:S01]  /*07e0*/  IMAD.IADD R193, R3, 0x1, R193 ;  /* 0x0000000103c17824 */ /* 0x000fe200078e02c1 */
[----:B------:R-:W-:Y:S01]  /*07f0*/  LEA R3, R5, 0xc000, 0x1 ;  /* 0x0000c00005037811 */ /* 0x000fe200078e08ff */
[----:B------:R-:W-:Y:S01]  /*0800*/  IMAD R6, R4, 0x10, R6 ;  /* 0x0000001004067824 */ /* 0x000fe200078e0206 */
[----:B------:R-:W-:Y:S01]  /*0810*/  IADD3 R190, R0, R187, R2 ;  /* 0x000000bb00be7210 */ /* 0x000fe20007ffe002 */
[--C-:B------:R-:W-:Y:S01]  /*0820*/  IMAD.IADD R189, R187, 0x1, R0.reuse ;  /* 0x00000001bbbd7824 */ /* 0x100fe200078e0200 */
[----:B------:R-:W-:Y:S01]  /*0830*/  LEA R193, R193, 0x10000, 0x1 ;  /* 0x00010000c1c17811 */ /* 0x000fe200078e08ff */
[----:B------:R-:W-:Y:S01]  /*0840*/  IMAD R184, R185, 0x2, R0 ;  /* 0x00000002b9b87824 */ /* 0x000fe200078e0200 */
[C---:B------:R-:W-:Y:S01]  /*0850*/  IADD3 R0, R3.reuse, 0x40, RZ ;  /* 0x0000004003007810 */ /* 0x040fe20007ffe0ff */
[----:B------:R1:W-:Y:S01]  /*0860*/  STL [R1+0x24], R6 ;  /* 0x0000240601007387 */ /* 0x0003e20000100800 */
[----:B------:R-:W-:Y:S01]  /*0870*/  @P2 IADD3 R0, R3, -0x40, RZ ;  /* 0xffffffc003002810 */ /* 0x000fe20007ffe0ff */
[----:B------:R-:W-:-:S02]  /*0880*/  IMAD.SHL.U32 R185, R185, 0x2, RZ ;  /* 0x00000002b9b97824 */ /* 0x000fc400078e00ff */
[----:B------:R1:W-:Y:S01]  /*0890*/  STL [R1+0x20], R17 ;  /* 0x0000201101007387 */ /* 0x0003e20000100800 */
[----:B------:R-:W-:Y:S02]  /*08a0*/  IMAD.IADD R188, R187, 0x1, R2 ;  /* 0x00000001bbbc7824 */ /* 0x000fe400078e0202 */
[----:B------:R-:W-:Y:S01]  /*08b0*/  IMAD.IADD R202, R2, 0x1, R189 ;  /* 0x0000000102ca7824 */ /* 0x000fe200078e02bd */
[----:B------:R1:W-:Y:S01]  /*08c0*/  STL [R1+0x14], R3 ;  /* 0x0000140301007387 */ /* 0x0003e20000100800 */
[----:B------:R-:W-:-:S03]  /*08d0*/  IMAD.IADD R227, R227, 0x1, R225 ;  /* 0x00000001e3e37824 */ /* 0x000fc600078e02e1 */
[----:B--2---:R1:W-:Y:S04]  /*08e0*/  STL [R1+0x18], R0 ;  /* 0x0000180001007387 */ /* 0x0043e80000100800 */
.L_x_1039:
[----:B-12---:R-:W2:Y:S01]  /*08f0*/  S2R R35, SR_CTAID.Y ;  /* 0x0000000000237919 */ /* 0x006ea20000002600 */
[----:B-1-3--:R-:W1:Y:S01]  /*0900*/  LDC.U8 R0, c[0x0][0x312] ;  /* 0x0000c480ff007b82 */ /* 0x00ae620000000000 */
        /* <DEDUP_REMOVED lines=33> */
.L_x_993:
        /* <DEDUP_REMOVED lines=45> */
.L_x_995:
        /* <DEDUP_REMOVED lines=15> */
.L_x_996:
        /* <DEDUP_REMOVED lines=18> */
[----:B------:R-:W-:Y:S01]  /*1000*/  IMAD.WIDE.U32 R12, R35, c[0x0][0x224], RZ ;  /* 0x00008900230c7a25 */ /* 0x000fe200078e00ff */
[----:B------:R-:W-:Y:S01]  /*1010*/  SHF.R.S32.HI R249, RZ, 0x1f, R248 ;  /* 0x0000001ffff97819 */ /* 0x000fe200000114f8 */
[----:B---3--:R-:W3:Y:S02]  /*1020*/  MUFU.RCP R2, R2 ;  /* 0x0000000200027308 */ /* 0x008ee40000001000 */
[----:B------:R-:W-:Y:S01]  /*1030*/  IMAD.WIDE R18, R33, c[0x0][0x1c0], RZ ;  /* 0x0000700021127a25 */ /* 0x000fe200078e02ff */
[----:B--2---:R-:W-:-:S03]  /*1040*/  ISETP.NE.AND P2, PT, R15, RZ, PT ;  /* 0x000000ff0f00720c */ /* 0x004fc60003f45270 */
[----:B----4-:R-:W-:Y:S01]  /*1050*/  IMAD.WIDE.U32 R26, R16, c[0x0][0x3d8], RZ ;  /* 0x0000f600101a7a25 */ /* 0x010fe200078e00ff */
        /* <DEDUP_REMOVED lines=25> */
[----:B-1----:R-:W-:Y:S02]  /*11f0*/  ISETP.NE.AND P1, PT, R22, RZ, PT ;  /* 0x000000ff1600720c */ /* 0x002fe40003f25270 */
[----:B------:R-:W-:Y:S01]  /*1200*/  @!P4 IADD3 R2, R2, 0x1, RZ ;  /* 0x000000010202c810 */ /* 0x000fe20007ffe0ff */
[----:B------:R-:W-:Y:S01]  /*1210*/  @!P4 IMAD.IADD R3, R3, 0x1, -R14 ;  /* 0x000000010303c824 */ /* 0x000fe200078e0a0e */
[----:B------:R-:W-:Y:S01]  /*1220*/  ISETP.NE.AND P4, PT, RZ, c[0x0][0x1c8], PT ;  /* 0x00007200ff007a0c */ /* 0x000fe20003f85270 */
[----:B------:R-:W-:Y:S01]  /*1230*/  IMAD.IADD R15, R13, 0x1, R7 ;  /* 0x000000010d0f7824 */ /* 0x000fe200078e0207 */
[----:B------:R-:W-:Y:S02]  /*1240*/  SEL R22, R26, RZ, P1 ;  /* 0x000000ff1a167207 */ /* 0x000fe40000800000 */
[----:B------:R-:W-:Y:S01]  /*1250*/  ISETP.GE.U32.AND P5, PT, R3, R14, PT ;  /* 0x0000000e0300720c */ /* 0x000fe20003fa6070 */
[C---:B------:R-:W-:Y:S01]  /*1260*/  IMAD R14, R19.reuse, R6, RZ ;  /* 0x00000006130e7224 */ /* 0x040fe200078e02ff */
[----:B------:R-:W-:Y:S01]  /*1270*/  SHF.R.S32.HI R26, RZ, 0x1f, R21 ;  /* 0x0000001fff1a7819 */ /* 0x000fe20000011415 */
[----:B------:R-:W-:Y:S01]  /*1280*/  IMAD R3, R19, R0, RZ ;  /* 0x0000000013037224 */ /* 0x000fe200078e02ff */
[----:B------:R-:W-:Y:S01]  /*1290*/  SEL R19, R12, R4, !P0 ;  /* 0x000000040c137207 */ /* 0x000fe20004000000 */
[----:B------:R-:W-:-:S02]  /*12a0*/  IMAD R13, R18, R8, R14 ;  /* 0x00000008120d7224 */ /* 0x000fc400078e020e */
        /* <DEDUP_REMOVED lines=25> */
.L_x_997:
[----:B------:R-:W-:-:S04]  /*1440*/  IMAD R0, R35, c[0x0][0x1c0], R248 ;  /* 0x0000700023007a24 */ /* 0x000fc800078e02f8 */
[----:B------:R-:W-:Y:S02]  /*1450*/  IMAD R8, R0, c[0x0][0x224], RZ ;  /* 0x0000890000087a24 */ /* 0x000fe400078e02ff */
.L_x_998:
        /* <DEDUP_REMOVED lines=20> */
[----:B------:R-:W-:Y:S01]  /*15a0*/  IMAD.IADD R16, R10, 0x1, R12 ;  /* 0x000000010a107824 */ /* 0x000fe200078e020c */
[----:B------:R-:W-:Y:S01]  /*15b0*/  IADD3 R9, P2, P0, R22, R4, R19 ;  /* 0x0000000416097210 */ /* 0x000fe2000785e013 */
[----:B------:R-:W-:Y:S01]  /*15c0*/  IMAD R5, R0, c[0x0][0x190], RZ ;  /* 0x0000640000057a24 */ /* 0x000fe200078e02ff */
[----:B------:R-:W-:Y:S01]  /*15d0*/  MOV R19, 0x4 ;  /* 0x0000000400137802 */ /* 0x000fe20000000f00 */
[----:B------:R-:W-:Y:S01]  /*15e0*/  IMAD R4, R249, c[0x0][0x378], RZ ;  /* 0x0000de00f9047a24 */ /* 0x000fe200078e02ff */
[----:B------:R-:W-:Y:S01]  /*15f0*/  IADD3.X R11, R18, R11, R15, P2, P0 ;  /* 0x0000000b120b7210 */ /* 0x000fe200017e040f */
[C---:B------:R-:W-:Y:S01]  /*1600*/  IMAD R13, R7.reuse, c[0x0][0x194], R5 ;  /* 0x00006500070d7a24 */ /* 0x040fe200078e0205 */
[----:B-1----:R-:W-:Y:S01]  /*1610*/  SHF.R.S32.HI R36, RZ, 0x1f, R36 ;  /* 0x0000001fff247819 */ /* 0x002fe20000011424 */
[----:B------:R-:W-:-:S03]  /*1620*/  IMAD.WIDE.U32 R6, R7, c[0x0][0x190], R222 ;  /* 0x0000640007067a25 */ /* 0x000fc600078e00de */
[----:B---3--:R-:W-:Y:S01]  /*1630*/  LEA.HI R36, R36, R37, RZ, 0x5 ;  /* 0x0000002524247211 */ /* 0x008fe200078f28ff */
[----:B------:R-:W-:Y:S01]  /*1640*/  IMAD R4, R248, c[0x0][0x37c], R4 ;  /* 0x0000df00f8047a24 */ /* 0x000fe200078e0204 */
[----:B------:R-:W-:Y:S01]  /*1650*/  IADD3 R6, P2, R28, R6, RZ ;  /* 0x000000061c067210 */ /* 0x000fe20007f5e0ff */
[----:B------:R-:W-:Y:S01]  /*1660*/  IMAD.WIDE.U32 R2, R248, c[0x0][0x378], R2 ;  /* 0x0000de00f8027a25 */ /* 0x000fe200078e0002 */
[----:B------:R-:W-:Y:S02]  /*1670*/  SHF.R.S32.HI R36, RZ, 0x5, R36 ;  /* 0x00000005ff247819 */ /* 0x000fe40000011424 */
[----:B------:R-:W-:Y:S01]  /*1680*/  IADD3.X R7, R20, R7, R13, P2, !PT ;  /* 0x0000000714077210 */ /* 0x000fe200017fe40d */
[----:B------:R-:W-:Y:S01]  /*1690*/  IMAD.IADD R18, R10, 0x1, R8 ;  /* 0x000000010a127824 */ /* 0x000fe200078e0208 */
[----:B------:R-:W-:Y:S01]  /*16a0*/  IADD3 R5, R3, R4, RZ ;  /* 0x0000000403057210 */ /* 0x000fe20007ffe0ff */
[----:B------:R-:W-:Y:S02]  /*16b0*/  IMAD R3, R249, c[0x0][0x1a8], RZ ;  /* 0x00006a00f9037a24 */ /* 0x000fe400078e02ff */
[----:B------:R-:W-:-:S02]  /*16c0*/  IMAD.MOV.U32 R4, RZ, RZ, R2 ;  /* 0x000000ffff047224 */ /* 0x000fc400078e0002 */
[C---:B------:R-:W-:Y:S02]  /*16d0*/  IMAD R3, R248.reuse, c[0x0][0x1ac], R3 ;  /* 0x00006b00f8037a24 */ /* 0x040fe400078e0203 */
[----:B------:R-:W-:-:S04]  /*16e0*/  IMAD.WIDE.U32 R12, R248, c[0x0][0x1a8], R6 ;  /* 0x00006a00f80c7a25 */ /* 0x000fc800078e0006 */
[----:B------:R-:W-:Y:S01]  /*16f0*/  IMAD.WIDE.U32 R4, R246, c[0x0][0x370], R4 ;  /* 0x0000dc00f6047a25 */ /* 0x000fe200078e0004 */
[----:B------:R-:W-:Y:S02]  /*1700*/  IADD3 R22, R13, R3, RZ ;  /* 0x000000030d167210 */ /* 0x000fe40007ffe0ff */
[----:B------:R-:W-:Y:S01]  /*1710*/  LEA R10, P3, R12, c[0x0][0x160], 0x1 ;  /* 0x000058000c0a7a11 */ /* 0x000fe200078608ff */
[----:B------:R-:W-:Y:S01]  /*1720*/  IMAD.WIDE R16, R16, R19, c[0x0][0x200] ;  /* 0x0000800010107625 */ /* 0x000fe200078e0213 */
[----:B------:R-:W-:-:S03]  /*1730*/  LEA R8, P2, R4, c[0x0][0x330], 0x1 ;  /* 0x0000cc0004087a11 */ /* 0x000fc600078408ff */
        /* <DEDUP_REMOVED lines=8> */
[----:B------:R-:W-:Y:S01]  /*17c0*/  LEA.HI.X R11, R12, c[0x0][0x164], R22, 0x1, P3 ;  /* 0x000059000c0b7a11 */ /* 0x000fe200018f0c16 */
        /* <DEDUP_REMOVED lines=56> */
.L_x_1001:
[----:B------:R-:W-:Y:S05]  /*1b50*/  BSYNC B0 ;  /* 0x0000000000007941 */ /* 0x000fea0003800000 */
.L_x_1000:
        /* <DEDUP_REMOVED lines=30> */
.L_x_1003:
[----:B------:R-:W-:Y:S05]  /*1d40*/  BSYNC B0 ;  /* 0x0000000000007941 */ /* 0x000fea0003800000 */
.L_x_1002:
        /* <DEDUP_REMOVED lines=20> */
.L_x_1005:
[----:B------:R-:W-:Y:S05]  /*1e90*/  BSYNC B0 ;  /* 0x0000000000007941 */ /* 0x000fea0003800000 */
.L_x_1004:
        /* <DEDUP_REMOVED lines=28> */
.L_x_1007:
[----:B------:R-:W-:Y:S05]  /*2060*/  BSYNC B0 ;  /* 0x0000000000007941 */ /* 0x000fea0003800000 */
.L_x_1006:
        /* <DEDUP_REMOVED lines=15> */
.L_x_1009:
        /* <DEDUP_REMOVED lines=19> */
.L_x_1010:
[----:B------:R-:W-:Y:S05]  /*2290*/  BSYNC B0 ;  /* 0x0000000000007941 */ /* 0x000fea0003800000 */
.L_x_1008:
        /* <DEDUP_REMOVED lines=14> */
.L_x_1012:
        /* <DEDUP_REMOVED lines=27> */
.L_x_1013:
[----:B------:R-:W-:Y:S05]  /*2530*/  BSYNC B0 ;  /* 0x0000000000007941 */ /* 0x000fea0003800000 */
.L_x_1011:
        /* <DEDUP_REMOVED lines=49> */
.L_x_1015:
[----:B------:R-:W-:Y:S05]  /*2850*/  BSYNC B0 ;  /* 0x0000000000007941 */ /* 0x000fea0003800000 */
.L_x_1014:
        /* <DEDUP_REMOVED lines=28> */
.L_x_1017:
[----:B------:R-:W-:Y:S05]  /*2a20*/  BSYNC B0 ;  /* 0x0000000000007941 */ /* 0x000fea0003800000 */
.L_x_1016:
[----:B------:R-:W0:Y:S01]  /*2a30*/  LDGDEPBAR ;  /* 0x00000000000079af */ /* 0x000e220000000000 */
[----:B------:R-:W-:-:S03]  /*2a40*/  ISETP.NE.U32.AND P1, PT, RZ, c[0x0][0x318], PT ;  /* 0x0000c600ff007a0c */ /* 0x000fc60003f25070 */
[----:B-12---:R-:W2:Y:S01]  /*2a50*/  LDL R6, [R1+0x30] ;  /* 0x0000300001067983 */ /* 0x006ea20000100800 */
[----:B------:R-:W-:-:S13]  /*2a60*/  ISETP.NE.AND.EX P1, PT, RZ, c[0x0][0x31c], PT, P1 ;  /* 0x0000c700ff007a0c */ /* 0x000fda0003f25310 */
[----:B------:R-:W-:Y:S02]  /*2a70*/  @P1 IMAD R0, R32, c[0x0][0x320], RZ ;  /* 0x0000c80020001a24 */ /* 0x000fe400078e02ff */
[----:B------:R-:W-:Y:S01]  /*2a80*/  @P1 IMAD.WIDE.U32 R2, R35, c[0x0][0x320], R248 ;  /* 0x0000c80023021a25 */ /* 0x000fe200078e00f8 */
[----:B------:R-:W-:-:S04]  /*2a90*/  DEPBAR.LE SB0, 0x1 ;  /* 0x000080400000791a */ /* 0x000fc80000000000 */
[----:B------:R-:W-:Y:S01]  /*2aa0*/  BAR.SYNC.DEFER_BLOCKING 0x0 ;  /* 0x0000000000007b1d */ /* 0x000fe20000010000 */
[----:B------:R-:W-:Y:S01]  /*2ab0*/  @P1 IMAD R0, R35, c[0x0][0x324], R0 ;  /* 0x0000c90023001a24 */ /* 0x000fe200078e0200 */
[----:B------:R-:W-:-:S03]  /*2ac0*/  @P1 LEA R4, P0, R2, c[0x0][0x318], 0x2 ;  /* 0x0000c60002041a11 */ /* 0x000fc600078010ff */
[----:B------:R-:W-:-:S05]  /*2ad0*/  @P1 IMAD.IADD R0, R3, 0x1, R0 ;  /* 0x0000000103001824 */ /* 0x000fca00078e0200 */
[----:B------:R-:W-:-:S05]  /*2ae0*/  @P1 LEA.HI.X R5, R2, c[0x0][0x31c], R0, 0x2, P0 ;  /* 0x0000c70002051a11 */ /* 0x000fca00000f1400 */
[----:B---3--:R1:W3:Y:S01]  /*2af0*/  @P1 LDG.E R4, [R4.64] ;  /* 0x0000000604041981 */ /* 0x0082e2000c1e1900 */
[----:B------:R-:W-:Y:S01]  /*2b00*/  IADD3 R3, R21, 0x40, RZ ;  /* 0x0000004015037810 */ /* 0x000fe20007ffe0ff */
[----:B------:R-:W-:Y:S01]  /*2b10*/  IMAD.MOV.U32 R205, RZ, RZ, RZ ;  /* 0x000000ffffcd7224 */ /* 0x000fe200078e00ff */
[----:B------:R-:W-:Y:S01]  /*2b20*/  SHF.L.U32 R192, R203, 0x1, RZ ;  /* 0x00000001cbc07819 */ /* 0x000fe200000006ff */
[----:B------:R-:W4:Y:S01]  /*2b30*/  S2R R2, SR_TID.X ;  /* 0x0000000000027919 */ /* 0x000f220000002100 */
[----:B------:R-:W-:Y:S01]  /*2b40*/  ISETP.GE.AND P0, PT, R3, R207, PT ;  /* 0x000000cf0300720c */ /* 0x000fe20003f06270 */
[----:B------:R-:W-:Y:S01]  /*2b50*/  IMAD.MOV.U32 R211, RZ, RZ, R204 ;  /* 0x000000ffffd37224 */ /* 0x000fe200078e00cc */
[----:B------:R-:W-:Y:S01]  /*2b60*/  MOV R191, 0x40 ;  /* 0x0000004000bf7802 */ /* 0x000fe20000000f00 */
[----:B------:R-:W2:Y:S01]  /*2b70*/  LDSM.16.M88.4 R112, [R187+0x10000] ;  /* 0x01000000bb70783b */ /* 0x000ea20000000200 */
[----:B------:R-:W-:Y:S01]  /*2b80*/  CS2R R94, SRZ ;  /* 0x00000000005e7805 */ /* 0x000fe2000001ff00 */
[----:B------:R-:W-:Y:S01]  /*2b90*/  CS2R R92, SRZ ;  /* 0x00000000005c7805 */ /* 0x000fe2000001ff00 */
[----:B------:R-:W-:Y:S01]  /*2ba0*/  CS2R R98, SRZ ;  /* 0x0000000000627805 */ /* 0x000fe2000001ff00 */
        /* <DEDUP_REMOVED lines=13> */
[----:B-1----:R-:W3:Y:S01]  /*2c80*/  @P1 MUFU.RCP R5, c[0x0][0x238] ;  /* 0x00008e0000051b08 */ /* 0x002ee20000001000 */
[----:B------:R-:W-:Y:S01]  /*2c90*/  CS2R R74, SRZ ;  /* 0x00000000004a7805 */ /* 0x000fe2000001ff00 */
[----:B------:R-:W-:Y:S01]  /*2ca0*/  CS2R R72, SRZ ;  /* 0x0000000000487805 */ /* 0x000fe2000001ff00 */
[----:B----4-:R-:W-:Y:S01]  /*2cb0*/  SHF.R.S32.HI R0, RZ, 0x1f, R2 ;  /* 0x0000001fff007819 */ /* 0x010fe20000011402 */
[----:B------:R-:W1:Y:S01]  /*2cc0*/  LDSM.16.M88.4 R132, [R189+0x10800] ;  /* 0x01080000bd84783b */ /* 0x000e620000000200 */
[----:B------:R-:W-:Y:S01]  /*2cd0*/  CS2R R70, SRZ ;  /* 0x0000000000467805 */ /* 0x000fe2000001ff00 */
[----:B------:R-:W-:Y:S01]  /*2ce0*/  CS2R R68, SRZ ;  /* 0x0000000000447805 */ /* 0x000fe2000001ff00 */
[----:B------:R-:W-:Y:S01]  /*2cf0*/  LEA.HI R0, R0, R2, RZ, 0x4 ;  /* 0x0000000200007211 */ /* 0x000fe200078f20ff */
[----:B------:R-:W4:Y:S01]  /*2d00*/  LDSM.16.M88.4 R136, [R202+0x10000] ;  /* 0x01000000ca88783b */ /* 0x000f220000000200 */
[----:B------:R-:W-:Y:S01]  /*2d10*/  CS2R R46, SRZ ;  /* 0x00000000002e7805 */ /* 0x000fe2000001ff00 */
[----:B------:R-:W-:Y:S01]  /*2d20*/  CS2R R44, SRZ ;  /* 0x00000000002c7805 */ /* 0x000fe2000001ff00 */
[----:B------:R-:W-:Y:S01]  /*2d30*/  LOP3.LUT R0, R0, 0xfffffff0, RZ, 0xc0, !PT ;  /* 0xfffffff000007812 */ /* 0x000fe200078ec0ff */
[----:B------:R-:W1:Y:S01]  /*2d40*/  LDSM.16.M88.4 R140, [R202+0x10800] ;  /* 0x01080000ca8c783b */ /* 0x000e620000000200 */
[----:B------:R-:W-:Y:S01]  /*2d50*/  CS2R R50, SRZ ;  /* 0x0000000000327805 */ /* 0x000fe2000001ff00 */
[----:B------:R-:W-:Y:S01]  /*2d60*/  CS2R R48, SRZ ;  /* 0x0000000000307805 */ /* 0x000fe2000001ff00 */
[----:B------:R-:W-:Y:S01]  /*2d70*/  CS2R R42, SRZ ;  /* 0x00000000002a7805 */ /* 0x000fe2000001ff00 */
[----:B------:R-:W-:Y:S01]  /*2d80*/  IMAD.IADD R0, R2, 0x1, -R0 ;  /* 0x0000000102007824 */ /* 0x000fe200078e0a00 */
[----:B------:R-:W1:Y:S01]  /*2d90*/  LDSM.16.M88.4 R144, [R187+0x12000] ;  /* 0x01200000bb90783b */ /* 0x000e620000000200 */
[----:B------:R-:W-:Y:S01]  /*2da0*/  CS2R R40, SRZ ;  /* 0x0000000000287805 */ /* 0x000fe2000001ff00 */
[----:B------:R-:W-:Y:S01]  /*2db0*/  CS2R R38, SRZ ;  /* 0x0000000000267805 */ /* 0x000fe2000001ff00 */
[----:B------:R-:W-:Y:S01]  /*2dc0*/  CS2R R36, SRZ ;  /* 0x0000000000247805 */ /* 0x000fe2000001ff00 */
[----:B------:R-:W-:Y:S01]  /*2dd0*/  SHF.R.S32.HI R2, RZ, 0x1f, R0 ;  /* 0x0000001fff027819 */ /* 0x000fe20000011400 */
[----:B------:R-:W1:Y:S01]  /*2de0*/  LDSM.16.M88.4 R148, [R187+0x12800] ;  /* 0x01280000bb94783b */ /* 0x000e620000000200 */
[----:B------:R-:W-:Y:S01]  /*2df0*/  CS2R R30, SRZ ;  /* 0x00000000001e7805 */ /* 0x000fe2000001ff00 */
[----:B------:R-:W-:Y:S01]  /*2e00*/  CS2R R28, SRZ ;  /* 0x00000000001c7805 */ /* 0x000fe2000001ff00 */
[----:B------:R-:W-:Y:S01]  /*2e10*/  LEA.HI R2, R2, R0, RZ, 0x3 ;  /* 0x0000000002027211 */ /* 0x000fe200078f18ff */
[----:B------:R-:W1:Y:S01]  /*2e20*/  LDSM.16.M88.4 R152, [R188+0x12000] ;  /* 0x01200000bc98783b */ /* 0x000e620000000200 */
        /* <DEDUP_REMOVED lines=8> */
[----:B------:R-:W-:Y:S01]  /*2eb0*/  IADD3 R2, R203, 0x2000, RZ ;  /* 0x00002000cb027810 */ /* 0x000fe20007ffe0ff */
[----:B------:R-:W1:Y:S03]  /*2ec0*/  LDSM.16.M88.4 R160, [R189+0x12000] ;  /* 0x01200000bda0783b */ /* 0x000e660000000200 */
[----:B------:R-:W-:Y:S01]  /*2ed0*/  SEL R186, R2, R203, !P3 ;  /* 0x000000cb02ba7207 */ /* 0x000fe20005800000 */
[----:B------:R-:W1:Y:S04]  /*2ee0*/  LDSM.16.M88.4 R164, [R189+0x12800] ;  /* 0x01280000bda4783b */ /* 0x000e680000000200 */
[----:B------:R-:W1:Y:S01]  /*2ef0*/  LDSM.16.M88.4 R168, [R202+0x12000] ;  /* 0x01200000caa8783b */ /* 0x000e620000000200 */
[----:B------:R-:W-:-:S03]  /*2f00*/  IMAD.SHL.U32 R186, R186, 0x2, RZ ;  /* 0x00000002baba7824 */ /* 0x000fc600078e00ff */
[----:B------:R-:W1:Y:S01]  /*2f10*/  LDSM.16.M88.4 R172, [R202+0x12800] ;  /* 0x01280000caac783b */ /* 0x000e620000000200 */
[----:B--2---:R-:W-:Y:S02]  /*2f20*/  IMAD R245, R34, 0x40, R6 ;  /* 0x0000004022f57824 */ /* 0x004fe400078e0206 */
[----:B------:R-:W-:-:S03]  /*2f30*/  CS2R R34, SRZ ;  /* 0x0000000000227805 */ /* 0x000fc6000001ff00 */
[----:B------:R-:W-:Y:S02]  /*2f40*/  IADD3 R52, -R52, R9, -R245 ;  /* 0x0000000934347210 */ /* 0x000fe40007ffe9f5 */
[C---:B------:R-:W-:Y:S02]  /*2f50*/  @P0 IADD3 R252, R245.reuse, 0x9, RZ ;  /* 0x00000009f5fc0810 */ /* 0x040fe40007ffe0ff */
[C---:B------:R-:W-:Y:S01]  /*2f60*/  @P0 IADD3 R251, R245.reuse, 0x8, RZ ;  /* 0x00000008f5fb0810 */ /* 0x040fe20007ffe0ff */
[----:B------:R-:W-:Y:S01]  /*2f70*/  IMAD.IADD R3, R52, 0x1, R207 ;  /* 0x0000000134037824 */ /* 0x000fe200078e02cf */
[----:B------:R-:W-:-:S04]  /*2f80*/  @P0 IADD3 R250, R245, 0x1, RZ ;  /* 0x00000001f5fa0810 */ /* 0x000fc80007ffe0ff */
[----:B------:R2:W-:Y:S02]  /*2f90*/  STL [R1+0x10], R3 ;  /* 0x0000100301007387 */ /* 0x0005e40000100800 */
[----:B--2---:R-:W-:-:S05]  /*2fa0*/  @P0 IADD3 R3, R245, 0x19, RZ ;  /* 0x00000019f5030810 */ /* 0x004fca0007ffe0ff */
[----:B------:R2:W-:Y:S01]  /*2fb0*/  @P0 STL [R1+0xc], R3 ;  /* 0x00000c0301000387 */ /* 0x0005e20000100800 */
[----:B---3--:R-:W-:Y:S01]  /*2fc0*/  @P1 FMUL.FTZ R205, R4, R5 ;  /* 0x0000000504cd1220 */ /* 0x008fe20000410000 */
[----:B------:R-:W-:Y:S02]  /*2fd0*/  R2P PR, R0, 0x6 ;  /* 0x0000000600007804 */ /* 0x000fe40000000000 */
[----:B------:R-:W-:Y:S02]  /*2fe0*/  IADD3 R0, R201, 0x2000, RZ ;  /* 0x00002000c9007810 */ /* 0x000fe40007ffe0ff */
[C---:B------:R-:W-:Y:S02]  /*2ff0*/  @P0 IADD3 R5, R245.reuse, 0x18, RZ ;  /* 0x00000018f5050810 */ /* 0x040fe40007ffe0ff */
[----:B------:R-:W-:Y:S02]  /*3000*/  SEL R0, R0, R201, !P3 ;  /* 0x000000c900007207 */ /* 0x000fe40005800000 */
[----:B------:R-:W-:Y:S01]  /*3010*/  @P0 IADD3 R4, R245, 0x11, RZ ;  /* 0x00000011f5040810 */ /* 0x000fe20007ffe0ff */
[----:B------:R-:W-:Y:S01]  /*3020*/  @P0 STL [R1+0x8], R5 ;  /* 0x0000080501000387 */ /* 0x000fe20000100800 */
[----:B------:R-:W-:Y:S01]  /*3030*/  SEL R200, R200, 0xffffffe0, !P1 ;  /* 0xffffffe0c8c87807 */ /* 0x000fe20004800000 */
[----:B------:R-:W-:Y:S01]  /*3040*/  IMAD.SHL.U32 R2, R0, 0x2, RZ ;  /* 0x0000000200027824 */ /* 0x000fe200078e00ff */
[----:B------:R-:W-:Y:S01]  /*3050*/  SEL R191, R191, 0xffffffc0, !P2 ;  /* 0xffffffc0bfbf7807 */ /* 0x000fe20005000000 */
[----:B------:R-:W-:Y:S01]  /*3060*/  IMAD.MOV.U32 R0, RZ, RZ, c[0x0][0x22c] ;  /* 0x00008b00ff007624 */ /* 0x000fe200078e00ff */
[----:B------:R-:W-:Y:S01]  /*3070*/  @P0 STL [R1+0x4], R4 ;  /* 0x0000040401000387 */ /* 0x000fe20000100800 */
[----:B------:R-:W-:-:S02]  /*3080*/  IMAD.IADD R195, R193, 0x1, R200 ;  /* 0x00000001c1c37824 */ /* 0x000fc400078e02c8 */
[----:B------:R-:W-:Y:S02]  /*3090*/  IMAD R0, R0, c[0x0][0x1c0], RZ ;  /* 0x0000700000007a24 */ /* 0x000fe400078e02ff */
[--C-:B------:R-:W-:Y:S01]  /*30a0*/  IMAD.IADD R194, R200, 0x1, R192.reuse ;  /* 0x00000001c8c27824 */ /* 0x100fe200078e02c0 */
[----:B------:R-:W-:Y:S01]  /*30b0*/  IADD3 R199, R191, R195, RZ ;  /* 0x000000c3bfc77210 */ /* 0x000fe20007ffe0ff */
[C---:B------:R-:W-:Y:S01]  /*30c0*/  IMAD.SHL.U32 R216, R0.reuse, 0x8, RZ ;  /* 0x0000000800d87824 */ /* 0x040fe200078e00ff */
[----:B--2---:R-:W-:Y:S01]  /*30d0*/  @P0 IADD3 R3, R245, 0x10, RZ ;  /* 0x00000010f5030810 */ /* 0x004fe20007ffe0ff */
[----:B------:R-:W-:Y:S01]  /*30e0*/  IMAD.IADD R198, R193, 0x1, R191 ;  /* 0x00000001c1c67824 */ /* 0x000fe200078e02bf */
[C---:B------:R-:W-:Y:S01]  /*30f0*/  IADD3 R196, R191.reuse, R194, RZ ;  /* 0x000000c2bfc47210 */ /* 0x040fe20007ffe0ff */
[----:B------:R-:W-:Y:S02]  /*3100*/  IMAD.IADD R197, R191, 0x1, R192 ;  /* 0x00000001bfc57824 */ /* 0x000fe400078e02c0 */
[----:B------:R2:W-:Y:S02]  /*3110*/  @P0 STL [R1], R3 ;  /* 0x0000000301000387 */ /* 0x0005e40000100800 */
[----:B--2---:R-:W-:-:S05]  /*3120*/  IMAD.SHL.U32 R3, R0, 0x10, RZ ;  /* 0x0000001000037824 */ /* 0x004fca00078e00ff */
[C---:B------:R-:W-:Y:S02]  /*3130*/  IADD3 R4, R3.reuse, 0x40, RZ ;  /* 0x0000004003047810 */ /* 0x040fe40007ffe0ff */
[C---:B------:R-:W-:Y:S02]  /*3140*/  IADD3 R5, R3.reuse, 0x20, RZ ;  /* 0x0000002003057810 */ /* 0x040fe40007ffe0ff */
        /* <DEDUP_REMOVED lines=16> */
.L_x_1020:
[----:B------:R-:W2:Y:S01]  /*3250*/  LDL R177, [R1+0x10] ;  /* 0x0000100001b17983 */ /* 0x000ea20000100800 */
[C---:B------:R-:W-:Y:S02]  /*3260*/  IADD3 R0, R186.reuse, R200, RZ ;  /* 0x000000c8ba007210 */ /* 0x040fe40007ffe0ff */
[-C--:B------:R-:W-:Y:S01]  /*3270*/  IADD3 R3, R186, R191.reuse, RZ ;  /* 0x000000bfba037210 */ /* 0x080fe20007ffe0ff */
[----:B------:R-:W0:Y:S01]  /*3280*/  LDGDEPBAR ;  /* 0x00000000000079af */ /* 0x000e220000000000 */
[----:B------:R-:W-:Y:S02]  /*3290*/  IADD3 R176, R0, R191, RZ ;  /* 0x000000bf00b07210 */ /* 0x000fe40007ffe0ff */
[C---:B------:R-:W-:Y:S01]  /*32a0*/  ISETP.GE.AND P6, PT, R210.reuse, 0x1, PT ;  /* 0x00000001d200780c */ /* 0x040fe20003fc6270 */
        /* <DEDUP_REMOVED lines=13> */
[----:B------:R-:W-:Y:S01]  /*3380*/  LDSM.16.M88.4 R108, [R190+0xc000] ;  /* 0x00c00000be6c783b */ /* 0x000fe20000000200 */
[----:B------:R-:W-:Y:S07]  /*3390*/  HMMA.16816.F32.BF16 R16, R16, R54, RZ ;  /* 0x000000361010723c */ /* 0x000fee00000418ff */
[----:B------:R-:W3:Y:S01]  /*33a0*/  LDSM.16.M88.4 R52, [R189+0xc800] ;  /* 0x00c80000bd34783b */ /* 0x000ee20000000200 */
[C---:B----4-:R-:W-:Y:S08]  /*33b0*/  HMMA.16816.F32.BF16 R4, R56.reuse, R60, R4 ;  /* 0x0000003c3804723c */ /* 0x050ff00000041804 */
[C---:B------:R-:W-:Y:S01]  /*33c0*/  HMMA.16816.F32.BF16 R8, R56.reuse, R62, R8 ;  /* 0x0000003e3808723c */ /* 0x040fe20000041808 */
[----:B------:R-:W4:Y:S07]  /*33d0*/  LDSM.16.M88.4 R60, [R176] ;  /* 0x00000000b03c783b */ /* 0x000f2e0000000200 */
[C---:B------:R-:W-:Y:S08]  /*33e0*/  HMMA.16816.F32.BF16 R12, R56.reuse, R64, R12 ;  /* 0x00000040380c723c */ /* 0x040ff0000004180c */
[----:B------:R-:W-:Y:S01]  /*33f0*/  HMMA.16816.F32.BF16 R16, R56, R66, R16 ;  /* 0x000000423810723c */ /* 0x000fe20000041810 */
[----:B------:R-:W4:Y:S07]  /*3400*/  LDSM.16.M88.4 R56, [R190+0xc800] ;  /* 0x00c80000be38783b */ /* 0x000f2e0000000200 */
[C---:B-1----:R-:W-:Y:S01]  /*3410*/  HMMA.16816.F32.BF16 R4, R100.reuse, R104, R4 ;  /* 0x000000686404723c */ /* 0x042fe20000041804 */
[----:B------:R-:W-:Y:S07]  /*3420*/  LDSM.16.M88.4 R64, [R186+0x2000] ;  /* 0x00200000ba40783b */ /* 0x000fee0000000200 */
[C---:B------:R-:W-:Y:S01]  /*3430*/  HMMA.16816.F32.BF16 R8, R100.reuse, R106, R8 ;  /* 0x0000006a6408723c */ /* 0x040fe20000041808 */
[----:B------:R-:W1:Y:S07]  /*3440*/  LDSM.16.M88.4 R104, [R187+0xe000] ;  /* 0x00e00000bb68783b */ /* 0x000e6e0000000200 */
[C---:B---3--:R-:W-:Y:S08]  /*3450*/  HMMA.16816.F32.BF16 R12, R100.reuse, R52, R12 ;  /* 0x00000034640c723c */ /* 0x048ff0000004180c */
[----:B------:R-:W-:Y:S01]  /*3460*/  HMMA.16816.F32.BF16 R16, R100, R54, R16 ;  /* 0x000000366410723c */ /* 0x000fe20000041810 */
[----:B------:R-:W3:Y:S07]  /*3470*/  LDSM.16.M88.4 R52, [R187+0xe800] ;  /* 0x00e80000bb34783b */ /* 0x000eee0000000200 */
[C---:B----4-:R-:W-:Y:S01]  /*3480*/  HMMA.16816.F32.BF16 R4, R60.reuse, R108, R4 ;  /* 0x0000006c3c04723c */ /* 0x050fe20000041804 */
[----:B------:R-:W-:Y:S07]  /*3490*/  LDSM.16.M88.4 R100, [R0+0x2000] ;  /* 0x002000000064783b */ /* 0x000fee0000000200 */
[C---:B------:R-:W-:Y:S01]  /*34a0*/  HMMA.16816.F32.BF16 R8, R60.reuse, R110, R8 ;  /* 0x0000006e3c08723c */ /* 0x040fe20000041808 */
[----:B------:R-:W4:Y:S07]  /*34b0*/  LDSM.16.M88.4 R108, [R188+0xe000] ;  /* 0x00e00000bc6c783b */ /* 0x000f2e0000000200 */
[C---:B------:R-:W-:Y:S08]  /*34c0*/  HMMA.16816.F32.BF16 R12, R60.reuse, R56, R12 ;  /* 0x000000383c0c723c */ /* 0x040ff0000004180c */
[----:B------:R-:W-:Y:S01]  /*34d0*/  HMMA.16816.F32.BF16 R16, R60, R58, R16 ;  /* 0x0000003a3c10723c */ /* 0x000fe20000041810 */
[----:B------:R-:W4:Y:S07]  /*34e0*/  LDSM.16.M88.4 R56, [R188+0xe800] ;  /* 0x00e80000bc38783b */ /* 0x000f2e0000000200 */
[C---:B-1----:R-:W-:Y:S01]  /*34f0*/  HMMA.16816.F32.BF16 R4, R64.reuse, R104, R4 ;  /* 0x000000684004723c */ /* 0x042fe20000041804 */
[----:B------:R-:W-:Y:S07]  /*3500*/  LDSM.16.M88.4 R60, [R189+0xe000] ;  /* 0x00e00000bd3c783b */ /* 0x000fee0000000200 */
[C---:B------:R-:W-:Y:S08]  /*3510*/  HMMA.16816.F32.BF16 R8, R64.reuse, R106, R8 ;  /* 0x0000006a4008723c */ /* 0x040ff00000041808 */
[C---:B---3--:R-:W-:Y:S08]  /*3520*/  HMMA.16816.F32.BF16 R12, R64.reuse, R52, R12 ;  /* 0x00000034400c723c */ /* 0x048ff0000004180c */
[----:B------:R-:W-:Y:S01]  /*3530*/  HMMA.16816.F32.BF16 R16, R64, R54, R16 ;  /* 0x000000364010723c */ /* 0x000fe20000041810 */
[----:B------:R-:W1:Y:S07]  /*3540*/  LDSM.16.M88.4 R52, [R3+0x2000] ;  /* 0x002000000334783b */ /* 0x000e6e0000000200 */
[C---:B----4-:R-:W-:Y:S08]  /*3550*/  HMMA.16816.F32.BF16 R4, R100.reuse, R108, R4 ;  /* 0x0000006c6404723c */ /* 0x050ff00000041804 */
[C---:B------:R-:W-:Y:S08]  /*3560*/  HMMA.16816.F32.BF16 R8, R100.reuse, R110, R8 ;  /* 0x0000006e6408723c */ /* 0x040ff00000041808 */
[C---:B------:R-:W-:Y:S08]  /*3570*/  HMMA.16816.F32.BF16 R12, R100.reuse, R56, R12 ;  /* 0x00000038640c723c */ /* 0x040ff0000004180c */
[----:B------:R-:W-:Y:S01]  /*3580*/  HMMA.16816.F32.BF16 R16, R100, R58, R16 ;  /* 0x0000003a6410723c */ /* 0x000fe20000041810 */
[----:B------:R-:W-:Y:S08]  /*3590*/  LDSM.16.M88.4 R56, [R176+0x2000] ;  /* 0x00200000b038783b */ /* 0x000ff00000000200 */
[----:B------:R-:W-:Y:S01]  /*35a0*/  LDSM.16.M88.4 R100, [R190+0xe000] ;  /* 0x00e00000be64783b */ /* 0x000fe20000000200 */
[C---:B-1----:R-:W-:Y:S05]  /*35b0*/  HMMA.16816.F32.BF16 R4, R52.reuse, R60, R4 ;  /* 0x0000003c3404723c */ /* 0x042fea0000041804 */
[----:B--2---:R-:W-:Y:S03]  /*35c0*/  LEA R0, R210, R177, 0x6 ;  /* 0x000000b1d2007211 */ /* 0x004fe600078e30ff */
[C---:B------:R-:W-:Y:S04]  /*35d0*/  HMMA.16816.F32.BF16 R8, R52.reuse, R62, R8 ;  /* 0x0000003e3408723c */ /* 0x040fe80000041808 */
[----:B------:R-:W-:Y:S02]  /*35e0*/  IABS R64, R0 ;  /* 0x0000000000407213 */ /* 0x000fe40000000000 */
[C---:B------:R-:W-:Y:S02]  /*35f0*/  IADD3 R60, R0.reuse, -0x18, RZ ;  /* 0xffffffe8003c7810 */ /* 0x040fe40007ffe0ff */
[----:B------:R1:W-:Y:S01]  /*3600*/  I2F R108, R64 ;  /* 0x00000040006c7306 */ /* 0x0003e20000201400 */
[C---:B------:R-:W-:Y:S03]  /*3610*/  IADD3 R3, R0.reuse, -0x1, RZ ;  /* 0xffffffff00037810 */ /* 0x040fe60007ffe0ff */
[C---:B------:R-:W-:Y:S02]  /*3620*/  IADD3 R105, R0.reuse, 0x7, RZ ;  /* 0x0000000700697810 */ /* 0x040fe40007ffe0ff */
[----:B------:R-:W-:Y:S02]  /*3630*/  ISETP.GE.AND P2, PT, R3, RZ, PT ;  /* 0x000000ff0300720c */ /* 0x000fe40003f46270 */
[C---:B------:R-:W-:Y:S02]  /*3640*/  IADD3 R106, R0.reuse, 0x8, RZ ;  /* 0x00000008006a7810 */ /* 0x040fe40007ffe0ff */
[----:B------:R-:W-:Y:S02]  /*3650*/  IADD3 R104, R0, -0x8, RZ ;  /* 0xfffffff800687810 */ /* 0x000fe40007ffe0ff */
[----:B------:R-:W-:Y:S02]  /*3660*/  ISETP.GE.AND P1, PT, R106, RZ, PT ;  /* 0x000000ff6a00720c */ /* 0x000fe40003f26270 */
[C---:B------:R-:W-:Y:S02]  /*3670*/  IADD3 R62, R0.reuse, -0x10, RZ ;  /* 0xfffffff0003e7810 */ /* 0x040fe40007ffe0ff */
[C---:B------:R-:W-:Y:S03]  /*3680*/  IADD3 R61, R0.reuse, -0x11, RZ ;  /* 0xffffffef003d7810 */ /* 0x040fe60007ffe0ff */
[C---:B------:R-:W-:Y:S02]  /*3690*/  @!P2 IADD3 R3, -R0.reuse, 0x1, RZ ;  /* 0x000000010003a810 */ /* 0x040fe40007ffe1ff */
[----:B------:R-:W-:Y:S02]  /*36a0*/  ISETP.GE.AND P2, PT, R105, RZ, PT ;  /* 0x000000ff6900720c */ /* 0x000fe40003f46270 */
[----:B------:R2:W-:Y:S01]  /*36b0*/  I2F R107, R3 ;  /* 0x00000003006b7306 */ /* 0x0005e20000201400 */
[----:B-1----:R-:W1:Y:S01]  /*36c0*/  LDSM.16.M88.4 R64, [R189+0xe800] ;  /* 0x00e80000bd40783b */ /* 0x002e620000000200 */
[----:B------:R-:W-:Y:S02]  /*36d0*/  @!P1 IADD3 R106, -R0, -0x8, RZ ;  /* 0xfffffff8006a9810 */ /* 0x000fe40007ffe1ff */
[----:B------:R-:W-:Y:S02]  /*36e0*/  ISETP.GE.AND P1, PT, R104, RZ, PT ;  /* 0x000000ff6800720c */ /* 0x000fe40003f26270 */
[----:B------:R-:W-:Y:S04]  /*36f0*/  ISETP.GE.AND P3, PT, R61, RZ, PT ;  /* 0x000000ff3d00720c */ /* 0x000fe80003f66270 */
[----:B------:R-:W-:Y:S01]  /*3700*/  I2F R106, R106 ;  /* 0x0000006a006a7306 */ /* 0x000fe20000201400 */
[C---:B------:R-:W-:Y:S06]  /*3710*/  @!P2 IADD3 R105, -R0.reuse, -0x7, RZ ;  /* 0xfffffff90069a810 */ /* 0x040fec0007ffe1ff */
[----:B------:R-:W-:Y:S02]  /*3720*/  @!P1 IADD3 R104, -R0, 0x8, RZ ;  /* 0x0000000800689810 */ /* 0x000fe40007ffe1ff */
[----:B------:R-:W-:Y:S01]  /*3730*/  ISETP.GE.AND P1, PT, R62, RZ, PT ;  /* 0x000000ff3e00720c */ /* 0x000fe20003f26270 */
[----:B------:R-:W-:Y:S01]  /*3740*/  I2F R105, R105 ;  /* 0x0000006900697306 */ /* 0x000fe20000201400 */
[----:B------:R-:W-:Y:S02]  /*3750*/  @!P3 IADD3 R61, -R0, 0x11, RZ ;  /* 0x00000011003db810 */ /* 0x000fe40007ffe1ff */
[-C--:B------:R-:W-:Y:S02]  /*3760*/  @P0 ISETP.GE.AND P3, PT, R250, R207.reuse, PT ;  /* 0x000000cffa00020c */ /* 0x080fe40003f66270 */
[C---:B--2---:R-:W-:Y:S04]  /*3770*/  IADD3 R3, R0.reuse, -0x9, RZ ;  /* 0xfffffff700037810 */ /* 0x044fe80007ffe0ff */
[----:B------:R-:W-:Y:S01]  /*3780*/  ISETP.GE.AND P2, PT, R3, RZ, PT ;  /* 0x000000ff0300720c */ /* 0x000fe20003f46270 */
[----:B------:R-:W-:Y:S02]  /*3790*/  I2F R61, R61 ;  /* 0x0000003d003d7306 */ /* 0x000fe40000201400 */
[C---:B------:R-:W-:Y:S08]  /*37a0*/  @!P1 IADD3 R62, -R0.reuse, 0x10, RZ ;  /* 0x00000010003e9810 */ /* 0x040ff00007ffe1ff */
[----:B------:R-:W-:Y:S01]  /*37b0*/  I2F R104, R104 ;  /* 0x0000006800687306 */ /* 0x000fe20000201400 */
[C---:B-1----:R-:W-:Y:S03]  /*37c0*/  HMMA.16816.F32.BF16 R12, R52.reuse, R64, R12 ;  /* 0x00000040340c723c */ /* 0x042fe6000004180c */
[----:B------:R-:W-:Y:S02]  /*37d0*/  @!P2 IADD3 R3, -R0, 0x9, RZ ;  /* 0x000000090003a810 */ /* 0x000fe40007ffe1ff */
[----:B------:R-:W-:Y:S03]  /*37e0*/  ISETP.GE.AND P2, PT, R60, RZ, PT ;  /* 0x000000ff3c00720c */ /* 0x000fe60003f46270 */
[----:B------:R-:W-:Y:S01]  /*37f0*/  HMMA.16816.F32.BF16 R16, R52, R66, R16 ;  /* 0x000000423410723c */ /* 0x000fe20000041810 */
[----:B------:R1:W-:Y:S01]  /*3800*/  I2F R63, R3 ;  /* 0x00000003003f7306 */ /* 0x0003e20000201400 */
[----:B------:R-:W2:Y:S04]  /*3810*/  LDL R66, [R1+0x4] ;  /* 0x0000040001427983 */ /* 0x000ea80000100800 */
[----:B------:R-:W3:Y:S02]  /*3820*/  LDSM.16.M88.4 R52, [R190+0xe800] ;  /* 0x00e80000be34783b */ /* 0x000ee40000000200 */
[C---:B------:R-:W-:Y:S03]  /*3830*/  HMMA.16816.F32.BF16 R4, R56.reuse, R100, R4 ;  /* 0x000000643804723c */ /* 0x040fe60000041804 */
[----:B------:R-:W-:Y:S02]  /*3840*/  I2F R62, R62 ;  /* 0x0000003e003e7306 */ /* 0x000fe40000201400 */
[C---:B------:R-:W-:Y:S02]  /*3850*/  @!P2 IADD3 R60, -R0.reuse, 0x18, RZ ;  /* 0x00000018003ca810 */ /* 0x040fe40007ffe1ff */
[----:B------:R-:W-:Y:S01]  /*3860*/  @P0 ISETP.GE.AND P2, PT, R245, R207, PT ;  /* 0x000000cff500020c */ /* 0x000fe20003f46270 */
[C---:B------:R-:W-:Y:S01]  /*3870*/  HMMA.16816.F32.BF16 R8, R56.reuse, R102, R8 ;  /* 0x000000663808723c */ /* 0x040fe20000041808 */
[----:B------:R-:W4:Y:S04]  /*3880*/  LDL R102, [R1] ;  /* 0x0000000001667983 */ /* 0x000f280000100800 */
[----:B------:R-:W-:Y:S01]  /*3890*/  I2F R64, R60 ;  /* 0x0000003c00407306 */ /* 0x000fe20000201400 */
[----:B-1----:R-:W-:Y:S04]  /*38a0*/  IADD3 R3, R0, -0x19, RZ ;  /* 0xffffffe700037810 */ /* 0x002fe80007ffe0ff */
[----:B------:R-:W-:Y:S06]  /*38b0*/  ISETP.GE.AND P1, PT, R3, RZ, PT ;  /* 0x000000ff0300720c */ /* 0x000fec0003f26270 */
[----:B------:R-:W-:Y:S02]  /*38c0*/  FMUL.FTZ R7, R7, c[0x0][0x2ec] ;  /* 0x0000bb0007077a20 */ /* 0x000fe40000410000 */
[----:B------:R-:W-:Y:S02]  /*38d0*/  FMUL.FTZ R6, R6, c[0x0][0x2ec] ;  /* 0x0000bb0006067a20 */ /* 0x000fe40000410000 */
[----:B------:R1:W-:Y:S01]  /*38e0*/  MUFU.TANH R219, R7 ;  /* 0x0000000700db7308 */ /* 0x0003e20000002400 */
[----:B------:R-:W-:Y:S02]  /*38f0*/  FMUL.FTZ R4, R4, c[0x0][0x2ec] ;  /* 0x0000bb0004047a20 */ /* 0x000fe40000410000 */
[----:B------:R-:W-:Y:S02]  /*3900*/  FMUL.FTZ R5, R5, c[0x0][0x2ec] ;  /* 0x0000bb0005057a20 */ /* 0x000fe40000410000 */
[----:B------:R-:W-:Y:S01]  /*3910*/  FMUL.FTZ R8, R8, c[0x0][0x2ec] ;  /* 0x0000bb0008087a20 */ /* 0x000fe20000410000 */
[----:B------:R-:W-:Y:S01]  /*3920*/  @!P1 IADD3 R3, -R0, 0x19, RZ ;  /* 0x0000001900039810 */ /* 0x000fe20007ffe1ff */
[----:B------:R-:W-:Y:S01]  /*3930*/  FMUL.FTZ R9, R9, c[0x0][0x2ec] ;  /* 0x0000bb0009097a20 */ /* 0x000fe20000410000 */
[----:B-----5:R-:W-:Y:S01]  /*3940*/  FSETP.NEU.FTZ.AND P1, PT, R221, -INF , PT ;  /* 0xff800000dd00780b */ /* 0x020fe20003f3d000 */
[----:B------:R-:W-:Y:S01]  /*3950*/  FMUL.FTZ R10, R10, c[0x0][0x2ec] ;  /* 0x0000bb000a0a7a20 */ /* 0x000fe20000410000 */
[----:B------:R1:W-:Y:S01]  /*3960*/  MUFU.TANH R177, R8 ;  /* 0x0000000800b17308 */ /* 0x0003e20000002400 */
[C---:B---3--:R-:W-:Y:S03]  /*3970*/  HMMA.16816.F32.BF16 R12, R56.reuse, R52, R12 ;  /* 0x00000034380c723c */ /* 0x048fe6000004180c */
[----:B------:R-:W-:Y:S05]  /*3980*/  FMUL.FTZ R11, R11, c[0x0][0x2ec] ;  /* 0x0000bb000b0b7a20 */ /* 0x000fea0000410000 */
[----:B------:R-:W-:Y:S01]  /*3990*/  HMMA.16816.F32.BF16 R16, R56, R54, R16 ;  /* 0x000000363810723c */ /* 0x000fe20000041810 */
[----:B------:R-:W3:Y:S01]  /*39a0*/  MUFU.TANH R111, R5 ;  /* 0x00000005006f7308 */ /* 0x000ee20000002400 */
[----:B-1----:R-:W4:Y:S09]  /*39b0*/  LDL R7, [R1+0xc] ;  /* 0x00000c0001077983 */ /* 0x002f320000100800 */
[----:B------:R1:W-:Y:S01]  /*39c0*/  I2F R60, R3 ;  /* 0x00000003003c7306 */ /* 0x0003e20000201400 */
[----:B------:R-:W4:Y:S04]  /*39d0*/  LDL R8, [R1+0x8] ;  /* 0x0000080001087983 */ /* 0x000f280000100800 */
[----:B------:R-:W-:Y:S02]  /*39e0*/  FMUL.FTZ R12, R12, c[0x0][0x2ec] ;  /* 0x0000bb000c0c7a20 */ /* 0x000fe40000410000 */
[----:B------:R-:W-:Y:S02]  /*39f0*/  FMUL.FTZ R13, R13, c[0x0][0x2ec] ;  /* 0x0000bb000d0d7a20 */ /* 0x000fe40000410000 */
[----:B------:R-:W-:Y:S01]  /*3a00*/  FMUL.FTZ R14, R14, c[0x0][0x2ec] ;  /* 0x0000bb000e0e7a20 */ /* 0x000fe20000410000 */
[----:B------:R-:W-:Y:S01]  /*3a10*/  MUFU.TANH R110, R9 ;  /* 0x00000009006e7308 */ /* 0x000fe20000002400 */
[----:B------:R-:W-:Y:S02]  /*3a20*/  FMUL.FTZ R15, R15, c[0x0][0x2ec] ;  /* 0x0000bb000f0f7a20 */ /* 0x000fe40000410000 */
[----:B------:R-:W-:Y:S02]  /*3a30*/  FMUL.FTZ R16, R16, c[0x0][0x2ec] ;  /* 0x0000bb0010107a20 */ /* 0x000fe40000410000 */
[----:B------:R-:W-:Y:S02]  /*3a40*/  FMUL.FTZ R17, R17, c[0x0][0x2ec] ;  /* 0x0000bb0011117a20 */ /* 0x000fe40000410000 */
[----:B------:R-:W-:Y:S02]  /*3a50*/  FMUL.FTZ R18, R18, c[0x0][0x2ec] ;  /* 0x0000bb0012127a20 */ /* 0x000fe40000410000 */
[----:B------:R-:W-:Y:S01]  /*3a60*/  FMUL.FTZ R19, R19, c[0x0][0x2ec] ;  /* 0x0000bb0013137a20 */ /* 0x000fe20000410000 */
[----:B------:R-:W1:Y:S01]  /*3a70*/  MUFU.TANH R176, R4 ;  /* 0x0000000400b07308 */ /* 0x000e620000002400 */
[-C--:B---3--:R-:W-:Y:S02]  /*3a80*/  FFMA.FTZ R0, R107, -R205.reuse, R111 ;  /* 0x800000cd6b007223 */ /* 0x088fe4000001006f */
[----:B-1----:R-:W-:Y:S03]  /*3a90*/  FMUL.FTZ R3, R221, 1.4426950216293334961 ;  /* 0x3fb8aa3bdd037820 */ /* 0x002fe60000410000 */
[----:B------:R-:W-:Y:S02]  /*3aa0*/  @P0 FSEL R0, R0, -INF , !P3 ;  /* 0xff80000000000808 */ /* 0x000fe40005800000 */
[----:B------:R-:W-:Y:S02]  /*3ab0*/  FSEL R3, R3, RZ, P1 ;  /* 0x000000ff03037208 */ /* 0x000fe40000800000 */
[----:B------:R-:W-:Y:S01]  /*3ac0*/  MUFU.TANH R218, R10 ;  /* 0x0000000a00da7308 */ /* 0x000fe20000002400 */
[----:B------:R-:W-:Y:S09]  /*3ad0*/  FSETP.NEU.FTZ.AND P1, PT, R224, -INF , PT ;  /* 0xff800000e000780b */ /* 0x000ff20003f3d000 */
[----:B------:R-:W1:Y:S01]  /*3ae0*/  MUFU.TANH R220, R6 ;  /* 0x0000000600dc7308 */ /* 0x000e620000002400 */
[-C--:B------:R-:W-:Y:S05]  /*3af0*/  FFMA.FTZ R4, R108, -R205.reuse, R176 ;  /* 0x800000cd6c047223 */ /* 0x080fea00000100b0 */
[----:B------:R-:W-:Y:S04]  /*3b00*/  @P0 FSEL R4, R4, -INF , !P2 ;  /* 0xff80000004040808 */ /* 0x000fe80005000000 */
[----:B------:R-:W3:Y:S01]  /*3b10*/  MUFU.TANH R217, R11 ;  /* 0x0000000b00d97308 */ /* 0x000ee20000002400 */
[--C-:B------:R-:W-:Y:S09]  /*3b20*/  FFMA.FTZ R4, R4, c[0x0][0x23c], -R3.reuse ;  /* 0x00008f0004047a23 */ /* 0x100ff20000010803 */
[----:B------:R3:W-:Y:S01]  /*3b30*/  MUFU.EX2 R59, R4 ;  /* 0x00000004003b7308 */ /* 0x0007e20000000800 */
[----:B-1----:R-:W-:Y:S02]  /*3b40*/  FFMA.FTZ R5, R106, -R205, R220 ;  /* 0x800000cd6a057223 */ /* 0x002fe400000100dc */
[----:B------:R-:W-:Y:S03]  /*3b50*/  FFMA.FTZ R6, R0, c[0x0][0x23c], -R3 ;  /* 0x00008f0000067a23 */ /* 0x000fe60000010803 */
[----:B------:R-:W-:Y:S04]  /*3b60*/  @P0 FSEL R5, R5, -INF , !P2 ;  /* 0xff80000005050808 */ /* 0x000fe80005000000 */
[----:B------:R-:W1:Y:S01]  /*3b70*/  MUFU.TANH R109, R12 ;  /* 0x0000000c006d7308 */ /* 0x000e620000002400 */
[----:B------:R-:W-:Y:S09]  /*3b80*/  @P0 ISETP.GE.AND P2, PT, R252, R207, PT ;  /* 0x000000cffc00020c */ /* 0x000ff20003f46270 */
[----:B------:R-:W1:Y:S01]  /*3b90*/  MUFU.TANH R103, R13 ;  /* 0x0000000d00677308 */ /* 0x000e620000002400 */
[----:B---3--:R-:W-:Y:S05]  /*3ba0*/  FMUL.FTZ R4, R224, 1.4426950216293334961 ;  /* 0x3fb8aa3be0047820 */ /* 0x008fea0000410000 */
[----:B------:R-:W-:Y:S01]  /*3bb0*/  FSEL R0, R4, RZ, P1 ;  /* 0x000000ff04007208 */ /* 0x000fe20000800000 */
[----:B------:R-:W-:Y:S01]  /*3bc0*/  FFMA.FTZ R4, R105, -R205, R219 ;  /* 0x800000cd69047223 */ /* 0x000fe200000100db */
[----:B------:R-:W-:Y:S02]  /*3bd0*/  @P0 ISETP.GE.AND P1, PT, R251, R207, PT ;  /* 0x000000cffb00020c */ /* 0x000fe40003f26270 */
[----:B------:R-:W-:Y:S01]  /*3be0*/  MUFU.TANH R182, R14 ;  /* 0x0000000e00b67308 */ /* 0x000fe20000002400 */
[--C-:B------:R-:W-:Y:S01]  /*3bf0*/  FFMA.FTZ R5, R5, c[0x0][0x23c], -R0.reuse ;  /* 0x00008f0005057a23 */ /* 0x100fe20000010800 */
[----:B------:R-:W-:Y:S05]  /*3c00*/  @P0 FSEL R4, R4, -INF , !P3 ;  /* 0xff80000004040808 */ /* 0x000fea0005800000 */
[----:B------:R-:W-:Y:S03]  /*3c10*/  FFMA.FTZ R4, R4, c[0x0][0x23c], -R0 ;  /* 0x00008f0004047a23 */ /* 0x000fe60000010800 */
[----:B------:R3:W-:Y:S10]  /*3c20*/  MUFU.EX2 R183, R5 ;  /* 0x0000000500b77308 */ /* 0x0007f40000000800 */
[----:B------:R1:W-:Y:S10]  /*3c30*/  MUFU.EX2 R180, R4 ;  /* 0x0000000400b47308 */ /* 0x0003f40000000800 */
[----:B------:R-:W2:Y:S01]  /*3c40*/  MUFU.TANH R181, R15 ;  /* 0x0000000f00b57308 */ /* 0x000ea20000002400 */
[-C--:B---3--:R-:W-:Y:S05]  /*3c50*/  FFMA.FTZ R5, R104, -R205.reuse, R177 ;  /* 0x800000cd68057223 */ /* 0x088fea00000100b1 */
[----:B------:R-:W-:Y:S04]  /*3c60*/  @P0 FSEL R5, R5, -INF , !P1 ;  /* 0xff80000005050808 */ /* 0x000fe80004800000 */
[----:B------:R-:W-:Y:S01]  /*3c70*/  MUFU.TANH R101, R16 ;  /* 0x0000001000657308 */ /* 0x000fe20000002400 */
[--C-:B------:R-:W-:Y:S02]  /*3c80*/  FFMA.FTZ R5, R5, c[0x0][0x23c], -R3.reuse ;  /* 0x00008f0005057a23 */ /* 0x100fe40000010803 */
[-C--:B-1----:R-:W-:Y:S07]  /*3c90*/  FFMA.FTZ R4, R63, -R205.reuse, R110 ;  /* 0x800000cd3f047223 */ /* 0x082fee000001006e */
[----:B------:R1:W-:Y:S01]  /*3ca0*/  MUFU.EX2 R67, R5 ;  /* 0x0000000500437308 */ /* 0x0003e20000000800 */
[----:B------:R-:W-:Y:S05]  /*3cb0*/  @P0 FSEL R4, R4, -INF , !P2 ;  /* 0xff80000004040808 */ /* 0x000fea0005000000 */
[----:B------:R-:W-:Y:S04]  /*3cc0*/  FFMA.FTZ R4, R4, c[0x0][0x23c], -R3 ;  /* 0x00008f0004047a23 */ /* 0x000fe80000010803 */
[----:B------:R3:W-:Y:S10]  /*3cd0*/  MUFU.EX2 R65, R4 ;  /* 0x0000000400417308 */ /* 0x0007f40000000800 */
[----:B------:R-:W2:Y:S01]  /*3ce0*/  MUFU.TANH R100, R17 ;  /* 0x0000001100647308 */ /* 0x000ea20000002400 */
[-C--:B-1----:R-:W-:Y:S05]  /*3cf0*/  FFMA.FTZ R5, R108, -R205.reuse, R218 ;  /* 0x800000cd6c057223 */ /* 0x082fea00000100da */
[----:B------:R-:W-:Y:S04]  /*3d00*/  @P0 FSEL R5, R5, -INF , !P1 ;  /* 0xff80000005050808 */ /* 0x000fe80004800000 */
[----:B------:R-:W-:Y:S01]  /*3d10*/  MUFU.EX2 R58, R6 ;  /* 0x00000006003a7308 */ /* 0x000fe20000000800 */
[--C-:B------:R-:W-:Y:S02]  /*3d20*/  FFMA.FTZ R5, R5, c[0x0][0x23c], -R0.reuse ;  /* 0x00008f0005057a23 */ /* 0x100fe40000010800 */
[-C--:B---3--:R-:W-:Y:S07]  /*3d30*/  FFMA.FTZ R4, R107, -R205.reuse, R217 ;  /* 0x800000cd6b047223 */ /* 0x088fee00000100d9 */
[----:B------:R1:W-:Y:S01]  /*3d40*/  MUFU.EX2 R106, R5 ;  /* 0x00000005006a7308 */ /* 0x0003e20000000800 */
[----:B------:R-:W-:Y:S05]  /*3d50*/  @P0 FSEL R4, R4, -INF , !P2 ;  /* 0xff80000004040808 */ /* 0x000fea0005000000 */
[--C-:B------:R-:W-:Y:S04]  /*3d60*/  FFMA.FTZ R4, R4, c[0x0][0x23c], -R0.reuse ;  /* 0x00008f0004047a23 */ /* 0x100fe80000010800 */
[----:B------:R3:W-:Y:S10]  /*3d70*/  MUFU.EX2 R105, R4 ;  /* 0x0000000400697308 */ /* 0x0007f40000000800 */
[----:B------:R-:W2:Y:S01]  /*3d80*/  MUFU.TANH R179, R18 ;  /* 0x0000001200b37308 */ /* 0x000ea20000002400 */
[-C--:B-1----:R-:W-:Y:S09]  /*3d90*/  FFMA.FTZ R5, R62, -R205.reuse, R109 ;  /* 0x800000cd3e057223 */ /* 0x082ff2000001006d */
[----:B------:R-:W-:Y:S01]  /*3da0*/  MUFU.TANH R178, R19 ;  /* 0x0000001300b27308 */ /* 0x000fe20000002400 */
[----:B---3--:R-:W-:Y:S01]  /*3db0*/  FFMA.FTZ R4, R61, -R205, R103 ;  /* 0x800000cd3d047223 */ /* 0x008fe20000010067 */
[-C--:B--2---:R-:W-:Y:S04]  /*3dc0*/  @P0 ISETP.GE.AND P2, PT, R66, R207.reuse, PT ;  /* 0x000000cf4200020c */ /* 0x084fe80003f46270 */
[----:B------:R-:W-:Y:S05]  /*3dd0*/  @P0 FSEL R4, R4, -INF , !P2 ;  /* 0xff80000004040808 */ /* 0x000fea0005000000 */
[--C-:B------:R-:W-:Y:S04]  /*3de0*/  FFMA.FTZ R4, R4, c[0x0][0x23c], -R3.reuse ;  /* 0x00008f0004047a23 */ /* 0x100fe80000010803 */
[----:B------:R1:W-:Y:S01]  /*3df0*/  MUFU.EX2 R66, R4 ;  /* 0x0000000400427308 */ /* 0x0003e20000000800 */
[----:B----4-:R-:W-:Y:S04]  /*3e00*/  @P0 ISETP.GE.AND P1, PT, R102, R207, PT ;  /* 0x000000cf6600020c */ /* 0x010fe80003f26270 */
[----:B------:R-:W-:Y:S05]  /*3e10*/  @P0 FSEL R5, R5, -INF , !P1 ;  /* 0xff80000005050808 */ /* 0x000fea0004800000 */
[----:B------:R-:W-:Y:S04]  /*3e20*/  FFMA.FTZ R5, R5, c[0x0][0x23c], -R3 ;  /* 0x00008f0005057a23 */ /* 0x000fe80000010803 */
[----:B------:R2:W3:Y:S01]  /*3e30*/  MUFU.EX2 R102, R5 ;  /* 0x0000000500667308 */ /* 0x0004e20000000800 */
[-C--:B-1----:R-:W-:Y:S05]  /*3e40*/  FFMA.FTZ R4, R63, -R205.reuse, R181 ;  /* 0x800000cd3f047223 */ /* 0x082fea00000100b5 */
[----:B------:R-:W-:Y:S05]  /*3e50*/  @P0 FSEL R4, R4, -INF , !P2 ;  /* 0xff80000004040808 */ /* 0x000fea0005000000 */
[----:B------:R-:W-:Y:S02]  /*3e60*/  FFMA.FTZ R6, R4, c[0x0][0x23c], -R0 ;  /* 0x00008f0004067a23 */ /* 0x000fe40000010800 */
[-C--:B------:R-:W-:Y:S02]  /*3e70*/  FFMA.FTZ R4, R60, -R205.reuse, R100 ;  /* 0x800000cd3c047223 */ /* 0x080fe40000010064 */
[----:B--2---:R-:W-:Y:S05]  /*3e80*/  FFMA.FTZ R5, R104, -R205, R182 ;  /* 0x800000cd68057223 */ /* 0x004fea00000100b6 */
[----:B------:R-:W-:Y:S02]  /*3e90*/  @P0 FSEL R5, R5, -INF , !P1 ;  /* 0xff80000005050808 */ /* 0x000fe40004800000 */
[-C--:B------:R-:W-:Y:S03]  /*3ea0*/  @P0 ISETP.GE.AND P2, PT, R7, R207.reuse, PT ;  /* 0x000000cf0700020c */ /* 0x080fe60003f46270 */
[--C-:B------:R-:W-:Y:S01]  /*3eb0*/  FFMA.FTZ R5, R5, c[0x0][0x23c], -R0.reuse ;  /* 0x00008f0005057a23 */ /* 0x100fe20000010800 */
[----:B------:R-:W-:Y:S03]  /*3ec0*/  @P0 FSEL R4, R4, -INF , !P2 ;  /* 0xff80000004040808 */ /* 0x000fe60005000000 */
[----:B------:R1:W-:Y:S01]  /*3ed0*/  MUFU.EX2 R104, R5 ;  /* 0x0000000500687308 */ /* 0x0003e20000000800 */
[----:B------:R-:W-:Y:S01]  /*3ee0*/  @P0 ISETP.GE.AND P1, PT, R8, R207, PT ;  /* 0x000000cf0800020c */ /* 0x000fe20003f26270 */
[-C--:B-1----:R-:W-:Y:S08]  /*3ef0*/  FFMA.FTZ R5, R64, -R205.reuse, R101 ;  /* 0x800000cd40057223 */ /* 0x082ff00000010065 */
[----:B------:R1:W2:Y:S01]  /*3f00*/  MUFU.EX2 R64, R6 ;  /* 0x0000000600407308 */ /* 0x0002a20000000800 */
[----:B------:R-:W-:Y:S05]  /*3f10*/  @P0 FSEL R5, R5, -INF , !P1 ;  /* 0xff80000005050808 */ /* 0x000fea0004800000 */
[--C-:B------:R-:W-:Y:S02]  /*3f20*/  FFMA.FTZ R5, R5, c[0x0][0x23c], -R3.reuse ;  /* 0x00008f0005057a23 */ /* 0x100fe40000010803 */
[----:B------:R-:W-:Y:S02]  /*3f30*/  FFMA.FTZ R3, R4, c[0x0][0x23c], -R3 ;  /* 0x00008f0004037a23 */ /* 0x000fe40000010803 */
[----:B------:R-:W-:Y:S01]  /*3f40*/  FFMA.FTZ R4, R62, -R205, R179 ;  /* 0x800000cd3e047223 */ /* 0x000fe200000100b3 */
[----:B------:R3:W-:Y:S04]  /*3f50*/  MUFU.EX2 R63, R5 ;  /* 0x00000005003f7308 */ /* 0x0007e80000000800 */
[----:B------:R-:W-:Y:S02]  /*3f60*/  @P0 FSEL R4, R4, -INF , !P1 ;  /* 0xff80000004040808 */ /* 0x000fe40004800000 */
[----:B------:R-:W-:Y:S03]  /*3f70*/  IADD3 R56, P1, R244, R232, RZ ;  /* 0x000000e8f4387210 */ /* 0x000fe60007f3e0ff */
[----:B------:R-:W-:Y:S01]  /*3f80*/  FFMA.FTZ R4, R4, c[0x0][0x23c], -R0 ;  /* 0x00008f0004047a23 */ /* 0x000fe20000010800 */
[----:B------:R4:W2:Y:S01]  /*3f90*/  MUFU.EX2 R60, R3 ;  /* 0x00000003003c7308 */ /* 0x0008a20000000800 */
[----:B-1----:R-:W-:Y:S02]  /*3fa0*/  F2FP.BF16.PACK_AB R6, R105, R106 ;  /* 0x0000006a6906723e */ /* 0x002fe400000010ff */
[----:B------:R-:W-:Y:S07]  /*3fb0*/  IADD3.X R57, R243, R231, RZ, P1, !PT ;  /* 0x000000e7f3397210 */ /* 0x000fee0000ffe4ff */
[----:B------:R1:W-:Y:S01]  /*3fc0*/  MUFU.EX2 R62, R4 ;  /* 0x00000004003e7308 */ /* 0x0003e20000000800 */
[----:B---3--:R-:W-:Y:S01]  /*3fd0*/  F2FP.BF16.PACK_AB R5, R66, R102 ;  /* 0x000000664205723e */ /* 0x008fe200000010ff */
[----:B----4-:R-:W-:Y:S05]  /*3fe0*/  FFMA.FTZ R3, R61, -R205, R178 ;  /* 0x800000cd3d037223 */ /* 0x010fea00000100b2 */
[----:B------:R-:W-:Y:S05]  /*3ff0*/  @P0 FSEL R3, R3, -INF , !P2 ;  /* 0xff80000003030808 */ /* 0x000fea0005000000 */
[----:B------:R-:W-:Y:S01]  /*4000*/  FFMA.FTZ R0, R3, c[0x0][0x23c], -R0 ;  /* 0x00008f0003007a23 */ /* 0x000fe20000010800 */
[----:B-1----:R-:W-:Y:S02]  /*4010*/  F2FP.BF16.PACK_AB R4, R58, R59 ;  /* 0x0000003b3a04723e */ /* 0x002fe400000010ff */
[----:B------:R-:W-:Y:S01]  /*4020*/  F2FP.BF16.PACK_AB R3, R180, R183 ;  /* 0x000000b7b403723e */ /* 0x000fe200000010ff */
[----:B------:R1:W3:Y:S02]  /*4030*/  MUFU.EX2 R61, R0 ;  /* 0x00000000003d7308 */ /* 0x0002e40000000800 */
[----:B------:R2:W-:Y:S04]  /*4040*/  STS [R226+0x12000], R4 ;  /* 0x01200004e2007388 */ /* 0x0005e80000000800 */
[----:B------:R4:W-:Y:S04]  /*4050*/  STS [R226+0x12400], R3 ;  /* 0x01240003e2007388 */ /* 0x0009e80000000800 */
        /* <DEDUP_REMOVED lines=8> */
[----:B---3--:R-:W-:Y:S05]  /*40e0*/  F2FP.BF16.PACK_AB R0, R61, R62 ;  /* 0x0000003e3d00723e */ /* 0x008fea00000010ff */
[----:B------:R2:W-:Y:S04]  /*40f0*/  STS [R227+0x12400], R0 ;  /* 0x01240000e3007388 */ /* 0x0005e80000000800 */
[----:B------:R-:W3:Y:S08]  /*4100*/  LDSM.16.M88.4 R16, [R192+0x8000] ;  /* 0x00800000c010783b */ /* 0x000ef00000000200 */
[----:B------:R-:W3:Y:S08]  /*4110*/  LDSM.16.M88.4 R52, [R194+0x8000] ;  /* 0x00800000c234783b */ /* 0x000ef00000000200 */
[----:B-1----:R1:W4:Y:S04]  /*4120*/  LDG.E R3, [R56.64] ;  /* 0x0000000638037981 */ /* 0x002328000c1e1900 */
[----:B--2---:R1:W2:Y:S01]  /*4130*/  LDG.E R0, [R56.64+0x20] ;  /* 0x0000200638007981 */ /* 0x0042a2000c1e1900 */
[C---:B---3--:R-:W-:Y:S03]  /*4140*/  HMMA.16816.F32.BF16 R4, R16.reuse, R112, RZ ;  /* 0x000000701004723c */ /* 0x048fe600000418ff */
[----:B-1----:R-:W-:Y:S05]  /*4150*/  FFMA.FTZ R57, -R109, R109, 1 ;  /* 0x3f8000006d397423 */ /* 0x002fea000001016d */
        /* <DEDUP_REMOVED lines=42> */
[----:B------:R-:W-:Y:S02]  /*4400*/  FMUL.FTZ R4, R59, R4 ;  /* 0x000000043b047220 */ /* 0x000fe40000410000 */
[----:B------:R-:W-:Y:S02]  /*4410*/  FFMA.FTZ R59, -R176, R176, 1 ;  /* 0x3f800000b03b7423 */ /* 0x000fe400000101b0 */
[----:B------:R-:W-:Y:S03]  /*4420*/  FMUL.FTZ R5, R58, R5 ;  /* 0x000000053a057220 */ /* 0x000fe60000410000 */
[----:B------:R-:W-:Y:S02]  /*4430*/  FFMA.FTZ R58, -R111, R111, 1 ;  /* 0x3f8000006f3a7423 */ /* 0x000fe4000001016f */
[----:B------:R-:W-:Y:S02]  /*4440*/  FMUL.FTZ R59, R59, c[0x0][0x2ec] ;  /* 0x0000bb003b3b7a20 */ /* 0x000fe40000410000 */
[----:B------:R-:W-:Y:S02]  /*4450*/  FADD.FTZ R8, -R3, R8 ;  /* 0x0000000803087221 */ /* 0x000fe40000010100 */
[----:B------:R-:W-:Y:S02]  /*4460*/  FMUL.FTZ R58, R58, c[0x0][0x2ec] ;  /* 0x0000bb003a3a7a20 */ /* 0x000fe40000410000 */
[----:B------:R-:W-:Y:S02]  /*4470*/  FMUL.FTZ R59, R59, R4 ;  /* 0x000000043b3b7220 */ /* 0x000fe40000410000 */
[----:B------:R-:W-:Y:S02]  /*4480*/  FFMA.FTZ R53, -R177, R177, 1 ;  /* 0x3f800000b1357423 */ /* 0x000fe400000101b1 */
[C---:B------:R-:W-:Y:S02]  /*4490*/  FADD.FTZ R12, -R3.reuse, R12 ;  /* 0x0000000c030c7221 */ /* 0x040fe40000010100 */
[C---:B------:R-:W-:Y:S02]  /*44a0*/  FADD.FTZ R4, -R3.reuse, R13 ;  /* 0x0000000d03047221 */ /* 0x040fe40000010100 */
[----:B------:R-:W-:Y:S02]  /*44b0*/  FADD.FTZ R9, -R3, R9 ;  /* 0x0000000903097221 */ /* 0x000fe40000010100 */
        /* <DEDUP_REMOVED lines=12> */
[C---:B--2---:R-:W-:Y:S02]  /*4580*/  FADD.FTZ R3, -R0.reuse, R6 ;  /* 0x0000000600037221 */ /* 0x044fe40000010100 */
        /* <DEDUP_REMOVED lines=106> */
.L_x_1018:
        /* <DEDUP_REMOVED lines=34> */
[----:B------:R-:W-:Y:S04]  /*4e50*/  LDSM.16.MT88.4 R4, [R185+0x13000] ;  /* 0x01300000b904783b */ /* 0x000fe80000004200 */
[----:B------:R-:W3:Y:S03]  /*4e60*/  LDSM.16.MT88.4 R16, [R0+0x9000] ;  /* 0x009000000010783b */ /* 0x000ee60000004200 */
        /* <DEDUP_REMOVED lines=10> */
[----:B------:R-:W-:Y:S04]  /*4f10*/  LDSM.16.MT88.4 R8, [R185+0x13800] ;  /* 0x01380000b908783b */ /* 0x000fe80000004200 */
[----:B------:R-:W4:Y:S03]  /*4f20*/  LDSM.16.MT88.4 R12, [R0+0x9800] ;  /* 0x00980000000c783b */ /* 0x000f260000004200 */
[-C--:B---3--:R-:W-:Y:S08]  /*4f30*/  HMMA.16816.F32.BF16 R20, R4, R16.reuse, R20 ;  /* 0x000000100414723c */ /* 0x088ff00000041814 */
[C---:B-1----:R-:W-:Y:S08]  /*4f40*/  HMMA.16816.F32.BF16 R24, R52.reuse, R16, R24 ;  /* 0x000000103418723c */ /* 0x042ff00000041818 */
[-C--:B------:R-:W-:Y:S08]  /*4f50*/  HMMA.16816.F32.BF16 R28, R52, R18.reuse, R28 ;  /* 0x00000012341c723c */ /* 0x080ff0000004181c */
[C---:B------:R-:W-:Y:S01]  /*4f60*/  HMMA.16816.F32.BF16 R32, R4.reuse, R18, R32 ;  /* 0x000000120420723c */ /* 0x040fe20000041820 */
[----:B------:R-:W1:Y:S07]  /*4f70*/  LDSM.16.MT88.4 R16, [R184+0x13800] ;  /* 0x01380000b810783b */ /* 0x000e6e0000004200 */
[-C--:B--2---:R-:W-:Y:S08]  /*4f80*/  HMMA.16816.F32.BF16 R36, R4, R56.reuse, R36 ;  /* 0x000000380424723c */ /* 0x084ff00000041824 */
[C---:B------:R-:W-:Y:S08]  /*4f90*/  HMMA.16816.F32.BF16 R40, R52.reuse, R56, R40 ;  /* 0x000000383428723c */ /* 0x040ff00000041828 */
[-C--:B------:R-:W-:Y:S01]  /*4fa0*/  HMMA.16816.F32.BF16 R44, R52, R58.reuse, R44 ;  /* 0x0000003a342c723c */ /* 0x080fe2000004182c */
[----:B------:R-:W2:Y:S04]  /*4fb0*/  LDSM.16.MT88.4 R52, [R0+0xb800] ;  /* 0x00b800000034783b */ /* 0x000ea80000004200 */
[----:B------:R-:W-:Y:S03]  /*4fc0*/  BAR.SYNC.DEFER_BLOCKING 0x0 ;  /* 0x0000000000007b1d */ /* 0x000fe60000010000 */
[----:B------:R-:W-:Y:S08]  /*4fd0*/  HMMA.16816.F32.BF16 R48, R4, R58, R48 ;  /* 0x0000003a0430723c */ /* 0x000ff00000041830 */
[-C--:B----4-:R-:W-:Y:S08]  /*4fe0*/  HMMA.16816.F32.BF16 R20, R8, R12.reuse, R20 ;  /* 0x0000000c0814723c */ /* 0x090ff00000041814 */
[C---:B-1----:R-:W-:Y:S08]  /*4ff0*/  HMMA.16816.F32.BF16 R24, R16.reuse, R12, R24 ;  /* 0x0000000c1018723c */ /* 0x042ff00000041818 */
        /* <DEDUP_REMOVED lines=45> */
.L_x_1019:
        /* <DEDUP_REMOVED lines=11> */
[C---:B------:R-:W-:Y:S01]  /*5380*/  LEA R208, P1, R3.reuse, R208, 0x2 ;  /* 0x000000d003d07211 */ /* 0x040fe200078210ff */
[----:B------:R-:W-:Y:S01]  /*5390*/  IMAD.MOV.U32 R219, RZ, RZ, c[0x0][0x22c] ;  /* 0x00008b00ffdb7624 */ /* 0x000fe200078e00ff */
[----:B------:R-:W-:Y:S01]  /*53a0*/  LDSM.16.M88.4 R104, [R195] ;  /* 0x00000000c368783b */ /* 0x000fe20000000200 */
[----:B------:R-:W-:Y:S01]  /*53b0*/  IMAD R220, R220, c[0x0][0x1c0], RZ ;  /* 0x00007000dcdc7a24 */ /* 0x000fe200078e02ff */
[----:B------:R-:W-:Y:S01]  /*53c0*/  LEA.HI.X.SX32 R209, R3, R209, 0x2, P1 ;  /* 0x000000d103d17211 */ /* 0x000fe200008f16ff */
[----:B------:R-:W-:Y:S01]  /*53d0*/  IMAD R219, R219, c[0x0][0x1c0], RZ ;  /* 0x00007000dbdb7a24 */ /* 0x000fe200078e02ff */
[----:B------:R-:W1:Y:S01]  /*53e0*/  LDSM.16.MT88.4 R108, [R0+0xc800] ;  /* 0x00c80000006c783b */ /* 0x000e620000004200 */
[----:B------:R-:W-:Y:S02]  /*53f0*/  IMAD.SHL.U32 R220, R220, 0x20, RZ ;  /* 0x00000020dcdc7824 */ /* 0x000fe400078e00ff */
[----:B------:R-:W-:Y:S01]  /*5400*/  IMAD R219, R219, 0x28, RZ ;  /* 0x00000028dbdb7824 */ /* 0x000fe200078e02ff */
[----:B------:R-:W1:Y:S01]  /*5410*/  LDSM.16.M88.4 R176, [R195+0x1000] ;  /* 0x00100000c3b0783b */ /* 0x000e620000000200 */
[----:B------:R-:W-:Y:S02]  /*5420*/  IMAD.MOV.U32 R3, RZ, RZ, c[0x0][0x22c] ;  /* 0x00008b00ff037624 */ /* 0x000fe400078e00ff */
[----:B------:R-:W-:Y:S01]  /*5430*/  IMAD.MOV.U32 R218, RZ, RZ, c[0x0][0x22c] ;  /* 0x00008b00ffda7624 */ /* 0x000fe200078e00ff */
[----:B------:R-:W1:Y:S01]  /*5440*/  LDSM.16.MT88.4 R180, [R0+0xe800] ;  /* 0x00e8000000b4783b */ /* 0x000e620000004200 */
[----:B------:R-:W-:Y:S02]  /*5450*/  IMAD R3, R3, c[0x0][0x1c0], RZ ;  /* 0x0000700003037a24 */ /* 0x000fe400078e02ff */
[----:B------:R-:W-:Y:S02]  /*5460*/  IMAD R218, R218, c[0x0][0x1c0], RZ ;  /* 0x00007000dada7a24 */ /* 0x000fe400078e02ff */
[----:B------:R-:W-:Y:S02]  /*5470*/  IMAD.SHL.U32 R3, R3, 0x10, RZ ;  /* 0x0000001003037824 */ /* 0x000fe400078e00ff */
[----:B------:R-:W-:Y:S01]  /*5480*/  IMAD R218, R218, 0x38, RZ ;  /* 0x00000038dada7824 */ /* 0x000fe200078e02ff */
        /* <DEDUP_REMOVED lines=31> */
[----:B------:R-:W2:Y:S06]  /*5680*/  LDSM.16.MT88.4 R100, [R0+0xf800] ;  /* 0x00f800000064783b */ /* 0x000eac0000004200 */
[----:B------:R-:W-:Y:S05]  /*5690*/  @P6 IADD3 R106, P2, R244, R230, RZ ;  /* 0x000000e6f46a6210 */ /* 0x000fea0007f5e0ff */
[----:B------:R-:W-:Y:S05]  /*56a0*/  @P6 IMAD.X R107, R243, 0x1, R229, P2 ;  /* 0x00000001f36b6824 */ /* 0x000fea00010e06e5 */
[----:B------:R3:W5:Y:S04]  /*56b0*/  @P6 LDG.E R221, [R106.64+-0x100] ;  /* 0xffff00066add6981 */ /* 0x000768000c1e1900 */
[----:B------:R3:W5:Y:S01]  /*56c0*/  @P6 LDG.E R224, [R106.64+-0xe0] ;  /* 0xffff20066ae06981 */ /* 0x000762000c1e1900 */
[-C--:B-1----:R-:W-:Y:S08]  /*56d0*/  HMMA.16816.F32.BF16 R4, R108, R176.reuse, R4 ;  /* 0x000000b06c04723c */ /* 0x082ff00000041804 */
[C---:B------:R-:W-:Y:S08]  /*56e0*/  HMMA.16816.F32.BF16 R8, R180.reuse, R176, R8 ;  /* 0x000000b0b408723c */ /* 0x040ff00000041808 */
[-C--:B------:R-:W-:Y:S08]  /*56f0*/  HMMA.16816.F32.BF16 R12, R180, R178.reuse, R12 ;  /* 0x000000b2b40c723c */ /* 0x080ff0000004180c */
[C---:B------:R-:W-:Y:S08]  /*5700*/  HMMA.16816.F32.BF16 R16, R108.reuse, R178, R16 ;  /* 0x000000b26c10723c */ /* 0x040ff00000041810 */
[-C--:B--2---:R-:W-:Y:S08]  /*5710*/  HMMA.16816.F32.BF16 R52, R108, R100.reuse, R52 ;  /* 0x000000646c34723c */ /* 0x084ff00000041834 */
        /* <DEDUP_REMOVED lines=10> */
[CC--:B------:R-:W-:Y:S01]  /*57c0*/  LEA R108, P2, R217.reuse, R100.reuse, 0x2 ;  /* 0x00000064d96c7211 */ /* 0x0c0fe200078410ff */
[----:B------:R2:W-:Y:S03]  /*57d0*/  RED.E.ADD.F32.FTZ.RN.STRONG.GPU [R104.64], R5 ;  /* 0x000000056800798e */ /* 0x0005e6000c10e786 */
[-C--:B------:R-:W-:Y:S01]  /*57e0*/  LEA.HI.X.SX32 R109, R217, R101.reuse, 0x2, P2 ;  /* 0x00000065d96d7211 */ /* 0x080fe200010f16ff */
[----:B------:R-:W-:Y:S01]  /*57f0*/  IMAD.MOV.U32 R217, RZ, RZ, c[0x0][0x22c] ;  /* 0x00008b00ffd97624 */ /* 0x000fe200078e00ff */
[CC--:B---3--:R-:W-:Y:S01]  /*5800*/  LEA R106, P1, R220.reuse, R100.reuse, 0x2 ;  /* 0x00000064dc6a7211 */ /* 0x0c8fe200078210ff */
[----:B------:R3:W-:Y:S01]  /*5810*/  RED.E.ADD.F32.FTZ.RN.STRONG.GPU [R176.64], R6 ;  /* 0x00000006b000798e */ /* 0x0007e2000c10e786 */
[-C--:B------:R-:W-:Y:S01]  /*5820*/  LEA R102, P3, R219, R100.reuse, 0x2 ;  /* 0x00000064db667211 */ /* 0x080fe200078610ff */
[----:B------:R-:W-:Y:S01]  /*5830*/  IMAD R217, R217, c[0x0][0x1c0], RZ ;  /* 0x00007000d9d97a24 */ /* 0x000fe200078e02ff */
[-C--:B------:R-:W-:Y:S01]  /*5840*/  LEA.HI.X.SX32 R107, R220, R101.reuse, 0x2, P1 ;  /* 0x00000065dc6b7211 */ /* 0x080fe200008f16ff */
[----:B------:R4:W-:Y:S01]  /*5850*/  RED.E.ADD.F32.FTZ.RN.STRONG.GPU [R108.64], R7 ;  /* 0x000000076c00798e */ /* 0x0009e2000c10e786 */
[-C--:B------:R-:W-:Y:S01]  /*5860*/  LEA.HI.X.SX32 R103, R219, R101.reuse, 0x2, P3 ;  /* 0x00000065db677211 */ /* 0x080fe200018f16ff */
[----:B------:R-:W-:Y:S02]  /*5870*/  IMAD R217, R217, 0x30, RZ ;  /* 0x00000030d9d97824 */ /* 0x000fe400078e02ff */
[----:B------:R4:W-:Y:S04]  /*5880*/  RED.E.ADD.F32.FTZ.RN.STRONG.GPU [R106.64], R8 ;  /* 0x000000086a00798e */ /* 0x0009e8000c10e786 */
[----:B------:R4:W-:Y:S01]  /*5890*/  RED.E.ADD.F32.FTZ.RN.STRONG.GPU [R102.64], R9 ;  /* 0x000000096600798e */ /* 0x0009e2000c10e786 */
[CC--:B-1----:R-:W-:Y:S04]  /*58a0*/  LEA R4, P2, R217.reuse, R100.reuse, 0x2 ;  /* 0x00000064d9047211 */ /* 0x0c2fe800078410ff */
[-C--:B--2---:R-:W-:Y:S01]  /*58b0*/  LEA.HI.X.SX32 R5, R217, R101.reuse, 0x2, P2 ;  /* 0x00000065d9057211 */ /* 0x084fe200010f16ff */
[----:B------:R-:W-:Y:S04]  /*58c0*/  IMAD.MOV.U32 R217, RZ, RZ, c[0x0][0x22c] ;  /* 0x00008b00ffd97624 */ /* 0x000fe800078e00ff */
[----:B------:R1:W-:Y:S01]  /*58d0*/  RED.E.ADD.F32.FTZ.RN.STRONG.GPU [R4.64], R10 ;  /* 0x0000000a0400798e */ /* 0x0003e2000c10e786 */
[----:B------:R-:W-:Y:S01]  /*58e0*/  IMAD R217, R217, c[0x0][0x1c0], RZ ;  /* 0x00007000d9d97a24 */ /* 0x000fe200078e02ff */
[CC--:B---3--:R-:W-:Y:S03]  /*58f0*/  LEA R6, P1, R218.reuse, R100.reuse, 0x2 ;  /* 0x00000064da067211 */ /* 0x0c8fe600078210ff */
[----:B------:R-:W-:Y:S01]  /*5900*/  IMAD.SHL.U32 R217, R217, 0x10, RZ ;  /* 0x00000010d9d97824 */ /* 0x000fe200078e00ff */
[-C--:B----4-:R-:W-:Y:S02]  /*5910*/  LEA.HI.X.SX32 R7, R218, R101.reuse, 0x2, P1 ;  /* 0x00000065da077211 */ /* 0x090fe400008f16ff */
[-C--:B------:R-:W-:Y:S02]  /*5920*/  LEA R8, P3, R239, R100.reuse, 0x2 ;  /* 0x00000064ef087211 */ /* 0x080fe400078610ff */
[C---:B------:R-:W-:Y:S01]  /*5930*/  IADD3 R179, R217.reuse, 0x20, RZ ;  /* 0x00000020d9b37810 */ /* 0x040fe20007ffe0ff */
[----:B------:R2:W-:Y:S01]  /*5940*/  RED.E.ADD.F32.FTZ.RN.STRONG.GPU [R6.64], R11 ;  /* 0x0000000b0600798e */ /* 0x0005e2000c10e786 */
[C---:B------:R-:W-:Y:S02]  /*5950*/  IADD3 R178, R217.reuse, 0x20, RZ ;  /* 0x00000020d9b27810 */ /* 0x040fe40007ffe0ff */
[----:B------:R-:W-:Y:S01]  /*5960*/  IADD3 R0, R217, 0x20, RZ ;  /* 0x00000020d9007810 */ /* 0x000fe20007ffe0ff */
[----:B------:R3:W-:Y:S01]  /*5970*/  RED.E.ADD.F32.FTZ.RN.STRONG.GPU [R100.64+0x80], R16 ;  /* 0x000080106400798e */ /* 0x0007e2000c10e786 */
[-C--:B------:R-:W-:Y:S01]  /*5980*/  LEA.HI.X.SX32 R9, R239, R101.reuse, 0x2, P3 ;  /* 0x00000065ef097211 */ /* 0x080fe200018f16ff */
[C---:B------:R-:W-:Y:S02]  /*5990*/  IMAD.IADD R178, R216.reuse, 0x1, R178 ;  /* 0x00000001d8b27824 */ /* 0x040fe400078e02b2 */
[----:B------:R-:W-:Y:S01]  /*59a0*/  RED.E.ADD.F32.FTZ.RN.STRONG.GPU [R104.64+0x80], R17 ;  /* 0x000080116800798e */ /* 0x000fe2000c10e786 */
[C---:B------:R-:W-:Y:S02]  /*59b0*/  IMAD.IADD R0, R216.reuse, 0x1, R0 ;  /* 0x00000001d8007824 */ /* 0x040fe400078e0200 */
[----:B------:R-:W-:Y:S02]  /*59c0*/  IMAD.MOV.U32 R217, RZ, RZ, c[0x0][0x22c] ;  /* 0x00008b00ffd97624 */ /* 0x000fe400078e00ff */
[----:B------:R-:W-:Y:S01]  /*59d0*/  IMAD.IADD R0, R216, 0x1, R0 ;  /* 0x00000001d8007824 */ /* 0x000fe200078e0200 */
[-C--:B-1----:R-:W-:Y:S01]  /*59e0*/  LEA R4, P1, R179, R100.reuse, 0x2 ;  /* 0x00000064b3047211 */ /* 0x082fe200078210ff */
[----:B------:R-:W-:Y:S03]  /*59f0*/  IMAD R217, R217, c[0x0][0x1c0], RZ ;  /* 0x00007000d9d97a24 */ /* 0x000fe600078e02ff */
[-C--:B------:R-:W-:Y:S01]  /*5a00*/  LEA.HI.X.SX32 R5, R179, R101.reuse, 0x2, P1 ;  /* 0x00000065b3057211 */ /* 0x080fe200008f16ff */
[----:B------:R-:W-:Y:S01]  /*5a10*/  IMAD.SHL.U32 R217, R217, 0x10, RZ ;  /* 0x00000010d9d97824 */ /* 0x000fe200078e00ff */
[-C--:B------:R-:W-:Y:S03]  /*5a20*/  LEA R10, P1, R0, R100.reuse, 0x2 ;  /* 0x00000064000a7211 */ /* 0x080fe600078210ff */
[----:B------:R1:W-:Y:S01]  /*5a30*/  RED.E.ADD.F32.FTZ.RN.STRONG.GPU [R4.64], R18 ;  /* 0x000000120400798e */ /* 0x0003e2000c10e786 */
[C---:B------:R-:W-:Y:S02]  /*5a40*/  IADD3 R111, R217.reuse, 0x40, RZ ;  /* 0x00000040d96f7810 */ /* 0x040fe40007ffe0ff */
[-C--:B--2---:R-:W-:Y:S02]  /*5a50*/  LEA R6, P2, R178, R100.reuse, 0x2 ;  /* 0x00000064b2067211 */ /* 0x084fe400078410ff */
[-C--:B------:R-:W-:Y:S02]  /*5a60*/  LEA.HI.X.SX32 R11, R0, R101.reuse, 0x2, P1 ;  /* 0x00000065000b7211 */ /* 0x080fe400008f16ff */
[-C--:B------:R-:W-:Y:S02]  /*5a70*/  LEA.HI.X.SX32 R7, R178, R101.reuse, 0x2, P2 ;  /* 0x00000065b2077211 */ /* 0x080fe400010f16ff */
[C---:B------:R-:W-:Y:S02]  /*5a80*/  IADD3 R110, R217.reuse, 0x40, RZ ;  /* 0x00000040d96e7810 */ /* 0x040fe40007ffe0ff */
[----:B------:R-:W-:Y:S01]  /*5a90*/  IADD3 R0, R217, 0x40, RZ ;  /* 0x00000040d9007810 */ /* 0x000fe20007ffe0ff */
[----:B------:R2:W-:Y:S01]  /*5aa0*/  RED.E.ADD.F32.FTZ.RN.STRONG.GPU [R6.64], R19 ;  /* 0x000000130600798e */ /* 0x0005e2000c10e786 */
[----:B---3--:R-:W-:Y:S01]  /*5ab0*/  IADD3 R16, R3, 0x60, RZ ;  /* 0x0000006003107810 */ /* 0x008fe20007ffe0ff */
[C---:B------:R-:W-:Y:S02]  /*5ac0*/  IMAD.IADD R110, R216.reuse, 0x1, R110 ;  /* 0x00000001d86e7824 */ /* 0x040fe400078e026e */
[----:B------:R3:W-:Y:S01]  /*5ad0*/  RED.E.ADD.F32.FTZ.RN.STRONG.GPU [R10.64], R12 ;  /* 0x0000000c0a00798e */ /* 0x0007e2000c10e786 */
[C---:B------:R-:W-:Y:S03]  /*5ae0*/  IMAD.IADD R0, R216.reuse, 0x1, R0 ;  /* 0x00000001d8007824 */ /* 0x040fe600078e0200 */
[----:B------:R4:W-:Y:S01]  /*5af0*/  RED.E.ADD.F32.FTZ.RN.STRONG.GPU [R8.64], R13 ;  /* 0x0000000d0800798e */ /* 0x0009e2000c10e786 */
[----:B------:R-:W-:Y:S01]  /*5b00*/  IMAD.IADD R0, R216, 0x1, R0 ;  /* 0x00000001d8007824 */ /* 0x000fe200078e0200 */
        /* <DEDUP_REMOVED lines=16> */
[-C--:B------:R-:W-:Y:S02]  /*5c10*/  LEA.HI.X.SX32 R11, R0, R101.reuse, 0x2, P1 ;  /* 0x00000065000b7211 */ /* 0x080fe400008f16ff */
[CC--:B--2---:R-:W-:Y:S01]  /*5c20*/  LEA R6, P2, R236.reuse, R100.reuse, 0x2 ;  /* 0x00000064ec067211 */ /* 0x0c4fe200078410ff */
[----:B------:R2:W-:Y:S01]  /*5c30*/  RED.E.ADD.F32.FTZ.RN.STRONG.GPU [R12.64], R55 ;  /* 0x000000370c00798e */ /* 0x0005e2000c10e786 */
[C---:B------:R-:W-:Y:S02]  /*5c40*/  IADD3 R0, R3.reuse, 0x60, RZ ;  /* 0x0000006003007810 */ /* 0x040fe40007ffe0ff */
[-C--:B------:R-:W-:Y:S01]  /*5c50*/  LEA.HI.X.SX32 R7, R236, R101.reuse, 0x2, P2 ;  /* 0x00000065ec077211 */ /* 0x080fe200010f16ff */
[----:B------:R3:W-:Y:S01]  /*5c60*/  RED.E.ADD.F32.FTZ.RN.STRONG.GPU [R10.64], R56 ;  /* 0x000000380a00798e */ /* 0x0007e2000c10e786 */
[----:B------:R-:W-:Y:S01]  /*5c70*/  IADD3 R3, R3, 0x60, RZ ;  /* 0x0000006003037810 */ /* 0x000fe20007ffe0ff */
[C---:B------:R-:W-:Y:S02]  /*5c80*/  IMAD.IADD R0, R216.reuse, 0x1, R0 ;  /* 0x00000001d8007824 */ /* 0x040fe400078e0200 */
[----:B------:R4:W-:Y:S02]  /*5c90*/  RED.E.ADD.F32.FTZ.RN.STRONG.GPU [R8.64], R57 ;  /* 0x000000390800798e */ /* 0x0009e4000c10e786 */
[C---:B------:R-:W-:Y:S02]  /*5ca0*/  IMAD.IADD R3, R216.reuse, 0x1, R3 ;  /* 0x00000001d8037824 */ /* 0x040fe400078e0203 */
[----:B------:R4:W-:Y:S01]  /*5cb0*/  RED.E.ADD.F32.FTZ.RN.STRONG.GPU [R6.64], R58 ;  /* 0x0000003a0600798e */ /* 0x0009e2000c10e786 */
[----:B------:R-:W-:Y:S03]  /*5cc0*/  IMAD.IADD R0, R216, 0x1, R0 ;  /* 0x00000001d8007824 */ /* 0x000fe600078e0200 */
[----:B------:R-:W-:Y:S01]  /*5cd0*/  LDSM.16.MT88.4 R52, [R185+0x10800] ;  /* 0x01080000b934783b */ /* 0x000fe20000004200 */
[CC--:B-1----:R-:W-:Y:S04]  /*5ce0*/  LEA R4, P1, R241.reuse, R100.reuse, 0x2 ;  /* 0x00000064f1047211 */ /* 0x0c2fe800078210ff */
[-C--:B------:R-:W-:Y:S02]  /*5cf0*/  LEA.HI.X.SX32 R5, R241, R101.reuse, 0x2, P1 ;  /* 0x00000065f1057211 */ /* 0x080fe400008f16ff */
[CC--:B------:R-:W-:Y:S02]  /*5d00*/  LEA R14, P1, R16.reuse, R100.reuse, 0x2 ;  /* 0x00000064100e7211 */ /* 0x0c0fe400078210ff */
[CC--:B--2---:R-:W-:Y:S01]  /*5d10*/  LEA R12, P5, R3.reuse, R100.reuse, 0x2 ;  /* 0x00000064030c7211 */ /* 0x0c4fe200078a10ff */
[----:B------:R1:W-:Y:S01]  /*5d20*/  RED.E.ADD.F32.FTZ.RN.STRONG.GPU [R4.64], R59 ;  /* 0x0000003b0400798e */ /* 0x0003e2000c10e786 */
[-C--:B------:R-:W-:Y:S02]  /*5d30*/  LEA.HI.X.SX32 R15, R16, R101.reuse, 0x2, P1 ;  /* 0x00000065100f7211 */ /* 0x080fe400008f16ff */
[CC--:B---3--:R-:W-:Y:S01]  /*5d40*/  LEA R10, P4, R0.reuse, R100.reuse, 0x2 ;  /* 0x00000064000a7211 */ /* 0x0c8fe200078810ff */
[----:B------:R-:W-:Y:S01]  /*5d50*/  RED.E.ADD.F32.FTZ.RN.STRONG.GPU [R100.64+0x180], R64 ;  /* 0x000180406400798e */ /* 0x000fe2000c10e786 */
[-C--:B------:R-:W-:Y:S02]  /*5d60*/  LEA.HI.X.SX32 R13, R3, R101.reuse, 0x2, P5 ;  /* 0x00000065030d7211 */ /* 0x080fe400028f16ff */
[CC--:B----4-:R-:W-:Y:S01]  /*5d70*/  LEA R8, P3, R235.reuse, R100.reuse, 0x2 ;  /* 0x00000064eb087211 */ /* 0x0d0fe200078610ff */
        /* <DEDUP_REMOVED lines=22> */
[----:B------:R-:W-:Y:S02]  /*5ee0*/  ISETP.GT.AND P3, PT, R210, RZ, PT ;  /* 0x000000ffd200720c */ /* 0x000fe40003f64270 */
[----:B------:R-:W2:Y:S01]  /*5ef0*/  LDSM.16.MT88.4 R12, [R184+0x10000] ;  /* 0x01000000b80c783b */ /* 0x000ea20000004200 */
[C---:B------:R-:W-:Y:S01]  /*5f00*/  IADD3 R0, R2.reuse, -0x4000, RZ ;  /* 0xffffc00002007810 */ /* 0x040fe20007ffe0ff */
[----:B------:R-:W-:Y:S01]  /*5f10*/  @P6 IMAD.MOV.U32 R229, RZ, RZ, R3 ;  /* 0x000000ffffe56224 */ /* 0x000fe200078e0003 */
[----:B------:R-:W-:Y:S01]  /*5f20*/  @P1 IADD3 R0, R2, 0x4000, RZ ;  /* 0x0000400002001810 */ /* 0x000fe20007ffe0ff */
[----:B------:R-:W3:Y:S04]  /*5f30*/  LDSM.16.MT88.4 R16, [R2+0x2000] ;  /* 0x002000000210783b */ /* 0x000ee80000004200 */
[----:B------:R-:W4:Y:S04]  /*5f40*/  LDSM.16.MT88.4 R56, [R2+0x800] ;  /* 0x000800000238783b */ /* 0x000f280000004200 */
[----:B------:R-:W3:Y:S04]  /*5f50*/  LDSM.16.MT88.4 R64, [R184+0x10800] ;  /* 0x01080000b840783b */ /* 0x000ee80000004200 */
        /* <DEDUP_REMOVED lines=163> */
.L_x_1021:
        /* <DEDUP_REMOVED lines=15> */
.L_x_1022:
        /* <DEDUP_REMOVED lines=41> */
.L_x_1024:
[----:B-1-34-:R-:W-:Y:S05]  /*6d10*/  BSYNC B0 ;  /* 0x0000000000007941 */ /* 0x01afea0003800000 */
.L_x_1023:
        /* <DEDUP_REMOVED lines=18> */
.L_x_1026:
[----:B------:R-:W-:Y:S05]  /*6e40*/  BSYNC B0 ;  /* 0x0000000000007941 */ /* 0x000fea0003800000 */
.L_x_1025:
        /* <DEDUP_REMOVED lines=23> */
.L_x_1028:
[----:B------:R-:W-:Y:S05]  /*6fc0*/  BSYNC B0 ;  /* 0x0000000000007941 */ /* 0x000fea0003800000 */
.L_x_1027:
        /* <DEDUP_REMOVED lines=16> */
.L_x_999:
        /* <DEDUP_REMOVED lines=19> */
.L_x_1030:
        /* <DEDUP_REMOVED lines=15> */
.L_x_1031:
        /* <DEDUP_REMOVED lines=30> */
.L_x_1033:
[----:B------:R-:W-:Y:S05]  /*74d0*/  BSYNC B0 ;  /* 0x0000000000007941 */ /* 0x000fea0003800000 */
.L_x_1032:
        /* <DEDUP_REMOVED lines=18> */
.L_x_1035:
[----:B------:R-:W-:Y:S05]  /*7600*/  BSYNC B0 ;  /* 0x0000000000007941 */ /* 0x000fea0003800000 */
.L_x_1034:
        /* <DEDUP_REMOVED lines=23> */
.L_x_1037:
[----:B------:R-:W-:Y:S05]  /*7780*/  BSYNC B0 ;  /* 0x0000000000007941 */ /* 0x000fea0003800000 */
.L_x_1036:
        /* <DEDUP_REMOVED lines=14> */
.L_x_1029:
[----:B------:R-:W-:Y:S05]  /*7870*/  BSYNC B1 ;  /* 0x0000000000017941 */ /* 0x000fea0003800000 */
.L_x_994:
        /* <DEDUP_REMOVED lines=11> */
.L_x_1038:
[----:B------:R-:W-:Y:S05]  /*7930*/  EXIT ;  /* 0x000000000000794d */ /* 0x000fea0003800000 */
.L_x_1040:
        /* <DEDUP_REMOVED lines=12> */
.L_x_2070:


//--------------------- .text._ZN5flash44flash_bwd_dq_dk_dv_loop_seqk_parallel_kernelI23Flash_bwd_kernel_traitsILi128ELi64ELi64ELi8ELi4ELi2ELi2ELb1ELb0EN7cutlass10bfloat16_tE19Flash_kernel_traitsILi128ELi64ELi64ELi8ES3_EELb1ELb0ELb1ELb0ELb0ELb1ELb0EEEvNS_16Flash_bwd_paramsE --------------------------
	.section	.text._ZN5flash44flash_bwd_dq_dk_dv_loop_seqk_parallel_kernelI23Flash_bwd_kernel_traitsILi128ELi64ELi64ELi8ELi4ELi2ELi2ELb1ELb0EN7cutlass10bfloat16_tE19Flash_kernel_traitsILi128ELi64ELi64ELi8ES3_EELb1ELb0ELb1ELb0ELb0ELb1ELb0EEEvNS_16Flash_bwd_paramsE,"ax",@progbits
	.sectioninfo	@"SHI_REGISTERS=255"
	.align	128
        .global         _ZN5flash44flash_bwd_dq_dk_dv_loop_seqk_parallel_kernelI23Flash_bwd_kernel_traitsILi128ELi64ELi64ELi8ELi4ELi2ELi2ELb1ELb0EN7cutlass10bfloat16_tE19Flash_kernel_traitsILi128ELi64ELi64ELi8ES3_EELb1ELb0ELb1ELb0ELb0ELb1ELb0EEEvNS_16Flash_bwd_paramsE
        .type           _ZN5flash44flash_bwd_dq_dk_dv_loop_seqk_parallel_kernelI23Flash_bwd_kernel_traitsILi128ELi64ELi64ELi8ELi4ELi2ELi2ELb1ELb0EN7cutlass10bfloat16_tE19Flash_kernel_traitsILi128ELi64ELi64ELi8ES3_EELb1ELb0ELb1ELb0ELb0ELb1ELb0EEEvNS_16Flash_bwd_paramsE,@function
        .size           _ZN5flash44flash_bwd_dq_dk_dv_loop_seqk_parallel_kernelI23Flash_bwd_kernel_traitsILi128ELi64ELi64ELi8ELi4ELi2ELi2ELb1ELb0EN7cutlass10bfloat16_tE19Flash_kernel_traitsILi128ELi64ELi64ELi8ES3_EELb1ELb0ELb1ELb0ELb0ELb1ELb0EEEvNS_16Flash_bwd_paramsE,(.L_x_2071 - _ZN5flash44flash_bwd_dq_dk_dv_loop_seqk_parallel_kernelI23Flash_bwd_kernel_traitsILi128ELi64ELi64ELi8ELi4ELi2ELi2ELb1ELb0EN7cutlass10bfloat16_tE19Flash_kernel_traitsILi128ELi64ELi64ELi8ES3_EELb1ELb0ELb1ELb0ELb0ELb1ELb0EEEvNS_16Flash_bwd_paramsE)
        .other          _ZN5flash44flash_bwd_dq_dk_dv_loop_seqk_parallel_kernelI23Flash_bwd_kernel_traitsILi128ELi64ELi64ELi8ELi4ELi2ELi2ELb1ELb0EN7cutlass10bfloat16_tE19Flash_kernel_traitsILi128ELi64ELi64ELi8ES3_EELb1ELb0ELb1ELb0ELb0ELb1ELb0EEEvNS_16Flash_bwd_paramsE,@"STO_CUDA_ENTRY STV_DEFAULT"
_ZN5flash44flash_bwd_dq_dk_dv_loop_seqk_parallel_kernelI23Flash_bwd_kernel_traitsILi128ELi64ELi64ELi8ELi4ELi2ELi2ELb1ELb0EN7cutlass10bfloat16_tE19Flash_kernel_traitsILi128ELi64ELi64ELi8ES3_EELb1ELb0ELb1ELb0ELb0ELb1ELb0EEEvNS_16Flash_bwd_paramsE:
.text._ZN5flash44flash_bwd_dq_dk_dv_loop_seqk_parallel_kernelI23Flash_bwd_kernel_traitsILi128ELi64ELi64ELi8ELi4ELi2ELi2ELb1ELb0EN7cutlass10bfloat16_tE19Flash_kernel_traitsILi128ELi64ELi64ELi8ES3_EELb1ELb0ELb1ELb0ELb0ELb1ELb0EEEvNS_16Flash_bwd_paramsE:
        /* <DEDUP_REMOVED lines=54> */
[----:B------:R-:W-:Y:S01]  /*0360*/  IMAD.SHL.U32 R7, R13, 0x2, RZ ;  /* 0x000000020d077824 */ /* 0x000fe200078e00ff */
[----:B------:R-:W-:Y:S01]  /*0370*/  LOP3.LUT R2, R0, 0x38, R250, 0xf8, !PT ;  /* 0x0000003800027812 */ /* 0x000fe200078ef8fa */
[C---:B------:R-:W-:Y:S01]  /*0380*/  IMAD.SHL.U32 R0, R5.reuse, 0x40, RZ ;  /* 0x0000004005007824 */ /* 0x040fe200078e00ff */
[----:B------:R-:W-:-:S02]  /*0390*/  LOP3.LUT P4, RZ, R5, 0x2, RZ, 0xc0, !PT ;  /* 0x0000000205ff7812 */ /* 0x000fc4000788c0ff */
[----:B------:R-:W-:Y:S02]  /*03a0*/  LOP3.LUT P3, RZ, R5, 0x4, RZ, 0xc0, !PT ;  /* 0x0000000405ff7812 */ /* 0x000fe4000786c0ff */
[----:B------:R-:W-:Y:S02]  /*03b0*/  LEA.HI R226, R6, R10, RZ, 0x2 ;  /* 0x0000000a06e27211 */ /* 0x000fe400078f10ff */
[----:B------:R-:W-:Y:S02]  /*03c0*/  SHF.R.S32.HI R5, RZ, 0x1f, R9 ;  /* 0x0000001fff057819 */ /* 0x000fe40000011409 */
[----:B------:R-:W-:Y:S01]  /*03d0*/  LOP3.LUT R6, R2, R3, RZ, 0x3c, !PT ;  /* 0x0000000302067212 */ /* 0x000fe200078e3cff */
[----:B------:R-:W-:Y:S01]  /*03e0*/  IMAD.SHL.U32 R2, R202, 0x10, RZ ;  /* 0x00000010ca027824 */ /* 0x000fe200078e00ff */
[----:B------:R-:W-:Y:S02]  /*03f0*/  LOP3.LUT R0, R0, 0x1c0, RZ, 0xc0, !PT ;  /* 0x000001c000007812 */ /* 0x000fe400078ec0ff */
[----:B------:R-:W-:-:S02]  /*0400*/  LEA.HI R10, R5, R9, RZ, 0x3 ;  /* 0x00000009050a7211 */ /* 0x000fc400078f18ff */
[C---:B------:R-:W-:Y:S02]  /*0410*/  LOP3.LUT R199, R0.reuse, 0x8, R11, 0xf8, !PT ;  /* 0x0000000800c77812 */ /* 0x040fe400078ef80b */
[----:B------:R-:W-:Y:S01]  /*0420*/  LOP3.LUT R5, R0, 0x10, R2, 0xf8, !PT ;  /* 0x0000001000057812 */ /* 0x000fe200078ef802 */
[----:B------:R-:W-:Y:S01]  /*0430*/  IMAD.SHL.U32 R2, R8, 0x200, RZ ;  /* 0x0000020008027824 */ /* 0x000fe200078e00ff */
[----:B------:R-:W-:Y:S02]  /*0440*/  SHF.R.U32.HI R194, RZ, 0x3, R0 ;  /* 0x00000003ffc27819 */ /* 0x000fe40000011600 */
[----:B------:R-:W-:Y:S02]  /*0450*/  LOP3.LUT R0, R4, 0x1, RZ, 0xc0, !PT ;  /* 0x0000000104007812 */ /* 0x000fe400078ec0ff */
[----:B------:R-:W-:Y:S02]  /*0460*/  LOP3.LUT R3, R10, 0xfffffff8, RZ, 0xc0, !PT ;  /* 0xfffffff80a037812 */ /* 0x000fe400078ec0ff */
[----:B------:R-:W-:-:S02]  /*0470*/  SHF.R.S32.HI R244, RZ, 0x7, R244 ;  /* 0x00000007fff47819 */ /* 0x000fc400000114f4 */
        /* <DEDUP_REMOVED lines=10> */
[----:B------:R1:W-:Y:S01]  /*0520*/  STL [R1+0x4], R15 ;  /* 0x0000040f01007387 */ /* 0x0003e20000100800 */
        /* <DEDUP_REMOVED lines=8> */
[----:B------:R1:W-:Y:S01]  /*05b0*/  STL [R1], R14 ;  /* 0x0000000e01007387 */ /* 0x0003e20000100800 */
[----:B------:R-:W-:Y:S01]  /*05c0*/  LOP3.LUT R5, R0, 0x20, R249, 0xf8, !PT ;  /* 0x0000002000057812 */ /* 0x000fe200078ef8f9 */
[----:B------:R-:W-:Y:S01]  /*05d0*/  IMAD.SHL.U32 R220, R14, 0x2, RZ ;  /* 0x000000020edc7824 */ /* 0x000fe200078e00ff */
[----:B------:R-:W-:-:S02]  /*05e0*/  LOP3.LUT R11, R3, R0, R2, 0x1e, !PT ;  /* 0x00000000030b7212 */ /* 0x000fc400078e1e02 */
[----:B------:R-:W-:Y:S01]  /*05f0*/  LOP3.LUT R0, R5, R3, RZ, 0x3c, !PT ;  /* 0x0000000305007212 */ /* 0x000fe200078e3cff */
[----:B------:R-:W-:Y:S01]  /*0600*/  IMAD.SHL.U32 R5, R10, 0x40, RZ ;  /* 0x000000400a057824 */ /* 0x000fe200078e00ff */
[----:B------:R-:W-:Y:S01]  /*0610*/  LOP3.LUT R3, R6, 0x1c0, RZ, 0xc0, !PT ;  /* 0x000001c006037812 */ /* 0x000fe200078ec0ff */
[----:B------:R-:W-:Y:S01]  /*0620*/  IMAD.SHL.U32 R6, R8, 0x8, RZ ;  /* 0x0000000808067824 */ /* 0x000fe200078e00ff */
[----:B------:R-:W-:Y:S01]  /*0630*/  LOP3.LUT R9, R2, 0x20, R4, 0xf8, !PT ;  /* 0x0000002002097812 */ /* 0x000fe200078ef804 */
[----:B------:R-:W-:Y:S01]  /*0640*/  IMAD R4, R247, 0x400, R7 ;  /* 0x00000400f7047824 */ /* 0x000fe200078e0207 */
[----:B------:R-:W-:Y:S02]  /*0650*/  SHF.R.U32.HI R2, RZ, 0x3, R3 ;  /* 0x00000003ff027819 */ /* 0x000fe40000011603 */
[----:B------:R-:W-:Y:S01]  /*0660*/  LOP3.LUT R6, R3, 0x8, R6, 0xf8, !PT ;  /* 0x0000000803067812 */ /* 0x000fe200078ef806 */
[----:B------:R-:W-:Y:S01]  /*0670*/  IMAD.IADD R227, R4, 0x1, R0 ;  /* 0x0000000104e37824 */ /* 0x000fe200078e0200 */
[----:B------:R-:W-:Y:S01]  /*0680*/  LOP3.LUT R0, R5, 0xfffffe00, RZ, 0xc0, !PT ;  /* 0xfffffe0005007812 */ /* 0x000fe200078ec0ff */
[----:B------:R-:W-:Y:S01]  /*0690*/  IMAD R5, R202, 0x400, R7 ;  /* 0x00000400ca057824 */ /* 0x000fe200078e0207 */
[----:B------:R-:W-:Y:S01]  /*06a0*/  LOP3.LUT R3, R2, R9, R3, 0x1e, !PT ;  /* 0x0000000902037212 */ /* 0x000fe200078e1e03 */
[----:B------:R-:W-:Y:S01]  /*06b0*/  IMAD.SHL.U32 R227, R227, 0x2, RZ ;  /* 0x00000002e3e37824 */ /* 0x000fe200078e00ff */
[----:B------:R-:W-:Y:S01]  /*06c0*/  LOP3.LUT R2, R6, R2, RZ, 0x3c, !PT ;  /* 0x0000000206027212 */ /* 0x000fe200078e3cff */
[--C-:B------:R-:W-:Y:S01]  /*06d0*/  IMAD R4, R247, 0x400, R0.reuse ;  /* 0x00000400f7047824 */ /* 0x100fe200078e0200 */
[----:B------:R-:W-:Y:S01]  /*06e0*/  LOP3.LUT R207, R3, R0, RZ, 0xfc, !PT ;  /* 0x0000000003cf7212 */ /* 0x000fe200078efcff */
[----:B------:R-:W-:Y:S01]  /*06f0*/  IMAD R202, R202, 0x400, R0 ;  /* 0x00000400caca7824 */ /* 0x000fe200078e0200 */
[----:B------:R-:W-:Y:S01]  /*0700*/  SEL R193, R193, 0xffffffc0, !P3 ;  /* 0xffffffc0c1c17807 */ /* 0x000fe20005800000 */
[----:B------:R-:W-:Y:S01]  /*0710*/  IMAD.MOV.U32 R0, RZ, RZ, 0x20 ;  /* 0x00000020ff007424 */ /* 0x000fe200078e00ff */
[----:B------:R-:W-:Y:S01]  /*0720*/  SEL R229, R229, 0x10, !P0 ;  /* 0x00000010e5e57807 */ /* 0x000fe20004000000 */
[----:B------:R-:W-:Y:S01]  /*0730*/  IMAD.IADD R5, R5, 0x1, R11 ;  /* 0x0000000105057824 */ /* 0x000fe200078e020b */
[----:B------:R-:W-:Y:S01]  /*0740*/  IADD3 R228, R227, 0x20, RZ ;  /* 0x00000020e3e47810 */ /* 0x000fe20007ffe0ff */
[----:B------:R-:W-:Y:S01]  /*0750*/  IMAD.IADD R202, R2, 0x1, R202 ;  /* 0x0000000102ca7824 */ /* 0x000fe200078e02ca */
[----:B------:R-:W-:Y:S01]  /*0760*/  SEL R0, R0, 0xffffffe0, !P4 ;  /* 0xffffffe000007807 */ /* 0x000fe20006000000 */
[----:B------:R-:W-:Y:S01]  /*0770*/  IMAD R197, R199, 0x2, R193 ;  /* 0x00000002c7c57824 */ /* 0x000fe200078e02c1 */
[----:B------:R-:W-:Y:S01]  /*0780*/  SHF.R.S32.HI R226, RZ, 0x2, R226 ;  /* 0x00000002ffe27819 */ /* 0x000fe200000114e2 */
[----:B------:R-:W-:Y:S01]  /*0790*/  IMAD.IADD R230, R227, 0x1, R229 ;  /* 0x00000001e3e67824 */ /* 0x000fe200078e02e5 */
[----:B------:R-:W-:Y:S01]  /*07a0*/  LEA R245, R5, 0xc000, 0x1 ;  /* 0x0000c00005f57811 */ /* 0x000fe200078e08ff */
[----:B------:R-:W-:Y:S01]  /*07b0*/  IMAD R198, R199, 0x2, R0 ;  /* 0x00000002c7c67824 */ /* 0x000fe200078e0200 */
[----:B------:R-:W-:Y:S01]  /*07c0*/  @P1 IADD3 R228, R227, -0x20, RZ ;  /* 0xffffffe0e3e41810 */ /* 0x000fe20007ffe0ff */
[----:B------:R-:W-:Y:S01]  /*07d0*/  IMAD.IADD R206, R4, 0x1, R2 ;  /* 0x0000000104ce7824 */ /* 0x000fe200078e0202 */
[----:B------:R-:W-:Y:S01]  /*07e0*/  IADD3 R246, R245, 0x40, RZ ;  /* 0x00000040f5f67810 */ /* 0x000fe20007ffe0ff */
[----:B------:R-:W-:Y:S01]  /*07f0*/  IMAD.IADD R200, R193, 0x1, R198 ;  /* 0x00000001c1c87824 */ /* 0x000fe200078e02c6 */
[----:B------:R-:W-:Y:S01]  /*0800*/  LEA R202, R202, 0x10000, 0x1 ;  /* 0x00010000caca7811 */ /* 0x000fe200078e08ff */
[----:B------:R-:W-:Y:S01]  /*0810*/  IMAD R193, R194, 0x2, R193 ;  /* 0x00000002c2c17824 */ /* 0x000fe200078e02c1 */
[----:B------:R-:W-:Y:S01]  /*0820*/  @P2 IADD3 R246, R245, -0x40, RZ ;  /* 0xffffffc0f5f62810 */ /* 0x000fe20007ffe0ff */
[----:B------:R-:W-:-:S02]  /*0830*/  IMAD R226, R247, 0x10, R226 ;  /* 0x00000010f7e27824 */ /* 0x000fc400078e02e2 */
[----:B------:R-:W-:Y:S02]  /*0840*/  IMAD.SHL.U32 R199, R199, 0x2, RZ ;  /* 0x00000002c7c77824 */ /* 0x000fe400078e00ff */
[----:B------:R-:W-:Y:S02]  /*0850*/  IMAD.IADD R208, R0, 0x1, R197 ;  /* 0x0000000100d07824 */ /* 0x000fe400078e02c5 */
[----:B------:R-:W-:Y:S02]  /*0860*/  IMAD.SHL.U32 R194, R194, 0x2, RZ ;  /* 0x00000002c2c27824 */ /* 0x000fe400078e00ff */
[----:B-12---:R-:W-:Y:S02]  /*0870*/  IMAD.IADD R229, R229, 0x1, R228 ;  /* 0x00000001e5e57824 */ /* 0x006fe400078e02e4 */
.L_x_1071:
[----:B-1----:R-:W1:Y:S01]  /*0880*/  LDC.U8 R0, c[0x0][0x312] ;  /* 0x0000c480ff007b82 */ /* 0x002e620000000000 */
[----:B------:R-:W-:Y:S01]  /*0890*/  ISETP.NE.U32.AND P4, PT, RZ, c[0x0][0x240], PT ;  /* 0x00009000ff007a0c */ /* 0x000fe20003f85070 */
[----:B------:R-:W-:Y:S01]  /*08a0*/  IMAD.SHL.U32 R8, R252, 0x4, RZ ;  /* 0x00000004fc087824 */ /* 0x000fe200078e00ff */
[----:B---3--:R-:W-:Y:S02]  /*08b0*/  SHF.R.S32.HI R28, RZ, 0x1f, R252 ;  /* 0x0000001fff1c7819 */ /* 0x008fe400000114fc */
[----:B------:R-:W-:-:S02]  /*08c0*/  ISETP.NE.AND.EX P4, PT, RZ, c[0x0][0x244], PT, P4 ;  /* 0x00009100ff007a0c */ /* 0x000fc40003f85340 */
[----:B------:R-:W-:Y:S02]  /*08d0*/  SHF.L.U64.HI R7, R252, 0x2, R28 ;  /* 0x00000002fc077819 */ /* 0x000fe4000001021c */
[----:B------:R-:W-:Y:S02]  /*08e0*/  IADD3 R2, P0, R8, c[0x0][0x240], RZ ;  /* 0x0000900008027a10 */ /* 0x000fe40007f1e0ff */
[----:B------:R-:W-:Y:S02]  /*08f0*/  ISETP.EQ.U32.AND P5, PT, RZ, c[0x0][0x248], PT ;  /* 0x00009200ff007a0c */ /* 0x000fe40003fa2070 */
[----:B------:R-:W-:Y:S01]  /*0900*/  IADD3.X R3, R7, c[0x0][0x244], RZ, P0, !PT ;  /* 0x0000910007037a10 */ /* 0x000fe200007fe4ff */
[----:B------:R-:W-:Y:S01]  /*0910*/  IMAD.MOV.U32 R248, RZ, RZ, -0x1 ;  /* 0xfffffffffff87424 */ /* 0x000fe200078e00ff */
[----:B------:R-:W-:-:S03]  /*0920*/  ISETP.NE.U32.AND P2, PT, RZ, c[0x0][0x250], PT ;  /* 0x00009400ff007a0c */ /* 0x000fc60003f45070 */
[----:B------:R2:W3:Y:S01]  /*0930*/  @P4 LDG.E R6, [R2.64+0x4] ;  /* 0x0000040802064981 */ /* 0x0004e2000c1e1900 */
[----:B------:R-:W-:Y:S02]  /*0940*/  ISETP.NE.AND.EX P2, PT, RZ, c[0x0][0x254], PT, P2 ;  /* 0x00009500ff007a0c */ /* 0x000fe40003f45320 */
[----:B-1----:R-:W-:Y:S01]  /*0950*/  ISETP.NE.AND P3, PT, R0, RZ, PT ;  /* 0x000000ff0000720c */ /* 0x002fe20003f65270 */
[----:B------:R-:W-:-:S03]  /*0960*/  IMAD.MOV.U32 R0, RZ, RZ, -0x1 ;  /* 0xffffffffff007424 */ /* 0x000fc600078e00ff */
[----:B------:R-:W-:-:S03]  /*0970*/  ISETP.EQ.OR.EX P5, PT, RZ, c[0x0][0x24c], !P3, P5 ;  /* 0x00009300ff007a0c */ /* 0x000fc60005fa2750 */
[----:B------:R2:W3:Y:S04]  /*0980*/  @P4 LDG.E R0, [R2.64] ;  /* 0x0000000802004981 */ /* 0x0004e8000c1e1900 */
[C---:B------:R-:W-:Y:S02]  /*0990*/  @P2 IADD3 R4, P0, R8.reuse, c[0x0][0x250], RZ ;  /* 0x0000940008042a10 */ /* 0x040fe40007f1e0ff */
[----:B--2---:R-:W-:-:S04]  /*09a0*/  IADD3 R2, P1, R8, c[0x0][0x248], RZ ;  /* 0x0000920008027a10 */ /* 0x004fc80007f3e0ff */
[----:B------:R-:W-:-:S05]  /*09b0*/  IADD3.X R3, R7, c[0x0][0x24c], RZ, P1, !PT ;  /* 0x0000930007037a10 */ /* 0x000fca0000ffe4ff */
[----:B-----5:R1:W5:Y:S01]  /*09c0*/  @!P5 LDG.E R248, [R2.64] ;  /* 0x0000000802f8d981 */ /* 0x020362000c1e1900 */
[----:B------:R-:W-:Y:S02]  /*09d0*/  @P2 IADD3.X R5, R7, c[0x0][0x254], RZ, P0, !PT ;  /* 0x0000950007052a10 */ /* 0x000fe400007fe4ff */
[----:B------:R-:W-:-:S04]  /*09e0*/  ISETP.NE.U32.AND P0, PT, RZ, c[0x0][0x248], PT ;  /* 0x00009200ff007a0c */ /* 0x000fc80003f05070 */
[----:B------:R-:W-:Y:S01]  /*09f0*/  ISETP.NE.AND.EX P0, PT, RZ, c[0x0][0x24c], PT, P0 ;  /* 0x00009300ff007a0c */ /* 0x000fe20003f05300 */
[----:B------:R-:W-:-:S06]  /*0a00*/  IMAD.MOV.U32 R238, RZ, RZ, RZ ;  /* 0x000000ffffee7224 */ /* 0x000fcc00078e00ff */
[----:B------:R2:W5:Y:S02]  /*0a10*/  @P2 LDG.E R238, [R4.64] ;  /* 0x0000000804ee2981 */ /* 0x000564000c1e1900 */
[----:B--2---:R-:W-:Y:S02]  /*0a20*/  IMAD.MOV.U32 R4, RZ, RZ, c[0x0][0x218] ;  /* 0x00008600ff047624 */ /* 0x004fe400078e00ff */
[----:B---3--:R-:W-:Y:S02]  /*0a30*/  @P4 IMAD.IADD R233, R6, 0x1, -R0 ;  /* 0x0000000106e94824 */ /* 0x008fe400078e0a00 */
[----:B------:R-:W-:Y:S01]  /*0a40*/  @!P4 IMAD.MOV.U32 R233, RZ, RZ, c[0x0][0x214] ;  /* 0x00008500ffe9c624 */ /* 0x000fe200078e00ff */
[----:B----4-:R-:W-:Y:S05]  /*0a50*/  @!P0 BRA `(.L_x_1041) ;  /* 0x0000003000008947 */ /* 0x010fea0003800000 */
[----:B-1----:R-:W2:Y:S02]  /*0a60*/  @P3 LDG.E R4, [R2.64+0x4] ;  /* 0x0000040802043981 */ /* 0x002ea4000c1e1900 */
[----:B--2--5:R-:W-:-:S06]  /*0a70*/  @P3 IADD3 R4, R4, -R248, RZ ;  /* 0x800000f804043210 */ /* 0x024fcc0007ffe0ff */
[----:B------:R1:W5:Y:S02]  /*0a80*/  @!P3 LDG.E R4, [R2.64] ;  /* 0x000000080204b981 */ /* 0x000364000c1e1900 */
.L_x_1041:
        /* <DEDUP_REMOVED lines=51> */
.L_x_1043:
        /* <DEDUP_REMOVED lines=15> */
.L_x_1044:
        /* <DEDUP_REMOVED lines=10> */
[----:B------:R-:W-:Y:S01]  /*0f50*/  @!P1 IMAD.WIDE.U32 R4, R252, c[0x0][0x368], RZ ;  /* 0x0000da00fc049a25 */ /* 0x000fe200078e00ff */
[----:B------:R-:W5:Y:S03]  /*0f60*/  LDC.U8 R27, c[0x0][0x3d0] ;  /* 0x0000f400ff1b7b82 */ /* 0x000f660000000000 */
[----:B------:R-:W-:-:S02]  /*0f70*/  IMAD.MOV.U32 R29, RZ, RZ, c[0x0][0x22c] ;  /* 0x00008b00ff1d7624 */ /* 0x000fc400078e00ff */
[----:B------:R-:W-:Y:S01]  /*0f80*/  IMAD.WIDE.U32 R14, R252, c[0x0][0x224], RZ ;  /* 0x00008900fc0e7a25 */ /* 0x000fe200078e00ff */
[----:B---3--:R-:W3:Y:S03]  /*0f90*/  MUFU.RCP R2, R2 ;  /* 0x0000000200027308 */ /* 0x008ee60000001000 */
[----:B------:R-:W-:Y:S01]  /*0fa0*/  IMAD.WIDE R18, R29, c[0x0][0x1c0], RZ ;  /* 0x000070001d127a25 */ /* 0x000fe200078e02ff */
[----:B-1----:R-:W-:-:S03]  /*0fb0*/  IABS R7, R31 ;  /* 0x0000001f00077213 */ /* 0x002fc60000000000 */
[----:B------:R-:W-:Y:S01]  /*0fc0*/  @!P1 IMAD.MOV.U32 R10, RZ, RZ, R4 ;  /* 0x000000ffff0a9224 */ /* 0x000fe200078e0004 */
[----:B------:R-:W-:Y:S02]  /*0fd0*/  LOP3.LUT R8, R31, c[0x0][0x1c8], RZ, 0x3c, !PT ;  /* 0x000072001f087a12 */ /* 0x000fe400078e3cff */
[----:B--2---:R-:W-:Y:S02]  /*0fe0*/  ISETP.NE.AND P2, PT, R16, RZ, PT ;  /* 0x000000ff1000720c */ /* 0x004fe40003f45270 */
[----:B------:R-:W-:Y:S02]  /*0ff0*/  ISETP.GE.AND P3, PT, R8, RZ, PT ;  /* 0x000000ff0800720c */ /* 0x000fe40003f66270 */
[----:B------:R-:W-:Y:S02]  /*1000*/  SHF.L.U64.HI R8, R252, 0x7, R28 ;  /* 0x00000007fc087819 */ /* 0x000fe4000001021c */
[----:B------:R-:W-:Y:S02]  /*1010*/  SHF.R.S32.HI R30, RZ, 0x1f, R31 ;  /* 0x0000001fff1e7819 */ /* 0x000fe4000001141f */
[----:B---3--:R-:W-:-:S02]  /*1020*/  IADD3 R2, R2, 0xffffffe, RZ ;  /* 0x0ffffffe02027810 */ /* 0x008fc40007ffe0ff */
        /* <DEDUP_REMOVED lines=15> */
[----:B------:R-:W-:-:S05]  /*1120*/  IMAD R5, R28, c[0x0][0x224], R7 ;  /* 0x000089001c057a24 */ /* 0x000fca00078e0207 */
[----:B------:R-:W-:Y:S01]  /*1130*/  IADD3 R4, R15, R5, RZ ;  /* 0x000000050f047210 */ /* 0x000fe20007ffe0ff */
[-C--:B------:R-:W-:Y:S02]  /*1140*/  IMAD R5, R19, R14.reuse, RZ ;  /* 0x0000000e13057224 */ /* 0x080fe400078e02ff */
[----:B------:R-:W-:-:S04]  /*1150*/  IMAD.WIDE.U32 R14, R18, R14, RZ ;  /* 0x0000000e120e7225 */ /* 0x000fc800078e00ff */
[----:B------:R-:W-:Y:S01]  /*1160*/  IMAD R5, R18, R4, R5 ;  /* 0x0000000412057224 */ /* 0x000fe200078e0205 */
[----:B------:R-:W-:Y:S01]  /*1170*/  SEL R4, R6, RZ, P4 ;  /* 0x000000ff06047207 */ /* 0x000fe20002000000 */
[----:B------:R-:W-:Y:S01]  /*1180*/  IMAD.WIDE.U32 R6, R18, R0, RZ ;  /* 0x0000000012067225 */ /* 0x000fe200078e00ff */
[----:B------:R-:W-:Y:S02]  /*1190*/  @!P5 IADD3 R3, R3, -R12, RZ ;  /* 0x8000000c0303d210 */ /* 0x000fe40007ffe0ff */
[----:B------:R-:W-:Y:S02]  /*11a0*/  IADD3 R4, P4, R9, R4, RZ ;  /* 0x0000000409047210 */ /* 0x000fe40007f9e0ff */
[----:B------:R-:W-:Y:S01]  /*11b0*/  ISETP.GE.U32.AND P6, PT, R3, R12, PT ;  /* 0x0000000c0300720c */ /* 0x000fe20003fc6070 */
[----:B------:R-:W-:Y:S01]  /*11c0*/  IMAD R3, R19, R0, RZ ;  /* 0x0000000013037224 */ /* 0x000fe200078e02ff */
[----:B------:R-:W-:Y:S01]  /*11d0*/  SEL R13, R14, R6, !P1 ;  /* 0x000000060e0d7207 */ /* 0x000fe20004800000 */
[----:B------:R-:W-:Y:S01]  /*11e0*/  IMAD.X R8, R17, 0x1, R8, P4 ;  /* 0x0000000111087824 */ /* 0x000fe200020e0608 */
[----:B------:R-:W-:Y:S01]  /*11f0*/  ISETP.NE.AND P4, PT, RZ, c[0x0][0x1c8], PT ;  /* 0x00007200ff007a0c */ /* 0x000fe20003f85270 */
[----:B------:R-:W-:Y:S01]  /*1200*/  @P2 IMAD R6, R252, c[0x0][0x214], RZ ;  /* 0x00008500fc062a24 */ /* 0x000fe200078e02ff */
[----:B------:R-:W-:Y:S01]  /*1210*/  @!P5 IADD3 R2, R2, 0x1, RZ ;  /* 0x000000010202d810 */ /* 0x000fe20007ffe0ff */
[----:B------:R-:W-:Y:S01]  /*1220*/  IMAD R16, R19, R4, RZ ;  /* 0x0000000413107224 */ /* 0x000fe200078e02ff */
[----:B------:R-:W-:Y:S01]  /*1230*/  IADD3 R12, R15, R5, RZ ;  /* 0x000000050f0c7210 */ /* 0x000fe20007ffe0ff */
[----:B----4-:R-:W-:-:S04]  /*1240*/  IMAD.WIDE.U32 R14, R20, c[0x0][0x3d8], RZ ;  /* 0x0000f600140e7a25 */ /* 0x010fc800078e00ff */
[----:B------:R-:W-:Y:S01]  /*1250*/  @P6 IADD3 R2, R2, 0x1, RZ ;  /* 0x0000000102026810 */ /* 0x000fe20007ffe0ff */
[----:B------:R-:W-:Y:S01]  /*1260*/  @P1 IMAD.IADD R12, R7, 0x1, R3 ;  /* 0x00000001070c1824 */ /* 0x000fe200078e0203 */
[----:B------:R-:W-:Y:S01]  /*1270*/  @P2 SEL R3, R6, R0, !P1 ;  /* 0x0000000006032207 */ /* 0x000fe20004800000 */
[----:B------:R-:W-:Y:S01]  /*1280*/  IMAD.WIDE.U32 R4, R18, R4, RZ ;  /* 0x0000000412047225 */ /* 0x000fe200078e00ff */
[----:B-----5:R-:W-:Y:S02]  /*1290*/  ISETP.NE.AND P6, PT, R27, RZ, PT ;  /* 0x000000ff1b00720c */ /* 0x020fe40003fc5270 */
[----:B------:R-:W-:Y:S01]  /*12a0*/  @!P3 IADD3 R2, -R2, RZ, RZ ;  /* 0x000000ff0202b210 */ /* 0x000fe20007ffe1ff */
[----:B------:R-:W-:Y:S01]  /*12b0*/  IMAD R8, R18, R8, R16 ;  /* 0x0000000812087224 */ /* 0x000fe200078e0210 */
[----:B------:R-:W-:Y:S01]  /*12c0*/  @!P4 LOP3.LUT R2, RZ, c[0x0][0x1c8], RZ, 0x33, !PT ;  /* 0x00007200ff02ca12 */ /* 0x000fe200078e33ff */
[----:B------:R-:W-:Y:S01]  /*12d0*/  IMAD R6, R20, c[0x0][0x3dc], R15 ;  /* 0x0000f70014067a24 */ /* 0x000fe200078e020f */
[----:B------:R-:W-:Y:S01]  /*12e0*/  SEL R16, R14, RZ, P6 ;  /* 0x000000ff0e107207 */ /* 0x000fe20003000000 */
[C---:B------:R-:W-:Y:S01]  /*12f0*/  IMAD R18, R31.reuse, c[0x0][0x22c], RZ ;  /* 0x00008b001f127a24 */ /* 0x040fe200078e02ff */
        /* <DEDUP_REMOVED lines=16> */
.L_x_1045:
[----:B------:R-:W-:-:S04]  /*1400*/  IMAD R0, R252, c[0x0][0x1c0], R31 ;  /* 0x00007000fc007a24 */ /* 0x000fc800078e021f */
[----:B------:R-:W-:Y:S02]  /*1410*/  IMAD R0, R0, c[0x0][0x224], RZ ;  /* 0x0000890000007a24 */ /* 0x000fe400078e02ff */
.L_x_1046:
[----:B------:R-:W-:Y:S01]  /*1420*/  IMAD R29, R29, c[0x0][0x1c0], RZ ;  /* 0x000070001d1d7a24 */ /* 0x000fe200078e02ff */
[----:B------:R-:W1:Y:S01]  /*1430*/  S2R R8, SR_TID.X ;  /* 0x0000000000087919 */ /* 0x000e620000002100 */
[----:B------:R-:W-:Y:S01]  /*1440*/  SHF.R.S32.HI R251, RZ, 0x1f, R250 ;  /* 0x0000001ffffb7819 */ /* 0x000fe200000114fa */
[----:B------:R-:W-:Y:S01]  /*1450*/  IMAD.MOV.U32 R223, RZ, RZ, 0x4 ;  /* 0x00000004ffdf7424 */ /* 0x000fe200078e00ff */
[----:B------:R-:W-:Y:S01]  /*1460*/  IADD3 R222, R9, R3, RZ ;  /* 0x0000000309de7210 */ /* 0x000fe20007ffe0ff */
[----:B------:R-:W-:Y:S01]  /*1470*/  IMAD.SHL.U32 R5, R29, 0x40, RZ ;  /* 0x000000401d057824 */ /* 0x000fe200078e00ff */
[----:B------:R-:W-:Y:S01]  /*1480*/  SHF.R.S32.HI R27, RZ, 0x1f, R237 ;  /* 0x0000001fff1b7819 */ /* 0x000fe200000114ed */
[----:B------:R-:W-:Y:S01]  /*1490*/  IMAD.IADD R240, R236, 0x1, R233 ;  /* 0x00000001ecf07824 */ /* 0x000fe200078e02e9 */
[----:B------:R-:W-:Y:S02]  /*14a0*/  BSSY B1, `(.L_x_1042) ;  /* 0x0000572000017945 */ /* 0x000fe40003800000 */
[----:B------:R-:W-:-:S02]  /*14b0*/  IADD3 R4, P2, P1, R4, R5, R18 ;  /* 0x0000000504047210 */ /* 0x000fc4000795e012 */
[----:B------:R-:W-:-:S04]  /*14c0*/  SHF.R.S32.HI R5, RZ, 0x1f, R5 ;  /* 0x0000001fff057819 */ /* 0x000fc80000011405 */
[----:B------:R-:W-:Y:S01]  /*14d0*/  IADD3.X R7, R6, R5, R20, P2, P1 ;  /* 0x0000000506077210 */ /* 0x000fe200017e2414 */
[----:B------:R-:W-:Y:S01]  /*14e0*/  IMAD.IADD R6, R9, 0x1, R0 ;  /* 0x0000000109067824 */ /* 0x000fe200078e0200 */
[----:B------:R-:W-:Y:S01]  /*14f0*/  IADD3 R13, P2, P1, R16, R4, R13 ;  /* 0x00000004100d7210 */ /* 0x000fe2000795e00d */
[----:B------:R-:W-:Y:S01]  /*1500*/  IMAD R0, R17, c[0x0][0x370], RZ ;  /* 0x0000dc0011007a24 */ /* 0x000fe200078e02ff */
[----:B------:R-:W-:Y:S02]  /*1510*/  IADD3 R4, P3, R250, R10, RZ ;  /* 0x0000000afa047210 */ /* 0x000fe40007f7e0ff */
[----:B------:R-:W-:Y:S01]  /*1520*/  IADD3.X R12, R14, R7, R12, P2, P1 ;  /* 0x000000070e0c7210 */ /* 0x000fe200017e240c */
[----:B------:R-:W-:Y:S02]  /*1530*/  IMAD R3, R9, c[0x0][0x374], R0 ;  /* 0x0000dd0009037a24 */ /* 0x000fe400078e0200 */
[----:B------:R-:W-:Y:S01]  /*1540*/  IMAD.X R5, R251, 0x1, R11, P3 ;  /* 0x00000001fb057824 */ /* 0x000fe200018e060b */
[----:B-1----:R-:W-:Y:S01]  /*1550*/  SHF.R.S32.HI R16, RZ, 0x1f, R8 ;  /* 0x0000001fff107819 */ /* 0x002fe20000011408 */
[----:B------:R-:W-:Y:S01]  /*1560*/  IMAD.WIDE R10, R6, R223, c[0x0][0x3c8] ;  /* 0x0000f200060a7625 */ /* 0x000fe200078e02df */
[----:B------:R-:W-:-:S02]  /*1570*/  IADD3 R6, P3, R237, R9, RZ ;  /* 0x00000009ed067210 */ /* 0x000fc40007f7e0ff */
[----:B------:R-:W-:Y:S01]  /*1580*/  LEA.HI R0, R16, R8, RZ, 0x5 ;  /* 0x0000000810007211 */ /* 0x000fe200078f28ff */
[----:B------:R-:W-:-:S03]  /*1590*/  IMAD.WIDE.U32 R4, R9, c[0x0][0x370], R4 ;  /* 0x0000dc0009047a25 */ /* 0x000fc600078e0004 */
[----:B------:R-:W-:Y:S01]  /*15a0*/  LOP3.LUT R20, R0, 0xffffffe0, RZ, 0xc0, !PT ;  /* 0xffffffe000147812 */ /* 0x000fe200078ec0ff */
[----:B------:R-:W-:Y:S01]  /*15b0*/  IMAD.IADD R5, R5, 0x1, R3 ;  /* 0x0000000105057824 */ /* 0x000fe200078e0203 */
[----:B------:R-:W-:Y:S01]  /*15c0*/  IADD3.X R3, R27, R17, RZ, P3, !PT ;  /* 0x000000111b037210 */ /* 0x000fe20001ffe4ff */
[----:B------:R-:W-:Y:S01]  /*15d0*/  IMAD.MOV.U32 R231, RZ, RZ, R11 ;  /* 0x000000ffffe77224 */ /* 0x000fe200078e000b */
[----:B------:R-:W-:Y:S01]  /*15e0*/  SHF.R.S32.HI R0, RZ, 0x5, R0 ;  /* 0x00000005ff007819 */ /* 0x000fe20000011400 */
[----:B------:R-:W-:Y:S02]  /*15f0*/  IMAD.IADD R20, R8, 0x1, -R20 ;  /* 0x0000000108147824 */ /* 0x000fe400078e0a14 */
[----:B------:R-:W-:Y:S01]  /*1600*/  IMAD R7, R3, c[0x0][0x190], RZ ;  /* 0x0000640003077a24 */ /* 0x000fe200078e02ff */
[----:B------:R-:W-:Y:S01]  /*1610*/  IADD3 R3, R240, -c[0x0][0x2e8], -R219 ;  /* 0x8000ba00f0037a10 */ /* 0x000fe20007ffe8db */
[----:B------:R-:W-:Y:S02]  /*1620*/  IMAD R0, R0, R29, R20 ;  /* 0x0000001d00007224 */ /* 0x000fe400078e0214 */
[C---:B------:R-:W-:Y:S01]  /*1630*/  IMAD R11, R6.reuse, c[0x0][0x194], R7 ;  /* 0x00006500060b7a24 */ /* 0x040fe200078e0207 */
[----:B------:R-:W-:Y:S01]  /*1640*/  SHF.R.S32.HI R8, RZ, 0x1f, R3 ;  /* 0x0000001fff087819 */ /* 0x000fe20000011403 */
[----:B------:R-:W-:-:S03]  /*1650*/  IMAD.WIDE.U32 R6, R6, c[0x0][0x190], R250 ;  /* 0x0000640006067a25 */ /* 0x000fc600078e00fa */
[----:B------:R-:W-:Y:S01]  /*1660*/  LEA.HI R3, R8, R3, RZ, 0x6 ;  /* 0x0000000308037211 */ /* 0x000fe200078f30ff */
[----:B------:R-:W-:Y:S01]  /*1670*/  IMAD R9, R30, c[0x0][0x378], RZ ;  /* 0x0000de001e097a24 */ /* 0x000fe200078e02ff */
[----:B------:R-:W-:Y:S01]  /*1680*/  IADD3 R6, P2, R26, R6, RZ ;  /* 0x000000061a067210 */ /* 0x000fe20007f5e0ff */
[----:B------:R-:W-:Y:S01]  /*1690*/  IMAD.MOV.U32 R232, RZ, RZ, R10 ;  /* 0x000000ffffe87224 */ /* 0x000fe200078e000a */
[----:B------:R-:W-:Y:S01]  /*16a0*/  SHF.R.S32.HI R3, RZ, 0x6, R3 ;  /* 0x00000006ff037819 */ /* 0x000fe20000011403 */
[C---:B------:R-:W-:Y:S01]  /*16b0*/  IMAD R9, R31.reuse, c[0x0][0x37c], R9 ;  /* 0x0000df001f097a24 */ /* 0x040fe200078e0209 */
[----:B------:R-:W-:Y:S01]  /*16c0*/  IADD3 R10, P1, R0, R13, RZ ;  /* 0x0000000d000a7210 */ /* 0x000fe20007f3e0ff */
[----:B------:R-:W-:Y:S01]  /*16d0*/  IMAD.WIDE.U32 R4, R31, c[0x0][0x378], R4 ;  /* 0x0000de001f047a25 */ /* 0x000fe200078e0004 */
[----:B------:R-:W-:Y:S02]  /*16e0*/  IMNMX R234, RZ, R3, !PT ;  /* 0x00000003ffea7217 */ /* 0x000fe40007800200 */
[----:B------:R-:W-:Y:S01]  /*16f0*/  IADD3.X R7, R21, R7, R11, P2, !PT ;  /* 0x0000000715077210 */ /* 0x000fe200017fe40b */
[----:B------:R-:W-:Y:S01]  /*1700*/  IMAD R14, R30, c[0x0][0x1a8], RZ ;  /* 0x00006a001e0e7a24 */ /* 0x000fe200078e02ff */
[----:B------:R-:W-:Y:S01]  /*1710*/  ISETP.GT.AND P4, PT, R209, R234, PT ;  /* 0x000000ead100720c */ /* 0x000fe20003f84270 */
[----:B------:R-:W-:Y:S01]  /*1720*/  IMAD.IADD R5, R5, 0x1, R9 ;  /* 0x0000000105057824 */ /* 0x000fe200078e0209 */
[----:B------:R-:W-:Y:S01]  /*1730*/  LEA.HI.X.SX32 R12, R0, R12, 0x1, P1 ;  /* 0x0000000c000c7211 */ /* 0x000fe200008f0eff */
[----:B------:R-:W-:Y:S01]  /*1740*/  IMAD R0, R27, c[0x0][0x370], RZ ;  /* 0x0000dc001b007a24 */ /* 0x000fe200078e02ff */
[C---:B------:R-:W-:Y:S01]  /*1750*/  LEA R210, P1, R10.reuse, c[0x0][0x350], 0x2 ;  /* 0x0000d4000ad27a11 */ /* 0x040fe200078210ff */
[----:B------:R-:W-:Y:S01]  /*1760*/  IMAD R8, R31, c[0x0][0x1ac], R14 ;  /* 0x00006b001f087a24 */ /* 0x000fe200078e020e */
[----:B------:R-:W-:Y:S01]  /*1770*/  IADD3 R209, R209, -0x1, RZ ;  /* 0xffffffffd1d17810 */ /* 0x000fe20007ffe0ff */
[----:B------:R-:W-:Y:S01]  /*1780*/  IMAD.WIDE.U32 R6, R31, c[0x0][0x1a8], R6 ;  /* 0x00006a001f067a25 */ /* 0x000fe200078e0006 */
[----:B------:R-:W-:-:S03]  /*1790*/  LEA.HI.X R211, R10, c[0x0][0x354], R12, 0x2, P1 ;  /* 0x0000d5000ad37a11 */ /* 0x000fc600008f140c */
[----:B------:R-:W-:Y:S01]  /*17a0*/  IMAD R0, R237, c[0x0][0x374], R0 ;  /* 0x0000dd00ed007a24 */ /* 0x000fe200078e0200 */
[----:B------:R-:W-:Y:S01]  /*17b0*/  IADD3 R8, R7, R8, RZ ;  /* 0x0000000807087210 */ /* 0x000fe20007ffe0ff */
[----:B------:R-:W-:Y:S01]  /*17c0*/  IMAD.WIDE.U32 R4, R237, c[0x0][0x370], R4 ;  /* 0x0000dc00ed047a25 */ /* 0x000fe200078e0004 */
[----:B------:R-:W-:-:S03]  /*17d0*/  LEA R214, P3, R6, c[0x0][0x160], 0x1 ;  /* 0x0000580006d67a11 */ /* 0x000fc600078608ff */
[----:B------:R-:W-:Y:S01]  /*17e0*/  IMAD.IADD R0, R5, 0x1, R0 ;  /* 0x0000000105007824 */ /* 0x000fe200078e0200 */
[----:B------:R-:W-:Y:S01]  /*17f0*/  LEA R212, P2, R4, c[0x0][0x330], 0x1 ;  /* 0x0000cc0004d47a11 */ /* 0x000fe200078408ff */
[----:B------:R-:W-:Y:S01]  /*1800*/  IMAD.WIDE R222, R222, R223, c[0x0][0x200] ;  /* 0x00008000dede7625 */ /* 0x000fe200078e02df */
        /* <DEDUP_REMOVED lines=18> */
.L_x_1048:
        /* <DEDUP_REMOVED lines=15> */
.L_x_1049:
        /* <DEDUP_REMOVED lines=23> */
.L_x_1051:
[----:B------:R-:W-:Y:S05]  /*1b90*/  BSYNC B0 ;  /* 0x0000000000007941 */ /* 0x000fea0003800000 */
.L_x_1050:
[----:B------:R-:W-:Y:S01]  /*1ba0*/  IADD3 R0, R237, 0x20, RZ ;  /* 0x00000020ed007810 */ /* 0x000fe20007ffe0ff */
[----:B------:R-:W-:Y:S03]  /*1bb0*/  BSSY B0, `(.L_x_1052) ;  /* 0x000000e000007945 */ /* 0x000fe60003800000 */
[----:B------:R-:W-:-:S13]  /*1bc0*/  ISETP.GE.AND P0, PT, R0, R9, PT ;  /* 0x000000090000720c */ /* 0x000fda0003f06270 */
        /* <DEDUP_REMOVED lines=12> */
.L_x_1053:
[----:B------:R-:W-:Y:S05]  /*1c90*/  BSYNC B0 ;  /* 0x0000000000007941 */ /* 0x000fea0003800000 */
.L_x_1052:
        /* <DEDUP_REMOVED lines=21> */
.L_x_1055:
[----:B------:R-:W-:Y:S05]  /*1df0*/  BSYNC B0 ;  /* 0x0000000000007941 */ /* 0x000fea0003800000 */
.L_x_1054:
        /* <DEDUP_REMOVED lines=13> */
.L_x_1047:
[----:B------:R-:W2:Y:S01]  /*1ed0*/  LDL R21, [R1] ;  /* 0x0000000001157983 */ /* 0x000ea20000100800 */
[----:B------:R-:W-:Y:S01]  /*1ee0*/  IMAD R18, R209, -0x40, R233 ;  /* 0xffffffc0d1127824 */ /* 0x000fe200078e02e9 */
[----:B------:R-:W-:Y:S01]  /*1ef0*/  IADD3 R3, R237, 0x20, RZ ;  /* 0x00000020ed037810 */ /* 0x000fe20007ffe0ff */
[----:B------:R-:W-:Y:S02]  /*1f00*/  IMAD R0, R235, -0x40, R219 ;  /* 0xffffffc0eb007824 */ /* 0x000fe400078e02db */
[----:B------:R-:W-:Y:S01]  /*1f10*/  IMAD.MOV.U32 R196, RZ, RZ, 0x40 ;  /* 0x00000040ffc47424 */ /* 0x000fe200078e00ff */
[C---:B------:R-:W-:Y:S01]  /*1f20*/  ISETP.GE.AND P1, PT, R3.reuse, R18, PT ;  /* 0x000000120300720c */ /* 0x040fe20003f26270 */
[----:B------:R-:W-:Y:S01]  /*1f30*/  IMAD.WIDE.U32 R6, R236, c[0x0][0x1a0], R250 ;  /* 0x00006800ec067a25 */ /* 0x000fe200078e00fa */
[----:B------:R-:W-:-:S02]  /*1f40*/  ISETP.GE.AND P2, PT, R3, R0, PT ;  /* 0x000000000300720c */ /* 0x000fc40003f46270 */
[----:B------:R-:W-:Y:S01]  /*1f50*/  ISETP.GE.AND P3, PT, R237, R0, PT ;  /* 0x00000000ed00720c */ /* 0x000fe20003f66270 */
[C---:B------:R-:W-:Y:S01]  /*1f60*/  IMAD R0, R15.reuse, c[0x0][0x1a0], RZ ;  /* 0x000068000f007a24 */ /* 0x040fe200078e02ff */
[----:B------:R-:W-:Y:S01]  /*1f70*/  IADD3 R8, P5, R22, R6, RZ ;  /* 0x0000000616087210 */ /* 0x000fe20007fbe0ff */
[----:B------:R-:W-:Y:S01]  /*1f80*/  IMAD.WIDE.U32 R4, R236, c[0x0][0x198], R250 ;  /* 0x00006600ec047a25 */ /* 0x000fe200078e00fa */
[----:B------:R-:W-:Y:S03]  /*1f90*/  @P6 BAR.SYNC.DEFER_BLOCKING 0x0 ;  /* 0x0000000000006b1d */ /* 0x000fe60000010000 */
[----:B------:R-:W-:Y:S01]  /*1fa0*/  IMAD R3, R15, c[0x0][0x198], RZ ;  /* 0x000066000f037a24 */ /* 0x000fe200078e02ff */
[----:B------:R-:W-:Y:S01]  /*1fb0*/  IADD3 R6, P0, R24, R4, RZ ;  /* 0x0000000418067210 */ /* 0x000fe20007f1e0ff */
[----:B------:R-:W-:Y:S02]  /*1fc0*/  IMAD R9, R236, c[0x0][0x1a4], R0 ;  /* 0x00006900ec097a24 */ /* 0x000fe400078e0200 */
[----:B------:R-:W-:-:S03]  /*1fd0*/  IMAD.WIDE.U32 R10, R196, c[0x0][0x370], RZ ;  /* 0x0000dc00c40a7a25 */ /* 0x000fc600078e00ff */
[----:B------:R-:W-:Y:S01]  /*1fe0*/  IADD3.X R9, R23, R7, R9, P5, !PT ;  /* 0x0000000717097210 */ /* 0x000fe20002ffe409 */
[----:B------:R-:W-:Y:S01]  /*1ff0*/  IMAD R0, R236, c[0x0][0x19c], R3 ;  /* 0x00006700ec007a24 */ /* 0x000fe200078e0203 */
[----:B------:R-:W-:Y:S01]  /*2000*/  @!P1 IADD3 R16, P4, R212, R10, RZ ;  /* 0x0000000ad4109210 */ /* 0x000fe20007f9e0ff */
[----:B------:R-:W-:Y:S02]  /*2010*/  IMAD R4, R196, c[0x0][0x374], RZ ;  /* 0x0000dd00c4047a24 */ /* 0x000fe400078e02ff */
[----:B------:R-:W-:Y:S01]  /*2020*/  IMAD R3, R19, c[0x0][0x1b8], RZ ;  /* 0x00006e0013037a24 */ /* 0x000fe200078e02ff */
[----:B------:R-:W-:Y:S01]  /*2030*/  IADD3.X R7, R25, R5, R0, P0, !PT ;  /* 0x0000000519077210 */ /* 0x000fe200007fe400 */
[----:B------:R-:W-:Y:S01]  /*2040*/  IMAD R0, R19, c[0x0][0x1b0], RZ ;  /* 0x00006c0013007a24 */ /* 0x000fe200078e02ff */
[----:B------:R-:W-:Y:S01]  /*2050*/  @!P1 IADD3.X R17, R213, R11, R4, P4, !PT ;  /* 0x0000000bd5119210 */ /* 0x000fe200027fe404 */
[----:B------:R-:W-:-:S04]  /*2060*/  IMAD.WIDE.U32 R4, R2, c[0x0][0x1b8], R8 ;  /* 0x00006e0002047a25 */ /* 0x000fc800078e0008 */
[C---:B------:R-:W-:Y:S01]  /*2070*/  IMAD R8, R2.reuse, c[0x0][0x1b4], R0 ;  /* 0x00006d0002087a24 */ /* 0x040fe200078e0200 */
[----:B------:R-:W-:Y:S01]  /*2080*/  @!P2 IADD3 R0, P4, R237, 0x20, RZ ;  /* 0x00000020ed00a810 */ /* 0x000fe20007f9e0ff */
[C---:B------:R-:W-:Y:S01]  /*2090*/  IMAD R10, R2.reuse, c[0x0][0x1bc], R3 ;  /* 0x00006f00020a7a24 */ /* 0x040fe200078e0203 */
[----:B------:R1:W-:Y:S01]  /*20a0*/  @P3 STS.128 [R220+0x10000], RZ ;  /* 0x010000ffdc003388 */ /* 0x0003e20000000c00 */
[----:B------:R-:W-:-:S03]  /*20b0*/  IMAD.WIDE.U32 R2, R2, c[0x0][0x1b0], R6 ;  /* 0x00006c0002027a25 */ /* 0x000fc600078e0006 */
[----:B------:R1:W-:Y:S01]  /*20c0*/  @P3 STS.128 [R220+0x12000], RZ ;  /* 0x012000ffdc003388 */ /* 0x0003e20000000c00 */
[----:B------:R-:W-:Y:S01]  /*20d0*/  IMAD.IADD R5, R5, 0x1, R10 ;  /* 0x0000000105057824 */ /* 0x000fe200078e020a */
[----:B------:R-:W-:Y:S01]  /*20e0*/  @!P2 IADD3 R10, P0, R237, 0x20, RZ ;  /* 0x00000020ed0aa810 */ /* 0x000fe20007f1e0ff */
[----:B------:R-:W-:Y:S01]  /*20f0*/  @!P3 IMAD R7, R27, c[0x0][0x1a0], RZ ;  /* 0x000068001b07ba24 */ /* 0x000fe200078e02ff */
[----:B------:R-:W-:Y:S01]  /*2100*/  IADD3 R3, R3, R8, RZ ;  /* 0x0000000803037210 */ /* 0x000fe20007ffe0ff */
[----:B------:R-:W-:Y:S01]  /*2110*/  @!P2 IMAD.X R6, RZ, RZ, R27, P4 ;  /* 0x000000ffff06a224 */ /* 0x000fe200020e061b */
[----:B------:R-:W-:Y:S01]  /*2120*/  @!P2 IADD3.X R14, RZ, R27, RZ, P0, !PT ;  /* 0x0000001bff0ea210 */ /* 0x000fe200007fe4ff */
[----:B------:R-:W-:Y:S02]  /*2130*/  @!P2 IMAD.MOV.U32 R8, RZ, RZ, R4 ;  /* 0x000000ffff08a224 */ /* 0x000fe400078e0004 */
[----:B------:R-:W-:Y:S02]  /*2140*/  @!P2 IMAD.MOV.U32 R9, RZ, RZ, R5 ;  /* 0x000000ffff09a224 */ /* 0x000fe400078e0005 */
[----:B------:R-:W-:-:S02]  /*2150*/  @!P3 IMAD R15, R237, c[0x0][0x1a4], R7 ;  /* 0x00006900ed0fba24 */ /* 0x000fc400078e0207 */
[----:B------:R-:W-:Y:S02]  /*2160*/  @!P2 IMAD R11, R6, c[0x0][0x1a0], RZ ;  /* 0x00006800060baa24 */ /* 0x000fe400078e02ff */
[----:B------:R-:W-:-:S04]  /*2170*/  @!P3 IMAD.WIDE.U32 R6, R237, c[0x0][0x1a0], R4 ;  /* 0x00006800ed06ba25 */ /* 0x000fc800078e0004 */
[C---:B------:R-:W-:Y:S01]  /*2180*/  @!P2 IMAD R11, R0.reuse, c[0x0][0x1a4], R11 ;  /* 0x00006900000baa24 */ /* 0x040fe200078e020b */
[----:B------:R-:W-:Y:S01]  /*2190*/  @!P3 IADD3 R7, R7, R15, RZ ;  /* 0x0000000f0707b210 */ /* 0x000fe20007ffe0ff */
[----:B------:R-:W-:Y:S01]  /*21a0*/  @!P2 IMAD.WIDE.U32 R4, R0, c[0x0][0x1a0], R8 ;  /* 0x000068000004aa25 */ /* 0x000fe200078e0008 */
[----:B------:R-:W-:-:S03]  /*21b0*/  LEA.HI R8, R209, R209, RZ, 0x1 ;  /* 0x000000d1d1087211 */ /* 0x000fc600078f08ff */
[----:B------:R-:W-:Y:S02]  /*21c0*/  @!P2 IMAD.MOV.U32 R12, RZ, RZ, R2 ;  /* 0x000000ffff0ca224 */ /* 0x000fe400078e0002 */
[----:B------:R-:W-:Y:S02]  /*21d0*/  @!P2 IMAD.MOV.U32 R13, RZ, RZ, R3 ;  /* 0x000000ffff0da224 */ /* 0x000fe400078e0003 */
[----:B------:R-:W-:Y:S01]  /*21e0*/  @!P2 IMAD R0, R14, c[0x0][0x198], RZ ;  /* 0x000066000e00aa24 */ /* 0x000fe200078e02ff */
[----:B------:R-:W-:Y:S01]  /*21f0*/  @!P3 LEA R14, P0, R6, c[0x0][0x170], 0x1 ;  /* 0x00005c00060eba11 */ /* 0x000fe200078008ff */
[----:B------:R-:W-:-:S03]  /*2200*/  @!P2 IMAD.WIDE.U32 R12, R10, c[0x0][0x198], R12 ;  /* 0x000066000a0caa25 */ /* 0x000fc600078e000c */
[----:B------:R-:W-:Y:S01]  /*2210*/  @!P3 LEA.HI.X R15, R6, c[0x0][0x174], R7, 0x1, P0 ;  /* 0x00005d00060fba11 */ /* 0x000fe200000f0c07 */
[----:B------:R-:W-:Y:S01]  /*2220*/  @!P2 IMAD R19, R10, c[0x0][0x19c], R0 ;  /* 0x000067000a13aa24 */ /* 0x000fe200078e0200 */
[----:B------:R-:W-:Y:S01]  /*2230*/  LOP3.LUT R6, R8, 0xfffffffe, RZ, 0xc0, !PT ;  /* 0xfffffffe08067812 */ /* 0x000fe200078ec0ff */
[----:B------:R-:W-:Y:S01]  /*2240*/  @!P2 IMAD.IADD R5, R5, 0x1, R11 ;  /* 0x000000010505a824 */ /* 0x000fe200078e020b */
[----:B------:R-:W-:Y:S01]  /*2250*/  @!P2 LEA R10, P0, R4, c[0x0][0x170], 0x1 ;  /* 0x00005c00040aaa11 */ /* 0x000fe200078008ff */
[----:B------:R-:W-:Y:S01]  /*2260*/  @!P3 IMAD.WIDE.U32 R8, R237, c[0x0][0x198], R2 ;  /* 0x00006600ed08ba25 */ /* 0x000fe200078e0002 */
[----:B------:R-:W-:Y:S01]  /*2270*/  @!P2 LEA R2, P4, R12, c[0x0][0x168], 0x1 ;  /* 0x00005a000c02aa11 */ /* 0x000fe200078808ff */
[----:B------:R-:W-:Y:S01]  /*2280*/  @!PT LDS RZ, [RZ] ;  /* 0x00000000fffff984 */ /* 0x000fe20000000800 */
[----:B------:R-:W-:Y:S01]  /*2290*/  @!PT LDS RZ, [RZ] ;  /* 0x00000000fffff984 */ /* 0x000fe20000000800 */
[----:B------:R-:W-:Y:S01]  /*22a0*/  @!PT LDS RZ, [RZ] ;  /* 0x00000000fffff984 */ /* 0x000fe20000000800 */
[----:B------:R1:W-:Y:S01]  /*22b0*/  @!P3 LDGSTS.E.BYPASS.LTC128B.128 [R220+0x10000], [R14.64] ;  /* 0x100000000edcbfae */ /* 0x0003e2000b901d48 */
[----:B------:R-:W-:Y:S01]  /*22c0*/  @!P2 LEA.HI.X R11, R4, c[0x0][0x174], R5, 0x1, P0 ;  /* 0x00005d00040baa11 */ /* 0x000fe200000f0c05 */
[----:B------:R-:W-:Y:S01]  /*22d0*/  @!P2 IMAD.IADD R3, R13, 0x1, R19 ;  /* 0x000000010d03a824 */ /* 0x000fe200078e0213 */
[----:B------:R-:W-:Y:S01]  /*22e0*/  @!P3 LEA R4, P5, R8, c[0x0][0x168], 0x1 ;  /* 0x00005a000804ba11 */ /* 0x000fe200078a08ff */
[----:B------:R-:W-:Y:S01]  /*22f0*/  IMAD.WIDE.U32 R22, R196, c[0x0][0x190], RZ ;  /* 0x00006400c4167a25 */ /* 0x000fe200078e00ff */
[----:B------:R1:W-:Y:S02]  /*2300*/  @!P3 LDGSTS.E.BYPASS.LTC128B.128 [R220+0x12000], [R14.64+0x80] ;  /* 0x120000800edcbfae */ /* 0x0003e4000b901d48 */
[----:B------:R-:W-:Y:S01]  /*2310*/  @!P2 LEA.HI.X R3, R12, c[0x0][0x16c], R3, 0x1, P4 ;  /* 0x00005b000c03aa11 */ /* 0x000fe200020f0c03 */
[----:B------:R-:W-:Y:S01]  /*2320*/  IMAD R7, R196, c[0x0][0x194], RZ ;  /* 0x00006500c4077a24 */ /* 0x000fe200078e02ff */
[----:B------:R-:W-:Y:S01]  /*2330*/  ISETP.GE.AND P4, PT, R237, R18, PT ;  /* 0x00000012ed00720c */ /* 0x000fe20003f86270 */
[----:B------:R-:W-:Y:S01]  /*2340*/  IMAD.IADD R5, R209, 0x1, -R6 ;  /* 0x00000001d1057824 */ /* 0x000fe200078e0a06 */
[----:B------:R-:W-:Y:S01]  /*2350*/  @!P1 IADD3 R6, P0, R214, R22, RZ ;  /* 0x00000016d6069210 */ /* 0x000fe20007f1e0ff */
[----:B------:R-:W-:-:S03]  /*2360*/  @!P3 IMAD R0, R27, c[0x0][0x198], RZ ;  /* 0x000066001b00ba24 */ /* 0x000fc600078e02ff */
[----:B------:R-:W-:Y:S01]  /*2370*/  @!P1 IADD3.X R7, R215, R23, R7, P0, !PT ;  /* 0x00000017d7079210 */ /* 0x000fe200007fe407 */
[----:B------:R1:W-:Y:S01]  /*2380*/  @P2 STS.128 [R220+0x11000], RZ ;  /* 0x011000ffdc002388 */ /* 0x0003e20000000c00 */
[----:B------:R-:W-:Y:S01]  /*2390*/  ISETP.NE.AND P0, PT, R5, 0x1, PT ;  /* 0x000000010500780c */ /* 0x000fe20003f05270 */
[----:B------:R-:W-:Y:S02]  /*23a0*/  @!P3 IMAD R0, R237, c[0x0][0x19c], R0 ;  /* 0x00006700ed00ba24 */ /* 0x000fe400078e0200 */
[----:B------:R1:W-:Y:S03]  /*23b0*/  @P2 STS.128 [R220+0x13000], RZ ;  /* 0x013000ffdc002388 */ /* 0x0003e60000000c00 */
[----:B------:R-:W-:Y:S01]  /*23c0*/  @!P3 IADD3 R0, R9, R0, RZ ;  /* 0x000000000900b210 */ /* 0x000fe20007ffe0ff */
[----:B------:R-:W-:Y:S01]  /*23d0*/  @!PT LDS RZ, [RZ] ;  /* 0x00000000fffff984 */ /* 0x000fe20000000800 */
[----:B------:R-:W-:Y:S01]  /*23e0*/  @!PT LDS RZ, [RZ] ;  /* 0x00000000fffff984 */ /* 0x000fe20000000800 */
[----:B------:R-:W-:Y:S01]  /*23f0*/  @!PT LDS RZ, [RZ] ;  /* 0x00000000fffff984 */ /* 0x000fe20000000800 */
[----:B------:R1:W-:Y:S03]  /*2400*/  @!P2 LDGSTS.E.BYPASS.LTC128B.128 [R220+0x11000], [R10.64] ;  /* 0x110000000adcafae */ /* 0x0003e6000b901d48 */
[----:B------:R-:W-:Y:S01]  /*2410*/  @!P3 LEA.HI.X R5, R8, c[0x0][0x16c], R0, 0x1, P5 ;  /* 0x00005b000805ba11 */ /* 0x000fe200028f0c00 */
[----:B------:R1:W-:Y:S04]  /*2420*/  @!P2 LDGSTS.E.BYPASS.LTC128B.128 [R220+0x13000], [R10.64+0x80] ;  /* 0x130000800adcafae */ /* 0x0003e8000b901d48 */
[----:B------:R-:W0:Y:S04]  /*2430*/  LDGDEPBAR ;  /* 0x00000000000079af */ /* 0x000e280000000000 */
        /* <DEDUP_REMOVED lines=14> */
[----:B------:R-:W-:Y:S01]  /*2520*/  IADD3 R0, R226, 0x8, RZ ;  /* 0x00000008e2007810 */ /* 0x000fe20007ffe0ff */
[----:B------:R-:W-:Y:S01]  /*2530*/  IMAD.MOV.U32 R224, RZ, RZ, 0x7f800000 ;  /* 0x7f800000ffe07424 */ /* 0x000fe200078e00ff */
[----:B------:R-:W-:Y:S01]  /*2540*/  MOV R221, 0x7f800000 ;  /* 0x7f80000000dd7802 */ /* 0x000fe20000000f00 */
[----:B------:R-:W-:Y:S01]  /*2550*/  IMAD.MOV.U32 R216, RZ, RZ, c[0x0][0x308] ;  /* 0x0000c200ffd87624 */ /* 0x000fe200078e00ff */
[----:B------:R-:W-:Y:S01]  /*2560*/  MOV R217, c[0x0][0x30c] ;  /* 0x0000c30000d97a02 */ /* 0x000fe20000000f00 */
[----:B------:R-:W3:Y:S01]  /*2570*/  LDL R8, [R1+0x4] ;  /* 0x0000040001087983 */ /* 0x000ee20000100800 */
        /* <DEDUP_REMOVED lines=46> */
[----:B----4-:R-:W-:Y:S01]  /*2860*/  IMAD.WIDE R2, R226, 0x4, R222 ;  /* 0x00000004e2027825 */ /* 0x010fe200078e02de */
[----:B------:R-:W-:-:S09]  /*2870*/  DEPBAR.LE SB0, 0x1 ;  /* 0x000080400000791a */ /* 0x000fd20000000000 */
[----:B------:R4:W5:Y:S04]  /*2880*/  @!P2 LDG.E R221, [R2.64] ;  /* 0x0000000802dda981 */ /* 0x000968000c1e1900 */
[----:B------:R4:W5:Y:S04]  /*2890*/  @!P1 LDG.E R224, [R2.64+0x20] ;  /* 0x0000200802e09981 */ /* 0x000968000c1e1900 */
[----:B------:R-:W-:Y:S06]  /*28a0*/  BAR.SYNC.DEFER_BLOCKING 0x0 ;  /* 0x0000000000007b1d */ /* 0x000fec0000010000 */
[----:B----4-:R4:W3:Y:S04]  /*28b0*/  LDG.E.64 R2, [R216.64+0x8] ;  /* 0x00000808d8027981 */ /* 0x0108e8000c1e1b00 */
[----:B------:R1:W1:Y:S04]  /*28c0*/  LDSM.16.M88.4 R108, [R199+0x10000] ;  /* 0x01000000c76c783b */ /* 0x0002680000000200 */
[----:B------:R1:W1:Y:S04]  /*28d0*/  LDSM.16.M88.4 R112, [R199+0x10800] ;  /* 0x01080000c770783b */ /* 0x0002680000000200 */
[----:B------:R1:W1:Y:S04]  /*28e0*/  LDSM.16.M88.4 R116, [R198+0x10000] ;  /* 0x01000000c674783b */ /* 0x0002680000000200 */
[----:B------:R1:W1:Y:S04]  /*28f0*/  LDSM.16.M88.4 R120, [R198+0x10800] ;  /* 0x01080000c678783b */ /* 0x0002680000000200 */
[----:B------:R1:W1:Y:S04]  /*2900*/  LDSM.16.M88.4 R124, [R197+0x10000] ;  /* 0x01000000c57c783b */ /* 0x0002680000000200 */
[----:B------:R1:W1:Y:S04]  /*2910*/  LDSM.16.M88.4 R128, [R197+0x10800] ;  /* 0x01080000c580783b */ /* 0x0002680000000200 */
[----:B----4-:R-:W5:Y:S04]  /*2920*/  LDG.E.64 R216, [R216.64] ;  /* 0x00000008d8d87981 */ /* 0x010f68000c1e1b00 */
        /* <DEDUP_REMOVED lines=10> */
[----:B------:R-:W-:-:S04]  /*29d0*/  IMAD R0, R252, c[0x0][0x1c0], R31 ;  /* 0x00007000fc007a24 */ /* 0x000fc800078e021f */
[----:B------:R-:W-:Y:S01]  /*29e0*/  IMAD.SHL.U32 R0, R0, 0x20, RZ ;  /* 0x0000002000007824 */ /* 0x000fe200078e00ff */
[----:B--2---:R-:W-:Y:S01]  /*29f0*/  SHF.R.S32.HI R4, RZ, 0x1f, R20 ;  /* 0x0000001fff047819 */ /* 0x004fe20000011414 */
[----:B------:R-:W-:Y:S01]  /*2a00*/  IMAD.MOV.U32 R201, RZ, RZ, 0x20 ;  /* 0x00000020ffc97424 */ /* 0x000fe200078e00ff */
[----:B------:R-:W-:Y:S01]  /*2a10*/  IADD3 R242, -R219, 0x40, R240 ;  /* 0x00000040dbf27810 */ /* 0x000fe20007ffe1f0 */
[----:B------:R-:W-:Y:S01]  /*2a20*/  CS2R R94, SRZ ;  /* 0x00000000005e7805 */ /* 0x000fe2000001ff00 */
[----:B------:R-:W-:Y:S01]  /*2a30*/  MOV R225, c[0x0][0x2e4] ;  /* 0x0000b90000e17a02 */ /* 0x000fe20000000f00 */
        /* <DEDUP_REMOVED lines=30> */
[----:B------:R-:W-:-:S02]  /*2c20*/  IADD3 R242, R242, -c[0x0][0x2e8], RZ ;  /* 0x8000ba00f2f27a10 */ /* 0x000fc40007ffe0ff */
[----:B---3--:R-:W-:Y:S02]  /*2c30*/  IADD3 R239, P4, P3, R0, R2, R20 ;  /* 0x0000000200ef7210 */ /* 0x008fe40007b9e014 */
[----:B------:R-:W-:Y:S02]  /*2c40*/  SHF.R.S32.HI R0, RZ, 0x1f, R0 ;  /* 0x0000001fff007819 */ /* 0x000fe40000011400 */
[----:B------:R-:W-:Y:S02]  /*2c50*/  R2P PR, R8, 0x6 ;  /* 0x0000000608007804 */ /* 0x000fe40000000000 */
[----:B------:R-:W-:Y:S02]  /*2c60*/  IADD3.X R243, R0, R3, R4, P4, P3 ;  /* 0x0000000300f37210 */ /* 0x000fe400027e6404 */
[----:B------:R-:W-:Y:S02]  /*2c70*/  IADD3 R0, R206, 0x2000, RZ ;  /* 0x00002000ce007810 */ /* 0x000fe40007ffe0ff */
[----:B------:R-:W-:-:S02]  /*2c80*/  IADD3 R2, R207, 0x2000, RZ ;  /* 0x00002000cf027810 */ /* 0x000fc40007ffe0ff */
[----:B------:R-:W-:Y:S02]  /*2c90*/  SEL R201, R201, 0xffffffe0, !P1 ;  /* 0xffffffe0c9c97807 */ /* 0x000fe40004800000 */
[----:B------:R-:W-:Y:S02]  /*2ca0*/  SEL R196, R196, 0xffffffc0, !P2 ;  /* 0xffffffc0c4c47807 */ /* 0x000fe40005000000 */
[----:B------:R-:W-:Y:S02]  /*2cb0*/  SEL R0, R0, R206, !P0 ;  /* 0x000000ce00007207 */ /* 0x000fe40004000000 */
[----:B------:R-:W-:Y:S02]  /*2cc0*/  SEL R2, R2, R207, !P0 ;  /* 0x000000cf02027207 */ /* 0x000fe40004000000 */
[----:B------:R-:W-:Y:S01]  /*2cd0*/  IADD3 R203, R202, R201, RZ ;  /* 0x000000c9cacb7210 */ /* 0x000fe20007ffe0ff */
[----:B------:R-:W-:Y:S01]  /*2ce0*/  CS2R R20, SRZ ;  /* 0x0000000000147805 */ /* 0x000fe2000001ff00 */
[----:B------:R-:W-:-:S02]  /*2cf0*/  IMAD.SHL.U32 R195, R0, 0x2, RZ ;  /* 0x0000000200c37824 */ /* 0x000fc400078e00ff */
[----:B------:R-:W-:Y:S01]  /*2d00*/  IMAD.SHL.U32 R192, R2, 0x2, RZ ;  /* 0x0000000202c07824 */ /* 0x000fe200078e00ff */
[----:B------:R-:W-:Y:S01]  /*2d10*/  IADD3 R205, R196, R203, RZ ;  /* 0x000000cbc4cd7210 */ /* 0x000fe20007ffe0ff */
[----:B-1--4-:R-:W-:Y:S02]  /*2d20*/  IMAD.IADD R204, R202, 0x1, R196 ;  /* 0x00000001cacc7824 */ /* 0x012fe400078e02c4 */
.L_x_1061:
[----:B------:R-:W0:Y:S01]  /*2d30*/  LDGDEPBAR ;  /* 0x00000000000079af */ /* 0x000e220000000000 */
[----:B------:R-:W-:Y:S01]  /*2d40*/  IMAD.MOV.U32 R2, RZ, RZ, R232 ;  /* 0x000000ffff027224 */ /* 0x000fe200078e00e8 */
[C---:B------:R-:W-:Y:S01]  /*2d50*/  IADD3 R0, R195.reuse, R201, RZ ;  /* 0x000000c9c3007210 */ /* 0x040fe20007ffe0ff */
[----:B------:R-:W-:Y:S03]  /*2d60*/  IMAD.MOV.U32 R3, RZ, RZ, R231 ;  /* 0x000000ffff037224 */ /* 0x000fe600078e00e7 */
[C---:B------:R-:W-:Y:S04]  /*2d70*/  LEA R2, P0, R226.reuse, R2, 0x2 ;  /* 0x00000002e2027211 */ /* 0x040fe800078010ff */
[----:B------:R-:W-:Y:S01]  /*2d80*/  LEA.HI.X.SX32 R3, R226, R3, 0x2, P0 ;  /* 0x00000003e2037211 */ /* 0x000fe200000f16ff */
        /* <DEDUP_REMOVED lines=9> */
[----:B------:R-:W4:Y:S04]  /*2e20*/  LDSM.16.M88.4 R64, [R198+0xc800] ;  /* 0x00c80000c640783b */ /* 0x000f280000000200 */
[----:B------:R-:W-:Y:S04]  /*2e30*/  LDSM.16.M88.4 R100, [R197+0xc000] ;  /* 0x00c00000c564783b */ /* 0x000fe80000000200 */
[----:B------:R-:W-:Y:S01]  /*2e40*/  LDSM.16.M88.4 R104, [R197+0xc800] ;  /* 0x00c80000c568783b */ /* 0x000fe20000000200 */
[----:B--2---:R-:W-:Y:S01]  /*2e50*/  IMAD.IADD R2, R195, 0x1, R196 ;  /* 0x00000001c3027824 */ /* 0x004fe200078e02c4 */
[----:B------:R-:W-:Y:S01]  /*2e60*/  IADD3 R3, R0, R196, RZ ;  /* 0x000000c400037210 */ /* 0x000fe20007ffe0ff */
[C---:B-1----:R-:W-:Y:S08]  /*2e70*/  HMMA.16816.F32.BF16 R4, R16.reuse, R8, RZ ;  /* 0x000000081004723c */ /* 0x042ff000000418ff */
[C---:B------:R-:W-:Y:S08]  /*2e80*/  HMMA.16816.F32.BF16 R8, R16.reuse, R10, RZ ;  /* 0x0000000a1008723c */ /* 0x040ff000000418ff */
[C---:B---3--:R-:W-:Y:S08]  /*2e90*/  HMMA.16816.F32.BF16 R12, R16.reuse, R52, RZ ;  /* 0x00000034100c723c */ /* 0x048ff000000418ff */
[----:B------:R-:W-:Y:S01]  /*2ea0*/  HMMA.16816.F32.BF16 R16, R16, R54, RZ ;  /* 0x000000361010723c */ /* 0x000fe200000418ff */
[----:B------:R-:W1:Y:S07]  /*2eb0*/  LDSM.16.M88.4 R52, [R2] ;  /* 0x000000000234783b */ /* 0x000e6e0000000200 */
[C---:B----4-:R-:W-:Y:S08]  /*2ec0*/  HMMA.16816.F32.BF16 R4, R56.reuse, R60, R4 ;  /* 0x0000003c3804723c */ /* 0x050ff00000041804 */
[C---:B------:R-:W-:Y:S01]  /*2ed0*/  HMMA.16816.F32.BF16 R8, R56.reuse, R62, R8 ;  /* 0x0000003e3808723c */ /* 0x040fe20000041808 */
[----:B------:R-:W-:Y:S07]  /*2ee0*/  LDSM.16.M88.4 R60, [R200+0xc000] ;  /* 0x00c00000c83c783b */ /* 0x000fee0000000200 */
[C---:B------:R-:W-:Y:S08]  /*2ef0*/  HMMA.16816.F32.BF16 R12, R56.reuse, R64, R12 ;  /* 0x00000040380c723c */ /* 0x040ff0000004180c */
        /* <DEDUP_REMOVED lines=15> */
[----:B------:R2:W3:Y:S04]  /*2ff0*/  LDSM.16.M88.4 R56, [R0+0x2000] ;  /* 0x002000000038783b */ /* 0x0004e80000000200 */
[----:B------:R-:W3:Y:S03]  /*3000*/  LDSM.16.M88.4 R64, [R198+0xe800] ;  /* 0x00e80000c640783b */ /* 0x000ee60000000200 */
[C---:B-1----:R-:W-:Y:S08]  /*3010*/  HMMA.16816.F32.BF16 R4, R52.reuse, R100, R4 ;  /* 0x000000643404723c */ /* 0x042ff00000041804 */
[C---:B------:R-:W-:Y:S01]  /*3020*/  HMMA.16816.F32.BF16 R8, R52.reuse, R102, R8 ;  /* 0x000000663408723c */ /* 0x040fe20000041808 */
[----:B------:R-:W-:Y:S03]  /*3030*/  LDSM.16.M88.4 R100, [R197+0xe000] ;  /* 0x00e00000c564783b */ /* 0x000fe60000000200 */
[----:B--2---:R-:W-:Y:S04]  /*3040*/  IMAD.SHL.U32 R0, R209, 0x40, RZ ;  /* 0x00000040d1007824 */ /* 0x004fe800078e00ff */
[C---:B----4-:R-:W-:Y:S03]  /*3050*/  HMMA.16816.F32.BF16 R12, R52.reuse, R104, R12 ;  /* 0x00000068340c723c */ /* 0x050fe6000004180c */
[----:B------:R-:W-:Y:S05]  /*3060*/  ISETP.GE.AND P0, PT, R0, R242, PT ;  /* 0x000000f20000720c */ /* 0x000fea0003f06270 */
[----:B------:R-:W-:Y:S01]  /*3070*/  HMMA.16816.F32.BF16 R16, R52, R106, R16 ;  /* 0x0000006a3410723c */ /* 0x000fe20000041810 */
[----:B------:R-:W1:Y:S04]  /*3080*/  LDSM.16.M88.4 R52, [R2+0x2000] ;  /* 0x002000000234783b */ /* 0x000e680000000200 */
[----:B------:R-:W2:Y:S03]  /*3090*/  LDSM.16.M88.4 R104, [R197+0xe800] ;  /* 0x00e80000c568783b */ /* 0x000ea60000000200 */
[C---:B---3--:R-:W-:Y:S08]  /*30a0*/  HMMA.16816.F32.BF16 R4, R56.reuse, R60, R4 ;  /* 0x0000003c3804723c */ /* 0x048ff00000041804 */
[C---:B------:R-:W-:Y:S01]  /*30b0*/  HMMA.16816.F32.BF16 R8, R56.reuse, R62, R8 ;  /* 0x0000003e3808723c */ /* 0x040fe20000041808 */
[----:B------:R-:W-:Y:S07]  /*30c0*/  LDSM.16.M88.4 R60, [R200+0xe000] ;  /* 0x00e00000c83c783b */ /* 0x000fee0000000200 */
[C---:B------:R-:W-:Y:S08]  /*30d0*/  HMMA.16816.F32.BF16 R12, R56.reuse, R64, R12 ;  /* 0x00000040380c723c */ /* 0x040ff0000004180c */
[----:B------:R-:W-:Y:S01]  /*30e0*/  HMMA.16816.F32.BF16 R16, R56, R66, R16 ;  /* 0x000000423810723c */ /* 0x000fe20000041810 */
[----:B------:R-:W3:Y:S04]  /*30f0*/  LDSM.16.M88.4 R56, [R3+0x2000] ;  /* 0x002000000338783b */ /* 0x000ee80000000200 */
[----:B------:R-:W4:Y:S03]  /*3100*/  LDSM.16.M88.4 R64, [R200+0xe800] ;  /* 0x00e80000c840783b */ /* 0x000f260000000200 */
[C---:B-1----:R-:W-:Y:S08]  /*3110*/  HMMA.16816.F32.BF16 R4, R52.reuse, R100, R4 ;  /* 0x000000643404723c */ /* 0x042ff00000041804 */
[C---:B------:R-:W-:Y:S08]  /*3120*/  HMMA.16816.F32.BF16 R8, R52.reuse, R102, R8 ;  /* 0x000000663408723c */ /* 0x040ff00000041808 */
[C---:B--2---:R-:W-:Y:S08]  /*3130*/  HMMA.16816.F32.BF16 R12, R52.reuse, R104, R12 ;  /* 0x00000068340c723c */ /* 0x044ff0000004180c */
[----:B------:R-:W-:Y:S08]  /*3140*/  HMMA.16816.F32.BF16 R16, R52, R106, R16 ;  /* 0x0000006a3410723c */ /* 0x000ff00000041810 */
[C---:B---3--:R-:W-:Y:S07]  /*3150*/  HMMA.16816.F32.BF16 R4, R56.reuse, R60, R4 ;  /* 0x0000003c3804723c */ /* 0x048fee0000041804 */
[----:B------:R-:W-:Y:S01]  /*3160*/  MOV R60, c[0x0][0x2e4] ;  /* 0x0000b900003c7a02 */ /* 0x000fe20000000f00 */
[C---:B------:R-:W-:Y:S08]  /*3170*/  HMMA.16816.F32.BF16 R8, R56.reuse, R62, R8 ;  /* 0x0000003e3808723c */ /* 0x040ff00000041808 */
[C---:B----4-:R-:W-:Y:S08]  /*3180*/  HMMA.16816.F32.BF16 R12, R56.reuse, R64, R12 ;  /* 0x00000040380c723c */ /* 0x050ff0000004180c */
[----:B------:R-:W-:Y:S01]  /*3190*/  HMMA.16816.F32.BF16 R16, R56, R66, R16 ;  /* 0x000000423810723c */ /* 0x000fe20000041810 */
[----:B------:R-:W-:-:S07]  /*31a0*/  @!P0 BRA `(.L_x_1057) ;  /* 0x0000008000008947 */ /* 0x000fce0003800000 */
[----:B------:R-:W-:Y:S01]  /*31b0*/  IADD3 R3, R225, R240, -R219 ;  /* 0x000000f0e1037210 */ /* 0x000fe20007ffe8db */
[----:B------:R-:W-:Y:S01]  /*31c0*/  IMAD.MOV.U32 R60, RZ, RZ, R225 ;  /* 0x000000ffff3c7224 */ /* 0x000fe200078e00e1 */
[----:B------:R-:W-:Y:S02]  /*31d0*/  IADD3 R2, R0, 0x40, RZ ;  /* 0x0000004000027810 */ /* 0x000fe40007ffe0ff */
[----:B------:R-:W-:Y:S02]  /*31e0*/  IADD3 R52, R236, 0x40, RZ ;  /* 0x00000040ec347810 */ /* 0x000fe40007ffe0ff */
[----:B------:R-:W-:Y:S02]  /*31f0*/  ISETP.GE.AND P1, PT, R2, R3, PT ;  /* 0x000000030200720c */ /* 0x000fe40003f26270 */
[----:B------:R-:W-:Y:S11]  /*3200*/  ISETP.LT.AND P0, PT, R52, R219, PT ;  /* 0x000000db3400720c */ /* 0x000ff60003f01270 */
[----:B------:R-:W-:Y:S02]  /*3210*/  @!UPT UIADD3 URZ, URZ, URZ, URZ ;  /* 0x0000003f3f3ff290 */ /* 0x000fe4000fffe03f */
[----:B------:R-:W-:-:S05]  /*3220*/  @!P1 BRA P0, `(.L_x_1058) ;  /* 0x0000049000009947 */ /* 0x000fca0000000000 */
.L_x_1057:
[--C-:B------:R-:W-:Y:S01]  /*3230*/  IADD3 R3, R219, 0x1, -R233.reuse ;  /* 0x00000001db037810 */ /* 0x100fe20007ffe8e9 */
[----:B------:R-:W1:Y:S01]  /*3240*/  S2R R55, SR_TID.X ;  /* 0x0000000000377919 */ /* 0x000e620000002100 */
[----:B------:R-:W-:Y:S01]  /*3250*/  IADD3 R52, -R60, R219, -R233 ;  /* 0x000000db3c347210 */ /* 0x000fe20007ffe9e9 */
[----:B------:R-:W-:Y:S01]  /*3260*/  IMAD.IADD R0, R226, 0x1, R0 ;  /* 0x00000001e2007824 */ /* 0x000fe200078e0200 */
[----:B------:R-:W-:Y:S01]  /*3270*/  IADD3 R3, R3, c[0x0][0x2e8], RZ ;  /* 0x0000ba0003037a10 */ /* 0x000fe20007ffe0ff */
[----:B------:R-:W-:Y:S02]  /*3280*/  IMAD.MOV.U32 R225, RZ, RZ, R60 ;  /* 0x000000ffffe17224 */ /* 0x000fe400078e003c */
[C---:B------:R-:W-:Y:S01]  /*3290*/  IMAD.IADD R53, R0.reuse, 0x1, R52 ;  /* 0x0000000100357824 */ /* 0x040fe200078e0234 */
[C---:B------:R-:W-:Y:S01]  /*32a0*/  IADD3 R2, R0.reuse, 0x8, RZ ;  /* 0x0000000800027810 */ /* 0x040fe20007ffe0ff */
[----:B------:R-:W-:Y:S03]  /*32b0*/  IMAD.IADD R54, R0, 0x1, R3 ;  /* 0x0000000100367824 */ /* 0x000fe600078e0203 */
[----:B------:R-:W-:Y:S01]  /*32c0*/  IMNMX R53, RZ, R53, !PT ;  /* 0x00000035ff357217 */ /* 0x000fe20007800200 */
[--C-:B------:R-:W-:Y:S02]  /*32d0*/  IMAD.IADD R52, R52, 0x1, R2.reuse ;  /* 0x0000000134347824 */ /* 0x100fe400078e0202 */
[----:B------:R-:W-:Y:S03]  /*32e0*/  IMAD.IADD R2, R3, 0x1, R2 ;  /* 0x0000000103027824 */ /* 0x000fe600078e0202 */
[----:B------:R-:W-:Y:S02]  /*32f0*/  IMNMX R3, RZ, R52, !PT ;  /* 0x00000034ff037217 */ /* 0x000fe40007800200 */
[-C--:B------:R-:W-:Y:S02]  /*3300*/  IMNMX R52, R54, R219.reuse, PT ;  /* 0x000000db36347217 */ /* 0x080fe40003800200 */
[----:B------:R-:W-:Y:S01]  /*3310*/  IMNMX R2, R2, R219, PT ;  /* 0x000000db02027217 */ /* 0x000fe20003800200 */
[----:B-1----:R-:W-:Y:S05]  /*3320*/  IMAD.SHL.U32 R55, R55, 0x2, RZ ;  /* 0x0000000237377824 */ /* 0x002fea00078e00ff */
[----:B------:R-:W-:Y:S05]  /*3330*/  LOP3.LUT R55, R249, 0x6, R55, 0xf8, !PT ;  /* 0x00000006f9377812 */ /* 0x000fea00078ef837 */
[----:B------:R-:W-:Y:S05]  /*3340*/  IMAD R0, R235, 0x40, R55 ;  /* 0x00000040eb007824 */ /* 0x000fea00078e0237 */
        /* <DEDUP_REMOVED lines=9> */
[C---:B------:R-:W-:Y:S02]  /*33e0*/  ISETP.GE.OR P0, PT, R0.reuse, R2, !P0 ;  /* 0x000000020000720c */ /* 0x040fe40004706670 */
        /* <DEDUP_REMOVED lines=45> */
.L_x_1058:
[C---:B------:R-:W-:Y:S01]  /*36c0*/  FMUL.FTZ R2, R221.reuse, 1.4426950216293334961 ;  /* 0x3fb8aa3bdd027820 */ /* 0x040fe20000410000 */
[----:B------:R-:W-:Y:S01]  /*36d0*/  FSETP.NEU.FTZ.AND P0, PT, R221, -INF , PT ;  /* 0xff800000dd00780b */ /* 0x000fe20003f1d000 */
[----:B------:R-:W-:Y:S01]  /*36e0*/  FMUL.FTZ R0, R224, 1.4426950216293334961 ;  /* 0x3fb8aa3be0007820 */ /* 0x000fe20000410000 */
[----:B------:R-:W-:Y:S01]  /*36f0*/  IADD3 R3, R217, -0x4498517b, RZ ;  /* 0xbb67ae85d9037810 */ /* 0x000fe20007ffe0ff */
[----:B------:R-:W-:Y:S01]  /*3700*/  IMAD.WIDE.U32 R58, R239, -0x2daee0ad, RZ ;  /* 0xd2511f53ef3a7825 */ /* 0x000fe200078e00ff */
[----:B------:R-:W-:Y:S02]  /*3710*/  FSEL R2, R2, RZ, P0 ;  /* 0x000000ff02027208 */ /* 0x000fe40000000000 */
[----:B------:R-:W-:Y:S01]  /*3720*/  FSETP.NEU.FTZ.AND P0, PT, R224, -INF , PT ;  /* 0xff800000e000780b */ /* 0x000fe20003f1d000 */
[----:B------:R-:W-:Y:S02]  /*3730*/  IMAD R54, R235, 0x2, R244 ;  /* 0x00000002eb367824 */ /* 0x000fe400078e02f4 */
[----:B------:R-:W-:Y:S01]  /*3740*/  FFMA.FTZ R8, R8, c[0x0][0x23c], -R2 ;  /* 0x00008f0008087a23 */ /* 0x000fe20000010802 */
[----:B------:R-:W-:Y:S01]  /*3750*/  FSEL R0, R0, RZ, P0 ;  /* 0x000000ff00007208 */ /* 0x000fe20000000000 */
[----:B------:R-:W-:Y:S01]  /*3760*/  IMAD R52, R209, 0x4, R247 ;  /* 0x00000004d1347824 */ /* 0x000fe200078e02f7 */
[----:B------:R-:W-:Y:S01]  /*3770*/  LOP3.LUT R54, R59, R217, R54, 0x96, !PT ;  /* 0x000000d93b367212 */ /* 0x000fe200078e9636 */
[----:B------:R1:W-:Y:S01]  /*3780*/  MUFU.EX2 R177, R8 ;  /* 0x0000000800b17308 */ /* 0x0003e20000000800 */
[----:B------:R-:W-:Y:S02]  /*3790*/  FFMA.FTZ R4, R4, c[0x0][0x23c], -R2 ;  /* 0x00008f0004047a23 */ /* 0x000fe40000010802 */
[--C-:B------:R-:W-:Y:S02]  /*37a0*/  FFMA.FTZ R6, R6, c[0x0][0x23c], -R0.reuse ;  /* 0x00008f0006067a23 */ /* 0x100fe40000010800 */
[--C-:B------:R-:W-:Y:S02]  /*37b0*/  FFMA.FTZ R7, R7, c[0x0][0x23c], -R0.reuse ;  /* 0x00008f0007077a23 */ /* 0x100fe40000010800 */
[----:B------:R-:W-:Y:S02]  /*37c0*/  FFMA.FTZ R11, R11, c[0x0][0x23c], -R0 ;  /* 0x00008f000b0b7a23 */ /* 0x000fe40000010800 */
[----:B------:R-:W-:Y:S01]  /*37d0*/  IMAD.WIDE.U32 R52, R52, -0x326172a9, RZ ;  /* 0xcd9e8d5734347825 */ /* 0x000fe200078e00ff */
[----:B------:R2:W-:Y:S03]  /*37e0*/  MUFU.EX2 R107, R6 ;  /* 0x00000006006b7308 */ /* 0x0005e60000000800 */
[----:B------:R-:W-:Y:S01]  /*37f0*/  IMAD.WIDE.U32 R54, R54, -0x326172a9, RZ ;  /* 0xcd9e8d5736367825 */ /* 0x000fe200078e00ff */
[----:B------:R-:W-:Y:S03]  /*3800*/  LOP3.LUT R56, R53, R243, R216, 0x96, !PT ;  /* 0x000000f335387212 */ /* 0x000fe600078e96d8 */
[--C-:B------:R-:W-:Y:S02]  /*3810*/  FFMA.FTZ R5, R5, c[0x0][0x23c], -R2.reuse ;  /* 0x00008f0005057a23 */ /* 0x100fe40000010802 */
[----:B------:R-:W-:Y:S01]  /*3820*/  IMAD.WIDE.U32 R56, R56, -0x2daee0ad, RZ ;  /* 0xd2511f5338387825 */ /* 0x000fe200078e00ff */
[----:B------:R3:W-:Y:S03]  /*3830*/  MUFU.EX2 R175, R7 ;  /* 0x0000000700af7308 */ /* 0x0007e60000000800 */
[----:B------:R-:W-:Y:S01]  /*3840*/  FFMA.FTZ R106, R9, c[0x0][0x23c], -R2 ;  /* 0x00008f00096a7a23 */ /* 0x000fe20000010802 */
[----:B-1----:R-:W-:Y:S01]  /*3850*/  IADD3 R8, R216, -0x61c88647, RZ ;  /* 0x9e3779b9d8087810 */ /* 0x002fe20007ffe0ff */
[----:B------:R-:W-:Y:S02]  /*3860*/  FFMA.FTZ R104, R10, c[0x0][0x23c], -R0 ;  /* 0x00008f000a687a23 */ /* 0x000fe40000010800 */
[----:B------:R-:W-:Y:S01]  /*3870*/  FFMA.FTZ R12, R12, c[0x0][0x23c], -R2 ;  /* 0x00008f000c0c7a23 */ /* 0x000fe20000010802 */
[----:B------:R-:W-:Y:S01]  /*3880*/  LOP3.LUT R8, R55, R52, R8, 0x96, !PT ;  /* 0x0000003437087212 */ /* 0x000fe200078e9608 */
[--C-:B------:R-:W-:Y:S01]  /*3890*/  FFMA.FTZ R16, R16, c[0x0][0x23c], -R2.reuse ;  /* 0x00008f0010107a23 */ /* 0x100fe20000010802 */
[----:B------:R1:W-:Y:S01]  /*38a0*/  MUFU.EX2 R176, R11 ;  /* 0x0000000b00b07308 */ /* 0x0003e20000000800 */
[----:B------:R-:W-:Y:S01]  /*38b0*/  IADD3 R52, R217, 0x76cf5d0a, RZ ;  /* 0x76cf5d0ad9347810 */ /* 0x000fe20007ffe0ff */
[--C-:B------:R-:W-:Y:S01]  /*38c0*/  FFMA.FTZ R100, R13, c[0x0][0x23c], -R2.reuse ;  /* 0x00008f000d647a23 */ /* 0x100fe20000010802 */
[----:B--2---:R-:W-:Y:S01]  /*38d0*/  LOP3.LUT R6, R57, R58, R3, 0x96, !PT ;  /* 0x0000003a39067212 */ /* 0x004fe200078e9603 */
[----:B------:R-:W-:Y:S01]  /*38e0*/  IMAD.WIDE.U32 R8, R8, -0x2daee0ad, RZ ;  /* 0xd2511f5308087825 */ /* 0x000fe200078e00ff */
[----:B------:R-:W-:Y:S03]  /*38f0*/  IADD3 R3, R216, 0x3c6ef372, RZ ;  /* 0x3c6ef372d8037810 */ /* 0x000fe60007ffe0ff */
[----:B------:R-:W-:Y:S02]  /*3900*/  FFMA.FTZ R2, R17, c[0x0][0x23c], -R2 ;  /* 0x00008f0011027a23 */ /* 0x000fe40000010802 */
[----:B------:R2:W-:Y:S01]  /*3910*/  MUFU.EX2 R174, R4 ;  /* 0x0000000400ae7308 */ /* 0x0005e20000000800 */
[----:B------:R-:W-:Y:S01]  /*3920*/  LOP3.LUT R52, R9, R56, R52, 0x96, !PT ;  /* 0x0000003809347212 */ /* 0x000fe200078e9634 */
[--C-:B------:R-:W-:Y:S02]  /*3930*/  FFMA.FTZ R19, R19, c[0x0][0x23c], -R0.reuse ;  /* 0x00008f0013137a23 */ /* 0x100fe40000010800 */
[----:B---3--:R-:W-:Y:S04]  /*3940*/  IMAD.WIDE.U32 R6, R6, -0x326172a9, RZ ;  /* 0xcd9e8d5706067825 */ /* 0x008fe800078e00ff */
[----:B------:R-:W-:Y:S01]  /*3950*/  IMAD.WIDE.U32 R52, R52, -0x326172a9, RZ ;  /* 0xcd9e8d5734347825 */ /* 0x000fe200078e00ff */
[----:B------:R-:W-:Y:S01]  /*3960*/  LOP3.LUT R54, R7, R54, R3, 0x96, !PT ;  /* 0x0000003607367212 */ /* 0x000fe200078e9603 */
[----:B------:R3:W-:Y:S01]  /*3970*/  MUFU.EX2 R105, R5 ;  /* 0x0000000500697308 */ /* 0x0007e20000000800 */
[----:B------:R-:W-:Y:S01]  /*3980*/  IADD3 R3, R217, 0x646e171e, RZ ;  /* 0x646e171ed9037810 */ /* 0x000fe20007ffe0ff */
[--C-:B------:R-:W-:Y:S01]  /*3990*/  FFMA.FTZ R15, R15, c[0x0][0x23c], -R0.reuse ;  /* 0x00008f000f0f7a23 */ /* 0x100fe20000010800 */
[----:B-1----:R-:W-:Y:S01]  /*39a0*/  IADD3 R11, R216, -0x255992d5, RZ ;  /* 0xdaa66d2bd80b7810 */ /* 0x002fe20007ffe0ff */
[----:B------:R-:W-:Y:S03]  /*39b0*/  IMAD.WIDE.U32 R54, R54, -0x2daee0ad, RZ ;  /* 0xd2511f5336367825 */ /* 0x000fe600078e00ff */
[----:B------:R-:W-:Y:S01]  /*39c0*/  LOP3.LUT R11, R53, R6, R11, 0x96, !PT ;  /* 0x00000006350b7212 */ /* 0x000fe200078e960b */
[--C-:B------:R-:W-:Y:S01]  /*39d0*/  FFMA.FTZ R14, R14, c[0x0][0x23c], -R0.reuse ;  /* 0x00008f000e0e7a23 */ /* 0x100fe20000010800 */
[----:B------:R-:W-:Y:S01]  /*39e0*/  IADD3 R53, R217, -0x126145ec, RZ ;  /* 0xed9eba14d9357810 */ /* 0x000fe20007ffe0ff */
[----:B------:R1:W-:Y:S01]  /*39f0*/  MUFU.EX2 R102, R12 ;  /* 0x0000000c00667308 */ /* 0x0003e20000000800 */
[----:B------:R-:W-:Y:S01]  /*3a00*/  IADD3 R6, R216, 0x1715609d, RZ ;  /* 0x1715609dd8067810 */ /* 0x000fe20007ffe0ff */
[----:B------:R-:W-:Y:S01]  /*3a10*/  IMAD.WIDE.U32 R10, R11, -0x2daee0ad, RZ ;  /* 0xd2511f530b0a7825 */ /* 0x000fe200078e00ff */
[----:B--2---:R-:W-:Y:S03]  /*3a20*/  IADD3 R4, R217, 0x32370b8f, RZ ;  /* 0x32370b8fd9047810 */ /* 0x004fe60007ffe0ff */
[----:B------:R-:W-:Y:S01]  /*3a30*/  FFMA.FTZ R0, R18, c[0x0][0x23c], -R0 ;  /* 0x00008f0012007a23 */ /* 0x000fe20000010800 */
[----:B------:R-:W-:Y:S01]  /*3a40*/  LOP3.LUT R4, R55, R8, R4, 0x96, !PT ;  /* 0x0000000837047212 */ /* 0x000fe200078e9604 */
[----:B------:R-:W-:Y:S01]  /*3a50*/  IMAD.MOV.U32 R241, RZ, RZ, c[0x0][0x22c] ;  /* 0x00008b00fff17624 */ /* 0x000fe200078e00ff */
[----:B------:R-:W-:Y:S01]  /*3a60*/  LOP3.LUT R53, R11, R54, R53, 0x96, !PT ;  /* 0x000000360b357212 */ /* 0x000fe200078e9635 */
[----:B------:R-:W-:Y:S01]  /*3a70*/  MUFU.EX2 R178, R16 ;  /* 0x0000001000b27308 */ /* 0x000fe20000000800 */
[----:B------:R-:W-:Y:S01]  /*3a80*/  IADD3 R8, R216, 0x78dde6e4, RZ ;  /* 0x78dde6e4d8087810 */ /* 0x000fe20007ffe0ff */
[----:B------:R-:W-:Y:S02]  /*3a90*/  IMAD R241, R241, c[0x0][0x1c0], RZ ;  /* 0x00007000f1f17a24 */ /* 0x000fe400078e02ff */
[----:B---3--:R-:W-:Y:S05]  /*3aa0*/  IMAD.WIDE.U32 R4, R4, -0x326172a9, RZ ;  /* 0xcd9e8d5704047825 */ /* 0x008fea00078e00ff */
[----:B------:R-:W-:Y:S01]  /*3ab0*/  LOP3.LUT R8, R5, R52, R8, 0x96, !PT ;  /* 0x0000003405087212 */ /* 0x000fe200078e9608 */
[----:B------:R-:W-:Y:S01]  /*3ac0*/  IMAD.WIDE.U32 R52, R53, -0x326172a9, RZ ;  /* 0xcd9e8d5735347825 */ /* 0x000fe200078e00ff */
[----:B------:R2:W-:Y:S03]  /*3ad0*/  MUFU.EX2 R66, R2 ;  /* 0x0000000200427308 */ /* 0x0005e60000000800 */
[----:B------:R-:W-:Y:S01]  /*3ae0*/  IMAD.WIDE.U32 R8, R8, -0x2daee0ad, RZ ;  /* 0xd2511f5308087825 */ /* 0x000fe200078e00ff */
[----:B------:R-:W-:Y:S02]  /*3af0*/  LOP3.LUT R6, R53, R4, R6, 0x96, !PT ;  /* 0x0000000435067212 */ /* 0x000fe400078e9606 */
[----:B------:R-:W-:Y:S03]  /*3b00*/  IADD3 R4, R217, -0x56f99767, RZ ;  /* 0xa9066899d9047810 */ /* 0x000fe60007ffe0ff */
[----:B------:R-:W-:Y:S01]  /*3b10*/  IMAD.WIDE.U32 R6, R6, -0x2daee0ad, RZ ;  /* 0xd2511f5306067825 */ /* 0x000fe200078e00ff */
[----:B------:R-:W-:Y:S01]  /*3b20*/  LOP3.LUT R4, R9, R10, R4, 0x96, !PT ;  /* 0x0000000a09047212 */ /* 0x000fe200078e9604 */
[----:B------:R-:W-:Y:S03]  /*3b30*/  MUFU.EX2 R65, R0 ;  /* 0x0000000000417308 */ /* 0x000fe60000000800 */
[----:B------:R-:W-:Y:S01]  /*3b40*/  LOP3.LUT R9, R6, 0xff, RZ, 0xc0, !PT ;  /* 0x000000ff06097812 */ /* 0x000fe200078ec0ff */
[----:B------:R-:W-:Y:S01]  /*3b50*/  IMAD.WIDE.U32 R4, R4, -0x326172a9, RZ ;  /* 0xcd9e8d5704047825 */ /* 0x000fe200078e00ff */
[----:B------:R-:W-:Y:S02]  /*3b60*/  LOP3.LUT R8, R7, R8, R3, 0x96, !PT ;  /* 0x0000000807087212 */ /* 0x000fe400078e9603 */
[----:B------:R-:W-:Y:S02]  /*3b70*/  ISETP.LE.U32.AND P2, PT, R9, UR6, PT ;  /* 0x0000000609007c0c */ /* 0x000fe4000bf43070 */
[----:B------:R-:W-:Y:S01]  /*3b80*/  IADD3 R3, R216, -0x4ab325aa, RZ ;  /* 0xb54cda56d8037810 */ /* 0x000fe20007ffe0ff */
[----:B------:R-:W-:Y:S01]  /*3b90*/  MUFU.EX2 R106, R106 ;  /* 0x0000006a006a7308 */ /* 0x000fe20000000800 */
[--C-:B------:R-:W-:Y:S02]  /*3ba0*/  SHF.R.U32.HI R10, RZ, 0x18, R6.reuse ;  /* 0x00000018ff0a7819 */ /* 0x100fe40000011606 */
[----:B-1----:R-:W-:Y:S02]  /*3bb0*/  SHF.R.U32.HI R12, RZ, 0x10, R6 ;  /* 0x00000010ff0c7819 */ /* 0x002fe40000011606 */
[----:B------:R-:W-:Y:S02]  /*3bc0*/  LOP3.LUT R13, R6, 0xffff, RZ, 0xc0, !PT ;  /* 0x0000ffff060d7812 */ /* 0x000fe400078ec0ff */
[C---:B------:R-:W-:Y:S02]  /*3bd0*/  LOP3.LUT R6, R4.reuse, 0xff, RZ, 0xc0, !PT ;  /* 0x000000ff04067812 */ /* 0x040fe400078ec0ff */
[----:B------:R-:W-:Y:S01]  /*3be0*/  LOP3.LUT R3, R5, R52, R3, 0x96, !PT ;  /* 0x0000003405037212 */ /* 0x000fe200078e9603 */
[----:B------:R-:W-:Y:S01]  /*3bf0*/  MUFU.EX2 R104, R104 ;  /* 0x0000006800687308 */ /* 0x000fe20000000800 */
[--C-:B------:R-:W-:Y:S02]  /*3c00*/  SHF.R.U32.HI R7, RZ, 0x18, R4.reuse ;  /* 0x00000018ff077819 */ /* 0x100fe40000011604 */
[----:B------:R-:W-:Y:S02]  /*3c10*/  LOP3.LUT R9, R4, 0xffff, RZ, 0xc0, !PT ;  /* 0x0000ffff04097812 */ /* 0x000fe400078ec0ff */
[----:B------:R-:W-:Y:S02]  /*3c20*/  ISETP.LE.U32.AND P6, PT, R6, UR6, PT ;  /* 0x0000000606007c0c */ /* 0x000fe4000bfc3070 */
[----:B------:R-:W-:Y:S02]  /*3c30*/  LOP3.LUT R5, R8, 0xff, RZ, 0xc0, !PT ;  /* 0x000000ff08057812 */ /* 0x000fe400078ec0ff */
[----:B------:R-:W-:Y:S01]  /*3c40*/  SHF.R.U32.HI R11, RZ, 0x10, R4 ;  /* 0x00000010ff0b7819 */ /* 0x000fe20000011604 */
[----:B------:R-:W-:Y:S01]  /*3c50*/  MUFU.EX2 R101, R15 ;  /* 0x0000000f00657308 */ /* 0x000fe20000000800 */
[--C-:B------:R-:W-:Y:S02]  /*3c60*/  SHF.R.U32.HI R4, RZ, 0x18, R8.reuse ;  /* 0x00000018ff047819 */ /* 0x100fe40000011608 */
[----:B------:R-:W-:Y:S02]  /*3c70*/  ISETP.LE.U32.AND P1, PT, R7, UR6, PT ;  /* 0x0000000607007c0c */ /* 0x000fe4000bf23070 */
[----:B------:R-:W-:Y:S02]  /*3c80*/  ISETP.LE.U32.AND P5, PT, R5, UR6, PT ;  /* 0x0000000605007c0c */ /* 0x000fe4000bfa3070 */
[----:B------:R-:W-:Y:S02]  /*3c90*/  LOP3.LUT R5, R3, 0xff, RZ, 0xc0, !PT ;  /* 0x000000ff03057812 */ /* 0x000fe400078ec0ff */
[----:B------:R-:W-:Y:S01]  /*3ca0*/  ISETP.LE.U32.AND P3, PT, R4, UR6, PT ;  /* 0x0000000604007c0c */ /* 0x000fe2000bf63070 */
[----:B------:R-:W-:Y:S01]  /*3cb0*/  MUFU.EX2 R100, R100 ;  /* 0x0000006400647308 */ /* 0x000fe20000000800 */
[--C-:B------:R-:W-:Y:S02]  /*3cc0*/  SHF.R.U32.HI R4, RZ, 0x10, R3.reuse ;  /* 0x00000010ff047819 */ /* 0x100fe40000011603 */
[----:B------:R-:W-:Y:S02]  /*3cd0*/  SHF.R.U32.HI R6, RZ, 0x18, R3 ;  /* 0x00000018ff067819 */ /* 0x000fe40000011603 */
[----:B------:R-:W-:Y:S02]  /*3ce0*/  LOP3.LUT R4, R4, 0xff, RZ, 0xc0, !PT ;  /* 0x000000ff04047812 */ /* 0x000fe400078ec0ff */
[----:B------:R-:W-:Y:S02]  /*3cf0*/  ISETP.LE.U32.AND P4, PT, R6, UR6, PT ;  /* 0x0000000606007c0c */ /* 0x000fe4000bf83070 */
[----:B--2---:R-:W-:Y:S01]  /*3d00*/  LOP3.LUT R2, R11, 0xff, RZ, 0xc0, !PT ;  /* 0x000000ff0b027812 */ /* 0x004fe200078ec0ff */
[----:B------:R-:W-:Y:S01]  /*3d10*/  MUFU.EX2 R67, R14 ;  /* 0x0000000e00437308 */ /* 0x000fe20000000800 */
[----:B------:R-:W-:Y:S09]  /*3d20*/  ISETP.LE.U32.AND P0, PT, R10, UR6, PT ;  /* 0x000000060a007c0c */ /* 0x000ff2000bf03070 */
[----:B------:R-:W1:Y:S04]  /*3d30*/  MUFU.EX2 R103, R19 ;  /* 0x0000001300677308 */ /* 0x000e680000000800 */
[----:B-1----:R-:W-:Y:S02]  /*3d40*/  @!P0 FADD.FTZ R103, -R103, -RZ ;  /* 0x800000ff67678221 */ /* 0x002fe40000010100 */
[----:B------:R-:W-:Y:S01]  /*3d50*/  @!P2 FADD.FTZ R178, -R178, -RZ ;  /* 0x800000ffb2b2a221 */ /* 0x000fe20000010100 */
[----:B------:R-:W-:Y:S01]  /*3d60*/  ISETP.LE.U32.AND P2, PT, R5, UR6, PT ;  /* 0x0000000605007c0c */ /* 0x000fe2000bf43070 */
[----:B------:R-:W-:Y:S01]  /*3d70*/  @!P6 FADD.FTZ R177, -R177, -RZ ;  /* 0x800000ffb1b1e221 */ /* 0x000fe20000010100 */
[----:B------:R-:W-:Y:S01]  /*3d80*/  LOP3.LUT R5, R3, 0xffff, RZ, 0xc0, !PT ;  /* 0x0000ffff03057812 */ /* 0x000fe200078ec0ff */
[----:B------:R-:W-:Y:S01]  /*3d90*/  @!P1 FADD.FTZ R176, -R176, -RZ ;  /* 0x800000ffb0b09221 */ /* 0x000fe20000010100 */
[----:B------:R-:W-:Y:S01]  /*3da0*/  ISETP.LE.U32.AND P6, PT, R4, UR6, PT ;  /* 0x0000000604007c0c */ /* 0x000fe2000bfc3070 */
[----:B------:R-:W-:Y:S01]  /*3db0*/  @!P4 FADD.FTZ R175, -R175, -RZ ;  /* 0x800000ffafafc221 */ /* 0x000fe20000010100 */
[----:B------:R-:W-:Y:S01]  /*3dc0*/  SHF.R.U32.HI R5, RZ, 0x8, R5 ;  /* 0x00000008ff057819 */ /* 0x000fe20000011605 */
[----:B------:R-:W-:Y:S01]  /*3dd0*/  @!P5 FADD.FTZ R102, -R102, -RZ ;  /* 0x800000ff6666d221 */ /* 0x000fe20000010100 */
[----:B------:R-:W-:Y:S01]  /*3de0*/  LOP3.LUT R3, R12, 0xff, RZ, 0xc0, !PT ;  /* 0x000000ff0c037812 */ /* 0x000fe200078ec0ff */
[----:B------:R-:W-:Y:S01]  /*3df0*/  @!P3 FADD.FTZ R101, -R101, -RZ ;  /* 0x800000ff6565b221 */ /* 0x000fe20000010100 */
[----:B------:R-:W-:Y:S02]  /*3e00*/  SHF.R.U32.HI R4, RZ, 0x8, R9 ;  /* 0x00000008ff047819 */ /* 0x000fe40000011609 */
[----:B------:R-:W-:Y:S01]  /*3e10*/  ISETP.LE.U32.AND P1, PT, R3, UR6, PT ;  /* 0x0000000603007c0c */ /* 0x000fe2000bf23070 */
[----:B------:R-:W-:Y:S01]  /*3e20*/  @!P2 FADD.FTZ R174, -R174, -RZ ;  /* 0x800000ffaeaea221 */ /* 0x000fe20000010100 */
[----:B------:R-:W-:Y:S02]  /*3e30*/  LOP3.LUT R3, R4, 0xffff, RZ, 0xc0, !PT ;  /* 0x0000ffff04037812 */ /* 0x000fe400078ec0ff */
[----:B------:R-:W-:Y:S01]  /*3e40*/  LOP3.LUT R4, R5, 0xffff, RZ, 0xc0, !PT ;  /* 0x0000ffff05047812 */ /* 0x000fe200078ec0ff */
[----:B------:R-:W-:Y:S01]  /*3e50*/  @!P6 FADD.FTZ R107, -R107, -RZ ;  /* 0x800000ff6b6be221 */ /* 0x000fe20000010100 */
[----:B------:R-:W-:Y:S02]  /*3e60*/  ISETP.LE.U32.AND P4, PT, R3, UR6, PT ;  /* 0x0000000603007c0c */ /* 0x000fe4000bf83070 */
[----:B------:R-:W-:Y:S02]  /*3e70*/  ISETP.LE.U32.AND P2, PT, R4, UR6, PT ;  /* 0x0000000604007c0c */ /* 0x000fe4000bf43070 */
[----:B------:R-:W-:Y:S02]  /*3e80*/  ISETP.LE.U32.AND P6, PT, R2, UR6, PT ;  /* 0x0000000602007c0c */ /* 0x000fe4000bfc3070 */
[----:B------:R-:W-:Y:S01]  /*3e90*/  SHF.R.U32.HI R3, RZ, 0x10, R8 ;  /* 0x00000010ff037819 */ /* 0x000fe20000011608 */
[----:B------:R-:W-:Y:S01]  /*3ea0*/  @!P1 FADD.FTZ R65, -R65, -RZ ;  /* 0x800000ff41419221 */ /* 0x000fe20000010100 */
[----:B------:R-:W-:Y:S02]  /*3eb0*/  LOP3.LUT R8, R8, 0xffff, RZ, 0xc0, !PT ;  /* 0x0000ffff08087812 */ /* 0x000fe400078ec0ff */
[----:B------:R-:W-:Y:S02]  /*3ec0*/  SHF.R.U32.HI R2, RZ, 0x8, R13 ;  /* 0x00000008ff027819 */ /* 0x000fe4000001160d */
[----:B------:R-:W-:Y:S01]  /*3ed0*/  SHF.R.U32.HI R8, RZ, 0x8, R8 ;  /* 0x00000008ff087819 */ /* 0x000fe20000011608 */
[----:B------:R-:W-:Y:S01]  /*3ee0*/  @!P4 FADD.FTZ R106, -R106, -RZ ;  /* 0x800000ff6a6ac221 */ /* 0x000fe20000010100 */
[----:B------:R-:W-:Y:S01]  /*3ef0*/  LOP3.LUT R3, R3, 0xff, RZ, 0xc0, !PT ;  /* 0x000000ff03037812 */ /* 0x000fe200078ec0ff */
[----:B------:R-:W-:Y:S01]  /*3f00*/  @!P2 FADD.FTZ R105, -R105, -RZ ;  /* 0x800000ff6969a221 */ /* 0x000fe20000010100 */
[----:B------:R-:W-:Y:S01]  /*3f10*/  LOP3.LUT R0, R2, 0xffff, RZ, 0xc0, !PT ;  /* 0x0000ffff02007812 */ /* 0x000fe200078ec0ff */
[----:B------:R-:W-:Y:S01]  /*3f20*/  @!P6 FADD.FTZ R104, -R104, -RZ ;  /* 0x800000ff6868e221 */ /* 0x000fe20000010100 */
[----:B------:R-:W-:Y:S02]  /*3f30*/  LOP3.LUT R2, R8, 0xffff, RZ, 0xc0, !PT ;  /* 0x0000ffff08027812 */ /* 0x000fe400078ec0ff */
[----:B------:R-:W-:Y:S02]  /*3f40*/  ISETP.LE.U32.AND P4, PT, R3, UR6, PT ;  /* 0x0000000603007c0c */ /* 0x000fe4000bf83070 */
[----:B------:R-:W-:Y:S02]  /*3f50*/  F2FP.RELU.BF16.PACK_AB R3, R105, R174 ;  /* 0x000000ae6903723e */ /* 0x000fe400000018ff */
[----:B------:R-:W-:Y:S02]  /*3f60*/  ISETP.LE.U32.AND P6, PT, R2, UR6, PT ;  /* 0x0000000602007c0c */ /* 0x000fe4000bfc3070 */
[----:B------:R-:W-:Y:S01]  /*3f70*/  F2FP.RELU.BF16.PACK_AB R2, R175, R107 ;  /* 0x0000006baf02723e */ /* 0x000fe200000018ff */
[----:B------:R1:W-:Y:S01]  /*3f80*/  STS [R227+0x12000], R3 ;  /* 0x01200003e3007388 */ /* 0x0003e20000000800 */
[----:B------:R-:W-:Y:S02]  /*3f90*/  ISETP.LE.U32.AND P2, PT, R0, UR6, PT ;  /* 0x0000000600007c0c */ /* 0x000fe4000bf43070 */
[----:B------:R-:W-:Y:S01]  /*3fa0*/  F2FP.RELU.BF16.PACK_AB R0, R106, R177 ;  /* 0x000000b16a00723e */ /* 0x000fe200000018ff */
[----:B------:R2:W-:Y:S01]  /*3fb0*/  STS [R227+0x12400], R2 ;  /* 0x01240002e3007388 */ /* 0x0005e20000000800 */
[----:B------:R-:W-:Y:S01]  /*3fc0*/  FSETP.GE.FTZ.AND P1, PT, R107, RZ, PT ;  /* 0x000000ff6b00720b */ /* 0x000fe20003f36000 */
[----:B------:R-:W-:Y:S01]  /*3fd0*/  @!P4 FADD.FTZ R67, -R67, -RZ ;  /* 0x800000ff4343c221 */ /* 0x000fe20000010100 */
[----:B------:R-:W-:Y:S01]  /*3fe0*/  FSETP.GE.FTZ.AND P3, PT, R174, RZ, PT ;  /* 0x000000ffae00720b */ /* 0x000fe20003f76000 */
[----:B------:R3:W-:Y:S01]  /*3ff0*/  STS [R230+0x12000], R0 ;  /* 0x01200000e6007388 */ /* 0x0007e20000000800 */
[----:B------:R-:W-:Y:S01]  /*4000*/  FSETP.GE.FTZ.AND P4, PT, R106, RZ, PT ;  /* 0x000000ff6a00720b */ /* 0x000fe20003f96000 */
[----:B------:R-:W-:Y:S01]  /*4010*/  @!P6 FADD.FTZ R100, -R100, -RZ ;  /* 0x800000ff6464e221 */ /* 0x000fe20000010100 */
[----:B------:R-:W-:Y:S03]  /*4020*/  F2FP.RELU.BF16.PACK_AB R4, R101, R67 ;  /* 0x000000436504723e */ /* 0x000fe600000018ff */
[----:B------:R-:W-:Y:S01]  /*4030*/  @!P2 FADD.FTZ R66, -R66, -RZ ;  /* 0x800000ff4242a221 */ /* 0x000fe20000010100 */
[----:B------:R-:W-:Y:S02]  /*4040*/  F2FP.RELU.BF16.PACK_AB R5, R100, R102 ;  /* 0x000000666405723e */ /* 0x000fe400000018ff */
[----:B------:R-:W-:Y:S02]  /*4050*/  FSETP.GE.FTZ.AND P2, PT, R105, RZ, PT ;  /* 0x000000ff6900720b */ /* 0x000fe40003f56000 */
[----:B-1----:R-:W-:Y:S02]  /*4060*/  F2FP.RELU.BF16.PACK_AB R3, R66, R178 ;  /* 0x000000b24203723e */ /* 0x002fe400000018ff */
[----:B--2---:R-:W-:Y:S02]  /*4070*/  F2FP.RELU.BF16.PACK_AB R2, R103, R65 ;  /* 0x000000416702723e */ /* 0x004fe400000018ff */
[----:B---3--:R-:W-:Y:S05]  /*4080*/  F2FP.RELU.BF16.PACK_AB R0, R176, R104 ;  /* 0x00000068b000723e */ /* 0x008fea00000018ff */
[----:B------:R1:W-:Y:S04]  /*4090*/  STS [R230+0x12400], R0 ;  /* 0x01240000e6007388 */ /* 0x0003e80000000800 */
[----:B------:R-:W-:Y:S04]  /*40a0*/  STS [R228+0x12000], R5 ;  /* 0x01200005e4007388 */ /* 0x000fe80000000800 */
[----:B------:R-:W-:Y:S04]  /*40b0*/  STS [R228+0x12400], R4 ;  /* 0x01240004e4007388 */ /* 0x000fe80000000800 */
[----:B------:R2:W-:Y:S04]  /*40c0*/  STS [R229+0x12000], R3 ;  /* 0x01200003e5007388 */ /* 0x0005e80000000800 */
[----:B------:R3:W-:Y:S01]  /*40d0*/  STS [R229+0x12400], R2 ;  /* 0x01240002e5007388 */ /* 0x0007e20000000800 */
[----:B-1----:R-:W-:Y:S05]  /*40e0*/  IMAD.SHL.U32 R0, R206, 0x2, RZ ;  /* 0x00000002ce007824 */ /* 0x002fea00078e00ff */
[----:B------:R-:W1:Y:S01]  /*40f0*/  LDSM.16.M88.4 R16, [R0+0x8000] ;  /* 0x008000000010783b */ /* 0x000e620000000200 */
[C-C-:B--2---:R-:W-:Y:S02]  /*4100*/  IMAD.IADD R3, R196.reuse, 0x1, R0.reuse ;  /* 0x00000001c4037824 */ /* 0x144fe400078e0200 */
[----:B---3--:R-:W-:Y:S05]  /*4110*/  IMAD.IADD R2, R201, 0x1, R0 ;  /* 0x00000001c9027824 */ /* 0x008fea00078e0200 */
[----:B------:R-:W-:Y:S01]  /*4120*/  LDSM.16.M88.4 R56, [R3+0x8000] ;  /* 0x008000000338783b */ /* 0x000fe20000000200 */
[----:B------:R-:W-:Y:S07]  /*4130*/  IMAD.IADD R64, R196, 0x1, R2 ;  /* 0x00000001c4407824 */ /* 0x000fee00078e0202 */
[----:B------:R-:W2:Y:S08]  /*4140*/  LDSM.16.M88.4 R52, [R2+0x8000] ;  /* 0x008000000234783b */ /* 0x000eb00000000200 */
[----:B------:R-:W3:Y:S01]  /*4150*/  LDSM.16.M88.4 R60, [R64+0x8000] ;  /* 0x00800000403c783b */ /* 0x000ee20000000200 */
        /* <DEDUP_REMOVED lines=8> */
[----:B------:R1:W2:Y:S07]  /*41e0*/  LDSM.16.M88.4 R52, [R0+0xa000] ;  /* 0x00a000000034783b */ /* 0x0002ae0000000200 */
[C---:B------:R-:W-:Y:S08]  /*41f0*/  HMMA.16816.F32.BF16 R4, R56.reuse, R124, R4 ;  /* 0x0000007c3804723c */ /* 0x040ff00000041804 */
[C---:B------:R-:W-:Y:S08]  /*4200*/  HMMA.16816.F32.BF16 R8, R56.reuse, R126, R8 ;  /* 0x0000007e3808723c */ /* 0x040ff00000041808 */
[C---:B------:R-:W-:Y:S01]  /*4210*/  HMMA.16816.F32.BF16 R12, R56.reuse, R128, R12 ;  /* 0x00000080380c723c */ /* 0x040fe2000004180c */
[----:B-1----:R-:W-:Y:S05]  /*4220*/  IMAD.U32 R0, R241, -0x40, RZ ;  /* 0xffffffc0f1007824 */ /* 0x002fea00078e00ff */
[C---:B------:R-:W-:Y:S02]  /*4230*/  LEA R210, P0, R0.reuse, R210, 0x2 ;  /* 0x000000d200d27211 */ /* 0x040fe400078010ff */
[----:B------:R-:W-:Y:S01]  /*4240*/  HMMA.16816.F32.BF16 R16, R56, R130, R16 ;  /* 0x000000823810723c */ /* 0x000fe20000041810 */
[----:B------:R-:W1:Y:S03]  /*4250*/  LDSM.16.M88.4 R56, [R2+0xa000] ;  /* 0x00a000000238783b */ /* 0x000e660000000200 */
[----:B------:R-:W-:Y:S02]  /*4260*/  LEA.HI.X.SX32 R211, R0, R211, 0x2, P0 ;  /* 0x000000d300d37211 */ /* 0x000fe400000f16ff */
[----:B------:R-:W-:Y:S02]  /*4270*/  FSETP.GE.FTZ.AND P0, PT, R175, RZ, PT ;  /* 0x000000ffaf00720b */ /* 0x000fe40003f16000 */
[C---:B---3--:R-:W-:Y:S08]  /*4280*/  HMMA.16816.F32.BF16 R4, R60.reuse, R132, R4 ;  /* 0x000000843c04723c */ /* 0x048ff00000041804 */
[C---:B------:R-:W-:Y:S08]  /*4290*/  HMMA.16816.F32.BF16 R8, R60.reuse, R134, R8 ;  /* 0x000000863c08723c */ /* 0x040ff00000041808 */
[C---:B------:R-:W-:Y:S08]  /*42a0*/  HMMA.16816.F32.BF16 R12, R60.reuse, R136, R12 ;  /* 0x000000883c0c723c */ /* 0x040ff0000004180c */
[----:B------:R-:W-:Y:S01]  /*42b0*/  HMMA.16816.F32.BF16 R16, R60, R138, R16 ;  /* 0x0000008a3c10723c */ /* 0x000fe20000041810 */
[----:B------:R-:W3:Y:S07]  /*42c0*/  LDSM.16.M88.4 R60, [R3+0xa000] ;  /* 0x00a00000033c783b */ /* 0x000eee0000000200 */
[C---:B--2---:R-:W-:Y:S08]  /*42d0*/  HMMA.16816.F32.BF16 R4, R52.reuse, R140, R4 ;  /* 0x0000008c3404723c */ /* 0x044ff00000041804 */
[C---:B------:R-:W-:Y:S08]  /*42e0*/  HMMA.16816.F32.BF16 R8, R52.reuse, R142, R8 ;  /* 0x0000008e3408723c */ /* 0x040ff00000041808 */
[C---:B------:R-:W-:Y:S08]  /*42f0*/  HMMA.16816.F32.BF16 R12, R52.reuse, R144, R12 ;  /* 0x00000090340c723c */ /* 0x040ff0000004180c */
[----:B------:R-:W-:Y:S01]  /*4300*/  HMMA.16816.F32.BF16 R16, R52, R146, R16 ;  /* 0x000000923410723c */ /* 0x000fe20000041810 */
[----:B------:R-:W2:Y:S07]  /*4310*/  LDSM.16.M88.4 R52, [R64+0xa000] ;  /* 0x00a000004034783b */ /* 0x000eae0000000200 */
[C---:B-1----:R-:W-:Y:S08]  /*4320*/  HMMA.16816.F32.BF16 R4, R56.reuse, R148, R4 ;  /* 0x000000943804723c */ /* 0x042ff00000041804 */
[C---:B------:R-:W-:Y:S08]  /*4330*/  HMMA.16816.F32.BF16 R8, R56.reuse, R150, R8 ;  /* 0x000000963808723c */ /* 0x040ff00000041808 */
[C---:B------:R-:W-:Y:S08]  /*4340*/  HMMA.16816.F32.BF16 R12, R56.reuse, R152, R12 ;  /* 0x00000098380c723c */ /* 0x040ff0000004180c */
[----:B------:R-:W-:Y:S08]  /*4350*/  HMMA.16816.F32.BF16 R16, R56, R154, R16 ;  /* 0x0000009a3810723c */ /* 0x000ff00000041810 */
[C---:B---3--:R-:W-:Y:S08]  /*4360*/  HMMA.16816.F32.BF16 R4, R60.reuse, R156, R4 ;  /* 0x0000009c3c04723c */ /* 0x048ff00000041804 */
[C---:B------:R-:W-:Y:S08]  /*4370*/  HMMA.16816.F32.BF16 R8, R60.reuse, R158, R8 ;  /* 0x0000009e3c08723c */ /* 0x040ff00000041808 */
[C---:B------:R-:W-:Y:S08]  /*4380*/  HMMA.16816.F32.BF16 R12, R60.reuse, R160, R12 ;  /* 0x000000a03c0c723c */ /* 0x040ff0000004180c */
[----:B------:R-:W-:Y:S08]  /*4390*/  HMMA.16816.F32.BF16 R16, R60, R162, R16 ;  /* 0x000000a23c10723c */ /* 0x000ff00000041810 */
[C---:B--2---:R-:W-:Y:S08]  /*43a0*/  HMMA.16816.F32.BF16 R4, R52.reuse, R164, R4 ;  /* 0x000000a43404723c */ /* 0x044ff00000041804 */
[C---:B------:R-:W-:Y:S08]  /*43b0*/  HMMA.16816.F32.BF16 R8, R52.reuse, R166, R8 ;  /* 0x000000a63408723c */ /* 0x040ff00000041808 */
[C---:B------:R-:W-:Y:S08]  /*43c0*/  HMMA.16816.F32.BF16 R12, R52.reuse, R168, R12 ;  /* 0x000000a8340c723c */ /* 0x040ff0000004180c */
[----:B-----5:R-:W-:Y:S01]  /*43d0*/  FADD.FTZ R0, -R172, R7 ;  /* 0x00000007ac007221 */ /* 0x020fe20000010100 */
[----:B------:R-:W-:Y:S03]  /*43e0*/  HMMA.16816.F32.BF16 R16, R52, R170, R16 ;  /* 0x000000aa3410723c */ /* 0x000fe60000041810 */
[----:B------:R-:W-:Y:S01]  /*43f0*/  FADD.FTZ R3, -R173, R5 ;  /* 0x00000005ad037221 */ /* 0x000fe20000010100 */
[-C--:B------:R-:W-:Y:S01]  /*4400*/  FSEL R0, R0, R172.reuse, P0 ;  /* 0x000000ac00007208 */ /* 0x080fe20000000000 */
[----:B------:R-:W-:Y:S01]  /*4410*/  FADD.FTZ R2, -R172, R6 ;  /* 0x00000006ac027221 */ /* 0x000fe20000010100 */
[----:B------:R-:W-:Y:S01]  /*4420*/  FSETP.GE.FTZ.AND P0, PT, R177, RZ, PT ;  /* 0x000000ffb100720b */ /* 0x000fe20003f16000 */
[----:B------:R-:W-:Y:S01]  /*4430*/  FADD.FTZ R8, -R173, R8 ;  /* 0x00000008ad087221 */ /* 0x000fe20000010100 */
[-C--:B------:R-:W-:Y:S01]  /*4440*/  FSEL R3, R3, R173.reuse, P2 ;  /* 0x000000ad03037208 */ /* 0x080fe20001000000 */
[----:B------:R-:W-:Y:S01]  /*4450*/  FADD.FTZ R4, -R173, R4 ;  /* 0x00000004ad047221 */ /* 0x000fe20000010100 */
[----:B------:R-:W-:Y:S02]  /*4460*/  FSETP.GE.FTZ.AND P2, PT, R100, RZ, PT ;  /* 0x000000ff6400720b */ /* 0x000fe40003f56000 */
[----:B------:R-:W-:Y:S01]  /*4470*/  FADD.FTZ R11, -R172, R11 ;  /* 0x0000000bac0b7221 */ /* 0x000fe20000010100 */
[----:B------:R-:W-:Y:S01]  /*4480*/  FSEL R2, R2, R172, P1 ;  /* 0x000000ac02027208 */ /* 0x000fe20000800000 */
[----:B------:R-:W-:Y:S01]  /*4490*/  FMUL.FTZ R175, R175, R0 ;  /* 0x00000000afaf7220 */ /* 0x000fe20000410000 */
[----:B------:R-:W-:Y:S01]  /*44a0*/  FSEL R0, R8, R173, P0 ;  /* 0x000000ad08007208 */ /* 0x000fe20000000000 */
[----:B------:R-:W-:Y:S01]  /*44b0*/  FMUL.FTZ R6, R105, R3 ;  /* 0x0000000369067220 */ /* 0x000fe20000410000 */
[----:B------:R-:W-:Y:S01]  /*44c0*/  FSETP.GE.FTZ.AND P0, PT, R176, RZ, PT ;  /* 0x000000ffb000720b */ /* 0x000fe20003f16000 */
[----:B------:R-:W-:Y:S01]  /*44d0*/  FADD.FTZ R3, -R173, R13 ;  /* 0x0000000dad037221 */ /* 0x000fe20000010100 */
[-C--:B------:R-:W-:Y:S01]  /*44e0*/  FSEL R4, R4, R173.reuse, P3 ;  /* 0x000000ad04047208 */ /* 0x080fe20001800000 */
[----:B------:R-:W-:Y:S01]  /*44f0*/  FADD.FTZ R10, -R172, R10 ;  /* 0x0000000aac0a7221 */ /* 0x000fe20000010100 */
[----:B------:R-:W-:Y:S01]  /*4500*/  FSETP.GE.FTZ.AND P1, PT, R104, RZ, PT ;  /* 0x000000ff6800720b */ /* 0x000fe20003f36000 */
[----:B------:R-:W-:Y:S01]  /*4510*/  FMUL.FTZ R177, R177, R0 ;  /* 0x00000000b1b17220 */ /* 0x000fe20000410000 */
[----:B------:R-:W-:Y:S01]  /*4520*/  FSEL R0, R11, R172, P0 ;  /* 0x000000ac0b007208 */ /* 0x000fe20000000000 */
[----:B------:R-:W-:Y:S01]  /*4530*/  FADD.FTZ R15, -R172, R15 ;  /* 0x0000000fac0f7221 */ /* 0x000fe20000010100 */
[-C--:B------:R-:W-:Y:S01]  /*4540*/  FSEL R3, R3, R173.reuse, P2 ;  /* 0x000000ad03037208 */ /* 0x080fe20001000000 */
[----:B------:R-:W-:Y:S01]  /*4550*/  FMUL.FTZ R107, R107, R2 ;  /* 0x000000026b6b7220 */ /* 0x000fe20000410000 */
[----:B------:R-:W-:Y:S01]  /*4560*/  FSEL R2, R10, R172, P1 ;  /* 0x000000ac0a027208 */ /* 0x000fe20000800000 */
[----:B------:R-:W-:Y:S01]  /*4570*/  FMUL.FTZ R174, R174, R4 ;  /* 0x00000004aeae7220 */ /* 0x000fe20000410000 */
[----:B------:R-:W-:Y:S01]  /*4580*/  FSETP.GE.FTZ.AND P1, PT, R101, RZ, PT ;  /* 0x000000ff6500720b */ /* 0x000fe20003f36000 */
[----:B------:R-:W-:Y:S01]  /*4590*/  FADD.FTZ R4, -R173, R12 ;  /* 0x0000000cad047221 */ /* 0x000fe20000010100 */
[----:B------:R-:W-:Y:S01]  /*45a0*/  FSETP.GE.FTZ.AND P3, PT, R102, RZ, PT ;  /* 0x000000ff6600720b */ /* 0x000fe20003f76000 */
[----:B------:R-:W-:Y:S01]  /*45b0*/  FMUL.FTZ R176, R176, R0 ;  /* 0x00000000b0b07220 */ /* 0x000fe20000410000 */
[----:B------:R-:W-:Y:S01]  /*45c0*/  FSETP.GE.FTZ.AND P0, PT, R103, RZ, PT ;  /* 0x000000ff6700720b */ /* 0x000fe20003f16000 */
[----:B------:R-:W-:Y:S01]  /*45d0*/  FADD.FTZ R0, -R172, R18 ;  /* 0x00000012ac007221 */ /* 0x000fe20000010100 */
[----:B------:R-:W-:Y:S01]  /*45e0*/  FSEL R4, R4, R173, P3 ;  /* 0x000000ad04047208 */ /* 0x000fe20001800000 */
[----:B------:R-:W-:Y:S01]  /*45f0*/  FMUL.FTZ R100, R100, R3 ;  /* 0x0000000364647220 */ /* 0x000fe20000410000 */
[----:B------:R-:W-:Y:S01]  /*4600*/  FSEL R3, R15, R172, P1 ;  /* 0x000000ac0f037208 */ /* 0x000fe20000800000 */
[----:B------:R-:W-:Y:S01]  /*4610*/  FADD.FTZ R5, -R173, R9 ;  /* 0x00000009ad057221 */ /* 0x000fe20000010100 */
[----:B------:R-:W-:Y:S01]  /*4620*/  FSETP.GE.FTZ.AND P1, PT, R65, RZ, PT ;  /* 0x000000ff4100720b */ /* 0x000fe20003f36000 */
[----:B------:R-:W-:Y:S01]  /*4630*/  FADD.FTZ R14, -R172, R14 ;  /* 0x0000000eac0e7221 */ /* 0x000fe20000010100 */
[----:B------:R-:W-:Y:S01]  /*4640*/  FSETP.GE.FTZ.AND P3, PT, R66, RZ, PT ;  /* 0x000000ff4200720b */ /* 0x000fe20003f76000 */
[----:B------:R-:W-:Y:S01]  /*4650*/  FMUL.FTZ R104, R104, R2 ;  /* 0x0000000268687220 */ /* 0x000fe20000410000 */
[----:B------:R-:W-:Y:S01]  /*4660*/  FSEL R0, R0, R172, P1 ;  /* 0x000000ac00007208 */ /* 0x000fe20000800000 */
[----:B------:R-:W-:Y:S01]  /*4670*/  FADD.FTZ R2, -R173, R16 ;  /* 0x00000010ad027221 */ /* 0x000fe20000010100 */
[----:B------:R-:W-:Y:S01]  /*4680*/  ISETP.GT.AND P1, PT, R209, R234, PT ;  /* 0x000000ead100720c */ /* 0x000fe20003f24270 */
[----:B------:R-:W-:Y:S01]  /*4690*/  FMUL.FTZ R102, R102, R4 ;  /* 0x0000000466667220 */ /* 0x000fe20000410000 */
[----:B------:R-:W-:Y:S01]  /*46a0*/  FSEL R5, R5, R173, P4 ;  /* 0x000000ad05057208 */ /* 0x000fe20002000000 */
[----:B------:R-:W-:Y:S01]  /*46b0*/  FMUL.FTZ R101, R101, R3 ;  /* 0x0000000365657220 */ /* 0x000fe20000410000 */
[----:B------:R-:W-:Y:S01]  /*46c0*/  FSETP.GE.FTZ.AND P2, PT, R67, RZ, PT ;  /* 0x000000ff4300720b */ /* 0x000fe20003f56000 */
[----:B------:R-:W-:Y:S01]  /*46d0*/  FMUL.FTZ R65, R65, R0 ;  /* 0x0000000041417220 */ /* 0x000fe20000410000 */
[----:B------:R-:W-:Y:S01]  /*46e0*/  FSETP.GE.FTZ.AND P4, PT, R178, RZ, PT ;  /* 0x000000ffb200720b */ /* 0x000fe20003f96000 */
        /* <DEDUP_REMOVED lines=33> */
.L_x_1059:
        /* <DEDUP_REMOVED lines=85> */
.L_x_1060:
[----:B------:R-:W-:Y:S01]  /*4e50*/  LDSM.16.M88.4 R64, [R202] ;  /* 0x00000000ca40783b */ /* 0x000fe20000000200 */
[----:B-1----:R-:W-:Y:S03]  /*4e60*/  @P1 IADD3 R2, P0, R222, -0x100, RZ ;  /* 0xffffff00de021810 */ /* 0x002fe60007f1e0ff */
[----:B------:R-:W1:Y:S01]  /*4e70*/  LDSM.16.MT88.4 R16, [R188+0xc000] ;  /* 0x00c00000bc10783b */ /* 0x000e620000004200 */
[----:B------:R-:W-:Y:S01]  /*4e80*/  @P1 IADD3.X R0, R223, -0x1, RZ, P0, !PT ;  /* 0xffffffffdf001810 */ /* 0x000fe200007fe4ff */
[----:B------:R-:W-:Y:S02]  /*4e90*/  @P1 IMAD.MOV.U32 R222, RZ, RZ, R2 ;  /* 0x000000ffffde1224 */ /* 0x000fe400078e0002 */
[----:B------:R-:W2:Y:S02]  /*4ea0*/  LDSM.16.M88.4 R60, [R202+0x1000] ;  /* 0x00100000ca3c783b */ /* 0x000ea40000000200 */
[----:B------:R-:W-:Y:S02]  /*4eb0*/  @P1 IMAD.MOV.U32 R223, RZ, RZ, R0 ;  /* 0x000000ffffdf1224 */ /* 0x000fe400078e0000 */
[----:B------:R-:W3:Y:S01]  /*4ec0*/  LDSM.16.MT88.4 R100, [R188+0xe000] ;  /* 0x00e00000bc64783b */ /* 0x000ee20000004200 */
[C---:B------:R-:W-:Y:S02]  /*4ed0*/  IMAD R0, R241.reuse, 0x18, RZ ;  /* 0x00000018f1007824 */ /* 0x040fe400078e02ff */
[----:B------:R-:W-:Y:S01]  /*4ee0*/  @P1 IMAD.WIDE R2, R226, 0x4, R222 ;  /* 0x00000004e2021825 */ /* 0x000fe200078e02de */
[----:B------:R-:W-:Y:S04]  /*4ef0*/  LDSM.16.M88.4 R104, [R203] ;  /* 0x00000000cb68783b */ /* 0x000fe80000000200 */
[----:B------:R-:W4:Y:S04]  /*4f00*/  LDSM.16.MT88.4 R172, [R188+0xc800] ;  /* 0x00c80000bcac783b */ /* 0x000f280000004200 */
[----:B------:R-:W3:Y:S04]  /*4f10*/  LDSM.16.M88.4 R176, [R203+0x1000] ;  /* 0x00100000cbb0783b */ /* 0x000ee80000000200 */
[----:B------:R-:W3:Y:S04]  /*4f20*/  LDSM.16.MT88.4 R180, [R188+0xe800] ;  /* 0x00e80000bcb4783b */ /* 0x000ee80000004200 */
[----:B------:R-:W-:Y:S04]  /*4f30*/  LDSM.16.M88.4 R184, [R204+0x1000] ;  /* 0x00100000ccb8783b */ /* 0x000fe80000000200 */
[----:B------:R3:W5:Y:S04]  /*4f40*/  @P1 LDG.E R221, [R2.64] ;  /* 0x0000000802dd1981 */ /* 0x000768000c1e1900 */
[----:B------:R3:W5:Y:S01]  /*4f50*/  @P1 LDG.E R224, [R2.64+0x20] ;  /* 0x0000200802e01981 */ /* 0x000762000c1e1900 */
        /* <DEDUP_REMOVED lines=17> */
[----:B------:R-:W2:Y:S07]  /*5070*/  LDSM.16.MT88.4 R176, [R188+0xf000] ;  /* 0x00f00000bcb0783b */ /* 0x000eae0000004200 */
[----:B------:R-:W-:Y:S01]  /*5080*/  HMMA.16816.F32.BF16 R64, R104, R182, R64 ;  /* 0x000000b66840723c */ /* 0x000fe20000041840 */
[----:B------:R-:W-:Y:S04]  /*5090*/  LDSM.16.M88.4 R104, [R205] ;  /* 0x00000000cd68783b */ /* 0x000fe80000000200 */
[----:B------:R-:W-:Y:S03]  /*50a0*/  LDSM.16.M88.4 R180, [R205+0x1000] ;  /* 0x00100000cdb4783b */ /* 0x000fe60000000200 */
[-C--:B-1----:R-:W-:Y:S08]  /*50b0*/  HMMA.16816.F32.BF16 R4, R100, R172.reuse, R4 ;  /* 0x000000ac6404723c */ /* 0x082ff00000041804 */
[C---:B------:R-:W-:Y:S08]  /*50c0*/  HMMA.16816.F32.BF16 R8, R184.reuse, R172, R8 ;  /* 0x000000acb808723c */ /* 0x040ff00000041808 */
[-C--:B------:R-:W-:Y:S08]  /*50d0*/  HMMA.16816.F32.BF16 R12, R184, R174.reuse, R12 ;  /* 0x000000aeb80c723c */ /* 0x080ff0000004180c */
[C---:B------:R-:W-:Y:S01]  /*50e0*/  HMMA.16816.F32.BF16 R16, R100.reuse, R174, R16 ;  /* 0x000000ae6410723c */ /* 0x040fe20000041810 */
[----:B------:R-:W1:Y:S04]  /*50f0*/  LDSM.16.MT88.4 R172, [R188+0xd800] ;  /* 0x00d80000bcac783b */ /* 0x000e680000004200 */
[----:B------:R-:W3:Y:S03]  /*5100*/  LDSM.16.MT88.4 R188, [R188+0xf800] ;  /* 0x00f80000bcbc783b */ /* 0x000ee60000004200 */
[-C--:B--2---:R-:W-:Y:S08]  /*5110*/  HMMA.16816.F32.BF16 R52, R100, R176.reuse, R52 ;  /* 0x000000b06434723c */ /* 0x084ff00000041834 */
[C---:B------:R-:W-:Y:S08]  /*5120*/  HMMA.16816.F32.BF16 R56, R184.reuse, R176, R56 ;  /* 0x000000b0b838723c */ /* 0x040ff00000041838 */
[-C--:B------:R-:W-:Y:S08]  /*5130*/  HMMA.16816.F32.BF16 R60, R184, R178.reuse, R60 ;  /* 0x000000b2b83c723c */ /* 0x080ff0000004183c */
[----:B------:R-:W-:Y:S07]  /*5140*/  HMMA.16816.F32.BF16 R64, R100, R178, R64 ;  /* 0x000000b26440723c */ /* 0x000fee0000041840 */
[C---:B------:R-:W-:Y:S01]  /*5150*/  IMAD.SHL.U32 R101, R241.reuse, 0x20, RZ ;  /* 0x00000020f1657824 */ /* 0x040fe200078e00ff */
[-C--:B-1----:R-:W-:Y:S08]  /*5160*/  HMMA.16816.F32.BF16 R4, R104, R172.reuse, R4 ;  /* 0x000000ac6804723c */ /* 0x082ff00000041804 */
[C---:B------:R-:W-:Y:S07]  /*5170*/  HMMA.16816.F32.BF16 R8, R180.reuse, R172, R8 ;  /* 0x000000acb408723c */ /* 0x040fee0000041808 */
[C---:B------:R-:W-:Y:S01]  /*5180*/  IMAD.SHL.U32 R172, R241.reuse, 0x8, RZ ;  /* 0x00000008f1ac7824 */ /* 0x040fe200078e00ff */
[-C--:B------:R-:W-:Y:S04]  /*5190*/  HMMA.16816.F32.BF16 R12, R180, R174.reuse, R12 ;  /* 0x000000aeb40c723c */ /* 0x080fe8000004180c */
[CC--:B------:R-:W-:Y:S01]  /*51a0*/  LEA R2, P0, R172.reuse, R210.reuse, 0x2 ;  /* 0x000000d2ac027211 */ /* 0x0c0fe200078010ff */
[----:B------:R-:W-:Y:S02]  /*51b0*/  IMAD.SHL.U32 R173, R241, 0x10, RZ ;  /* 0x00000010f1ad7824 */ /* 0x000fe400078e00ff */
[----:B------:R1:W-:Y:S01]  /*51c0*/  RED.E.ADD.F32.FTZ.RN.STRONG.GPU [R210.64], R4 ;  /* 0x00000004d200798e */ /* 0x0003e2000c10e788 */
[C---:B------:R-:W-:Y:S04]  /*51d0*/  HMMA.16816.F32.BF16 R16, R104.reuse, R174, R16 ;  /* 0x000000ae6810723c */ /* 0x040fe80000041810 */
[-C--:B------:R-:W-:Y:S02]  /*51e0*/  LEA.HI.X.SX32 R3, R172, R211.reuse, 0x2, P0 ;  /* 0x000000d3ac037211 */ /* 0x080fe400000f16ff */
[CC--:B------:R-:W-:Y:S02]  /*51f0*/  LEA R102, P2, R173.reuse, R210.reuse, 0x2 ;  /* 0x000000d2ad667211 */ /* 0x0c0fe400078410ff */
[-C--:B---3--:R-:W-:Y:S01]  /*5200*/  HMMA.16816.F32.BF16 R52, R104, R188.reuse, R52 ;  /* 0x000000bc6834723c */ /* 0x088fe20000041834 */
[----:B------:R2:W-:Y:S03]  /*5210*/  RED.E.ADD.F32.FTZ.RN.STRONG.GPU [R2.64], R5 ;  /* 0x000000050200798e */ /* 0x0005e6000c10e788 */
[-C--:B------:R-:W-:Y:S02]  /*5220*/  LEA.HI.X.SX32 R103, R173, R211.reuse, 0x2, P2 ;  /* 0x000000d3ad677211 */ /* 0x080fe400010f16ff */
[CC--:B------:R-:W-:Y:S02]  /*5230*/  LEA R100, P2, R101.reuse, R210.reuse, 0x2 ;  /* 0x000000d265647211 */ /* 0x0c0fe400078410ff */
[C---:B------:R-:W-:Y:S01]  /*5240*/  HMMA.16816.F32.BF16 R56, R180.reuse, R188, R56 ;  /* 0x000000bcb438723c */ /* 0x040fe20000041838 */
[----:B------:R3:W-:Y:S03]  /*5250*/  RED.E.ADD.F32.FTZ.RN.STRONG.GPU [R102.64], R6 ;  /* 0x000000066600798e */ /* 0x0007e6000c10e788 */
[-C--:B------:R-:W-:Y:S04]  /*5260*/  LEA.HI.X.SX32 R101, R101, R211.reuse, 0x2, P2 ;  /* 0x000000d365657211 */ /* 0x080fe800010f16ff */
[-C--:B------:R-:W-:Y:S04]  /*5270*/  HMMA.16816.F32.BF16 R60, R180, R190.reuse, R60 ;  /* 0x000000beb43c723c */ /* 0x080fe8000004183c */
[CC--:B-1----:R-:W-:Y:S04]  /*5280*/  LEA R4, P0, R0.reuse, R210.reuse, 0x2 ;  /* 0x000000d200047211 */ /* 0x0c2fe800078010ff */
[----:B------:R-:W-:Y:S04]  /*5290*/  HMMA.16816.F32.BF16 R64, R104, R190, R64 ;  /* 0x000000be6840723c */ /* 0x000fe80000041840 */
[-C--:B--2---:R-:W-:Y:S01]  /*52a0*/  LEA.HI.X.SX32 R5, R0, R211.reuse, 0x2, P0 ;  /* 0x000000d300057211 */ /* 0x084fe200000f16ff */
[C---:B------:R-:W-:Y:S02]  /*52b0*/  IMAD R0, R241.reuse, 0x38, RZ ;  /* 0x00000038f1007824 */ /* 0x040fe400078e02ff */
[C---:B------:R-:W-:Y:S02]  /*52c0*/  IMAD R104, R241.reuse, 0x28, RZ ;  /* 0x00000028f1687824 */ /* 0x040fe400078e02ff */
[----:B------:R1:W-:Y:S03]  /*52d0*/  RED.E.ADD.F32.FTZ.RN.STRONG.GPU [R4.64], R7 ;  /* 0x000000070400798e */ /* 0x0003e6000c10e788 */
[CC--:B---3--:R-:W-:Y:S01]  /*52e0*/  LEA R6, P0, R104.reuse, R210.reuse, 0x2 ;  /* 0x000000d268067211 */ /* 0x0c8fe200078010ff */
[----:B------:R2:W-:Y:S01]  /*52f0*/  RED.E.ADD.F32.FTZ.RN.STRONG.GPU [R100.64], R8 ;  /* 0x000000086400798e */ /* 0x0005e2000c10e788 */
[----:B------:R-:W-:Y:S02]  /*5300*/  IMAD R102, R241, 0x30, RZ ;  /* 0x00000030f1667824 */ /* 0x000fe400078e02ff */
[-C--:B-1----:R-:W-:Y:S03]  /*5310*/  LEA.HI.X.SX32 R7, R104, R211.reuse, 0x2, P0 ;  /* 0x000000d368077211 */ /* 0x082fe600000f16ff */
        /* <DEDUP_REMOVED lines=92> */
[----:B------:R-:W-:Y:S01]  /*58e0*/  ISETP.GT.AND P3, PT, R209, R234, PT ;  /* 0x000000ead100720c */ /* 0x000fe20003f64270 */
[----:B------:R-:W-:Y:S01]  /*58f0*/  RED.E.ADD.F32.FTZ.RN.STRONG.GPU [R6.64], R62 ;  /* 0x0000003e0600798e */ /* 0x000fe2000c10e788 */
[----:B------:R-:W-:Y:S02]  /*5900*/  IADD3 R0, R192, -0x4000, RZ ;  /* 0xffffc000c0007810 */ /* 0x000fe40007ffe0ff */
[----:B------:R-:W-:Y:S01]  /*5910*/  @P1 IADD3 R232, P2, R232, -0x100, RZ ;  /* 0xffffff00e8e81810 */ /* 0x000fe20007f5e0ff */
[----:B------:R-:W1:Y:S03]  /*5920*/  LDSM.16.MT88.4 R4, [R194+0x10000] ;  /* 0x01000000c204783b */ /* 0x000e660000004200 */
[----:B------:R-:W-:Y:S01]  /*5930*/  @P1 IADD3.X R231, R231, -0x1, RZ, P2, !PT ;  /* 0xffffffffe7e71810 */ /* 0x000fe200017fe4ff */
[----:B------:R2:W-:Y:S02]  /*5940*/  RED.E.ADD.F32.FTZ.RN.STRONG.GPU [R2.64], R63 ;  /* 0x0000003f0200798e */ /* 0x0005e4000c10e788 */
[----:B------:R-:W-:Y:S02]  /*5950*/  @P0 IADD3 R0, R192, 0x4000, RZ ;  /* 0x00004000c0000810 */ /* 0x000fe40007ffe0ff */
        /* <DEDUP_REMOVED lines=163> */
[----:B------:R-:W-:Y:S02]  /*6390*/  STS [R246+0x5000], R10 ;  /* 0x0050000af6007388 */ /* 0x000fe40000000800 */
[----:B------:R-:W-:Y:S02]  /*63a0*/  F2FP.BF16.PACK_AB R2, R2, R44 ;  /* 0x0000002c0202723e */ /* 0x000fe400000010ff */
        /* <DEDUP_REMOVED lines=8> */
[----:B------:R3:W-:Y:S01]  /*6430*/  STS [R246+0x7000], R2 ;  /* 0x00700002f6007388 */ /* 0x0007e20000000800 */
[----:B-1----:R-:W-:-:S02]  /*6440*/  SHF.R.S32.HI R5, RZ, 0x1f, R252 ;  /* 0x0000001fff057819 */ /* 0x002fc400000114fc */
[----:B--2---:R-:W-:-:S05]  /*6450*/  @P0 IADD3 R0, R238, R248, RZ ;  /* 0x000000f8ee000210 */ /* 0x004fca0007ffe0ff */
[----:B---3--:R-:W-:-:S04]  /*6460*/  @P0 IMAD.WIDE.U32 R2, R0, c[0x0][0x3a0], RZ ;  /* 0x0000e80000020a25 */ /* 0x008fc800078e00ff */
        /* <DEDUP_REMOVED lines=13> */
.L_x_1062:
        /* <DEDUP_REMOVED lines=15> */
.L_x_1063:
        /* <DEDUP_REMOVED lines=26> */
[----:B------:R-:W2:Y:S01]  /*67d0*/  LDS.128 R12, [R220+0xc000] ;  /* 0x00c00000dc0c7984 */ /* 0x000ea20000000c00 */
[----:B------:R-:W-:Y:S01]  /*67e0*/  MOV R6, R4 ;  /* 0x0000000400067202 */ /* 0x000fe20000000f00 */
[----:B------:R-:W-:Y:S01]  /*67f0*/  IMAD R0, R23, c[0x0][0x3a0], RZ ;  /* 0x0000e80017007a24 */ /* 0x000fe200078e02ff */
[----:B------:R-:W-:Y:S01]  /*6800*/  MOV R7, R10 ;  /* 0x0000000a00077202 */ /* 0x000fe20000000f00 */
[----:B------:R-:W4:Y:S02]  /*6810*/  LDS.128 R16, [R220+0xe000] ;  /* 0x00e00000dc107984 */ /* 0x000f240000000c00 */
[----:B------:R-:W-:-:S02]  /*6820*/  IMAD R0, R237, c[0x0][0x3a4], R0 ;  /* 0x0000e900ed007a24 */ /* 0x000fc400078e0200 */
[----:B------:R-:W-:-:S05]  /*6830*/  IMAD.WIDE.U32 R6, R237, c[0x0][0x3a0], R6 ;  /* 0x0000e800ed067a25 */ /* 0x000fca00078e0006 */
[----:B------:R-:W-:Y:S02]  /*6840*/  IADD3 R0, R0, R7, RZ ;  /* 0x0000000700007210 */ /* 0x000fe40007ffe0ff */
[----:B------:R-:W-:-:S04]  /*6850*/  LEA R8, P0, R6, c[0x0][0x340], 0x1 ;  /* 0x0000d00006087a11 */ /* 0x000fc800078008ff */
[----:B------:R-:W-:-:S05]  /*6860*/  LEA.HI.X R9, R6, c[0x0][0x344], R0, 0x1, P0 ;  /* 0x0000d10006097a11 */ /* 0x000fca00000f0c00 */
[----:B--2---:R2:W-:Y:S04]  /*6870*/  STG.E.128 [R8.64], R12 ;  /* 0x0000000c08007986 */ /* 0x0045e8000c101d08 */
[----:B----4-:R2:W-:Y:S02]  /*6880*/  STG.E.128 [R8.64+0x80], R16 ;  /* 0x0000801008007986 */ /* 0x0105e4000c101d08 */
.L_x_1065:
[----:B------:R-:W-:Y:S05]  /*6890*/  BSYNC B0 ;  /* 0x0000000000007941 */ /* 0x000fea0003800000 */
.L_x_1064:
        /* <DEDUP_REMOVED lines=8> */
[----:B--2---:R-:W-:-:S04]  /*6920*/  IMAD.WIDE.U32 R8, R0, c[0x0][0x3a0], R4 ;  /* 0x0000e80000087a25 */ /* 0x004fc800078e0004 */
[----:B------:R-:W-:Y:S01]  /*6930*/  IMAD R0, R0, c[0x0][0x3a4], R6 ;  /* 0x0000e90000007a24 */ /* 0x000fe200078e0206 */
[----:B------:R-:W-:-:S04]  /*6940*/  LEA R4, P0, R8, c[0x0][0x340], 0x1 ;  /* 0x0000d00008047a11 */ /* 0x000fc800078008ff */
[----:B------:R-:W-:-:S04]  /*6950*/  IADD3 R0, R0, R9, RZ ;  /* 0x0000000900007210 */ /* 0x000fc80007ffe0ff */
[----:B------:R-:W-:-:S05]  /*6960*/  LEA.HI.X R5, R8, c[0x0][0x344], R0, 0x1, P0 ;  /* 0x0000d10008057a11 */ /* 0x000fca00000f0c00 */
[----:B---3--:R2:W-:Y:S04]  /*6970*/  STG.E.128 [R4.64], R28 ;  /* 0x0000001c04007986 */ /* 0x0085e8000c101d08 */
[----:B----4-:R2:W-:Y:S02]  /*6980*/  STG.E.128 [R4.64+0x80], R24 ;  /* 0x0000801804007986 */ /* 0x0105e4000c101d08 */
.L_x_1067:
[----:B------:R-:W-:Y:S05]  /*6990*/  BSYNC B0 ;  /* 0x0000000000007941 */ /* 0x000fea0003800000 */
.L_x_1066:
        /* <DEDUP_REMOVED lines=19> */
[----:B-1----:R1:W-:Y:S04]  /*6ad0*/  STG.E.128 [R6.64], R36 ;  /* 0x0000002406007986 */ /* 0x0023e8000c101d08 */
[----:B------:R1:W-:Y:S02]  /*6ae0*/  STG.E.128 [R6.64+0x80], R32 ;  /* 0x0000802006007986 */ /* 0x0003e4000c101d08 */
.L_x_1069:
[----:B------:R-:W-:Y:S05]  /*6af0*/  BSYNC B0 ;  /* 0x0000000000007941 */ /* 0x000fea0003800000 */
.L_x_1068:
        /* <DEDUP_REMOVED lines=12> */
.L_x_1056:
[----:B------:R-:W-:Y:S05]  /*6bc0*/  BSYNC B1 ;  /* 0x0000000000017941 */ /* 0x000fea0003800000 */
.L_x_1042:
        /* <DEDUP_REMOVED lines=9> */
.L_x_1070:
[----:B------:R-:W-:Y:S05]  /*6c60*/  EXIT ;  /* 0x000000000000794d */ /* 0x000fea0003800000 */
.L_x_1072:
        /* <DEDUP_REMOVED lines=9> */
.L_x_2071:


//--------------------- .text._ZN5flash44flash_bwd_dq_dk_dv_loop_seqk_parallel_kernelI23Flash_bwd_kernel_traitsILi128ELi64ELi64ELi8ELi4ELi2ELi2ELb1ELb0EN7cutlass10bfloat16_tE19Flash_kernel_traitsILi128ELi64ELi64ELi8ES3_EELb0ELb0ELb1ELb0ELb0ELb1ELb1EEEvNS_16Flash_bwd_paramsE --------------------------
	.section	.text._ZN5flash44flash_bwd_dq_dk_dv_loop_seqk_parallel_kernelI23Flash_bwd_kernel_traitsILi128ELi64ELi64ELi8ELi4ELi2ELi2ELb1ELb0EN7cutlass10bfloat16_tE19Flash_kernel_traitsILi128ELi64ELi64ELi8ES3_EELb0ELb0ELb1ELb0ELb0ELb1ELb1EEEvNS_16Flash_bwd_paramsE,"ax",@progbits
	.sectioninfo	@"SHI_REGISTERS=255"
	.align	128
        .global         _ZN5flash44flash_bwd_dq_dk_dv_loop_seqk_parallel_kernelI23Flash_bwd_kernel_traitsILi128ELi64ELi64ELi8ELi4ELi2ELi2ELb1ELb0EN7cutlass10bfloat16_tE19Flash_kernel_traitsILi128ELi64ELi64ELi8ES3_EELb0ELb0ELb1ELb0ELb0ELb1ELb1EEEvNS_16Flash_bwd_paramsE
        .type           _ZN5flash44flash_bwd_dq_dk_dv_loop_seqk_parallel_kernelI23Flash_bwd_kernel_traitsILi128ELi64ELi64ELi8ELi4ELi2ELi2ELb1ELb0EN7cutlass10bfloat16_tE19Flash_kernel_traitsILi128ELi64ELi64ELi8ES3_EELb0ELb0ELb1ELb0ELb0ELb1ELb1EEEvNS_16Flash_bwd_paramsE,@function
        .size           _ZN5flash44flash_bwd_dq_dk_dv_loop_seqk_parallel_kernelI23Flash_bwd_kernel_traitsILi128ELi64ELi64ELi8ELi4ELi2ELi2ELb1ELb0EN7cutlass10bfloat16_tE19Flash_kernel_traitsILi128ELi64ELi64ELi8ES3_EELb0ELb0ELb1ELb0ELb0ELb1ELb1EEEvNS_16Flash_bwd_paramsE,(.L_x_2072 - _ZN5flash44flash_bwd_dq_dk_dv_loop_seqk_parallel_kernelI23Flash_bwd_kernel_traitsILi128ELi64ELi64ELi8ELi4ELi2ELi2ELb1ELb0EN7cutlass10bfloat16_tE19Flash_kernel_traitsILi128ELi64ELi64ELi8ES3_EELb0ELb0ELb1ELb0ELb0ELb1ELb1EEEvNS_16Flash_bwd_paramsE)
        .other          _ZN5flash44flash_bwd_dq_dk_dv_loop_seqk_parallel_kernelI23Flash_bwd_kernel_traitsILi128ELi64ELi64ELi8ELi4ELi2ELi2ELb1ELb0EN7cutlass10bfloat16_tE19Flash_kernel_traitsILi128ELi64ELi64ELi8ES3_EELb0ELb0ELb1ELb0ELb0ELb1ELb1EEEvNS_16Flash_bwd_paramsE,@"STO_CUDA_ENTRY STV_DEFAULT"
_ZN5flash44flash_bwd_dq_dk_dv_loop_seqk_parallel_kernelI23Flash_bwd_kernel_traitsILi128ELi64ELi64ELi8ELi4ELi2ELi2ELb1ELb0EN7cutlass10bfloat16_tE19Flash_kernel_traitsILi128ELi64ELi64ELi8ES3_EELb0ELb0ELb1ELb0ELb0ELb1ELb1EEEvNS_16Flash_bwd_paramsE:
.text._ZN5flash44flash_bwd_dq_dk_dv_loop_seqk_parallel_kernelI23Flash_bwd_kernel_traitsILi128ELi64ELi64ELi8ELi4ELi2ELi2ELb1ELb0EN7cutlass10bfloat16_tE19Flash_kernel_traitsILi128ELi64ELi64ELi8ES3_EELb0ELb0ELb1ELb0ELb0ELb1ELb1EEEvNS_16Flash_bwd_paramsE:
        /* <DEDUP_REMOVED lines=20> */
[----:B------:R-:W-:Y:S02]  /*0140*/  SHF.R.S32.HI R6, RZ, 0x4, R7 ;  /* 0x00000004ff067819 */ /* 0x000fe40000011407 */
[----:B------:R-:W-:Y:S02]  /*0150*/  LEA.HI R17, R15, R14, RZ, 0x2 ;  /* 0x0000000e0f117211 */ /* 0x000fe400078f10ff */
[----:B------:R-:W-:Y:S02]  /*0160*/  LOP3.LUT R2, R0, 0xfffffffc, RZ, 0xc0, !PT ;  /* 0xfffffffc00027812 */ /* 0x000fe400078ec0ff */
[----:B------:R-:W-:Y:S02]  /*0170*/  LOP3.LUT R0, R3, 0xfffffffe, RZ, 0xc0, !PT ;  /* 0xfffffffe03007812 */ /* 0x000fe400078ec0ff */
[----:B------:R-:W-:Y:S01]  /*0180*/  LEA.HI R3, R7, R6, RZ, 0x1 ;  /* 0x0000000607037211 */ /* 0x000fe200078f08ff */
[C---:B------:R-:W-:Y:S01]  /*0190*/  IMAD.IADD R13, R4.reuse, 0x1, -R2 ;  /* 0x00000001040d7824 */ /* 0x040fe200078e0a02 */
[----:B------:R-:W-:Y:S01]  /*01a0*/  LEA.HI R16, R15, R14, RZ, 0x3 ;  /* 0x0000000e0f107211 */ /* 0x000fe200078f18ff */
[----:B------:R-:W-:Y:S01]  /*01b0*/  IMAD.IADD R194, R4, 0x1, -R0 ;  /* 0x0000000104c27824 */ /* 0x000fe200078e0a00 */
[----:B------:R-:W-:-:S02]  /*01c0*/  SHF.R.S32.HI R8, RZ, 0x2, R17 ;  /* 0x00000002ff087819 */ /* 0x000fc40000011411 */
[----:B------:R-:W-:Y:S02]  /*01d0*/  SHF.R.S32.HI R5, RZ, 0x1f, R17 ;  /* 0x0000001fff057819 */ /* 0x000fe40000011411 */
[----:B------:R-:W-:Y:S02]  /*01e0*/  LOP3.LUT R2, R3, 0xfffffffe, RZ, 0xc0, !PT ;  /* 0xfffffffe03027812 */ /* 0x000fe400078ec0ff */
[----:B------:R-:W-:Y:S02]  /*01f0*/  LEA.HI R0, R5, R8, RZ, 0x3 ;  /* 0x0000000805007211 */ /* 0x000fe400078f18ff */
[----:B------:R-:W-:Y:S01]  /*0200*/  SHF.R.S32.HI R240, RZ, 0x3, R16 ;  /* 0x00000003fff07819 */ /* 0x000fe20000011410 */
[----:B------:R-:W-:Y:S01]  /*0210*/  IMAD.IADD R10, R6, 0x1, -R2 ;  /* 0x00000001060a7824 */ /* 0x000fe200078e0a02 */
[----:B------:R-:W-:Y:S02]  /*0220*/  LOP3.LUT R4, R16, 0xfffffff8, RZ, 0xc0, !PT ;  /* 0xfffffff810047812 */ /* 0x000fe400078ec0ff */
[----:B------:R-:W-:Y:S01]  /*0230*/  LOP3.LUT R2, R0, 0xfffffff8, RZ, 0xc0, !PT ;  /* 0xfffffff800027812 */ /* 0x000fe200078ec0ff */
[----:B------:R-:W-:-:S02]  /*0240*/  IMAD.SHL.U32 R3, R240, 0x40, RZ ;  /* 0x00000040f0037824 */ /* 0x000fc400078e00ff */
[----:B------:R-:W-:Y:S01]  /*0250*/  IMAD.IADD R0, R14, 0x1, -R4 ;  /* 0x000000010e007824 */ /* 0x000fe200078e0a04 */
[----:B------:R-:W-:Y:S01]  /*0260*/  LOP3.LUT R4, R7, 0xfffffff0, RZ, 0xc0, !PT ;  /* 0xfffffff007047812 */ /* 0x000fe200078ec0ff */
[----:B------:R-:W-:Y:S01]  /*0270*/  IMAD.IADD R7, R8, 0x1, -R2 ;  /* 0x0000000108077824 */ /* 0x000fe200078e0a02 */
[----:B------:R-:W-:Y:S01]  /*0280*/  LOP3.LUT R2, R3, 0x1c0, RZ, 0xc0, !PT ;  /* 0x000001c003027812 */ /* 0x000fe200078ec0ff */
[C---:B------:R-:W-:Y:S01]  /*0290*/  IMAD.SHL.U32 R18, R0.reuse, 0x8, RZ ;  /* 0x0000000800127824 */ /* 0x040fe200078e00ff */
[----:B------:R-:W-:Y:S01]  /*02a0*/  LOP3.LUT P4, RZ, R0, 0x2, RZ, 0xc0, !PT ;  /* 0x0000000200ff7812 */ /* 0x000fe2000788c0ff */
[----:B------:R-:W-:Y:S01]  /*02b0*/  IMAD.IADD R3, R14, 0x1, -R4 ;  /* 0x000000010e037824 */ /* 0x000fe200078e0a04 */
[----:B------:R-:W-:Y:S02]  /*02c0*/  SHF.R.U32.HI R4, RZ, 0x3, R2 ;  /* 0x00000003ff047819 */ /* 0x000fe40000011602 */
[----:B------:R-:W-:Y:S01]  /*02d0*/  LOP3.LUT R2, R2, 0x38, R18, 0xf8, !PT ;  /* 0x0000003802027812 */ /* 0x000fe200078ef812 */
[----:B------:R1:W-:Y:S01]  /*02e0*/  STL [R1+0x10], R18 ;  /* 0x0000101201007387 */ /* 0x0003e20000100800 */
[C---:B------:R-:W-:Y:S01]  /*02f0*/  LOP3.LUT P3, RZ, R0.reuse, 0x4, RZ, 0xc0, !PT ;  /* 0x0000000400ff7812 */ /* 0x040fe2000786c0ff */
[----:B------:R-:W-:Y:S01]  /*0300*/  IMAD.SHL.U32 R0, R0, 0x40, RZ ;  /* 0x0000004000007824 */ /* 0x000fe200078e00ff */
[----:B------:R-:W-:-:S02]  /*0310*/  SHF.R.S32.HI R5, RZ, 0x1f, R3 ;  /* 0x0000001fff057819 */ /* 0x000fc40000011403 */
[----:B------:R-:W-:Y:S01]  /*0320*/  LOP3.LUT R9, R2, R4, RZ, 0x3c, !PT ;  /* 0x0000000402097212 */ /* 0x000fe200078e3cff */
[----:B------:R-:W-:Y:S01]  /*0330*/  IMAD.SHL.U32 R2, R194, 0x10, RZ ;  /* 0x00000010c2027824 */ /* 0x000fe200078e00ff */
[----:B------:R-:W-:Y:S02]  /*0340*/  LEA.HI R4, R15, R14, RZ, 0x7 ;  /* 0x0000000e0f047211 */ /* 0x000fe400078f38ff */
[----:B------:R-:W-:Y:S02]  /*0350*/  LOP3.LUT R0, R0, 0x1c0, RZ, 0xc0, !PT ;  /* 0x000001c000007812 */ /* 0x000fe400078ec0ff */
[----:B------:R-:W-:Y:S02]  /*0360*/  LEA.HI R12, R5, R3, RZ, 0x3 ;  /* 0x00000003050c7211 */ /* 0x000fe400078f18ff */
[----:B------:R-:W-:Y:S02]  /*0370*/  SHF.R.S32.HI R8, RZ, 0x7, R4 ;  /* 0x00000007ff087819 */ /* 0x000fe40000011404 */
[----:B------:R-:W-:-:S02]  /*0380*/  LOP3.LUT R189, R0, 0x8, R16, 0xf8, !PT ;  /* 0x0000000800bd7812 */ /* 0x000fc400078ef810 */
[----:B------:R-:W-:Y:S02]  /*0390*/  LOP3.LUT R5, R12, 0xfffffff8, RZ, 0xc0, !PT ;  /* 0xfffffff80c057812 */ /* 0x000fe400078ec0ff */
[----:B------:R-:W-:Y:S01]  /*03a0*/  LOP3.LUT R6, R0, 0x10, R2, 0xf8, !PT ;  /* 0x0000001000067812 */ /* 0x000fe200078ef802 */
[----:B------:R-:W-:Y:S01]  /*03b0*/  IMAD.SHL.U32 R2, R10, 0x200, RZ ;  /* 0x000002000a027824 */ /* 0x000fe200078e00ff */
[----:B------:R-:W-:Y:S01]  /*03c0*/  SHF.R.U32.HI R186, RZ, 0x3, R0 ;  /* 0x00000003ffba7819 */ /* 0x000fe20000011600 */
[----:B------:R-:W-:Y:S01]  /*03d0*/  IMAD.IADD R20, R3, 0x1, -R5 ;  /* 0x0000000103147824 */ /* 0x000fe200078e0a05 */
[----:B------:R-:W-:Y:S01]  /*03e0*/  LEA.HI R5, R15, R14, RZ, 0x6 ;  /* 0x0000000e0f057211 */ /* 0x000fe200078f30ff */
[----:B------:R-:W-:Y:S01]  /*03f0*/  IMAD R0, R8, 0x800, R2 ;  /* 0x0000080008007824 */ /* 0x000fe200078e0202 */
[----:B------:R-:W-:Y:S02]  /*0400*/  LOP3.LUT R189, R189, R186, RZ, 0x3c, !PT ;  /* 0x000000babdbd7212 */ /* 0x000fe400078e3cff */
[----:B------:R-:W-:Y:S01]  /*0410*/  LOP3.LUT R4, R7, 0x1, RZ, 0xc0, !PT ;  /* 0x0000000107047812 */ /* 0x000fe200078ec0ff */
[----:B------:R-:W-:Y:S01]  /*0420*/  STL [R1+0x20], R20 ;  /* 0x0000201401007387 */ /* 0x000fe20000100800 */
[----:B------:R-:W-:Y:S01]  /*0430*/  LOP3.LUT R3, R6, 0x8, R16, 0xf8, !PT ;  /* 0x0000000806037812 */ /* 0x000fe200078ef810 */
[----:B------:R-:W-:Y:S01]  /*0440*/  IMAD.IADD R189, R0, 0x1, R189 ;  /* 0x0000000100bd7824 */ /* 0x000fe200078e02bd */
[----:B------:R-:W-:Y:S01]  /*0450*/  SHF.R.S32.HI R0, RZ, 0x6, R5 ;  /* 0x00000006ff007819 */ /* 0x000fe20000011405 */
[----:B------:R-:W-:Y:S01]  /*0460*/  IMAD.SHL.U32 R5, R10, 0x20, RZ ;  /* 0x000000200a057824 */ /* 0x000fe200078e00ff */
[----:B------:R-:W-:Y:S01]  /*0470*/  ISETP.NE.U32.AND P0, PT, R4, 0x1, PT ;  /* 0x000000010400780c */ /* 0x000fe20003f05070 */
[----:B------:R-:W-:Y:S01]  /*0480*/  IMAD.SHL.U32 R189, R189, 0x2, RZ ;  /* 0x00000002bdbd7824 */ /* 0x000fe200078e00ff */
[----:B------:R-:W-:Y:S01]  /*0490*/  LOP3.LUT R4, R11, 0xffffffe0, RZ, 0xc0, !PT ;  /* 0xffffffe00b047812 */ /* 0x000fe200078ec0ff */
[----:B-1----:R-:W-:Y:S01]  /*04a0*/  IMAD R18, R0, 0x200, R9 ;  /* 0x0000020000127824 */ /* 0x002fe200078e0209 */
[----:B------:R-:W-:Y:S01]  /*04b0*/  LOP3.LUT R186, R2, R3, R186, 0xf6, !PT ;  /* 0x0000000302ba7212 */ /* 0x000fe200078ef6ba */
[----:B------:R-:W-:Y:S01]  /*04c0*/  IMAD.SHL.U32 R2, R0, 0x8, RZ ;  /* 0x0000000800027824 */ /* 0x000fe200078e00ff */
[----:B------:R-:W-:Y:S01]  /*04d0*/  LOP3.LUT R3, R17, 0x7ffffffc, RZ, 0xc0, !PT ;  /* 0x7ffffffc11037812 */ /* 0x000fe200078ec0ff */
[C---:B------:R-:W-:Y:S01]  /*04e0*/  IMAD.SHL.U32 R0, R7.reuse, 0x40, RZ ;  /* 0x0000004007007824 */ /* 0x040fe200078e00ff */
[----:B------:R-:W-:Y:S01]  /*04f0*/  R2P PR, R7, 0x6 ;  /* 0x0000000607007804 */ /* 0x000fe20000000000 */
[----:B------:R-:W-:Y:S01]  /*0500*/  IMAD.IADD R19, R14, 0x1, -R4 ;  /* 0x000000010e137824 */ /* 0x000fe200078e0a04 */
[----:B------:R-:W-:Y:S01]  /*0510*/  LOP3.LUT R2, R2, 0x18, RZ, 0xc0, !PT ;  /* 0x0000001802027812 */ /* 0x000fe200078ec0ff */
[----:B------:R-:W-:Y:S01]  /*0520*/  IMAD.IADD R4, R14, 0x1, -R3 ;  /* 0x000000010e047824 */ /* 0x000fe200078e0a03 */
[----:B------:R-:W-:Y:S01]  /*0530*/  LOP3.LUT R0, R0, 0x1c0, RZ, 0xc0, !PT ;  /* 0x000001c000007812 */ /* 0x000fe200078ec0ff */
[----:B------:R-:W-:Y:S01]  /*0540*/  IMAD.SHL.U32 R14, R14, 0x2, RZ ;  /* 0x000000020e0e7824 */ /* 0x000fe200078e00ff */
[----:B------:R-:W-:Y:S01]  /*0550*/  STL [R1+0x1c], R19 ;  /* 0x00001c1301007387 */ /* 0x000fe20000100800 */
[----:B------:R-:W-:Y:S01]  /*0560*/  IMAD.SHL.U32 R3, R8, 0x20, RZ ;  /* 0x0000002008037824 */ /* 0x000fe200078e00ff */
[----:B------:R-:W-:Y:S01]  /*0570*/  LOP3.LUT R9, R2, 0x20, R5, 0xf8, !PT ;  /* 0x0000002002097812 */ /* 0x000fe200078ef805 */
[----:B------:R-:W-:Y:S01]  /*0580*/  IMAD.SHL.U32 R8, R4, 0x2, RZ ;  /* 0x0000000204087824 */ /* 0x000fe200078e00ff */
[----:B------:R-:W-:Y:S01]  /*0590*/  STL [R1+0x18], R18 ;  /* 0x0000181201007387 */ /* 0x000fe20000100800 */
[----:B------:R-:W-:Y:S01]  /*05a0*/  SHF.R.S32.HI R5, RZ, 0x1f, R19 ;  /* 0x0000001fff057819 */ /* 0x000fe20000011413 */
[----:B------:R-:W-:Y:S01]  /*05b0*/  IMAD.SHL.U32 R210, R18, 0x2, RZ ;  /* 0x0000000212d27824 */ /* 0x000fe200078e00ff */
[----:B------:R-:W-:Y:S01]  /*05c0*/  LOP3.LUT R6, R3, 0x6, R14, 0xf8, !PT ;  /* 0x0000000603067812 */ /* 0x000fe200078ef80e */
[----:B------:R-:W-:Y:S01]  /*05d0*/  IMAD R7, R13, 0x400, R8 ;  /* 0x000004000d077824 */ /* 0x000fe200078e0208 */
[----:B------:R-:W-:-:S02]  /*05e0*/  LOP3.LUT R4, R0, 0x20, R3, 0xf8, !PT ;  /* 0x0000002000047812 */ /* 0x000fc400078ef803 */
[----:B------:R-:W-:Y:S01]  /*05f0*/  SHF.R.U32.HI R3, RZ, 0x3, R0 ;  /* 0x00000003ff037819 */ /* 0x000fe20000011600 */
[----:B------:R1:W-:Y:S01]  /*0600*/  STL [R1+0x4], R6 ;  /* 0x0000040601007387 */ /* 0x0003e20000100800 */
[----:B------:R-:W-:Y:S02]  /*0610*/  SEL R220, R220, 0x10, !P0 ;  /* 0x00000010dcdc7807 */ /* 0x000fe40004000000 */
[----:B------:R-:W-:Y:S02]  /*0620*/  LOP3.LUT R4, R4, R3, RZ, 0x3c, !PT ;  /* 0x0000000304047212 */ /* 0x000fe400078e3cff */
[----:B------:R-:W-:Y:S01]  /*0630*/  LOP3.LUT R11, R3, R0, R2, 0x1e, !PT ;  /* 0x00000000030b7212 */ /* 0x000fe200078e1e02 */
[----:B------:R-:W-:Y:S02]  /*0640*/  IMAD.SHL.U32 R0, R10, 0x8, RZ ;  /* 0x000000080a007824 */ /* 0x000fe400078e00ff */
[----:B------:R-:W-:Y:S01]  /*0650*/  IMAD.IADD R7, R7, 0x1, R4 ;  /* 0x0000000107077824 */ /* 0x000fe200078e0204 */
[----:B------:R-:W-:Y:S01]  /*0660*/  LEA.HI R4, R5, R19, RZ, 0x2 ;  /* 0x0000001305047211 */ /* 0x000fe200078f10ff */
[----:B------:R-:W-:-:S02]  /*0670*/  IMAD.SHL.U32 R5, R12, 0x40, RZ ;  /* 0x000000400c057824 */ /* 0x000fc400078e00ff */
[----:B------:R-:W-:Y:S01]  /*0680*/  IMAD.SHL.U32 R219, R7, 0x2, RZ ;  /* 0x0000000207db7824 */ /* 0x000fe200078e00ff */
[----:B------:R-:W-:-:S03]  /*0690*/  SHF.R.S32.HI R4, RZ, 0x2, R4 ;  /* 0x00000002ff047819 */ /* 0x000fc60000011404 */
[C---:B------:R-:W-:Y:S01]  /*06a0*/  IMAD.IADD R221, R219.reuse, 0x1, R220 ;  /* 0x00000001dbdd7824 */ /* 0x040fe200078e02dc */
[----:B------:R-:W-:Y:S01]  /*06b0*/  IADD3 R218, R219, 0x20, RZ ;  /* 0x00000020dbda7810 */ /* 0x000fe20007ffe0ff */
[----:B------:R-:W-:Y:S01]  /*06c0*/  IMAD R249, R13, 0x10, R4 ;  /* 0x000000100df97824 */ /* 0x000fe200078e0204 */
[----:B------:R-:W-:-:S05]  /*06d0*/  @P1 IADD3 R218, R219, -0x20, RZ ;  /* 0xffffffe0dbda1810 */ /* 0x000fca0007ffe0ff */
[----:B------:R-:W-:Y:S02]  /*06e0*/  IMAD.IADD R220, R220, 0x1, R218 ;  /* 0x00000001dcdc7824 */ /* 0x000fe400078e02da */
[----:B-1----:R-:W-:-:S05]  /*06f0*/  IMAD.SHL.U32 R6, R20, 0x40, RZ ;  /* 0x0000004014067824 */ /* 0x002fca00078e00ff */
[----:B------:R-:W-:-:S04]  /*0700*/  LOP3.LUT R3, R6, 0x1c0, RZ, 0xc0, !PT ;  /* 0x000001c006037812 */ /* 0x000fc800078ec0ff */
[----:B------:R-:W-:Y:S02]  /*0710*/  LOP3.LUT R6, R3, 0x8, R0, 0xf8, !PT ;  /* 0x0000000803067812 */ /* 0x000fe400078ef800 */
[----:B------:R-:W-:Y:S01]  /*0720*/  LOP3.LUT R0, R5, 0xfffffe00, RZ, 0xc0, !PT ;  /* 0xfffffe0005007812 */ /* 0x000fe200078ec0ff */
[----:B------:R-:W-:Y:S01]  /*0730*/  IMAD R5, R194, 0x400, R8 ;  /* 0x00000400c2057824 */ /* 0x000fe200078e0208 */
[----:B------:R-:W-:-:S03]  /*0740*/  SHF.R.U32.HI R2, RZ, 0x3, R3 ;  /* 0x00000003ff027819 */ /* 0x000fc60000011603 */
[----:B------:R-:W-:Y:S01]  /*0750*/  IMAD.IADD R5, R5, 0x1, R11 ;  /* 0x0000000105057824 */ /* 0x000fe200078e020b */
[----:B------:R-:W-:Y:S01]  /*0760*/  LOP3.LUT R3, R2, R9, R3, 0x1e, !PT ;  /* 0x0000000902037212 */ /* 0x000fe200078e1e03 */
[--C-:B------:R-:W-:Y:S01]  /*0770*/  IMAD R4, R13, 0x400, R0.reuse ;  /* 0x000004000d047824 */ /* 0x100fe200078e0200 */
[----:B------:R-:W-:Y:S01]  /*0780*/  LOP3.LUT R2, R6, R2, RZ, 0x3c, !PT ;  /* 0x0000000206027212 */ /* 0x000fe200078e3cff */
[----:B------:R-:W-:Y:S01]  /*0790*/  IMAD R194, R194, 0x400, R0 ;  /* 0x00000400c2c27824 */ /* 0x000fe200078e0200 */
[----:B------:R-:W-:Y:S02]  /*07a0*/  LEA R250, R5, 0xc000, 0x1 ;  /* 0x0000c00005fa7811 */ /* 0x000fe400078e08ff */
[----:B------:R-:W-:Y:S01]  /*07b0*/  LOP3.LUT R199, R3, R0, RZ, 0xfc, !PT ;  /* 0x0000000003c77212 */ /* 0x000fe200078efcff */
[----:B------:R-:W-:Y:S01]  /*07c0*/  IMAD.MOV.U32 R0, RZ, RZ, 0x40 ;  /* 0x00000040ff007424 */ /* 0x000fe200078e00ff */
[----:B------:R-:W-:Y:S01]  /*07d0*/  IADD3 R3, R250, 0x40, RZ ;  /* 0x00000040fa037810 */ /* 0x000fe20007ffe0ff */
[----:B------:R-:W-:Y:S01]  /*07e0*/  IMAD.IADD R198, R4, 0x1, R2 ;  /* 0x0000000104c67824 */ /* 0x000fe200078e0202 */
[----:B------:R-:W-:Y:S01]  /*07f0*/  @P2 IADD3 R3, R250, -0x40, RZ ;  /* 0xffffffc0fa032810 */ /* 0x000fe20007ffe0ff */
[----:B------:R-:W-:Y:S01]  /*0800*/  IMAD.IADD R194, R2, 0x1, R194 ;  /* 0x0000000102c27824 */ /* 0x000fe200078e02c2 */
[----:B------:R-:W-:Y:S01]  /*0810*/  SEL R0, R0, 0xffffffc0, !P3 ;  /* 0xffffffc000007807 */ /* 0x000fe20005800000 */
[----:B------:R-:W-:-:S02]  /*0820*/  IMAD.MOV.U32 R2, RZ, RZ, 0x20 ;  /* 0x00000020ff027424 */ /* 0x000fc400078e00ff */
[----:B------:R1:W-:Y:S01]  /*0830*/  STL [R1], R3 ;  /* 0x0000000301007387 */ /* 0x0003e20000100800 */
[----:B------:R-:W-:Y:S01]  /*0840*/  LEA R194, R194, 0x10000, 0x1 ;  /* 0x00010000c2c27811 */ /* 0x000fe200078e08ff */
[C-C-:B------:R-:W-:Y:S01]  /*0850*/  IMAD.IADD R191, R189.reuse, 0x1, R0.reuse ;  /* 0x00000001bdbf7824 */ /* 0x140fe200078e0200 */
[----:B------:R-:W-:Y:S01]  /*0860*/  SEL R2, R2, 0xffffffe0, !P4 ;  /* 0xffffffe002027807 */ /* 0x000fe20006000000 */
[C---:B------:R-:W-:Y:S02]  /*0870*/  IMAD R185, R186.reuse, 0x2, R0 ;  /* 0x00000002bab97824 */ /* 0x040fe400078e0200 */
[----:B------:R-:W-:Y:S01]  /*0880*/  IMAD.SHL.U32 R186, R186, 0x2, RZ ;  /* 0x00000002baba7824 */ /* 0x000fe200078e00ff */
[--C-:B------:R-:W-:Y:S01]  /*0890*/  IADD3 R192, R0, R189, R2.reuse ;  /* 0x000000bd00c07210 */ /* 0x100fe20007ffe002 */
[----:B------:R-:W-:Y:S02]  /*08a0*/  IMAD.IADD R190, R189, 0x1, R2 ;  /* 0x00000001bdbe7824 */ /* 0x000fe400078e0202 */
[----:B------:R-:W-:-:S02]  /*08b0*/  IMAD.IADD R200, R2, 0x1, R191 ;  /* 0x0000000102c87824 */ /* 0x000fc400078e02bf */
.L_x_1103:
[----:B-12---:R-:W2:Y:S01]  /*08c0*/  S2R R37, SR_CTAID.Y ;  /* 0x0000000000257919 */ /* 0x006ea20000002600 */
[----:B------:R-:W3:Y:S01]  /*08d0*/  LDC.U8 R0, c[0x0][0x312] ;  /* 0x0000c480ff007b82 */ /* 0x000ee20000000000 */
        /* <DEDUP_REMOVED lines=33> */
.L_x_1073:
        /* <DEDUP_REMOVED lines=51> */
.L_x_1075:
        /* <DEDUP_REMOVED lines=15> */
.L_x_1076:
        /* <DEDUP_REMOVED lines=21> */
[----:B----4-:R-:W-:Y:S02]  /*1060*/  IADD3 R2, R2, 0xffffffe, RZ ;  /* 0x0ffffffe02027810 */ /* 0x010fe40007ffe0ff */
[----:B------:R-:W-:-:S02]  /*1070*/  SEL R8, R8, RZ, P2 ;  /* 0x000000ff08087207 */ /* 0x000fc40001000000 */
        /* <DEDUP_REMOVED lines=20> */
[C---:B------:R-:W-:Y:S01]  /*11c0*/  IMAD R7, R18.reuse, R4, R7 ;  /* 0x0000000412077224 */ /* 0x040fe200078e0207 */
[----:B------:R-:W-:Y:S01]  /*11d0*/  IADD3 R6, P2, R9, R6, RZ ;  /* 0x0000000609067210 */ /* 0x000fe20007f5e0ff */
[-C--:B------:R-:W-:Y:S01]  /*11e0*/  IMAD.WIDE.U32 R4, R18, R0.reuse, RZ ;  /* 0x0000000012047225 */ /* 0x080fe200078e00ff */
[-C--:B------:R-:W-:Y:S02]  /*11f0*/  @!P5 IADD3 R3, R3, -R11.reuse, RZ ;  /* 0x8000000b0303d210 */ /* 0x080fe40007ffe0ff */
[----:B------:R-:W-:Y:S01]  /*1200*/  @!P5 IADD3 R2, R2, 0x1, RZ ;  /* 0x000000010202d810 */ /* 0x000fe20007ffe0ff */
[----:B------:R-:W-:Y:S01]  /*1210*/  IMAD.X R8, R16, 0x1, R8, P2 ;  /* 0x0000000110087824 */ /* 0x000fe200010e0608 */
[----:B------:R-:W-:Y:S01]  /*1220*/  ISETP.GE.U32.AND P6, PT, R3, R11, PT ;  /* 0x0000000b0300720c */ /* 0x000fe20003fc6070 */
[C---:B------:R-:W-:Y:S01]  /*1230*/  IMAD R3, R19.reuse, R0, RZ ;  /* 0x0000000013037224 */ /* 0x040fe200078e02ff */
[----:B------:R-:W-:Y:S01]  /*1240*/  ISETP.NE.AND P5, PT, RZ, c[0x0][0x1c8], PT ;  /* 0x00007200ff007a0c */ /* 0x000fe20003fa5270 */
[----:B------:R-:W-:Y:S01]  /*1250*/  IMAD R11, R19, R6, RZ ;  /* 0x00000006130b7224 */ /* 0x000fe200078e02ff */
[----:B------:R-:W-:Y:S01]  /*1260*/  SEL R19, R14, R4, !P1 ;  /* 0x000000040e137207 */ /* 0x000fe20004800000 */
[----:B------:R-:W-:Y:S01]  /*1270*/  @P3 IMAD R4, R37, c[0x0][0x214], RZ ;  /* 0x0000850025043a24 */ /* 0x000fe200078e02ff */
[----:B------:R-:W-:Y:S01]  /*1280*/  IADD3 R15, R15, R7, RZ ;  /* 0x000000070f0f7210 */ /* 0x000fe20007ffe0ff */
[----:B--2---:R-:W-:Y:S01]  /*1290*/  IMAD.WIDE.U32 R30, R12, c[0x0][0x3d8], RZ ;  /* 0x0000f6000c1e7a25 */ /* 0x004fe200078e00ff */
[----:B-----5:R-:W-:-:S03]  /*12a0*/  ISETP.NE.AND P2, PT, R20, RZ, PT ;  /* 0x000000ff1400720c */ /* 0x020fc60003f45270 */
[----:B------:R-:W-:Y:S01]  /*12b0*/  @P1 IMAD.IADD R15, R5, 0x1, R3 ;  /* 0x00000001050f1824 */ /* 0x000fe200078e0203 */
[----:B------:R-:W-:Y:S01]  /*12c0*/  @P3 SEL R3, R4, R0, !P1 ;  /* 0x0000000004033207 */ /* 0x000fe20004800000 */
[----:B------:R-:W-:Y:S01]  /*12d0*/  IMAD R4, R12, c[0x0][0x3dc], R31 ;  /* 0x0000f7000c047a24 */ /* 0x000fe200078e021f */
[----:B------:R-:W-:Y:S01]  /*12e0*/  @P6 IADD3 R2, R2, 0x1, RZ ;  /* 0x0000000102026810 */ /* 0x000fe20007ffe0ff */
[----:B------:R-:W-:Y:S01]  /*12f0*/  IMAD.WIDE.U32 R6, R18, R6, RZ ;  /* 0x0000000612067225 */ /* 0x000fe200078e00ff */
[----:B------:R-:W-:Y:S02]  /*1300*/  SEL R26, R30, RZ, P2 ;  /* 0x000000ff1e1a7207 */ /* 0x000fe40001000000 */
[----:B------:R-:W-:Y:S01]  /*1310*/  @!P4 IADD3 R2, -R2, RZ, RZ ;  /* 0x000000ff0202c210 */ /* 0x000fe20007ffe1ff */
[----:B------:R-:W-:Y:S01]  /*1320*/  IMAD R8, R18, R8, R11 ;  /* 0x0000000812087224 */ /* 0x000fe200078e020b */
        /* <DEDUP_REMOVED lines=19> */
.L_x_1077:
[----:B------:R-:W-:-:S04]  /*1460*/  IMAD R0, R37, c[0x0][0x1c0], R36 ;  /* 0x0000700025007a24 */ /* 0x000fc800078e0224 */
[----:B------:R-:W-:Y:S02]  /*1470*/  IMAD R0, R0, c[0x0][0x224], RZ ;  /* 0x0000890000007a24 */ /* 0x000fe400078e02ff */
.L_x_1078:
[----:B------:R-:W2:Y:S04]  /*1480*/  LDL.64 R40, [R1+0x10] ;  /* 0x0000100001287983 */ /* 0x000ea80000100a00 */
[----:B------:R3:W2:Y:S04]  /*1490*/  LDL.64 R34, [R1+0x10] ;  /* 0x0000100001227983 */ /* 0x0006a80000100a00 */
[----:B------:R-:W4:Y:S04]  /*14a0*/  LDL R39, [R1+0x1c] ;  /* 0x00001c0001277983 */ /* 0x000f280000100800 */
[----:B------:R-:W5:Y:S01]  /*14b0*/  S2R R5, SR_TID.X ;  /* 0x0000000000057919 */ /* 0x000f620000002100 */
[----:B------:R-:W-:-:S02]  /*14c0*/  IMAD.IADD R3, R9, 0x1, R3 ;  /* 0x0000000109037824 */ /* 0x000fc400078e0203 */
[----:B------:R-:W-:Y:S02]  /*14d0*/  IMAD.MOV.U32 R33, RZ, RZ, 0x4 ;  /* 0x00000004ff217424 */ /* 0x000fe400078e00ff */
[----:B------:R-:W-:-:S04]  /*14e0*/  IMAD R30, R28, c[0x0][0x1c0], RZ ;  /* 0x000070001c1e7a24 */ /* 0x000fc800078e02ff */
[----:B------:R-:W-:Y:S01]  /*14f0*/  IMAD.SHL.U32 R7, R30, 0x40, RZ ;  /* 0x000000401e077824 */ /* 0x000fe200078e00ff */
[----:B-----5:R-:W-:-:S04]  /*1500*/  SHF.R.S32.HI R8, RZ, 0x1f, R5 ;  /* 0x0000001fff087819 */ /* 0x020fc80000011405 */
[----:B------:R-:W-:Y:S02]  /*1510*/  LEA.HI R8, R8, R5, RZ, 0x5 ;  /* 0x0000000508087211 */ /* 0x000fe400078f28ff */
[----:B------:R-:W-:Y:S02]  /*1520*/  IADD3 R12, P3, P1, R6, R7, R12 ;  /* 0x00000007060c7210 */ /* 0x000fe4000797e00c */
[----:B------:R-:W-:Y:S02]  /*1530*/  SHF.R.S32.HI R7, RZ, 0x1f, R7 ;  /* 0x0000001fff077819 */ /* 0x000fe40000011407 */
[----:B------:R-:W-:Y:S01]  /*1540*/  SHF.R.S32.HI R28, RZ, 0x1f, R240 ;  /* 0x0000001fff1c7819 */ /* 0x000fe200000114f0 */
[----:B------:R-:W-:Y:S01]  /*1550*/  BSSY B1, `(.L_x_1074) ;  /* 0x000053d000017945 */ /* 0x000fe20003800000 */
[----:B--2---:R-:W-:-:S05]  /*1560*/  IMAD.MOV.U32 R34, RZ, RZ, R40 ;  /* 0x000000ffff227224 */ /* 0x004fca00078e0028 */
[----:B------:R-:W-:Y:S02]  /*1570*/  IADD3 R4, P4, R34, R10, RZ ;  /* 0x0000000a22047210 */ /* 0x000fe40007f9e0ff */
[----:B------:R-:W-:Y:S01]  /*1580*/  SHF.R.S32.HI R35, RZ, 0x1f, R34 ;  /* 0x0000001fff237819 */ /* 0x000fe20000011422 */
[----:B------:R-:W-:-:S04]  /*1590*/  IMAD.WIDE R10, R3, R33, c[0x0][0x200] ;  /* 0x00008000030a7625 */ /* 0x000fc800078e0221 */
[----:B------:R-:W-:Y:S02]  /*15a0*/  IMAD R3, R16, c[0x0][0x370], RZ ;  /* 0x0000dc0010037a24 */ /* 0x000fe400078e02ff */
[----:B------:R-:W-:Y:S02]  /*15b0*/  IMAD.X R5, R35, 0x1, R13, P4 ;  /* 0x0000000123057824 */ /* 0x000fe400020e060d */
[C---:B------:R-:W-:Y:S01]  /*15c0*/  IMAD.IADD R13, R9.reuse, 0x1, R0 ;  /* 0x00000001090d7824 */ /* 0x040fe200078e0200 */
[----:B------:R-:W-:Y:S01]  /*15d0*/  SHF.R.S32.HI R0, RZ, 0x5, R8 ;  /* 0x00000005ff007819 */ /* 0x000fe20000011408 */
[C---:B------:R-:W-:Y:S02]  /*15e0*/  IMAD R3, R9.reuse, c[0x0][0x374], R3 ;  /* 0x0000dd0009037a24 */ /* 0x040fe400078e0203 */
[----:B------:R-:W-:-:S04]  /*15f0*/  IMAD.WIDE.U32 R4, R9, c[0x0][0x370], R4 ;  /* 0x0000dc0009047a25 */ /* 0x000fc800078e0004 */
[----:B------:R-:W-:Y:S02]  /*1600*/  IMAD.IADD R5, R5, 0x1, R3 ;  /* 0x0000000105057824 */ /* 0x000fe400078e0203 */
[----:B----4-:R-:W-:Y:S01]  /*1610*/  IMAD R3, R0, R30, R39 ;  /* 0x0000001e00037224 */ /* 0x010fe200078e0227 */
[----:B------:R-:W-:Y:S01]  /*1620*/  IADD3 R0, -R207, R226, R239 ;  /* 0x000000e2cf007210 */ /* 0x000fe20007ffe1ef */
[----:B------:R-:W-:Y:S01]  /*1630*/  IMAD R8, R31, c[0x0][0x378], RZ ;  /* 0x0000de001f087a24 */ /* 0x000fe200078e02ff */
[----:B------:R-:W-:Y:S02]  /*1640*/  IADD3 R6, P4, R240, R9, RZ ;  /* 0x00000009f0067210 */ /* 0x000fe40007f9e0ff */
[----:B------:R-:W-:Y:S02]  /*1650*/  MOV R225, R10 ;  /* 0x0000000a00e17202 */ /* 0x000fe40000000f00 */
[----:B------:R-:W-:Y:S02]  /*1660*/  IADD3 R0, R0, -c[0x0][0x2e8], RZ ;  /* 0x8000ba0000007a10 */ /* 0x000fe40007ffe0ff */
[----:B------:R-:W-:Y:S01]  /*1670*/  IADD3.X R10, R14, R7, R32, P3, P1 ;  /* 0x000000070e0a7210 */ /* 0x000fe20001fe2420 */
[----:B------:R-:W-:Y:S01]  /*1680*/  IMAD R8, R36, c[0x0][0x37c], R8 ;  /* 0x0000df0024087a24 */ /* 0x000fe200078e0208 */
[----:B------:R-:W-:Y:S01]  /*1690*/  IADD3.X R7, R28, R16, RZ, P4, !PT ;  /* 0x000000101c077210 */ /* 0x000fe200027fe4ff */
[----:B------:R-:W-:Y:S01]  /*16a0*/  IMAD.WIDE.U32 R4, R36, c[0x0][0x378], R4 ;  /* 0x0000de0024047a25 */ /* 0x000fe200078e0004 */
[----:B------:R-:W-:-:S02]  /*16b0*/  IADD3 R12, P3, P1, R26, R12, R19 ;  /* 0x0000000c1a0c7210 */ /* 0x000fc4000797e013 */
[----:B------:R-:W-:Y:S01]  /*16c0*/  SHF.R.S32.HI R9, RZ, 0x1f, R0 ;  /* 0x0000001fff097819 */ /* 0x000fe20000011400 */
[----:B------:R-:W-:Y:S01]  /*16d0*/  IMAD R7, R7, c[0x0][0x190], RZ ;  /* 0x0000640007077a24 */ /* 0x000fe200078e02ff */
[----:B------:R-:W-:Y:S01]  /*16e0*/  IADD3.X R10, R17, R10, R15, P3, P1 ;  /* 0x0000000a110a7210 */ /* 0x000fe20001fe240f */
[----:B------:R-:W-:Y:S01]  /*16f0*/  IMAD.IADD R5, R5, 0x1, R8 ;  /* 0x0000000105057824 */ /* 0x000fe200078e0208 */
[----:B------:R-:W-:Y:S02]  /*1700*/  IADD3 R178, P1, R3, R12, RZ ;  /* 0x0000000c03b27210 */ /* 0x000fe40007f3e0ff */
[----:B------:R-:W-:Y:S01]  /*1710*/  LEA.HI R8, R9, R0, RZ, 0x6 ;  /* 0x0000000009087211 */ /* 0x000fe200078f30ff */
[----:B------:R-:W-:Y:S01]  /*1720*/  IMAD.MOV.U32 R224, RZ, RZ, R11 ;  /* 0x000000ffffe07224 */ /* 0x000fe200078e000b */
[----:B------:R-:W-:Y:S01]  /*1730*/  LEA.HI.X.SX32 R12, R3, R10, 0x1, P1 ;  /* 0x0000000a030c7211 */ /* 0x000fe200008f0eff */
[C---:B------:R-:W-:Y:S01]  /*1740*/  IMAD R11, R6.reuse, c[0x0][0x194], R7 ;  /* 0x00006500060b7a24 */ /* 0x040fe200078e0207 */
[----:B------:R-:W-:Y:S01]  /*1750*/  SHF.R.S32.HI R3, RZ, 0x6, R8 ;  /* 0x00000006ff037819 */ /* 0x000fe20000011408 */
[----:B------:R-:W-:Y:S01]  /*1760*/  IMAD.WIDE.U32 R6, R6, c[0x0][0x190], R34 ;  /* 0x0000640006067a25 */ /* 0x000fe200078e0022 */
[----:B------:R3:W-:Y:S02]  /*1770*/  STL [R1+0x14], R35 ;  /* 0x0000142301007387 */ /* 0x0007e40000100800 */
[----:B------:R-:W-:-:S02]  /*1780*/  IMNMX R238, RZ, R3, !PT ;  /* 0x00000003ffee7217 */ /* 0x000fc40007800200 */
[----:B------:R-:W-:Y:S02]  /*1790*/  IADD3 R6, P3, R27, R6, RZ ;  /* 0x000000061b067210 */ /* 0x000fe40007f7e0ff */
[----:B------:R-:W-:Y:S01]  /*17a0*/  ISETP.GT.AND P5, PT, R206, R238, PT ;  /* 0x000000eece00720c */ /* 0x000fe20003fa4270 */
[----:B------:R-:W-:Y:S01]  /*17b0*/  IMAD R9, R31, c[0x0][0x1a8], RZ ;  /* 0x00006a001f097a24 */ /* 0x000fe200078e02ff */
[----:B------:R-:W-:Y:S01]  /*17c0*/  IADD3.X R7, R21, R7, R11, P3, !PT ;  /* 0x0000000715077210 */ /* 0x000fe20001ffe40b */
[----:B------:R-:W-:Y:S02]  /*17d0*/  IMAD R0, R28, c[0x0][0x370], RZ ;  /* 0x0000dc001c007a24 */ /* 0x000fe400078e02ff */
[C---:B------:R-:W-:Y:S02]  /*17e0*/  IMAD R9, R36.reuse, c[0x0][0x1ac], R9 ;  /* 0x00006b0024097a24 */ /* 0x040fe400078e0209 */
[----:B------:R-:W-:-:S04]  /*17f0*/  IMAD.WIDE.U32 R6, R36, c[0x0][0x1a8], R6 ;  /* 0x00006a0024067a25 */ /* 0x000fc800078e0006 */
[C---:B------:R-:W-:Y:S02]  /*1800*/  IMAD R0, R240.reuse, c[0x0][0x374], R0 ;  /* 0x0000dd00f0007a24 */ /* 0x040fe400078e0200 */
[----:B------:R-:W-:Y:S01]  /*1810*/  IMAD.WIDE.U32 R4, R240, c[0x0][0x370], R4 ;  /* 0x0000dc00f0047a25 */ /* 0x000fe200078e0004 */
[----:B------:R-:W-:Y:S02]  /*1820*/  LEA R204, P4, R6, c[0x0][0x160], 0x1 ;  /* 0x0000580006cc7a11 */ /* 0x000fe400078808ff */
[----:B------:R-:W-:Y:S01]  /*1830*/  LEA R179, P1, R178, c[0x0][0x350], 0x2 ;  /* 0x0000d400b2b37a11 */ /* 0x000fe200078210ff */
[----:B------:R-:W-:Y:S01]  /*1840*/  IMAD.WIDE R10, R13, R33, c[0x0][0x3c8] ;  /* 0x0000f2000d0a7625 */ /* 0x000fe200078e0221 */
[----:B------:R-:W-:-:S03]  /*1850*/  LEA R202, P3, R4, c[0x0][0x330], 0x1 ;  /* 0x0000cc0004ca7a11 */ /* 0x000fc600078608ff */
[----:B------:R-:W-:Y:S02]  /*1860*/  IMAD.IADD R9, R7, 0x1, R9 ;  /* 0x0000000107097824 */ /* 0x000fe400078e0209 */
[----:B------:R-:W-:Y:S01]  /*1870*/  IMAD.IADD R0, R5, 0x1, R0 ;  /* 0x0000000105007824 */ /* 0x000fe200078e0200 */
[----:B------:R-:W-:Y:S01]  /*1880*/  MOV R223, R10 ;  /* 0x0000000a00df7202 */ /* 0x000fe20000000f00 */
[----:B------:R-:W-:Y:S01]  /*1890*/  IMAD.MOV.U32 R222, RZ, RZ, R11 ;  /* 0x000000ffffde7224 */ /* 0x000fe200078e000b */
[----:B------:R-:W-:Y:S02]  /*18a0*/  LEA.HI.X R205, R6, c[0x0][0x164], R9, 0x1, P4 ;  /* 0x0000590006cd7a11 */ /* 0x000fe400020f0c09 */
[----:B------:R-:W-:Y:S02]  /*18b0*/  LEA.HI.X R203, R4, c[0x0][0x334], R0, 0x1, P3 ;  /* 0x0000cd0004cb7a11 */ /* 0x000fe400018f0c00 */
[----:B------:R-:W-:Y:S02]  /*18c0*/  LEA.HI.X R178, R178, c[0x0][0x354], R12, 0x2, P1 ;  /* 0x0000d500b2b27a11 */ /* 0x000fe400008f140c */
[----:B------:R-:W-:Y:S01]  /*18d0*/  IADD3 R206, R206, -0x1, RZ ;  /* 0xffffffffcece7810 */ /* 0x000fe20007ffe0ff */
[----:B------:R-:W-:Y:S05]  /*18e0*/  @P5 BRA `(.L_x_1079) ;  /* 0x0000069000005947 */ /* 0x000fea0003800000 */
[----:B---3--:R-:W-:-:S05]  /*18f0*/  @P0 IADD3 R0, R241, R38, RZ ;  /* 0x00000026f1000210 */ /* 0x008fca0007ffe0ff */
        /* <DEDUP_REMOVED lines=14> */
.L_x_1080:
        /* <DEDUP_REMOVED lines=15> */
.L_x_1081:
        /* <DEDUP_REMOVED lines=23> */
.L_x_1083:
[----:B------:R-:W-:Y:S05]  /*1c40*/  BSYNC B0 ;  /* 0x0000000000007941 */ /* 0x000fea0003800000 */
.L_x_1082:
        /* <DEDUP_REMOVED lines=13> */
[----:B------:R2:W-:Y:S04]  /*1d20*/  STG.E.128 [R2.64], RZ ;  /* 0x000000ff02007986 */ /* 0x0005e8000c101d06 */
[----:B------:R2:W-:Y:S02]  /*1d30*/  STG.E.128 [R2.64+0x80], RZ ;  /* 0x000080ff02007986 */ /* 0x0005e4000c101d06 */
.L_x_1085:
[----:B------:R-:W-:Y:S05]  /*1d40*/  BSYNC B0 ;  /* 0x0000000000007941 */ /* 0x000fea0003800000 */
.L_x_1084:
        /* <DEDUP_REMOVED lines=21> */
.L_x_1087:
[----:B------:R-:W-:Y:S05]  /*1ea0*/  BSYNC B0 ;  /* 0x0000000000007941 */ /* 0x000fea0003800000 */
.L_x_1086:
        /* <DEDUP_REMOVED lines=11> */
[----:B------:R2:W-:Y:S01]  /*1f60*/  STG.E.128 [R2.64+0x80], RZ ;  /* 0x000080ff02007986 */ /* 0x0005e2000c101d06 */
[----:B------:R-:W-:Y:S05]  /*1f70*/  BRA `(.L_x_1088) ;  /* 0x000049a000007947 */ /* 0x000fea0003800000 */
.L_x_1079:
[----:B---3--:R-:W2:Y:S01]  /*1f80*/  LDL R21, [R1+0x18] ;  /* 0x0000180001157983 */ /* 0x008ea20000100800 */
[----:B------:R-:W-:Y:S01]  /*1f90*/  IMAD R19, R206, -0x40, R226 ;  /* 0xffffffc0ce137824 */ /* 0x000fe200078e02e2 */
[----:B------:R-:W-:Y:S01]  /*1fa0*/  IADD3 R4, R240, 0x20, RZ ;  /* 0x00000020f0047810 */ /* 0x000fe20007ffe0ff */
[----:B------:R-:W-:Y:S01]  /*1fb0*/  IMAD R0, R242, -0x40, R207 ;  /* 0xffffffc0f2007824 */ /* 0x000fe200078e02cf */
[----:B------:R-:W-:Y:S01]  /*1fc0*/  @P2 BAR.SYNC.DEFER_BLOCKING 0x0 ;  /* 0x0000000000002b1d */ /* 0x000fe20000010000 */
[----:B------:R-:W-:Y:S01]  /*1fd0*/  IMAD R3, R18, c[0x0][0x1a0], RZ ;  /* 0x0000680012037a24 */ /* 0x000fe200078e02ff */
[----:B------:R-:W-:Y:S01]  /*1fe0*/  ISETP.GE.AND P1, PT, R4, R19, PT ;  /* 0x000000130400720c */ /* 0x000fe20003f26270 */
[----:B------:R-:W-:Y:S01]  /*1ff0*/  IMAD R8, R18, c[0x0][0x198], RZ ;  /* 0x0000660012087a24 */ /* 0x000fe200078e02ff */
[-C--:B------:R-:W-:Y:S01]  /*2000*/  ISETP.GE.AND P3, PT, R4, R0.reuse, PT ;  /* 0x000000000400720c */ /* 0x080fe20003f66270 */
[----:B------:R-:W-:Y:S01]  /*2010*/  IMAD.WIDE.U32 R4, R239, c[0x0][0x198], R34 ;  /* 0x00006600ef047a25 */ /* 0x000fe200078e0022 */
[----:B------:R-:W-:-:S03]  /*2020*/  ISETP.GE.AND P4, PT, R240, R0, PT ;  /* 0x00000000f000720c */ /* 0x000fc60003f86270 */
[----:B------:R-:W-:Y:S01]  /*2030*/  IMAD.WIDE.U32 R6, R239, c[0x0][0x1a0], R34 ;  /* 0x00006800ef067a25 */ /* 0x000fe200078e0022 */
[----:B------:R-:W-:-:S03]  /*2040*/  IADD3 R10, P0, R24, R4, RZ ;  /* 0x00000004180a7210 */ /* 0x000fc60007f1e0ff */
[----:B------:R-:W-:Y:S02]  /*2050*/  IMAD.MOV.U32 R188, RZ, RZ, 0x40 ;  /* 0x00000040ffbc7424 */ /* 0x000fe400078e00ff */
[C---:B------:R-:W-:Y:S01]  /*2060*/  IMAD R0, R239.reuse, c[0x0][0x19c], R8 ;  /* 0x00006700ef007a24 */ /* 0x040fe200078e0208 */
[----:B------:R-:W-:Y:S01]  /*2070*/  IADD3 R6, P5, R22, R6, RZ ;  /* 0x0000000616067210 */ /* 0x000fe20007fbe0ff */
[----:B------:R-:W-:Y:S02]  /*2080*/  IMAD R3, R239, c[0x0][0x1a4], R3 ;  /* 0x00006900ef037a24 */ /* 0x000fe400078e0203 */
[----:B------:R-:W-:Y:S01]  /*2090*/  IMAD.WIDE.U32 R8, R188, c[0x0][0x370], RZ ;  /* 0x0000dc00bc087a25 */ /* 0x000fe200078e00ff */
[----:B------:R-:W-:-:S03]  /*20a0*/  IADD3.X R11, R25, R5, R0, P0, !PT ;  /* 0x00000005190b7210 */ /* 0x000fc600007fe400 */
[----:B------:R-:W-:Y:S01]  /*20b0*/  IMAD.WIDE.U32 R14, R188, c[0x0][0x190], RZ ;  /* 0x00006400bc0e7a25 */ /* 0x000fe200078e00ff */
[----:B------:R-:W-:Y:S02]  /*20c0*/  IADD3.X R7, R23, R7, R3, P5, !PT ;  /* 0x0000000717077210 */ /* 0x000fe40002ffe403 */
        /* <DEDUP_REMOVED lines=14> */
[----:B------:R-:W-:Y:S01]  /*21b0*/  IADD3 R3, R5, R3, RZ ;  /* 0x0000000305037210 */ /* 0x000fe20007ffe0ff */
[----:B------:R-:W-:Y:S01]  /*21c0*/  @!P4 IMAD R7, R28, c[0x0][0x1a0], RZ ;  /* 0x000068001c07ca24 */ /* 0x000fe200078e02ff */
[----:B------:R-:W-:Y:S01]  /*21d0*/  LOP3.LUT R17, R2, 0xfffffffe, RZ, 0xc0, !PT ;  /* 0xfffffffe02117812 */ /* 0x000fe200078ec0ff */
[----:B------:R-:W-:Y:S02]  /*21e0*/  @!P3 IMAD.X R6, RZ, RZ, R28, P0 ;  /* 0x000000ffff06b224 */ /* 0x000fe400000e061c */
[----:B------:R-:W-:Y:S02]  /*21f0*/  @!P4 IMAD.MOV.U32 R2, RZ, RZ, R4 ;  /* 0x000000ffff02c224 */ /* 0x000fe400078e0004 */
[----:B------:R-:W-:-:S02]  /*2200*/  @!P4 IMAD R9, R240, c[0x0][0x1a4], R7 ;  /* 0x00006900f009ca24 */ /* 0x000fc400078e0207 */
[----:B------:R-:W-:Y:S02]  /*2210*/  @!P3 IMAD R8, R6, c[0x0][0x1a0], RZ ;  /* 0x000068000608ba24 */ /* 0x000fe400078e02ff */
[----:B------:R-:W-:Y:S01]  /*2220*/  @!P4 IMAD.WIDE.U32 R6, R240, c[0x0][0x1a0], R2 ;  /* 0x00006800f006ca25 */ /* 0x000fe200078e0002 */
[----:B------:R-:W-:-:S03]  /*2230*/  IADD3 R18, R206, -R17, RZ ;  /* 0x80000011ce127210 */ /* 0x000fc60007ffe0ff */
[----:B------:R-:W-:Y:S01]  /*2240*/  @!P3 IMAD R17, R0, c[0x0][0x1a4], R8 ;  /* 0x000069000011ba24 */ /* 0x000fe200078e0208 */
[C---:B------:R-:W-:Y:S01]  /*2250*/  @!P4 LEA R8, P5, R6.reuse, c[0x0][0x170], 0x1 ;  /* 0x00005c000608ca11 */ /* 0x040fe200078a08ff */
[----:B------:R-:W-:Y:S01]  /*2260*/  @!P4 IMAD.IADD R9, R7, 0x1, R9 ;  /* 0x000000010709c824 */ /* 0x000fe200078e0209 */
[----:B------:R3:W-:Y:S04]  /*2270*/  @P4 STS.128 [R210+0x10000], RZ ;  /* 0x010000ffd2004388 */ /* 0x0007e80000000c00 */
[----:B------:R-:W-:Y:S01]  /*2280*/  @!P4 LEA.HI.X R9, R6, c[0x0][0x174], R9, 0x1, P5 ;  /* 0x00005d000609ca11 */ /* 0x000fe200028f0c09 */
[----:B------:R3:W-:Y:S04]  /*2290*/  @P4 STS.128 [R210+0x12000], RZ ;  /* 0x012000ffd2004388 */ /* 0x0007e80000000c00 */
[----:B------:R-:W-:Y:S01]  /*22a0*/  @!PT LDS RZ, [RZ] ;  /* 0x00000000fffff984 */ /* 0x000fe20000000800 */
[----:B------:R-:W-:Y:S01]  /*22b0*/  @!PT LDS RZ, [RZ] ;  /* 0x00000000fffff984 */ /* 0x000fe20000000800 */
[----:B------:R-:W-:Y:S01]  /*22c0*/  @!PT LDS RZ, [RZ] ;  /* 0x00000000fffff984 */ /* 0x000fe20000000800 */
[----:B------:R4:W-:Y:S04]  /*22d0*/  @!P4 LDGSTS.E.BYPASS.LTC128B.128 [R210+0x10000], [R8.64] ;  /* 0x1000000008d2cfae */ /* 0x0009e8000b901d46 */
[----:B------:R4:W-:Y:S04]  /*22e0*/  @!P4 LDGSTS.E.BYPASS.LTC128B.128 [R210+0x12000], [R8.64+0x80] ;  /* 0x1200008008d2cfae */ /* 0x0009e8000b901d46 */
[----:B----4-:R-:W4:Y:S01]  /*22f0*/  LDL R8, [R1+0x20] ;  /* 0x0000200001087983 */ /* 0x010f220000100800 */
[----:B------:R-:W-:Y:S01]  /*2300*/  @!P3 IADD3 R16, P0, R240, 0x20, RZ ;  /* 0x00000020f010b810 */ /* 0x000fe20007f1e0ff */
[----:B------:R-:W-:-:S04]  /*2310*/  @!P3 IMAD.MOV.U32 R5, RZ, RZ, R3 ;  /* 0x000000ffff05b224 */ /* 0x000fc800078e0003 */
[----:B------:R-:W-:Y:S02]  /*2320*/  @!P3 IMAD.X R2, RZ, RZ, R28, P0 ;  /* 0x000000ffff02b224 */ /* 0x000fe400000e061c */
[----:B------:R-:W-:Y:S01]  /*2330*/  @!P3 IMAD.WIDE.U32 R4, R0, c[0x0][0x1a0], R4 ;  /* 0x000068000004ba25 */ /* 0x000fe200078e0004 */
[----:B------:R-:W-:-:S03]  /*2340*/  ISETP.GE.AND P2, PT, R240, R19, PT ;  /* 0x00000013f000720c */ /* 0x000fc60003f46270 */
[----:B------:R-:W-:Y:S01]  /*2350*/  @!P3 IMAD R0, R2, c[0x0][0x198], RZ ;  /* 0x000066000200ba24 */ /* 0x000fe200078e02ff */
[----:B------:R-:W-:Y:S01]  /*2360*/  @!P3 LEA R6, P5, R4, c[0x0][0x170], 0x1 ;  /* 0x00005c000406ba11 */ /* 0x000fe200078a08ff */
[----:B------:R-:W-:Y:S01]  /*2370*/  @!P3 IMAD.IADD R5, R5, 0x1, R17 ;  /* 0x000000010505b824 */ /* 0x000fe200078e0211 */
[----:B------:R-:W-:Y:S01]  /*2380*/  ISETP.NE.AND P0, PT, R18, 0x1, PT ;  /* 0x000000011200780c */ /* 0x000fe20003f05270 */
[----:B------:R-:W-:Y:S01]  /*2390*/  @!P3 IMAD R17, R16, c[0x0][0x19c], R0 ;  /* 0x000067001011ba24 */ /* 0x000fe200078e0200 */
[----:B------:R-:W-:Y:S02]  /*23a0*/  IADD3 R3, R11, R20, RZ ;  /* 0x000000140b037210 */ /* 0x000fe40007ffe0ff */
[----:B------:R-:W-:Y:S01]  /*23b0*/  @!P3 LEA.HI.X R7, R4, c[0x0][0x174], R5, 0x1, P5 ;  /* 0x00005d000407ba11 */ /* 0x000fe200028f0c05 */
[----:B------:R-:W-:Y:S01]  /*23c0*/  @!P4 IMAD.MOV.U32 R2, RZ, RZ, R10 ;  /* 0x000000ffff02c224 */ /* 0x000fe200078e000a */
[----:B------:R3:W-:Y:S01]  /*23d0*/  @P3 STS.128 [R210+0x11000], RZ ;  /* 0x011000ffd2003388 */ /* 0x0007e20000000c00 */
[----:B------:R-:W-:Y:S01]  /*23e0*/  @!P4 IMAD R4, R28, c[0x0][0x198], RZ ;  /* 0x000066001c04ca24 */ /* 0x000fe200078e02ff */
[----:B------:R-:W-:-:S02]  /*23f0*/  @!P3 MOV R11, R3 ;  /* 0x00000003000bb202 */ /* 0x000fc40000000f00 */
[----:B------:R3:W-:Y:S01]  /*2400*/  @P3 STS.128 [R210+0x13000], RZ ;  /* 0x013000ffd2003388 */ /* 0x0007e20000000c00 */
[----:B------:R-:W-:-:S03]  /*2410*/  @!P4 IMAD R4, R240, c[0x0][0x19c], R4 ;  /* 0x00006700f004ca24 */ /* 0x000fc600078e0204 */
[----:B------:R-:W-:Y:S01]  /*2420*/  @!PT LDS RZ, [RZ] ;  /* 0x00000000fffff984 */ /* 0x000fe20000000800 */
[----:B------:R-:W-:Y:S01]  /*2430*/  @!PT LDS RZ, [RZ] ;  /* 0x00000000fffff984 */ /* 0x000fe20000000800 */
[----:B------:R-:W-:Y:S01]  /*2440*/  @!PT LDS RZ, [RZ] ;  /* 0x00000000fffff984 */ /* 0x000fe20000000800 */
[----:B------:R1:W-:Y:S01]  /*2450*/  @!P3 LDGSTS.E.BYPASS.LTC128B.128 [R210+0x11000], [R6.64] ;  /* 0x1100000006d2bfae */ /* 0x0003e2000b901d46 */
[----:B------:R-:W-:-:S03]  /*2460*/  @!P4 IMAD.WIDE.U32 R2, R240, c[0x0][0x198], R2 ;  /* 0x00006600f002ca25 */ /* 0x000fc600078e0002 */
[----:B------:R1:W-:Y:S01]  /*2470*/  @!P3 LDGSTS.E.BYPASS.LTC128B.128 [R210+0x13000], [R6.64+0x80] ;  /* 0x1300008006d2bfae */ /* 0x0003e2000b901d46 */
[----:B------:R-:W-:-:S03]  /*2480*/  @!P3 IMAD.WIDE.U32 R10, R16, c[0x0][0x198], R10 ;  /* 0x00006600100aba25 */ /* 0x000fc600078e000a */
[----:B------:R-:W0:Y:S04]  /*2490*/  LDGDEPBAR ;  /* 0x00000000000079af */ /* 0x000e280000000000 */
        /* <DEDUP_REMOVED lines=9> */
[----:B-1----:R-:W-:-:S03]  /*2530*/  @!P4 LEA R6, P6, R2, c[0x0][0x168], 0x1 ;  /* 0x00005a000206ca11 */ /* 0x002fc600078c08ff */
        /* <DEDUP_REMOVED lines=10> */
[----:B------:R-:W-:-:S04]  /*25e0*/  IADD3 R243, R239, R226, RZ ;  /* 0x000000e2eff37210 */ /* 0x000fc80007ffe0ff */
[----:B------:R-:W-:Y:S01]  /*25f0*/  IADD3 R244, -R207, 0x40, R243 ;  /* 0x00000040cff47810 */ /* 0x000fe20007ffe1f3 */
[----:B------:R-:W-:Y:S01]  /*2600*/  IMAD.MOV.U32 R217, RZ, RZ, c[0x0][0x2e4] ;  /* 0x0000b900ffd97624 */ /* 0x000fe200078e00ff */
[----:B------:R-:W-:Y:S01]  /*2610*/  CS2R R94, SRZ ;  /* 0x00000000005e7805 */ /* 0x000fe2000001ff00 */
[----:B--2---:R-:W-:-:S04]  /*2620*/  IADD3 R0, R21, 0x2000, RZ ;  /* 0x0000200015007810 */ /* 0x004fc80007ffe0ff */
[----:B------:R-:W-:-:S05]  /*2630*/  SEL R0, R0, R21, !P0 ;  /* 0x0000001500007207 */ /* 0x000fca0004000000 */
[----:B------:R-:W-:Y:S02]  /*2640*/  IMAD.SHL.U32 R201, R0, 0x2, RZ ;  /* 0x0000000200c97824 */ /* 0x000fe400078e00ff */
[----:B------:R-:W-:Y:S01]  /*2650*/  @!P4 IMAD.IADD R0, R3, 0x1, R4 ;  /* 0x000000010300c824 */ /* 0x000fe200078e0204 */
[----:B------:R-:W-:Y:S02]  /*2660*/  @!P3 IADD3 R3, R11, R17, RZ ;  /* 0x000000110b03b210 */ /* 0x000fe40007ffe0ff */
[----:B------:R3:W-:Y:S01]  /*2670*/  @P2 STS [R201], RZ ;  /* 0x000000ffc9002388 */ /* 0x0007e20000000800 */
        /* <DEDUP_REMOVED lines=54> */
[----:B------:R-:W-:-:S04]  /*29e0*/  SEL R0, R0, R199, !P0 ;  /* 0x000000c700007207 */ /* 0x000fc80004000000 */
[----:B------:R-:W-:Y:S01]  /*29f0*/  SHF.L.U32 R184, R0, 0x1, RZ ;  /* 0x0000000100b87819 */ /* 0x000fe200000006ff */
[----:B------:R-:W-:-:S04]  /*2a00*/  IMAD.MOV.U32 R0, RZ, RZ, c[0x0][0x22c] ;  /* 0x00008b00ff007624 */ /* 0x000fc800078e00ff */
[----:B------:R-:W-:Y:S01]  /*2a10*/  IMAD R0, R0, c[0x0][0x1c0], RZ ;  /* 0x0000700000007a24 */ /* 0x000fe200078e02ff */
[----:B--2---:R-:W-:Y:S01]  /*2a20*/  IADD3 R2, R198, 0x2000, RZ ;  /* 0x00002000c6027810 */ /* 0x004fe20007ffe0ff */
[----:B------:R3:W2:Y:S04]  /*2a30*/  LDSM.16.M88.4 R104, [R189+0x10000] ;  /* 0x01000000bd68783b */ /* 0x0006a80000000200 */
        /* <DEDUP_REMOVED lines=9> */
[----:B------:R3:W2:Y:S04]  /*2ad0*/  LDSM.16.M88.4 R144, [R190+0x12000] ;  /* 0x01200000be90783b */ /* 0x0006a80000000200 */
[----:B------:R3:W2:Y:S04]  /*2ae0*/  LDSM.16.M88.4 R148, [R190+0x12800] ;  /* 0x01280000be94783b */ /* 0x0006a80000000200 */
[----:B------:R3:W2:Y:S04]  /*2af0*/  LDSM.16.M88.4 R152, [R191+0x12000] ;  /* 0x01200000bf98783b */ /* 0x0006a80000000200 */
[----:B------:R3:W2:Y:S04]  /*2b00*/  LDSM.16.M88.4 R156, [R191+0x12800] ;  /* 0x01280000bf9c783b */ /* 0x0006a80000000200 */
[----:B------:R3:W2:Y:S04]  /*2b10*/  LDSM.16.M88.4 R160, [R200+0x12000] ;  /* 0x01200000c8a0783b */ /* 0x0006a80000000200 */
[----:B------:R3:W2:Y:S01]  /*2b20*/  LDSM.16.M88.4 R164, [R200+0x12800] ;  /* 0x01280000c8a4783b */ /* 0x0006a20000000200 */
[----:B------:R-:W-:Y:S01]  /*2b30*/  SEL R2, R2, R198, !P0 ;  /* 0x000000c602027207 */ /* 0x000fe20004000000 */
[C---:B------:R-:W-:Y:S01]  /*2b40*/  IMAD.SHL.U32 R245, R0.reuse, 0x10, RZ ;  /* 0x0000001000f57824 */ /* 0x040fe200078e00ff */
[----:B------:R-:W-:-:S03]  /*2b50*/  SHF.L.U32 R211, R0, 0x3, RZ ;  /* 0x0000000300d37819 */ /* 0x000fc600000006ff */
[----:B------:R-:W-:Y:S01]  /*2b60*/  IMAD.SHL.U32 R187, R2, 0x2, RZ ;  /* 0x0000000202bb7824 */ /* 0x000fe200078e00ff */
[C---:B------:R-:W-:Y:S02]  /*2b70*/  IADD3 R252, R245.reuse, 0x40, RZ ;  /* 0x00000040f5fc7810 */ /* 0x040fe40007ffe0ff */
[C---:B------:R-:W-:Y:S02]  /*2b80*/  IADD3 R2, R245.reuse, 0x20, RZ ;  /* 0x00000020f5027810 */ /* 0x040fe40007ffe0ff */
[----:B------:R-:W-:Y:S01]  /*2b90*/  IADD3 R251, R245, 0x60, RZ ;  /* 0x00000060f5fb7810 */ /* 0x000fe20007ffe0ff */
[C---:B------:R-:W-:Y:S02]  /*2ba0*/  IMAD.IADD R247, R211.reuse, 0x1, R252 ;  /* 0x00000001d3f77824 */ /* 0x040fe400078e02fc */
[C---:B------:R-:W-:Y:S01]  /*2bb0*/  IMAD.IADD R248, R211.reuse, 0x1, R2 ;  /* 0x00000001d3f87824 */ /* 0x040fe200078e0202 */
[C---:B------:R-:W-:Y:S01]  /*2bc0*/  IADD3 R246, R211.reuse, R251, RZ ;  /* 0x000000fbd3f67210 */ /* 0x040fe20007ffe0ff */
[C---:B------:R-:W-:Y:S01]  /*2bd0*/  IMAD.IADD R3, R211.reuse, 0x1, R247 ;  /* 0x00000001d3037824 */ /* 0x040fe200078e02f7 */
[----:B----4-:R-:W-:Y:S01]  /*2be0*/  R2P PR, R8, 0x6 ;  /* 0x0000000608007804 */ /* 0x010fe20000000000 */
[C---:B-1----:R-:W-:Y:S01]  /*2bf0*/  IMAD.IADD R4, R211.reuse, 0x1, R248 ;  /* 0x00000001d3047824 */ /* 0x042fe200078e02f8 */
[C---:B------:R-:W-:Y:S01]  /*2c00*/  IADD3 R2, R211.reuse, R246, RZ ;  /* 0x000000f6d3027210 */ /* 0x040fe20007ffe0ff */
[----:B------:R-:W-:-:S02]  /*2c10*/  IMAD.IADD R230, R211, 0x1, R3 ;  /* 0x00000001d3e67824 */ /* 0x000fc400078e0203 */
[----:B------:R-:W-:Y:S01]  /*2c20*/  SEL R193, R193, 0xffffffe0, !P1 ;  /* 0xffffffe0c1c17807 */ /* 0x000fe20004800000 */
[C---:B------:R-:W-:Y:S01]  /*2c30*/  IMAD.IADD R232, R211.reuse, 0x1, R4 ;  /* 0x00000001d3e87824 */ /* 0x040fe200078e0204 */
[C---:B------:R-:W-:Y:S02]  /*2c40*/  IADD3 R228, R211.reuse, R2, RZ ;  /* 0x00000002d3e47210 */ /* 0x040fe40007ffe0ff */
[----:B------:R-:W-:Y:S01]  /*2c50*/  SEL R188, R188, 0xffffffc0, !P2 ;  /* 0xffffffc0bcbc7807 */ /* 0x000fe20005000000 */
[C---:B------:R-:W-:Y:S01]  /*2c60*/  IMAD.IADD R231, R211.reuse, 0x1, R232 ;  /* 0x00000001d3e77824 */ /* 0x040fe200078e02e8 */
[C---:B------:R-:W-:Y:S01]  /*2c70*/  IADD3 R229, R211.reuse, R230, RZ ;  /* 0x000000e6d3e57210 */ /* 0x040fe20007ffe0ff */
[C---:B------:R-:W-:Y:S02]  /*2c80*/  IMAD.IADD R227, R211.reuse, 0x1, R228 ;  /* 0x00000001d3e37824 */ /* 0x040fe400078e02e4 */
        /* <DEDUP_REMOVED lines=33> */
[----:B------:R-:W-:Y:S01]  /*2ea0*/  IMAD.IADD R197, R188, 0x1, R195 ;  /* 0x00000001bcc57824 */ /* 0x000fe200078e02c3 */
[----:B------:R-:W-:Y:S01]  /*2eb0*/  IADD3 R196, R194, R188, RZ ;  /* 0x000000bcc2c47210 */ /* 0x000fe20007ffe0ff */
[C---:B------:R-:W-:Y:S01]  /*2ec0*/  IMAD.IADD R236, R211.reuse, 0x1, R229 ;  /* 0x00000001d3ec7824 */ /* 0x040fe200078e02e5 */
[----:B------:R-:W-:-:S02]  /*2ed0*/  IADD3 R237, R211, R231, RZ ;  /* 0x000000e7d3ed7210 */ /* 0x000fc40007ffe0ff */
[----:B--23--:R-:W-:Y:S02]  /*2ee0*/  IADD3 R235, R211, R227, RZ ;  /* 0x000000e3d3eb7210 */ /* 0x00cfe40007ffe0ff */
.L_x_1093:
        /* <DEDUP_REMOVED lines=9> */
[----:B------:R-:W1:Y:S06]  /*2f80*/  LDSM.16.M88.4 R8, [R189+0xc000] ;  /* 0x00c00000bd08783b */ /* 0x000e6c0000000200 */
[----:B------:R-:W2:Y:S06]  /*2f90*/  LDSM.16.M88.4 R52, [R189+0xc800] ;  /* 0x00c80000bd34783b */ /* 0x000eac0000000200 */
[----:B------:R-:W-:Y:S06]  /*2fa0*/  LDSM.16.M88.4 R56, [R0] ;  /* 0x000000000038783b */ /* 0x000fec0000000200 */
[----:B------:R-:W3:Y:S06]  /*2fb0*/  LDSM.16.M88.4 R60, [R190+0xc000] ;  /* 0x00c00000be3c783b */ /* 0x000eec0000000200 */
[----:B------:R-:W4:Y:S06]  /*2fc0*/  LDSM.16.M88.4 R64, [R190+0xc800] ;  /* 0x00c80000be40783b */ /* 0x000f2c0000000200 */
[----:B------:R-:W-:Y:S01]  /*2fd0*/  LDSM.16.M88.4 R100, [R191+0xc800] ;  /* 0x00c80000bf64783b */ /* 0x000fe20000000200 */
[C---:B-1----:R-:W-:Y:S08]  /*2fe0*/  HMMA.16816.F32.BF16 R4, R16.reuse, R8, RZ ;  /* 0x000000081004723c */ /* 0x042ff000000418ff */
[C---:B------:R-:W-:Y:S08]  /*2ff0*/  HMMA.16816.F32.BF16 R8, R16.reuse, R10, RZ ;  /* 0x0000000a1008723c */ /* 0x040ff000000418ff */
[C---:B--2---:R-:W-:Y:S08]  /*3000*/  HMMA.16816.F32.BF16 R12, R16.reuse, R52, RZ ;  /* 0x00000034100c723c */ /* 0x044ff000000418ff */
[----:B------:R-:W-:Y:S01]  /*3010*/  HMMA.16816.F32.BF16 R16, R16, R54, RZ ;  /* 0x000000361010723c */ /* 0x000fe200000418ff */
[----:B------:R-:W-:Y:S07]  /*3020*/  LDSM.16.M88.4 R52, [R3] ;  /* 0x000000000334783b */ /* 0x000fee0000000200 */
[C---:B---3--:R-:W-:Y:S08]  /*3030*/  HMMA.16816.F32.BF16 R4, R56.reuse, R60, R4 ;  /* 0x0000003c3804723c */ /* 0x048ff00000041804 */
[C---:B------:R-:W-:Y:S01]  /*3040*/  HMMA.16816.F32.BF16 R8, R56.reuse, R62, R8 ;  /* 0x0000003e3808723c */ /* 0x040fe20000041808 */
[----:B------:R-:W1:Y:S07]  /*3050*/  LDSM.16.M88.4 R60, [R191+0xc000] ;  /* 0x00c00000bf3c783b */ /* 0x000e6e0000000200 */
[C---:B----4-:R-:W-:Y:S07]  /*3060*/  HMMA.16816.F32.BF16 R12, R56.reuse, R64, R12 ;  /* 0x00000040380c723c */ /* 0x050fee000004180c */
[----:B------:R-:W-:Y:S01]  /*3070*/  IADD3 R64, P0, R234, R223, RZ ;  /* 0x000000dfea407210 */ /* 0x000fe20007f1e0ff */
[----:B------:R-:W-:Y:S01]  /*3080*/  HMMA.16816.F32.BF16 R16, R56, R66, R16 ;  /* 0x000000423810723c */ /* 0x000fe20000041810 */
[----:B------:R-:W-:Y:S03]  /*3090*/  LDSM.16.M88.4 R56, [R2] ;  /* 0x000000000238783b */ /* 0x000fe60000000200 */
[----:B------:R-:W-:Y:S04]  /*30a0*/  IADD3.X R65, R233, R222, RZ, P0, !PT ;  /* 0x000000dee9417210 */ /* 0x000fe800007fe4ff */
[C---:B-1----:R-:W-:Y:S08]  /*30b0*/  HMMA.16816.F32.BF16 R4, R52.reuse, R60, R4 ;  /* 0x0000003c3404723c */ /* 0x042ff00000041804 */
        /* <DEDUP_REMOVED lines=98> */
.L_x_1089:
[--C-:B--2-4-:R-:W-:Y:S01]  /*36e0*/  IADD3 R4, R207, 0x1, -R226.reuse ;  /* 0x00000001cf047810 */ /* 0x114fe20007ffe8e2 */
[----:B---3--:R-:W2:Y:S01]  /*36f0*/  LDL R10, [R1+0x4] ;  /* 0x00000400010a7983 */ /* 0x008ea20000100800 */
[-C--:B------:R-:W-:Y:S01]  /*3700*/  IADD3 R5, -R12, R207.reuse, -R226 ;  /* 0x000000cf0c057210 */ /* 0x080fe20007ffe9e2 */
[----:B------:R-:W-:Y:S01]  /*3710*/  IMAD.IADD R2, R249, 0x1, R0 ;  /* 0x00000001f9027824 */ /* 0x000fe200078e0200 */
[----:B------:R-:W-:Y:S01]  /*3720*/  IADD3 R4, R4, c[0x0][0x2e8], RZ ;  /* 0x0000ba0004047a10 */ /* 0x000fe20007ffe0ff */
[----:B------:R-:W-:Y:S02]  /*3730*/  IMAD.MOV.U32 R217, RZ, RZ, R12 ;  /* 0x000000ffffd97224 */ /* 0x000fe400078e000c */
[C---:B-1----:R-:W-:Y:S01]  /*3740*/  IMAD.IADD R6, R2.reuse, 0x1, R5 ;  /* 0x0000000102067824 */ /* 0x042fe200078e0205 */
[C---:B------:R-:W-:Y:S01]  /*3750*/  IADD3 R3, R2.reuse, 0x8, RZ ;  /* 0x0000000802037810 */ /* 0x040fe20007ffe0ff */
[----:B------:R-:W-:Y:S03]  /*3760*/  IMAD.IADD R15, R2, 0x1, R4 ;  /* 0x00000001020f7824 */ /* 0x000fe600078e0204 */
[----:B------:R-:W-:Y:S01]  /*3770*/  IMNMX R2, RZ, R6, !PT ;  /* 0x00000006ff027217 */ /* 0x000fe20007800200 */
[--C-:B------:R-:W-:Y:S02]  /*3780*/  IMAD.IADD R14, R5, 0x1, R3.reuse ;  /* 0x00000001050e7824 */ /* 0x100fe400078e0203 */
[----:B------:R-:W-:Y:S01]  /*3790*/  IMAD.IADD R13, R4, 0x1, R3 ;  /* 0x00000001040d7824 */ /* 0x000fe200078e0203 */
[-C--:B------:R-:W-:Y:S02]  /*37a0*/  IMNMX R4, R15, R207.reuse, PT ;  /* 0x000000cf0f047217 */ /* 0x080fe40003800200 */
[----:B------:R-:W-:Y:S01]  /*37b0*/  IMNMX R3, RZ, R14, !PT ;  /* 0x0000000eff037217 */ /* 0x000fe20007800200 */
[----:B--2---:R-:W-:Y:S05]  /*37c0*/  IMAD R0, R242, 0x40, R10 ;  /* 0x00000040f2007824 */ /* 0x004fea00078e020a */
[C---:B------:R-:W-:Y:S02]  /*37d0*/  IADD3 R11, R0.reuse, 0x1, RZ ;  /* 0x00000001000b7810 */ /* 0x040fe40007ffe0ff */
        /* <DEDUP_REMOVED lines=55> */
.L_x_1090:
        /* <DEDUP_REMOVED lines=131> */
[----:B------:R-:W-:Y:S02]  /*4380*/  FADD.FTZ R13, -R101, R13 ;  /* 0x0000000d650d7221 */ /* 0x000fe40000010100 */
[----:B------:R-:W-:Y:S02]  /*4390*/  FADD.FTZ R15, -R100, R15 ;  /* 0x0000000f640f7221 */ /* 0x000fe40000010100 */
[----:B------:R-:W-:Y:S02]  /*43a0*/  FMUL.FTZ R4, R4, c[0x0][0x2ec] ;  /* 0x0000bb0004047a20 */ /* 0x000fe40000410000 */
[----:B------:R-:W-:Y:S02]  /*43b0*/  FMUL.FTZ R3, R3, c[0x0][0x2ec] ;  /* 0x0000bb0003037a20 */ /* 0x000fe40000410000 */
[----:B------:R-:W-:Y:S02]  /*43c0*/  FMUL.FTZ R2, R2, c[0x0][0x2ec] ;  /* 0x0000bb0002027a20 */ /* 0x000fe40000410000 */
[----:B------:R-:W-:Y:S02]  /*43d0*/  FMUL.FTZ R0, R0, c[0x0][0x2ec] ;  /* 0x0000bb0000007a20 */ /* 0x000fe40000410000 */
[----:B------:R-:W-:Y:S02]  /*43e0*/  FADD.FTZ R12, -R101, R12 ;  /* 0x0000000c650c7221 */ /* 0x000fe40000010100 */
[----:B------:R-:W-:Y:S02]  /*43f0*/  FADD.FTZ R14, -R100, R14 ;  /* 0x0000000e640e7221 */ /* 0x000fe40000010100 */
[----:B------:R-:W-:Y:S02]  /*4400*/  FMUL.FTZ R11, R181, R13 ;  /* 0x0000000db50b7220 */ /* 0x000fe40000410000 */
[----:B------:R-:W-:Y:S02]  /*4410*/  FMUL.FTZ R13, R179, R15 ;  /* 0x0000000fb30d7220 */ /* 0x000fe40000410000 */
        /* <DEDUP_REMOVED lines=62> */
.L_x_1091:
        /* <DEDUP_REMOVED lines=85> */
.L_x_1092:
        /* <DEDUP_REMOVED lines=87> */
[-C--:B------:R-:W-:Y:S03]  /*52c0*/  LEA.HI.X.SX32 R103, R213, R3.reuse, 0x2, P2 ;  /* 0x00000003d5677211 */ /* 0x080fe600010f16ff */
        /* <DEDUP_REMOVED lines=8> */
[C---:B------:R-:W-:Y:S01]  /*5350*/  IMAD.IADD R0, R211.reuse, 0x1, R248 ;  /* 0x00000001d3007824 */ /* 0x040fe200078e02f8 */
[CC--:B------:R-:W-:Y:S03]  /*5360*/  LEA R8, P2, R232.reuse, R2.reuse, 0x2 ;  /* 0x00000002e8087211 */ /* 0x0c0fe600078410ff */
[----:B------:R3:W-:Y:S01]  /*5370*/  RED.E.ADD.F32.FTZ.RN.STRONG.GPU [R6.64], R11 ;  /* 0x0000000b0600798e */ /* 0x0007e2000c10e786 */
[-C--:B-1----:R-:W-:Y:S03]  /*5380*/  LEA.HI.X.SX32 R9, R232, R3.reuse, 0x2, P2 ;  /* 0x00000003e8097211 */ /* 0x082fe600010f16ff */
[----:B------:R-:W-:Y:S04]  /*5390*/  RED.E.ADD.F32.FTZ.RN.STRONG.GPU [R2.64+0x80], R16 ;  /* 0x000080100200798e */ /* 0x000fe8000c10e786 */
        /* <DEDUP_REMOVED lines=25> */
[CC--:B-1----:R-:W-:Y:S02]  /*5530*/  LEA R4, P0, R252.reuse, R2.reuse, 0x2 ;  /* 0x00000002fc047211 */ /* 0x0c2fe400078010ff */
[-C--:B------:R-:W-:Y:S02]  /*5540*/  LEA R14, P5, R251, R2.reuse, 0x2 ;  /* 0x00000002fb0e7211 */ /* 0x080fe400078a10ff */
[-C--:B------:R-:W-:Y:S02]  /*5550*/  LEA.HI.X.SX32 R5, R252, R3.reuse, 0x2, P0 ;  /* 0x00000003fc057211 */ /* 0x080fe400000f16ff */
[CC--:B------:R-:W-:Y:S03]  /*5560*/  LEA R10, P0, R0.reuse, R2.reuse, 0x2 ;  /* 0x00000002000a7211 */ /* 0x0c0fe600078010ff */
[----:B------:R1:W-:Y:S01]  /*5570*/  RED.E.ADD.F32.FTZ.RN.STRONG.GPU [R4.64], R54 ;  /* 0x000000360400798e */ /* 0x0003e2000c10e786 */
[-C--:B------:R-:W-:Y:S01]  /*5580*/  LEA.HI.X.SX32 R11, R0, R3.reuse, 0x2, P0 ;  /* 0x00000003000b7211 */ /* 0x080fe200000f16ff */
[----:B------:R-:W-:Y:S02]  /*5590*/  IMAD.IADD R0, R211, 0x1, R246 ;  /* 0x00000001d3007824 */ /* 0x000fe400078e02f6 */
[----:B------:R3:W-:Y:S01]  /*55a0*/  RED.E.ADD.F32.FTZ.RN.STRONG.GPU [R12.64], R55 ;  /* 0x000000370c00798e */ /* 0x0007e2000c10e786 */
[-C--:B--2---:R-:W-:Y:S02]  /*55b0*/  LEA R6, P1, R229, R2.reuse, 0x2 ;  /* 0x00000002e5067211 */ /* 0x084fe400078210ff */
[-C--:B------:R-:W-:Y:S01]  /*55c0*/  LEA.HI.X.SX32 R15, R251, R3.reuse, 0x2, P5 ;  /* 0x00000003fb0f7211 */ /* 0x080fe200028f16ff */
[----:B------:R2:W-:Y:S01]  /*55d0*/  RED.E.ADD.F32.FTZ.RN.STRONG.GPU [R10.64], R56 ;  /* 0x000000380a00798e */ /* 0x0005e2000c10e786 */
[-C--:B------:R-:W-:Y:S03]  /*55e0*/  LEA.HI.X.SX32 R7, R229, R3.reuse, 0x2, P1 ;  /* 0x00000003e5077211 */ /* 0x080fe600008f16ff */
[----:B------:R4:W-:Y:S04]  /*55f0*/  RED.E.ADD.F32.FTZ.RN.STRONG.GPU [R8.64], R57 ;  /* 0x000000390800798e */ /* 0x0009e8000c10e786 */
[----:B------:R4:W-:Y:S04]  /*5600*/  RED.E.ADD.F32.FTZ.RN.STRONG.GPU [R6.64], R58 ;  /* 0x0000003a0600798e */ /* 0x0009e8000c10e786 */
[----:B------:R-:W-:Y:S01]  /*5610*/  LDSM.16.MT88.4 R52, [R186+0x10800] ;  /* 0x01080000ba34783b */ /* 0x000fe20000004200 */
[CC--:B-1----:R-:W-:Y:S04]  /*5620*/  LEA R4, P0, R236.reuse, R2.reuse, 0x2 ;  /* 0x00000002ec047211 */ /* 0x0c2fe800078010ff */
[-C--:B------:R-:W-:Y:S02]  /*5630*/  LEA.HI.X.SX32 R5, R236, R3.reuse, 0x2, P0 ;  /* 0x00000003ec057211 */ /* 0x080fe400000f16ff */
[-C--:B---3--:R-:W-:Y:S02]  /*5640*/  LEA R12, P4, R246, R2.reuse, 0x2 ;  /* 0x00000002f60c7211 */ /* 0x088fe400078810ff */
[-C--:B--2---:R-:W-:Y:S01]  /*5650*/  LEA R10, P3, R0, R2.reuse, 0x2 ;  /* 0x00000002000a7211 */ /* 0x084fe200078610ff */
        /* <DEDUP_REMOVED lines=23> */
[----:B--2---:R-:W-:Y:S02]  /*57d0*/  IADD3 R3, R206, -0x1, RZ ;  /* 0xffffffffce037810 */ /* 0x004fe40007ffe0ff */
        /* <DEDUP_REMOVED lines=171> */
.L_x_1094:
        /* <DEDUP_REMOVED lines=15> */
.L_x_1095:
[----:B------:R-:W2:Y:S01]  /*6380*/  LDL.64 R4, [R1+0x10] ;  /* 0x0000100001047983 */ /* 0x000ea20000100a00 */
[----:B------:R-:W-:Y:S01]  /*6390*/  SHF.R.S32.HI R20, RZ, 0x1f, R239 ;  /* 0x0000001fff147819 */ /* 0x000fe200000114ef */
[----:B------:R-:W-:Y:S01]  /*63a0*/  IMAD R11, R242, -0x40, R207 ;  /* 0xffffffc0f20b7824 */ /* 0x000fe200078e02cf */
[----:B------:R-:W-:Y:S01]  /*63b0*/  BSSY B0, `(.L_x_1096) ;  /* 0x0000024000007945 */ /* 0x000fe20003800000 */
[----:B------:R-:W-:Y:S01]  /*63c0*/  BAR.SYNC.DEFER_BLOCKING 0x0 ;  /* 0x0000000000007b1d */ /* 0x000fe20000010000 */
[----:B------:R-:W-:Y:S01]  /*63d0*/  SHF.R.S32.HI R23, RZ, 0x1f, R240 ;  /* 0x0000001fff177819 */ /* 0x000fe200000114f0 */
[----:B------:R-:W-:Y:S01]  /*63e0*/  IMAD R0, R20, c[0x0][0x3a0], RZ ;  /* 0x0000e80014007a24 */ /* 0x000fe200078e02ff */
[----:B------:R-:W-:-:S03]  /*63f0*/  ISETP.GE.AND P2, PT, R240, R11, PT ;  /* 0x0000000bf000720c */ /* 0x000fc60003f46270 */
[----:B------:R-:W1:Y:S01]  /*6400*/  S2R R49, SR_CTAID.Z ;  /* 0x0000000000317919 */ /* 0x000e620000002700 */
[----:B------:R-:W-:-:S03]  /*6410*/  IMAD R0, R239, c[0x0][0x3a4], R0 ;  /* 0x0000e900ef007a24 */ /* 0x000fc600078e0200 */
        /* <DEDUP_REMOVED lines=29> */
.L_x_1097:
[----:B-1-34-:R-:W-:Y:S05]  /*65f0*/  BSYNC B0 ;  /* 0x0000000000007941 */ /* 0x01afea0003800000 */
.L_x_1096:
        /* <DEDUP_REMOVED lines=8> */
[----:B------:R-:W-:-:S04]  /*6680*/  IMAD.WIDE.U32 R8, R0, c[0x0][0x3a0], R4 ;  /* 0x0000e80000087a25 */ /* 0x000fc800078e0004 */
[----:B------:R-:W-:Y:S01]  /*6690*/  IMAD R0, R0, c[0x0][0x3a4], R6 ;  /* 0x0000e90000007a24 */ /* 0x000fe200078e0206 */
[----:B------:R-:W-:-:S04]  /*66a0*/  LEA R4, P0, R8, c[0x0][0x340], 0x1 ;  /* 0x0000d00008047a11 */ /* 0x000fc800078008ff */
[----:B------:R-:W-:-:S04]  /*66b0*/  IADD3 R0, R0, R9, RZ ;  /* 0x0000000900007210 */ /* 0x000fc80007ffe0ff */
[----:B------:R-:W-:-:S05]  /*66c0*/  LEA.HI.X R5, R8, c[0x0][0x344], R0, 0x1, P0 ;  /* 0x0000d10008057a11 */ /* 0x000fca00000f0c00 */
[----:B------:R1:W-:Y:S04]  /*66d0*/  STG.E.128 [R4.64], R28 ;  /* 0x0000001c04007986 */ /* 0x0003e8000c101d06 */
[----:B------:R1:W-:Y:S02]  /*66e0*/  STG.E.128 [R4.64+0x80], R24 ;  /* 0x0000801804007986 */ /* 0x0003e4000c101d06 */
.L_x_1099:
[----:B------:R-:W-:Y:S05]  /*66f0*/  BSYNC B0 ;  /* 0x0000000000007941 */ /* 0x000fea0003800000 */
.L_x_1098:
[----:B------:R-:W-:Y:S01]  /*6700*/  IMAD.WIDE.U32 R2, R239, c[0x0][0x3a8], R2 ;  /* 0x0000ea00ef027a25 */ /* 0x000fe200078e0002 */
[----:B------:R-:W-:Y:S03]  /*6710*/  BSSY B0, `(.L_x_1100) ;  /* 0x0000014000007945 */ /* 0x000fe60003800000 */
[----:B------:R-:W-:Y:S01]  /*6720*/  IMAD R0, R20, c[0x0][0x3a8], RZ ;  /* 0x0000ea0014007a24 */ /* 0x000fe200078e02ff */
[----:B------:R-:W-:Y:S01]  /*6730*/  IADD3 R2, P0, R21, R2, RZ ;  /* 0x0000000215027210 */ /* 0x000fe20007f1e0ff */
[----:B-1----:R-:W-:-:S02]  /*6740*/  IMAD R4, R48, c[0x0][0x3c0], RZ ;  /* 0x0000f00030047a24 */ /* 0x002fc400078e02ff */
        /* <DEDUP_REMOVED lines=16> */
.L_x_1101:
[----:B------:R-:W-:Y:S05]  /*6850*/  BSYNC B0 ;  /* 0x0000000000007941 */ /* 0x000fea0003800000 */
.L_x_1100:
        /* <DEDUP_REMOVED lines=12> */
.L_x_1088:
[----:B------:R-:W-:Y:S05]  /*6920*/  BSYNC B1 ;  /* 0x0000000000017941 */ /* 0x000fea0003800000 */
.L_x_1074:
        /* <DEDUP_REMOVED lines=9> */
.L_x_1102:
[----:B------:R-:W-:Y:S05]  /*69c0*/  EXIT ;  /* 0x000000000000794d */ /* 0x000fea0003800000 */
.L_x_1104:
        /* <DEDUP_REMOVED lines=11> */
.L_x_2072:


//--------------------- .text._ZN5flash44flash_bwd_dq_dk_dv_loop_seqk_parallel_kernelI23Flash_bwd_kernel_traitsILi128ELi64ELi64ELi8ELi4ELi2ELi2ELb1ELb0EN7cutlass10bfloat16_tE19Flash_kernel_traitsILi128ELi64ELi64ELi8ES3_EELb1ELb0ELb1ELb1ELb0ELb0ELb0EEEvNS_16Flash_bwd_paramsE --------------------------
	.section	.text._ZN5flash44flash_bwd_dq_dk_dv_loop_seqk_parallel_kernelI23Flash_bwd_kernel_traitsILi128ELi64ELi64ELi8ELi4ELi2ELi2ELb1ELb0EN7cutlass10bfloat16_tE19Flash_kernel_traitsILi128ELi64ELi64ELi8ES3_EELb1ELb0ELb1ELb1ELb0ELb0ELb0EEEvNS_16Flash_bwd_paramsE,"ax",@progbits
	.sectioninfo	@"SHI_REGISTERS=255"
	.align	128
        .global         _ZN5flash44flash_bwd_dq_dk_dv_loop_seqk_parallel_kernelI23Flash_bwd_kernel_traitsILi128ELi64ELi64ELi8ELi4ELi2ELi2ELb1ELb0EN7cutlass10bfloat16_tE19Flash_kernel_traitsILi128ELi64ELi64ELi8ES3_EELb1ELb0ELb1ELb1ELb0ELb0ELb0EEEvNS_16Flash_bwd_paramsE
        .type           _ZN5flash44flash_bwd_dq_dk_dv_loop_seqk_parallel_kernelI23Flash_bwd_kernel_traitsILi128ELi64ELi64ELi8ELi4ELi2ELi2ELb1ELb0EN7cutlass10bfloat16_tE19Flash_kernel_traitsILi128ELi64ELi64ELi8ES3_EELb1ELb0ELb1ELb1ELb0ELb0ELb0EEEvNS_16Flash_bwd_paramsE,@function
        .size           _ZN5flash44flash_bwd_dq_dk_dv_loop_seqk_parallel_kernelI23Flash_bwd_kernel_traitsILi128ELi64ELi64ELi8ELi4ELi2ELi2ELb1ELb0EN7cutlass10bfloat16_tE19Flash_kernel_traitsILi128ELi64ELi64ELi8ES3_EELb1ELb0ELb1ELb1ELb0ELb0ELb0EEEvNS_16Flash_bwd_paramsE,(.L_x_2073 - _ZN5flash44flash_bwd_dq_dk_dv_loop_seqk_parallel_kernelI23Flash_bwd_kernel_traitsILi128ELi64ELi64ELi8ELi4ELi2ELi2ELb1ELb0EN7cutlass10bfloat16_tE19Flash_kernel_traitsILi128ELi64ELi64ELi8ES3_EELb1ELb0ELb1ELb1ELb0ELb0ELb0EEEvNS_16Flash_bwd_paramsE)
        .other          _ZN5flash44flash_bwd_dq_dk_dv_loop_seqk_parallel_kernelI23Flash_bwd_kernel_traitsILi128ELi64ELi64ELi8ELi4ELi2ELi2ELb1ELb0EN7cutlass10bfloat16_tE19Flash_kernel_traitsILi128ELi64ELi64ELi8ES3_EELb1ELb0ELb1ELb1ELb0ELb0ELb0EEEvNS_16Flash_bwd_paramsE,@"STO_CUDA_ENTRY STV_DEFAULT"
_ZN5flash44flash_bwd_dq_dk_dv_loop_seqk_parallel_kernelI23Flash_bwd_kernel_traitsILi128ELi64ELi64ELi8ELi4ELi2ELi2ELb1ELb0EN7cutlass10bfloat16_tE19Flash_kernel_traitsILi128ELi64ELi64ELi8ES3_EELb1ELb0ELb1ELb1ELb0ELb0ELb0EEEvNS_16Flash_bwd_paramsE:
.text._ZN5flash44flash_bwd_dq_dk_dv_loop_seqk_parallel_kernelI23Flash_bwd_kernel_traitsILi128ELi64ELi64ELi8ELi4ELi2ELi2ELb1ELb0EN7cutlass10bfloat16_tE19Flash_kernel_traitsILi128ELi64ELi64ELi8ES3_EELb1ELb0ELb1ELb1ELb0ELb0ELb0EEEvNS_16Flash_bwd_paramsE:
        /* <DEDUP_REMOVED lines=26> */
[--C-:B------:R-:W-:Y:S01]  /*01a0*/  SHF.R.S32.HI R3, RZ, 0x5, R0.reuse ;  /* 0x00000005ff037819 */ /* 0x100fe20000011400 */
[----:B------:R-:W-:Y:S01]  /*01b0*/  IMAD.IADD R15, R8, 0x1, -R7 ;  /* 0x00000001080f7824 */ /* 0x000fe200078e0a07 */
[----:B------:R-:W-:Y:S01]  /*01c0*/  LOP3.LUT R6, R4, 0xfffffff0, RZ, 0xc0, !PT ;  /* 0xfffffff004067812 */ /* 0x000fe200078ec0ff */
[----:B------:R-:W-:Y:S01]  /*01d0*/  IMAD.IADD R5, R8, 0x1, -R5 ;  /* 0x0000000108057824 */ /* 0x000fe200078e0a05 */
[----:B------:R-:W-:-:S02]  /*01e0*/  SHF.R.S32.HI R7, RZ, 0x1f, R0 ;  /* 0x0000001fff077819 */ /* 0x000fc40000011400 */
[----:B------:R-:W-:Y:S01]  /*01f0*/  LEA.HI R0, R0, R3, RZ, 0x1 ;  /* 0x0000000300007211 */ /* 0x000fe200078f08ff */
[----:B------:R-:W-:Y:S01]  /*0200*/  IMAD.IADD R9, R8, 0x1, -R6 ;  /* 0x0000000108097824 */ /* 0x000fe200078e0a06 */
[----:B------:R-:W-:Y:S01]  /*0210*/  SHF.R.S32.HI R8, RZ, 0x2, R2 ;  /* 0x00000002ff087819 */ /* 0x000fe20000011402 */
[----:B------:R-:W-:Y:S01]  /*0220*/  IMAD.SHL.U32 R226, R5, 0x8, RZ ;  /* 0x0000000805e27824 */ /* 0x000fe200078e00ff */
[----:B------:R-:W-:Y:S02]  /*0230*/  SHF.R.S32.HI R6, RZ, 0x4, R4 ;  /* 0x00000004ff067819 */ /* 0x000fe40000011404 */
[----:B------:R-:W-:Y:S02]  /*0240*/  LOP3.LUT R0, R0, 0xfffffffe, RZ, 0xc0, !PT ;  /* 0xfffffffe00007812 */ /* 0x000fe400078ec0ff */
[----:B------:R-:W-:Y:S02]  /*0250*/  SHF.R.S32.HI R2, RZ, 0x1f, R2 ;  /* 0x0000001fff027819 */ /* 0x000fe40000011402 */
[----:B------:R-:W-:Y:S01]  /*0260*/  SHF.R.S32.HI R12, RZ, 0x3, R11 ;  /* 0x00000003ff0c7819 */ /* 0x000fe2000001140b */
[----:B------:R-:W-:Y:S01]  /*0270*/  IMAD.IADD R202, R3, 0x1, -R0 ;  /* 0x0000000103ca7824 */ /* 0x000fe200078e0a00 */
[----:B------:R-:W-:-:S02]  /*0280*/  LEA.HI R4, R4, R6, RZ, 0x1 ;  /* 0x0000000604047211 */ /* 0x000fc400078f08ff */
[----:B------:R-:W-:Y:S01]  /*0290*/  LEA.HI R7, R7, R3, RZ, 0x2 ;  /* 0x0000000307077211 */ /* 0x000fe200078f10ff */
[----:B------:R-:W-:Y:S01]  /*02a0*/  IMAD.SHL.U32 R0, R12, 0x40, RZ ;  /* 0x000000400c007824 */ /* 0x000fe200078e00ff */
[----:B------:R-:W-:Y:S02]  /*02b0*/  LEA.HI R2, R2, R8, RZ, 0x3 ;  /* 0x0000000802027211 */ /* 0x000fe400078f18ff */
[----:B------:R-:W-:Y:S02]  /*02c0*/  LOP3.LUT R4, R4, 0xfffffffe, RZ, 0xc0, !PT ;  /* 0xfffffffe04047812 */ /* 0x000fe400078ec0ff */
[----:B------:R-:W-:Y:S02]  /*02d0*/  LOP3.LUT R7, R7, 0xfffffffc, RZ, 0xc0, !PT ;  /* 0xfffffffc07077812 */ /* 0x000fe400078ec0ff */
[----:B------:R-:W-:Y:S01]  /*02e0*/  LOP3.LUT R2, R2, 0xfffffff8, RZ, 0xc0, !PT ;  /* 0xfffffff802027812 */ /* 0x000fe200078ec0ff */
[----:B------:R-:W-:Y:S01]  /*02f0*/  IMAD.IADD R12, R6, 0x1, -R4 ;  /* 0x00000001060c7824 */ /* 0x000fe200078e0a04 */
[----:B------:R-:W-:Y:S01]  /*0300*/  LOP3.LUT R0, R0, 0x1c0, RZ, 0xc0, !PT ;  /* 0x000001c000007812 */ /* 0x000fe200078ec0ff */
[----:B------:R-:W-:Y:S01]  /*0310*/  IMAD.IADD R16, R3, 0x1, -R7 ;  /* 0x0000000103107824 */ /* 0x000fe200078e0a07 */
[C---:B------:R-:W-:Y:S01]  /*0320*/  LOP3.LUT P4, RZ, R5.reuse, 0x2, RZ, 0xc0, !PT ;  /* 0x0000000205ff7812 */ /* 0x040fe2000788c0ff */
[----:B------:R-:W-:Y:S01]  /*0330*/  IMAD.IADD R4, R8, 0x1, -R2 ;  /* 0x0000000108047824 */ /* 0x000fe200078e0a02 */
[----:B------:R-:W-:Y:S01]  /*0340*/  SHF.R.U32.HI R3, RZ, 0x3, R0 ;  /* 0x00000003ff037819 */ /* 0x000fe20000011600 */
[----:B------:R-:W-:Y:S01]  /*0350*/  IMAD.SHL.U32 R194, R12, 0x200, RZ ;  /* 0x000002000cc27824 */ /* 0x000fe200078e00ff */
[----:B------:R-:W-:Y:S01]  /*0360*/  LOP3.LUT R2, R0, 0x38, R226, 0xf8, !PT ;  /* 0x0000003800027812 */ /* 0x000fe200078ef8e2 */
[C---:B------:R-:W-:Y:S01]  /*0370*/  IMAD.SHL.U32 R0, R5.reuse, 0x40, RZ ;  /* 0x0000004005007824 */ /* 0x040fe200078e00ff */
[----:B------:R-:W-:Y:S01]  /*0380*/  LOP3.LUT P3, RZ, R5, 0x4, RZ, 0xc0, !PT ;  /* 0x0000000405ff7812 */ /* 0x000fe2000786c0ff */
[----:B------:R-:W-:Y:S01]  /*0390*/  STL [R1], R16 ;  /* 0x0000001001007387 */ /* 0x000fe20000100800 */
        /* <DEDUP_REMOVED lines=8> */
[----:B------:R-:W-:Y:S02]  /*0420*/  LOP3.LUT R3, R10, 0xfffffff8, RZ, 0xc0, !PT ;  /* 0xfffffff80a037812 */ /* 0x000fe400078ec0ff */
[----:B------:R-:W-:Y:S02]  /*0430*/  LOP3.LUT R5, R0, 0x10, R2, 0xf8, !PT ;  /* 0x0000001000057812 */ /* 0x000fe400078ef802 */
[----:B------:R-:W-:Y:S01]  /*0440*/  SHF.R.S32.HI R6, RZ, 0x7, R13 ;  /* 0x00000007ff067819 */ /* 0x000fe2000001140d */
[----:B------:R-:W-:Y:S01]  /*0450*/  IMAD.IADD R9, R9, 0x1, -R3 ;  /* 0x0000000109097824 */ /* 0x000fe200078e0a03 */
[----:B------:R-:W-:Y:S02]  /*0460*/  SHF.R.U32.HI R0, RZ, 0x3, R0 ;  /* 0x00000003ff007819 */ /* 0x000fe40000011600 */
[----:B------:R-:W-:Y:S01]  /*0470*/  LOP3.LUT R2, R4, 0x1, RZ, 0xc0, !PT ;  /* 0x0000000104027812 */ /* 0x000fe200078ec0ff */
[----:B------:R-:W-:Y:S01]  /*0480*/  IMAD R3, R6, 0x800, R194 ;  /* 0x0000080006037824 */ /* 0x000fe200078e02c2 */
[----:B------:R-:W-:-:S02]  /*0490*/  LOP3.LUT R196, R196, R0, RZ, 0x3c, !PT ;  /* 0x00000000c4c47212 */ /* 0x000fc400078e3cff */
[----:B------:R-:W-:Y:S02]  /*04a0*/  ISETP.NE.U32.AND P0, PT, R2, 0x1, PT ;  /* 0x000000010200780c */ /* 0x000fe40003f05070 */
[----:B------:R-:W-:Y:S01]  /*04b0*/  SHF.R.S32.HI R2, RZ, 0x6, R14 ;  /* 0x00000006ff027819 */ /* 0x000fe2000001140e */
[----:B------:R-:W-:Y:S01]  /*04c0*/  IMAD.IADD R196, R3, 0x1, R196 ;  /* 0x0000000103c47824 */ /* 0x000fe200078e02c4 */
[----:B------:R-:W-:Y:S01]  /*04d0*/  LOP3.LUT R5, R5, 0x8, R11, 0xf8, !PT ;  /* 0x0000000805057812 */ /* 0x000fe200078ef80b */
[C---:B------:R-:W-:Y:S01]  /*04e0*/  IMAD.SHL.U32 R3, R4.reuse, 0x40, RZ ;  /* 0x0000004004037824 */ /* 0x040fe200078e00ff */
[----:B------:R-:W-:Y:S01]  /*04f0*/  R2P PR, R4, 0x6 ;  /* 0x0000000604007804 */ /* 0x000fe20000000000 */
        /* <DEDUP_REMOVED lines=10> */
[----:B------:R-:W-:Y:S01]  /*05a0*/  IMAD.SHL.U32 R199, R196, 0x2, RZ ;  /* 0x00000002c4c77824 */ /* 0x000fe200078e00ff */
[----:B------:R-:W-:-:S02]  /*05b0*/  LOP3.LUT R5, R0, 0x20, R5, 0xf8, !PT ;  /* 0x0000002000057812 */ /* 0x000fc400078ef805 */
[----:B------:R-:W-:Y:S02]  /*05c0*/  LOP3.LUT R9, R3, R0, R2, 0x1e, !PT ;  /* 0x0000000003097212 */ /* 0x000fe400078e1e02 */
[----:B------:R-:W-:Y:S01]  /*05d0*/  LOP3.LUT R0, R5, R3, RZ, 0x3c, !PT ;  /* 0x0000000305007212 */ /* 0x000fe200078e3cff */
[----:B------:R-:W-:Y:S01]  /*05e0*/  IMAD.SHL.U32 R5, R10, 0x40, RZ ;  /* 0x000000400a057824 */ /* 0x000fe200078e00ff */
[----:B------:R-:W-:Y:S01]  /*05f0*/  LOP3.LUT R3, R6, 0x1c0, RZ, 0xc0, !PT ;  /* 0x000001c006037812 */ /* 0x000fe200078ec0ff */
[----:B------:R-:W-:Y:S01]  /*0600*/  IMAD.SHL.U32 R6, R12, 0x8, RZ ;  /* 0x000000080c067824 */ /* 0x000fe200078e00ff */
[----:B------:R-:W-:Y:S02]  /*0610*/  SEL R193, R193, 0xffffffc0, !P3 ;  /* 0xffffffc0c1c17807 */ /* 0x000fe40005800000 */
[----:B------:R-:W-:Y:S02]  /*0620*/  SEL R235, R235, 0x10, !P0 ;  /* 0x00000010ebeb7807 */ /* 0x000fe40004000000 */
[----:B------:R-:W-:-:S02]  /*0630*/  LOP3.LUT R6, R3, 0x8, R6, 0xf8, !PT ;  /* 0x0000000803067812 */ /* 0x000fc400078ef806 */
[----:B------:R-:W-:Y:S01]  /*0640*/  SHF.R.S32.HI R231, RZ, 0x2, R231 ;  /* 0x00000002ffe77819 */ /* 0x000fe200000114e7 */
[----:B-1----:R-:W-:-:S04]  /*0650*/  IMAD.SHL.U32 R4, R12, 0x20, RZ ;  /* 0x000000200c047824 */ /* 0x002fc800078e00ff */
[----:B------:R-:W-:Y:S01]  /*0660*/  IMAD R231, R16, 0x10, R231 ;  /* 0x0000001010e77824 */ /* 0x000fe200078e02e7 */
[----:B------:R-:W-:Y:S01]  /*0670*/  LOP3.LUT R8, R2, 0x20, R4, 0xf8, !PT ;  /* 0x0000002002087812 */ /* 0x000fe200078ef804 */
[----:B------:R-:W-:Y:S01]  /*0680*/  IMAD R4, R16, 0x400, R7 ;  /* 0x0000040010047824 */ /* 0x000fe200078e0207 */
[----:B------:R-:W-:-:S03]  /*0690*/  SHF.R.U32.HI R2, RZ, 0x3, R3 ;  /* 0x00000003ff027819 */ /* 0x000fc60000011603 */
        /* <DEDUP_REMOVED lines=9> */
[C---:B------:R-:W-:Y:S01]  /*0730*/  IADD3 R234, R233.reuse, 0x20, RZ ;  /* 0x00000020e9ea7810 */ /* 0x040fe20007ffe0ff */
[----:B------:R-:W-:Y:S01]  /*0740*/  IMAD.MOV.U32 R0, RZ, RZ, 0x20 ;  /* 0x00000020ff007424 */ /* 0x000fe200078e00ff */
[----:B------:R-:W-:Y:S01]  /*0750*/  @P1 IADD3 R234, R233, -0x20, RZ ;  /* 0xffffffe0e9ea1810 */ /* 0x000fe20007ffe0ff */
[----:B------:R-:W-:-:S02]  /*0760*/  IMAD.IADD R5, R5, 0x1, R9 ;  /* 0x0000000105057824 */ /* 0x000fc400078e0209 */
[----:B------:R-:W-:Y:S01]  /*0770*/  IMAD.IADD R202, R2, 0x1, R202 ;  /* 0x0000000102ca7824 */ /* 0x000fe200078e02ca */
[----:B------:R-:W-:Y:S01]  /*0780*/  SEL R0, R0, 0xffffffe0, !P4 ;  /* 0xffffffe000007807 */ /* 0x000fe20006000000 */
[----:B------:R-:W-:Y:S01]  /*0790*/  IMAD.IADD R236, R233, 0x1, R235 ;  /* 0x00000001e9ec7824 */ /* 0x000fe200078e02eb */
[----:B------:R-:W-:Y:S01]  /*07a0*/  LEA R251, R5, 0xc000, 0x1 ;  /* 0x0000c00005fb7811 */ /* 0x000fe200078e08ff */
[----:B------:R-:W-:Y:S01]  /*07b0*/  IMAD.IADD R206, R4, 0x1, R2 ;  /* 0x0000000104ce7824 */ /* 0x000fe200078e0202 */
[----:B------:R-:W-:Y:S01]  /*07c0*/  LEA R202, R202, 0x10000, 0x1 ;  /* 0x00010000caca7811 */ /* 0x000fe200078e08ff */
[C---:B------:R-:W-:Y:S01]  /*07d0*/  IMAD R198, R196.reuse, 0x2, R0 ;  /* 0x00000002c4c67824 */ /* 0x040fe200078e0200 */
[C---:B------:R-:W-:Y:S01]  /*07e0*/  IADD3 R252, R251.reuse, 0x40, RZ ;  /* 0x00000040fbfc7810 */ /* 0x040fe20007ffe0ff */
[----:B------:R-:W-:Y:S01]  /*07f0*/  IMAD R196, R196, 0x2, R193 ;  /* 0x00000002c4c47824 */ /* 0x000fe200078e02c1 */
[----:B------:R-:W-:Y:S01]  /*0800*/  @P2 IADD3 R252, R251, -0x40, RZ ;  /* 0xffffffc0fbfc2810 */ /* 0x000fe20007ffe0ff */
[----:B------:R-:W-:-:S02]  /*0810*/  IMAD.IADD R200, R193, 0x1, R198 ;  /* 0x00000001c1c87824 */ /* 0x000fc400078e02c6 */
[C---:B------:R-:W-:Y:S02]  /*0820*/  IMAD R193, R194.reuse, 0x2, R193 ;  /* 0x00000002c2c17824 */ /* 0x040fe400078e02c1 */
[----:B------:R-:W-:Y:S02]  /*0830*/  IMAD.SHL.U32 R194, R194, 0x2, RZ ;  /* 0x00000002c2c27824 */ /* 0x000fe400078e00ff */
[----:B--2---:R-:W-:Y:S02]  /*0840*/  IMAD.IADD R235, R235, 0x1, R234 ;  /* 0x00000001ebeb7824 */ /* 0x004fe400078e02ea */
.L_x_1153:
[----:B-1----:R-:W1:Y:S01]  /*0850*/  S2R R37, SR_CTAID.Y ;  /* 0x0000000000257919 */ /* 0x002e620000002600 */
[----:B--2---:R-:W2:Y:S01]  /*0860*/  LDC.U8 R0, c[0x0][0x312] ;  /* 0x0000c480ff007b82 */ /* 0x004ea20000000000 */
[----:B------:R-:W-:Y:S02]  /*0870*/  ISETP.NE.U32.AND P2, PT, RZ, c[0x0][0x240], PT ;  /* 0x00009000ff007a0c */ /* 0x000fe40003f45070 */
[----:B------:R-:W-:Y:S02]  /*0880*/  ISETP.EQ.U32.AND P5, PT, RZ, c[0x0][0x248], PT ;  /* 0x00009200ff007a0c */ /* 0x000fe40003fa2070 */
[----:B------:R-:W-:-:S02]  /*0890*/  ISETP.NE.AND.EX P2, PT, RZ, c[0x0][0x244], PT, P2 ;  /* 0x00009100ff007a0c */ /* 0x000fc40003f45320 */
        /* <DEDUP_REMOVED lines=8> */
[----:B---3--:R-:W-:Y:S02]  /*0920*/  IADD3 R2, P0, R8, c[0x0][0x240], RZ ;  /* 0x0000900008027a10 */ /* 0x008fe40007f1e0ff */
        /* <DEDUP_REMOVED lines=21> */
.L_x_1105:
        /* <DEDUP_REMOVED lines=51> */
.L_x_1107:
        /* <DEDUP_REMOVED lines=15> */
.L_x_1108:
        /* <DEDUP_REMOVED lines=17> */
[----:B------:R-:W5:Y:S01]  /*0fb0*/  S2R R11, SR_CTAID.X ;  /* 0x00000000000b7919 */ /* 0x000f620000002500 */
[----:B------:R-:W-:Y:S01]  /*0fc0*/  IMAD.WIDE.U32 R14, R37, c[0x0][0x224], RZ ;  /* 0x00008900250e7a25 */ /* 0x000fe200078e00ff */
[----:B---3--:R-:W3:Y:S01]  /*0fd0*/  MUFU.RCP R2, R2 ;  /* 0x0000000200027308 */ /* 0x008ee20000001000 */
[----:B------:R-:W-:-:S02]  /*0fe0*/  SHF.R.S32.HI R243, RZ, 0x1f, R242 ;  /* 0x0000001ffff37819 */ /* 0x000fc400000114f2 */
[----:B------:R-:W-:Y:S01]  /*0ff0*/  IMAD.WIDE R20, R36, c[0x0][0x1c0], RZ ;  /* 0x0000700024147a25 */ /* 0x000fe200078e02ff */
[----:B--2---:R-:W-:Y:S02]  /*1000*/  ISETP.NE.AND P3, PT, R17, RZ, PT ;  /* 0x000000ff1100720c */ /* 0x004fe40003f65270 */
        /* <DEDUP_REMOVED lines=30> */
[----:B------:R-:W-:Y:S01]  /*11f0*/  SEL R18, R14, R4, !P1 ;  /* 0x000000040e127207 */ /* 0x000fe20004800000 */
[----:B-----5:R-:W-:Y:S01]  /*1200*/  IMAD.WIDE.U32 R14, R11, c[0x0][0x3d8], RZ ;  /* 0x0000f6000b0e7a25 */ /* 0x020fe200078e00ff */
[----:B------:R-:W-:-:S03]  /*1210*/  ISETP.GE.U32.AND P6, PT, R3, R10, PT ;  /* 0x0000000a0300720c */ /* 0x000fc60003fc6070 */
[----:B------:R-:W-:Y:S01]  /*1220*/  IMAD R3, R21, R0, RZ ;  /* 0x0000000015037224 */ /* 0x000fe200078e02ff */
[----:B------:R-:W-:Y:S01]  /*1230*/  SEL R22, R14, RZ, P2 ;  /* 0x000000ff0e167207 */ /* 0x000fe20001000000 */
[----:B------:R-:W-:Y:S02]  /*1240*/  @P3 IMAD R4, R37, c[0x0][0x214], RZ ;  /* 0x0000850025043a24 */ /* 0x000fe400078e02ff */
[----:B------:R-:W-:Y:S01]  /*1250*/  IMAD R10, R21, R6, RZ ;  /* 0x00000006150a7224 */ /* 0x000fe200078e02ff */
[----:B------:R-:W-:Y:S01]  /*1260*/  @P1 IADD3 R17, R5, R3, RZ ;  /* 0x0000000305111210 */ /* 0x000fe20007ffe0ff */
[----:B------:R-:W-:Y:S01]  /*1270*/  IMAD R5, R11, c[0x0][0x3dc], R15 ;  /* 0x0000f7000b057a24 */ /* 0x000fe200078e020f */
[----:B------:R-:W-:Y:S01]  /*1280*/  @P3 SEL R3, R4, R0, !P1 ;  /* 0x0000000004033207 */ /* 0x000fe20004800000 */
[C---:B------:R-:W-:Y:S01]  /*1290*/  IMAD R10, R20.reuse, R8, R10 ;  /* 0x00000008140a7224 */ /* 0x040fe200078e020a */
[----:B------:R-:W-:Y:S01]  /*12a0*/  SHF.R.S32.HI R21, RZ, 0x1f, R16 ;  /* 0x0000001fff157819 */ /* 0x000fe20000011410 */
[----:B------:R-:W-:Y:S01]  /*12b0*/  IMAD.WIDE.U32 R6, R20, R6, RZ ;  /* 0x0000000614067225 */ /* 0x000fe200078e00ff */
[----:B------:R-:W-:-:S02]  /*12c0*/  @P6 IADD3 R2, R2, 0x1, RZ ;  /* 0x0000000102026810 */ /* 0x000fc40007ffe0ff */
[----:B------:R-:W-:Y:S01]  /*12d0*/  SEL R20, R5, RZ, P2 ;  /* 0x000000ff05147207 */ /* 0x000fe20001000000 */
[----:B------:R-:W-:Y:S02]  /*12e0*/  @!P3 IMAD R8, R37, c[0x0][0x1c0], R242 ;  /* 0x000070002508ba24 */ /* 0x000fe400078e02f2 */
[----:B------:R-:W-:Y:S02]  /*12f0*/  IMAD.MOV.U32 R15, RZ, RZ, R2 ;  /* 0x000000ffff0f7224 */ /* 0x000fe400078e0002 */
[C---:B------:R-:W-:Y:S02]  /*1300*/  IMAD R2, R242.reuse, c[0x0][0x22c], RZ ;  /* 0x00008b00f2027a24 */ /* 0x040fe400078e02ff */
[----:B------:R-:W-:Y:S01]  /*1310*/  @P3 IMAD R4, R242, c[0x0][0x234], R3 ;  /* 0x00008d00f2043a24 */ /* 0x000fe200078e0203 */
[----:B------:R-:W-:Y:S01]  /*1320*/  @!P4 IADD3 R15, -R15, RZ, RZ ;  /* 0x000000ff0f0fc210 */ /* 0x000fe20007ffe1ff */
[----:B------:R-:W-:Y:S01]  /*1330*/  @!P3 IMAD R4, R8, c[0x0][0x214], RZ ;  /* 0x000085000804ba24 */ /* 0x000fe200078e02ff */
[----:B------:R-:W-:-:S02]  /*1340*/  @!P5 LOP3.LUT R15, RZ, c[0x0][0x1c8], RZ, 0x33, !PT ;  /* 0x00007200ff0fda12 */ /* 0x000fc400078e33ff */
[----:B------:R-:W-:Y:S02]  /*1350*/  SHF.R.S32.HI R8, RZ, 0x1f, R2 ;  /* 0x0000001fff087819 */ /* 0x000fe40000011402 */
        /* <DEDUP_REMOVED lines=10> */
.L_x_1109:
[----:B------:R-:W-:-:S04]  /*1400*/  IMAD R0, R37, c[0x0][0x1c0], R242 ;  /* 0x0000700025007a24 */ /* 0x000fc800078e02f2 */
[----:B------:R-:W-:Y:S02]  /*1410*/  IMAD R0, R0, c[0x0][0x224], RZ ;  /* 0x0000890000007a24 */ /* 0x000fe400078e02ff */
.L_x_1110:
[----:B------:R-:W2:Y:S01]  /*1420*/  S2R R33, SR_TID.X ;  /* 0x0000000000217919 */ /* 0x000ea20000002100 */
[----:B------:R-:W-:Y:S01]  /*1430*/  IMAD R36, R36, c[0x0][0x1c0], RZ ;  /* 0x0000700024247a24 */ /* 0x000fe200078e02ff */
[----:B------:R-:W-:Y:S01]  /*1440*/  SHF.R.S32.HI R227, RZ, 0x1f, R226 ;  /* 0x0000001fffe37819 */ /* 0x000fe200000114e2 */
[C---:B------:R-:W-:Y:S01]  /*1450*/  IMAD.IADD R0, R9.reuse, 0x1, R0 ;  /* 0x0000000109007824 */ /* 0x040fe200078e0200 */
[----:B------:R-:W-:Y:S01]  /*1460*/  IADD3 R224, R9, R4, RZ ;  /* 0x0000000409e07210 */ /* 0x000fe20007ffe0ff */
[----:B------:R-:W-:Y:S01]  /*1470*/  IMAD.SHL.U32 R5, R36, 0x40, RZ ;  /* 0x0000004024057824 */ /* 0x000fe200078e00ff */
[----:B------:R-:W-:Y:S01]  /*1480*/  BSSY B1, `(.L_x_1106) ;  /* 0x00006a1000017945 */ /* 0x000fe20003800000 */
[----:B------:R-:W-:Y:S01]  /*1490*/  IMAD.MOV.U32 R225, RZ, RZ, 0x4 ;  /* 0x00000004ffe17424 */ /* 0x000fe200078e00ff */
[----:B------:R-:W-:Y:S01]  /*14a0*/  IADD3 R219, R226, 0x40, RZ ;  /* 0x00000040e2db7810 */ /* 0x000fe20007ffe0ff */
[----:B------:R-:W-:Y:S01]  /*14b0*/  IMAD.IADD R27, R16, 0x1, R232 ;  /* 0x00000001101b7824 */ /* 0x000fe200078e02e8 */
[----:B------:R-:W-:Y:S01]  /*14c0*/  IADD3 R6, P3, P1, R6, R5, R2 ;  /* 0x0000000506067210 */ /* 0x000fe2000797e002 */
[----:B------:R-:W-:Y:S01]  /*14d0*/  IMAD.WIDE R10, R0, R225, c[0x0][0x3c8] ;  /* 0x0000f200000a7625 */ /* 0x000fe200078e02e1 */
[----:B------:R-:W-:-:S02]  /*14e0*/  SHF.R.S32.HI R0, RZ, 0x1f, R5 ;  /* 0x0000001fff007819 */ /* 0x000fc40000011405 */
[----:B------:R-:W-:Y:S01]  /*14f0*/  IADD3 R2, P4, R226, R12, RZ ;  /* 0x0000000ce2027210 */ /* 0x000fe20007f9e0ff */
[----:B------:R-:W-:Y:S01]  /*1500*/  IMAD.MOV.U32 R237, RZ, RZ, R11 ;  /* 0x000000ffffed7224 */ /* 0x000fe200078e000b */
[----:B------:R-:W-:Y:S01]  /*1510*/  IADD3.X R14, R3, R0, R8, P3, P1 ;  /* 0x00000000030e7210 */ /* 0x000fe20001fe2408 */
[----:B------:R-:W-:Y:S01]  /*1520*/  IMAD R0, R19, c[0x0][0x370], RZ ;  /* 0x0000dc0013007a24 */ /* 0x000fe200078e02ff */
[----:B------:R-:W-:Y:S01]  /*1530*/  IADD3 R11, P3, P1, R22, R6, R18 ;  /* 0x00000006160b7210 */ /* 0x000fe2000797e012 */
[----:B------:R-:W-:Y:S02]  /*1540*/  IMAD.X R3, R227, 0x1, R13, P4 ;  /* 0x00000001e3037824 */ /* 0x000fe400020e060d */
[----:B------:R-:W-:Y:S01]  /*1550*/  IMAD R5, R9, c[0x0][0x374], R0 ;  /* 0x0000dd0009057a24 */ /* 0x000fe200078e0200 */
[----:B------:R-:W-:Y:S01]  /*1560*/  IADD3 R0, R27, -c[0x0][0x2e8], -R218 ;  /* 0x8000ba001b007a10 */ /* 0x000fe20007ffe8da */
[----:B------:R-:W-:Y:S01]  /*1570*/  IMAD.WIDE.U32 R2, R9, c[0x0][0x370], R2 ;  /* 0x0000dc0009027a25 */ /* 0x000fe200078e0002 */
[----:B--2---:R-:W-:-:S02]  /*1580*/  SHF.R.S32.HI R35, RZ, 0x1f, R33 ;  /* 0x0000001fff237819 */ /* 0x004fc40000011421 */
[----:B------:R-:W-:Y:S01]  /*1590*/  SHF.R.S32.HI R6, RZ, 0x1f, R0 ;  /* 0x0000001fff067819 */ /* 0x000fe20000011400 */
[----:B------:R-:W-:Y:S01]  /*15a0*/  IMAD.IADD R3, R3, 0x1, R5 ;  /* 0x0000000103037824 */ /* 0x000fe200078e0205 */
[CC--:B------:R-:W-:Y:S01]  /*15b0*/  LEA.HI R7, R35.reuse, R33.reuse, RZ, 0x5 ;  /* 0x0000002123077211 */ /* 0x0c0fe200078f28ff */
[----:B------:R-:W-:Y:S01]  /*15c0*/  IMAD.MOV.U32 R238, RZ, RZ, R10 ;  /* 0x000000ffffee7224 */ /* 0x000fe200078e000a */
[----:B------:R-:W-:Y:S01]  /*15d0*/  LEA.HI R28, R35, R33, RZ, 0x3 ;  /* 0x00000021231c7211 */ /* 0x000fe200078f18ff */
[C---:B------:R-:W-:Y:S01]  /*15e0*/  IMAD.WIDE.U32 R2, R242.reuse, c[0x0][0x378], R2 ;  /* 0x0000de00f2027a25 */ /* 0x040fe200078e0002 */
[----:B------:R-:W-:Y:S02]  /*15f0*/  LOP3.LUT R4, R7, 0xffffffe0, RZ, 0xc0, !PT ;  /* 0xffffffe007047812 */ /* 0x000fe400078ec0ff */
[----:B------:R-:W-:Y:S01]  /*1600*/  SHF.R.S32.HI R13, RZ, 0x3, R28 ;  /* 0x00000003ff0d7819 */ /* 0x000fe2000001141c */
[----:B------:R-:W-:Y:S01]  /*1610*/  IMAD R5, R243, c[0x0][0x378], RZ ;  /* 0x0000de00f3057a24 */ /* 0x000fe200078e02ff */
[----:B------:R-:W-:Y:S01]  /*1620*/  SHF.R.S32.HI R7, RZ, 0x5, R7 ;  /* 0x00000005ff077819 */ /* 0x000fe20000011407 */
[----:B------:R-:W-:Y:S01]  /*1630*/  IMAD.IADD R22, R33, 0x1, -R4 ;  /* 0x0000000121167824 */ /* 0x000fe200078e0a04 */
[----:B------:R-:W-:Y:S01]  /*1640*/  IADD3 R4, P4, R13, R9, RZ ;  /* 0x000000090d047210 */ /* 0x000fe20007f9e0ff */
[----:B------:R-:W-:Y:S01]  /*1650*/  IMAD R5, R242, c[0x0][0x37c], R5 ;  /* 0x0000df00f2057a24 */ /* 0x000fe200078e0205 */
[----:B------:R-:W-:Y:S01]  /*1660*/  SHF.R.S32.HI R32, RZ, 0x1f, R13 ;  /* 0x0000001fff207819 */ /* 0x000fe2000001140d */
[----:B------:R-:W-:Y:S01]  /*1670*/  IMAD.WIDE R224, R224, R225, c[0x0][0x200] ;  /* 0x00008000e0e07625 */ /* 0x000fe200078e02e1 */
[----:B------:R-:W-:-:S02]  /*1680*/  LEA.HI R12, R6, R0, RZ, 0x6 ;  /* 0x00000000060c7211 */ /* 0x000fc400078f30ff */
[----:B------:R-:W-:Y:S01]  /*1690*/  IADD3.X R9, R20, R14, R17, P3, P1 ;  /* 0x0000000e14097210 */ /* 0x000fe20001fe2411 */
[----:B------:R-:W-:Y:S02]  /*16a0*/  IMAD.X R8, R32, 0x1, R19, P4 ;  /* 0x0000000120087824 */ /* 0x000fe400020e0613 */
[----:B------:R-:W-:Y:S02]  /*16b0*/  IMAD R0, R7, R36, R22 ;  /* 0x0000002407007224 */ /* 0x000fe400078e0216 */
[----:B------:R-:W-:Y:S02]  /*16c0*/  IMAD R10, R8, c[0x0][0x190], RZ ;  /* 0x00006400080a7a24 */ /* 0x000fe400078e02ff */
[----:B------:R-:W-:Y:S01]  /*16d0*/  IMAD.WIDE.U32 R6, R4, c[0x0][0x190], R226 ;  /* 0x0000640004067a25 */ /* 0x000fe200078e00e2 */
[----:B------:R-:W-:-:S03]  /*16e0*/  IADD3 R8, P1, R0, R11, RZ ;  /* 0x0000000b00087210 */ /* 0x000fc60007f3e0ff */
[----:B------:R-:W-:Y:S01]  /*16f0*/  IMAD R10, R4, c[0x0][0x194], R10 ;  /* 0x00006500040a7a24 */ /* 0x000fe200078e020a */
[----:B------:R-:W-:Y:S01]  /*1700*/  MOV R4, R2 ;  /* 0x0000000200047202 */ /* 0x000fe20000000f00 */
[----:B------:R-:W-:Y:S01]  /*1710*/  IMAD.IADD R5, R3, 0x1, R5 ;  /* 0x0000000103057824 */ /* 0x000fe200078e0205 */
[----:B------:R-:W-:Y:S01]  /*1720*/  SHF.R.S32.HI R2, RZ, 0x6, R12 ;  /* 0x00000006ff027819 */ /* 0x000fe2000001140c */
[----:B------:R-:W-:Y:S01]  /*1730*/  IMAD R3, R243, c[0x0][0x1a8], RZ ;  /* 0x00006a00f3037a24 */ /* 0x000fe200078e02ff */
[----:B------:R-:W-:Y:S01]  /*1740*/  IADD3 R6, P3, R29, R6, RZ ;  /* 0x000000061d067210 */ /* 0x000fe20007f7e0ff */
[C---:B------:R-:W-:Y:S01]  /*1750*/  IMAD.WIDE.U32 R4, R13.reuse, c[0x0][0x370], R4 ;  /* 0x0000dc000d047a25 */ /* 0x040fe200078e0004 */
[----:B------:R-:W-:Y:S02]  /*1760*/  IMNMX R239, RZ, R2, !PT ;  /* 0x00000002ffef7217 */ /* 0x000fe40007800200 */
[----:B------:R-:W-:Y:S01]  /*1770*/  LEA.HI.X.SX32 R9, R0, R9, 0x1, P1 ;  /* 0x0000000900097211 */ /* 0x000fe200008f0eff */
[----:B------:R-:W-:Y:S01]  /*1780*/  IMAD R0, R32, c[0x0][0x370], RZ ;  /* 0x0000dc0020007a24 */ /* 0x000fe200078e02ff */
[----:B------:R-:W-:Y:S01]  /*1790*/  ISETP.GT.AND P4, PT, R214, R239, PT ;  /* 0x000000efd600720c */ /* 0x000fe20003f84270 */
[----:B------:R-:W-:Y:S01]  /*17a0*/  IMAD R3, R242, c[0x0][0x1ac], R3 ;  /* 0x00006b00f2037a24 */ /* 0x000fe200078e0203 */
[----:B------:R-:W-:Y:S01]  /*17b0*/  IADD3.X R7, R24, R7, R10, P3, !PT ;  /* 0x0000000718077210 */ /* 0x000fe20001ffe40a */
[----:B------:R-:W-:Y:S01]  /*17c0*/  IMAD R0, R13, c[0x0][0x374], R0 ;  /* 0x0000dd000d007a24 */ /* 0x000fe200078e0200 */
[----:B------:R-:W-:-:S02]  /*17d0*/  LEA R208, P1, R8, c[0x0][0x350], 0x2 ;  /* 0x0000d40008d07a11 */ /* 0x000fc400078210ff */
[----:B------:R-:W-:Y:S01]  /*17e0*/  IADD3 R214, R214, -0x1, RZ ;  /* 0xffffffffd6d67810 */ /* 0x000fe20007ffe0ff */
[----:B------:R-:W-:Y:S01]  /*17f0*/  IMAD.WIDE.U32 R10, R242, c[0x0][0x1a8], R6 ;  /* 0x00006a00f20a7a25 */ /* 0x000fe200078e0006 */
[----:B------:R-:W-:Y:S02]  /*1800*/  LEA.HI.X R209, R8, c[0x0][0x354], R9, 0x2, P1 ;  /* 0x0000d50008d17a11 */ /* 0x000fe400008f1409 */
[----:B------:R-:W-:Y:S01]  /*1810*/  LEA R222, P1, R4, c[0x0][0x330], 0x1 ;  /* 0x0000cc0004de7a11 */ /* 0x000fe200078208ff */
        /* <DEDUP_REMOVED lines=21> */
.L_x_1112:
        /* <DEDUP_REMOVED lines=15> */
.L_x_1113:
        /* <DEDUP_REMOVED lines=25> */
.L_x_1115:
[----:B------:R-:W-:Y:S05]  /*1bf0*/  BSYNC B0 ;  /* 0x0000000000007941 */ /* 0x000fea0003800000 */
.L_x_1114:
        /* <DEDUP_REMOVED lines=17> */
.L_x_1117:
[----:B------:R-:W-:Y:S05]  /*1d10*/  BSYNC B0 ;  /* 0x0000000000007941 */ /* 0x000fea0003800000 */
.L_x_1116:
        /* <DEDUP_REMOVED lines=23> */
.L_x_1119:
[----:B------:R-:W-:Y:S05]  /*1e90*/  BSYNC B0 ;  /* 0x0000000000007941 */ /* 0x000fea0003800000 */
.L_x_1118:
        /* <DEDUP_REMOVED lines=16> */
.L_x_1111:
[----:B------:R-:W2:Y:S01]  /*1fa0*/  LDL R19, [R1+0x8] ;  /* 0x0000080001137983 */ /* 0x000ea20000100800 */
[----:B------:R-:W-:Y:S01]  /*1fb0*/  IMAD R14, R241, -0x40, R218 ;  /* 0xffffffc0f10e7824 */ /* 0x000fe200078e02da */
[----:B------:R-:W-:Y:S01]  /*1fc0*/  LEA.HI R7, R214, R214, RZ, 0x1 ;  /* 0x000000d6d6077211 */ /* 0x000fe200078f08ff */
[C---:B------:R-:W-:Y:S01]  /*1fd0*/  IMAD.WIDE.U32 R2, R16.reuse, c[0x0][0x1a0], R226 ;  /* 0x0000680010027a25 */ /* 0x040fe200078e00e2 */
[----:B------:R-:W-:Y:S01]  /*1fe0*/  BSSY B0, `(.L_x_1121) ;  /* 0x0000029000007945 */ /* 0x000fe20003800000 */
[----:B------:R-:W-:Y:S01]  /*1ff0*/  @P2 BAR.SYNC.DEFER_BLOCKING 0x0 ;  /* 0x0000000000002b1d */ /* 0x000fe20000010000 */
[----:B------:R-:W-:Y:S01]  /*2000*/  ISETP.GE.AND P6, PT, R13, R14, PT ;  /* 0x0000000e0d00720c */ /* 0x000fe20003fc6270 */
[----:B------:R-:W-:Y:S01]  /*2010*/  IMAD R0, R21, c[0x0][0x1a0], RZ ;  /* 0x0000680015007a24 */ /* 0x000fe200078e02ff */
[----:B------:R-:W-:Y:S02]  /*2020*/  IADD3 R6, P0, R23, R2, RZ ;  /* 0x0000000217067210 */ /* 0x000fe40007f1e0ff */
[----:B------:R-:W-:Y:S01]  /*2030*/  LOP3.LUT R2, R7, 0xfffffffe, RZ, 0xc0, !PT ;  /* 0xfffffffe07027812 */ /* 0x000fe200078ec0ff */
[----:B------:R-:W-:-:S03]  /*2040*/  IMAD R0, R16, c[0x0][0x1a4], R0 ;  /* 0x0000690010007a24 */ /* 0x000fc600078e0200 */
[----:B------:R-:W-:Y:S02]  /*2050*/  IADD3 R2, R214, -R2, RZ ;  /* 0x80000002d6027210 */ /* 0x000fe40007ffe0ff */
[----:B------:R-:W-:Y:S01]  /*2060*/  IADD3.X R7, R25, R3, R0, P0, !PT ;  /* 0x0000000319077210 */ /* 0x000fe200007fe400 */
[----:B------:R-:W-:Y:S01]  /*2070*/  IMAD R0, R26, c[0x0][0x1b8], RZ ;  /* 0x00006e001a007a24 */ /* 0x000fe200078e02ff */
[----:B------:R-:W-:-:S03]  /*2080*/  ISETP.NE.AND P0, PT, R2, 0x1, PT ;  /* 0x000000010200780c */ /* 0x000fc60003f05270 */
[C---:B------:R-:W-:Y:S02]  /*2090*/  IMAD R0, R15.reuse, c[0x0][0x1bc], R0 ;  /* 0x00006f000f007a24 */ /* 0x040fe400078e0200 */
[----:B------:R-:W-:-:S05]  /*20a0*/  IMAD.WIDE.U32 R6, R15, c[0x0][0x1b8], R6 ;  /* 0x00006e000f067a25 */ /* 0x000fca00078e0006 */
[----:B------:R-:W-:Y:S02]  /*20b0*/  IADD3 R12, R7, R0, RZ ;  /* 0x00000000070c7210 */ /* 0x000fe40007ffe0ff */
[----:B--2---:R-:W-:-:S05]  /*20c0*/  SHF.L.U32 R213, R19, 0x1, RZ ;  /* 0x0000000113d57819 */ /* 0x004fca00000006ff */
        /* <DEDUP_REMOVED lines=26> */
.L_x_1122:
[----:B------:R-:W-:Y:S05]  /*2270*/  BSYNC B0 ;  /* 0x0000000000007941 */ /* 0x000fea0003800000 */
.L_x_1121:
        /* <DEDUP_REMOVED lines=30> */
.L_x_1124:
[----:B------:R-:W-:Y:S05]  /*2460*/  BSYNC B0 ;  /* 0x0000000000007941 */ /* 0x000fea0003800000 */
.L_x_1123:
        /* <DEDUP_REMOVED lines=20> */
.L_x_1126:
[----:B------:R-:W-:Y:S05]  /*25b0*/  BSYNC B0 ;  /* 0x0000000000007941 */ /* 0x000fea0003800000 */
.L_x_1125:
        /* <DEDUP_REMOVED lines=28> */
.L_x_1128:
[----:B------:R-:W-:Y:S05]  /*2780*/  BSYNC B0 ;  /* 0x0000000000007941 */ /* 0x000fea0003800000 */
.L_x_1127:
[----:B----4-:R-:W-:Y:S01]  /*2790*/  IADD3 R2, R19, 0x2000, RZ ;  /* 0x0000200013027810 */ /* 0x010fe20007ffe0ff */
        /* <DEDUP_REMOVED lines=13> */
.L_x_1130:
        /* <DEDUP_REMOVED lines=19> */
.L_x_1131:
[----:B------:R-:W-:Y:S05]  /*29a0*/  BSYNC B0 ;  /* 0x0000000000007941 */ /* 0x000fea0003800000 */
.L_x_1129:
        /* <DEDUP_REMOVED lines=14> */
.L_x_1133:
        /* <DEDUP_REMOVED lines=15> */
[----:B------:R1:W-:Y:S04]  /*2b80*/  @P1 STS [R210+0x3000], RZ ;  /* 0x003000ffd2001388 */ /* 0x0003e80000000800 */
[----:B------:R1:W-:Y:S04]  /*2b90*/  @P1 STS [R210+0x3004], RZ ;  /* 0x003004ffd2001388 */ /* 0x0003e80000000800 */
[----:B------:R1:W-:Y:S04]  /*2ba0*/  @P1 STS [R210+0x3008], RZ ;  /* 0x003008ffd2001388 */ /* 0x0003e80000000800 */
[----:B------:R1:W-:Y:S01]  /*2bb0*/  @P1 STS [R210+0x300c], RZ ;  /* 0x00300cffd2001388 */ /* 0x0003e20000000800 */
[----:B-----5:R-:W-:Y:S01]  /*2bc0*/  IADD3.X R3, R18, R7, R5, P2, !PT ;  /* 0x0000000712037210 */ /* 0x020fe200017fe405 */
[----:B------:R-:W-:Y:S05]  /*2bd0*/  @P1 BRA `(.L_x_1134) ;  /* 0x0000006000001947 */ /* 0x000fea0003800000 */
[----:B------:R-:W-:-:S04]  /*2be0*/  LEA R2, P1, R10, c[0x0][0x160], 0x1 ;  /* 0x000058000a027a11 */ /* 0x000fc800078208ff */
[----:B------:R-:W-:-:S05]  /*2bf0*/  LEA.HI.X R3, R10, c[0x0][0x164], R3, 0x1, P1 ;  /* 0x000059000a037a11 */ /* 0x000fca00008f0c03 */
[----:B------:R-:W-:Y:S01]  /*2c00*/  @!PT LDS RZ, [RZ] ;  /* 0x00000000fffff984 */ /* 0x000fe20000000800 */
[----:B------:R-:W-:Y:S01]  /*2c10*/  @!PT LDS RZ, [RZ] ;  /* 0x00000000fffff984 */ /* 0x000fe20000000800 */
[----:B------:R-:W-:Y:S01]  /*2c20*/  @!PT LDS RZ, [RZ] ;  /* 0x00000000fffff984 */ /* 0x000fe20000000800 */
[----:B------:R1:W-:Y:S04]  /*2c30*/  LDGSTS.E.BYPASS.LTC128B.128 [R210+0x3000], [R2.64+0x80] ;  /* 0x0300008002d27fae */ /* 0x0003e8000b901d46 */
.L_x_1134:
[----:B------:R-:W-:Y:S05]  /*2c40*/  BSYNC B0 ;  /* 0x0000000000007941 */ /* 0x000fea0003800000 */
.L_x_1132:
        /* <DEDUP_REMOVED lines=44> */
.L_x_1136:
[----:B-1----:R-:W-:Y:S05]  /*2f10*/  BSYNC B0 ;  /* 0x0000000000007941 */ /* 0x002fea0003800000 */
.L_x_1135:
        /* <DEDUP_REMOVED lines=28> */
.L_x_1138:
[----:B------:R-:W-:Y:S05]  /*30e0*/  BSYNC B0 ;  /* 0x0000000000007941 */ /* 0x000fea0003800000 */
.L_x_1137:
        /* <DEDUP_REMOVED lines=14> */
[----:B----4-:R1:W4:Y:S01]  /*31d0*/  @P6 LDG.E R7, [R4.64] ;  /* 0x0000000604076981 */ /* 0x010322000c1e1900 */
[----:B------:R-:W-:-:S03]  /*31e0*/  IMAD.MOV.U32 R172, RZ, RZ, 0x20 ;  /* 0x00000020ffac7424 */ /* 0x000fc600078e00ff */
[----:B------:R-:W1:Y:S04]  /*31f0*/  S2R R10, SR_TID.X ;  /* 0x00000000000a7919 */ /* 0x000e680000002100 */
[----:B------:R3:W3:Y:S04]  /*3200*/  LDSM.16.M88.4 R112, [R199+0x10000] ;  /* 0x01000000c770783b */ /* 0x0006e80000000200 */
[----:B------:R3:W3:Y:S04]  /*3210*/  LDSM.16.M88.4 R116, [R199+0x10800] ;  /* 0x01080000c774783b */ /* 0x0006e80000000200 */
[----:B------:R3:W3:Y:S04]  /*3220*/  LDSM.16.M88.4 R120, [R198+0x10000] ;  /* 0x01000000c678783b */ /* 0x0006e80000000200 */
[----:B------:R3:W3:Y:S04]  /*3230*/  LDSM.16.M88.4 R124, [R198+0x10800] ;  /* 0x01080000c67c783b */ /* 0x0006e80000000200 */
[----:B--2---:R-:W2:Y:S01]  /*3240*/  LDG.E.64 R216, [R216.64] ;  /* 0x00000006d8d87981 */ /* 0x004ea2000c1e1b00 */
[----:B-1----:R-:W-:Y:S01]  /*3250*/  LOP3.LUT R5, R28, 0xfffffff8, RZ, 0xc0, !PT ;  /* 0xfffffff81c057812 */ /* 0x002fe200078ec0ff */
[----:B------:R-:W-:Y:S01]  /*3260*/  IMAD R6, R37, c[0x0][0x1c0], R242 ;  /* 0x0000700025067a24 */ /* 0x000fe200078e02f2 */
[CC--:B------:R-:W-:Y:S01]  /*3270*/  LEA.HI R0, R35.reuse, R33.reuse, RZ, 0x4 ;  /* 0x0000002123007211 */ /* 0x0c0fe200078f20ff */
[----:B------:R1:W1:Y:S01]  /*3280*/  LDSM.16.M88.4 R128, [R196+0x10000] ;  /* 0x01000000c480783b */ /* 0x0002620000000200 */
[----:B------:R-:W-:Y:S01]  /*3290*/  LEA.HI R8, R35, R33, RZ, 0x7 ;  /* 0x0000002123087211 */ /* 0x000fe200078f38ff */
[----:B------:R-:W-:Y:S01]  /*32a0*/  IMAD.IADD R5, R33, 0x1, -R5 ;  /* 0x0000000121057824 */ /* 0x000fe200078e0a05 */
[----:B------:R-:W-:Y:S01]  /*32b0*/  LOP3.LUT R0, R0, 0xfffffff0, RZ, 0xc0, !PT ;  /* 0xfffffff000007812 */ /* 0x000fe200078ec0ff */
[----:B------:R1:W1:Y:S01]  /*32c0*/  LDSM.16.M88.4 R132, [R196+0x10800] ;  /* 0x01080000c484783b */ /* 0x0002620000000200 */
[----:B------:R-:W-:Y:S01]  /*32d0*/  SHF.R.S32.HI R8, RZ, 0x7, R8 ;  /* 0x00000007ff087819 */ /* 0x000fe20000011408 */
[----:B------:R-:W-:Y:S01]  /*32e0*/  IMAD.SHL.U32 R10, R10, 0x2, RZ ;  /* 0x000000020a0a7824 */ /* 0x000fe200078e00ff */
[----:B------:R-:W-:Y:S01]  /*32f0*/  LOP3.LUT P3, RZ, R5, 0x2, RZ, 0xc0, !PT ;  /* 0x0000000205ff7812 */ /* 0x000fe2000786c0ff */
[----:B------:R-:W-:Y:S01]  /*3300*/  IMAD.IADD R0, R33, 0x1, -R0 ;  /* 0x0000000121007824 */ /* 0x000fe200078e0a00 */
[----:B------:R1:W1:Y:S01]  /*3310*/  LDSM.16.M88.4 R144, [R199+0x12000] ;  /* 0x01200000c790783b */ /* 0x0002620000000200 */
[----:B------:R-:W-:Y:S01]  /*3320*/  IMAD.SHL.U32 R5, R8, 0x20, RZ ;  /* 0x0000002008057824 */ /* 0x000fe200078e00ff */
[----:B------:R-:W-:Y:S01]  /*3330*/  SEL R172, R172, 0xffffffe0, !P3 ;  /* 0xffffffe0acac7807 */ /* 0x000fe20005800000 */
[----:B------:R-:W4:Y:S01]  /*3340*/  @P6 MUFU.RCP R9, c[0x0][0x238] ;  /* 0x00008e0000096b08 */ /* 0x000f220000001000 */
[----:B------:R-:W-:Y:S01]  /*3350*/  SHF.R.S32.HI R4, RZ, 0x1f, R0 ;  /* 0x0000001fff047819 */ /* 0x000fe20000011400 */
[----:B------:R1:W1:Y:S01]  /*3360*/  LDSM.16.M88.4 R148, [R199+0x12800] ;  /* 0x01280000c794783b */ /* 0x0002620000000200 */
[----:B------:R-:W-:Y:S01]  /*3370*/  LOP3.LUT R5, R5, 0x6, R10, 0xf8, !PT ;  /* 0x0000000605057812 */ /* 0x000fe200078ef80a */
[----:B------:R-:W-:Y:S01]  /*3380*/  IMAD.IADD R172, R172, 0x1, R196 ;  /* 0x00000001acac7824 */ /* 0x000fe200078e02c4 */
[----:B------:R-:W-:Y:S01]  /*3390*/  LEA.HI R4, R4, R0, RZ, 0x3 ;  /* 0x0000000004047211 */ /* 0x000fe200078f18ff */
[----:B------:R1:W1:Y:S01]  /*33a0*/  LDSM.16.M88.4 R152, [R198+0x12000] ;  /* 0x01200000c698783b */ /* 0x0002620000000200 */
[----:B------:R-:W-:Y:S01]  /*33b0*/  IMAD.MOV.U32 R197, RZ, RZ, 0x40 ;  /* 0x00000040ffc57424 */ /* 0x000fe200078e00ff */
[----:B------:R-:W-:Y:S01]  /*33c0*/  IADD3 R192, R207, 0x2000, RZ ;  /* 0x00002000cfc07810 */ /* 0x000fe20007ffe0ff */
[C---:B------:R-:W-:Y:S01]  /*33d0*/  IMAD R212, R241.reuse, 0x40, R5 ;  /* 0x00000040f1d47824 */ /* 0x040fe200078e0205 */
[----:B------:R1:W1:Y:S01]  /*33e0*/  LDSM.16.M88.4 R136, [R172+0x10000] ;  /* 0x01000000ac88783b */ /* 0x0002620000000200 */
[----:B------:R-:W-:Y:S01]  /*33f0*/  LOP3.LUT R4, R4, 0xfffffff8, RZ, 0xc0, !PT ;  /* 0xfffffff804047812 */ /* 0x000fe200078ec0ff */
[----:B------:R-:W-:Y:S01]  /*3400*/  IMAD R8, R241, 0x2, R8 ;  /* 0x00000002f1087824 */ /* 0x000fe200078e0208 */
[----:B------:R-:W-:Y:S01]  /*3410*/  IADD3 R195, R206, 0x2000, RZ ;  /* 0x00002000cec37810 */ /* 0x000fe20007ffe0ff */
[----:B------:R1:W1:Y:S01]  /*3420*/  LDSM.16.M88.4 R140, [R172+0x10800] ;  /* 0x01080000ac8c783b */ /* 0x0002620000000200 */
[----:B------:R-:W-:Y:S01]  /*3430*/  SEL R192, R192, R207, !P0 ;  /* 0x000000cfc0c07207 */ /* 0x000fe20004000000 */
[----:B------:R-:W-:Y:S01]  /*3440*/  IMAD.IADD R4, R0, 0x1, -R4 ;  /* 0x0000000100047824 */ /* 0x000fe200078e0a04 */
[----:B------:R-:W-:Y:S01]  /*3450*/  SEL R195, R195, R206, !P0 ;  /* 0x000000cec3c37207 */ /* 0x000fe20004000000 */
[----:B------:R1:W1:Y:S01]  /*3460*/  LDSM.16.M88.4 R168, [R172+0x12000] ;  /* 0x01200000aca8783b */ /* 0x0002620000000200 */
[----:B------:R-:W-:Y:S01]  /*3470*/  IMAD.SHL.U32 R0, R6, 0x20, RZ ;  /* 0x0000002006007824 */ /* 0x000fe200078e00ff */
[----:B------:R-:W-:Y:S01]  /*3480*/  IADD3 R248, -R232, R231, -R212 ;  /* 0x000000e7e8f87210 */ /* 0x000fe20007ffe9d4 */
[----:B------:R-:W-:Y:S01]  /*3490*/  IMAD.MOV.U32 R211, RZ, RZ, RZ ;  /* 0x000000ffffd37224 */ /* 0x000fe200078e00ff */
[----:B------:R1:W1:Y:S01]  /*34a0*/  LDSM.16.M88.4 R156, [R198+0x12800] ;  /* 0x01280000c69c783b */ /* 0x0002620000000200 */
[----:B------:R-:W-:Y:S01]  /*34b0*/  SHF.R.S32.HI R6, RZ, 0x1f, R22 ;  /* 0x0000001fff067819 */ /* 0x000fe20000011416 */
[----:B------:R-:W-:Y:S01]  /*34c0*/  IMAD.MOV.U32 R230, RZ, RZ, c[0x0][0x2e4] ;  /* 0x0000b900ffe67624 */ /* 0x000fe200078e00ff */
[----:B------:R-:W-:Y:S01]  /*34d0*/  IADD3 R249, -R218, 0x40, R27 ;  /* 0x00000040daf97810 */ /* 0x000fe20007ffe11b */
[----:B------:R1:W1:Y:S01]  /*34e0*/  LDSM.16.M88.4 R160, [R196+0x12000] ;  /* 0x01200000c4a0783b */ /* 0x0002620000000200 */
[----:B------:R-:W-:Y:S01]  /*34f0*/  IMAD.MOV.U32 R215, RZ, RZ, R210 ;  /* 0x000000ffffd77224 */ /* 0x000fe200078e00d2 */
        /* <DEDUP_REMOVED lines=36> */
[----:B------:R-:W-:Y:S01]  /*3740*/  IMAD.IADD R248, R248, 0x1, R218 ;  /* 0x00000001f8f87824 */ /* 0x000fe200078e02da */
[----:B---3--:R-:W-:Y:S02]  /*3750*/  IADD3 R244, P5, P4, R0, R2, R22 ;  /* 0x0000000200f47210 */ /* 0x008fe40007cbe016 */
[----:B------:R-:W-:Y:S01]  /*3760*/  SHF.R.S32.HI R0, RZ, 0x1f, R0 ;  /* 0x0000001fff007819 */ /* 0x000fe20000011400 */
[----:B------:R-:W-:Y:S01]  /*3770*/  CS2R R22, SRZ ;  /* 0x0000000000167805 */ /* 0x000fe2000001ff00 */
[----:B------:R-:W-:Y:S01]  /*3780*/  R2P PR, R4, 0x6 ;  /* 0x0000000604007804 */ /* 0x000fe20000000000 */
[----:B------:R-:W-:Y:S01]  /*3790*/  IMAD.WIDE.U32 R244, R244, -0x2daee0ad, RZ ;  /* 0xd2511f53f4f47825 */ /* 0x000fe200078e00ff */
[----:B------:R-:W-:-:S03]  /*37a0*/  IADD3.X R250, R0, R3, R6, P5, P4 ;  /* 0x0000000300fa7210 */ /* 0x000fc60002fe8406 */
[----:B------:R-:W-:Y:S01]  /*37b0*/  SEL R201, R201, 0xffffffe0, !P1 ;  /* 0xffffffe0c9c97807 */ /* 0x000fe20004800000 */
[----:B----4-:R-:W-:Y:S01]  /*37c0*/  @P6 FMUL.FTZ R211, R7, R9 ;  /* 0x0000000907d36220 */ /* 0x010fe20000410000 */
[----:B------:R-:W-:-:S03]  /*37d0*/  SEL R197, R197, 0xffffffc0, !P2 ;  /* 0xffffffc0c5c57807 */ /* 0x000fc60005000000 */
[C---:B------:R-:W-:Y:S02]  /*37e0*/  IMAD.IADD R203, R202.reuse, 0x1, R201 ;  /* 0x00000001cacb7824 */ /* 0x040fe400078e02c9 */
[----:B------:R-:W-:Y:S02]  /*37f0*/  IMAD.IADD R204, R202, 0x1, R197 ;  /* 0x00000001cacc7824 */ /* 0x000fe400078e02c5 */
[----:B------:R-:W-:Y:S01]  /*3800*/  IMAD.IADD R205, R197, 0x1, R203 ;  /* 0x00000001c5cd7824 */ /* 0x000fe200078e02cb */
[----:B--2---:R-:W-:-:S04]  /*3810*/  LOP3.LUT R8, R217, R8, RZ, 0x3c, !PT ;  /* 0x00000008d9087212 */ /* 0x004fc800078e3cff */
[----:B-1----:R-:W-:Y:S02]  /*3820*/  LOP3.LUT R247, R8, R245, RZ, 0x3c, !PT ;  /* 0x000000f508f77212 */ /* 0x002fe400078e3cff */
.L_x_1143:
[----:B------:R-:W0:Y:S01]  /*3830*/  LDGDEPBAR ;  /* 0x00000000000079af */ /* 0x000e220000000000 */
[----:B------:R-:W-:Y:S02]  /*3840*/  IMAD.MOV.U32 R2, RZ, RZ, R238 ;  /* 0x000000ffff027224 */ /* 0x000fe400078e00ee */
[----:B------:R-:W-:Y:S02]  /*3850*/  IMAD.MOV.U32 R3, RZ, RZ, R237 ;  /* 0x000000ffff037224 */ /* 0x000fe400078e00ed */
[----:B------:R-:W-:Y:S01]  /*3860*/  IMAD.IADD R0, R195, 0x1, R201 ;  /* 0x00000001c3007824 */ /* 0x000fe200078e02c9 */
[C---:B------:R-:W-:Y:S04]  /*3870*/  LEA R2, P0, R231.reuse, R2, 0x2 ;  /* 0x00000002e7027211 */ /* 0x040fe800078010ff */
[----:B------:R-:W-:Y:S01]  /*3880*/  LEA.HI.X.SX32 R3, R231, R3, 0x2, P0 ;  /* 0x00000003e7037211 */ /* 0x000fe200000f16ff */
        /* <DEDUP_REMOVED lines=90> */
[----:B------:R-:W-:Y:S02]  /*3e30*/  ISETP.GE.AND P0, PT, R52, RZ, PT ;  /* 0x000000ff3400720c */ /* 0x000fe40003f06270 */
[-C--:B------:R-:W-:Y:S01]  /*3e40*/  FFMA.FTZ R6, R107, -R211.reuse, R6 ;  /* 0x800000d36b067223 */ /* 0x080fe20000010006 */
[----:B-1----:R-:W-:Y:S01]  /*3e50*/  IADD3 R2, R0, -0x18, RZ ;  /* 0xffffffe800027810 */ /* 0x002fe20007ffe0ff */
[----:B------:R-:W1:Y:S01]  /*3e60*/  I2F R64, R64 ;  /* 0x0000004000407306 */ /* 0x000e620000201400 */
[----:B------:R-:W-:Y:S03]  /*3e70*/  HMMA.16816.F32.BF16 R16, R56, R62, R16 ;  /* 0x0000003e3810723c */ /* 0x000fe60000041810 */
[-C--:B----4-:R-:W-:Y:S01]  /*3e80*/  FFMA.FTZ R7, R105, -R211.reuse, R7 ;  /* 0x800000d369077223 */ /* 0x090fe20000010007 */
[----:B------:R-:W-:Y:S01]  /*3e90*/  ISETP.GE.AND P1, PT, R2, RZ, PT ;  /* 0x000000ff0200720c */ /* 0x000fe20003f26270 */
[-C--:B------:R-:W-:Y:S02]  /*3ea0*/  FFMA.FTZ R5, R104, -R211.reuse, R5 ;  /* 0x800000d368057223 */ /* 0x080fe40000010005 */
[-C--:B------:R-:W-:Y:S01]  /*3eb0*/  FFMA.FTZ R4, R108, -R211.reuse, R4 ;  /* 0x800000d36c047223 */ /* 0x080fe20000010004 */
[----:B--2---:R-:W-:Y:S01]  /*3ec0*/  IADD3 R3, R0, -0x11, RZ ;  /* 0xffffffef00037810 */ /* 0x004fe20007ffe0ff */
[-C--:B------:R-:W-:Y:S03]  /*3ed0*/  FFMA.FTZ R11, R104, -R211.reuse, R11 ;  /* 0x800000d3680b7223 */ /* 0x080fe6000001000b */
[----:B------:R-:W-:Y:S01]  /*3ee0*/  ISETP.GE.AND P2, PT, R3, RZ, PT ;  /* 0x000000ff0300720c */ /* 0x000fe20003f46270 */
[-C--:B------:R-:W-:Y:S01]  /*3ef0*/  FFMA.FTZ R10, R108, -R211.reuse, R10 ;  /* 0x800000d36c0a7223 */ /* 0x080fe2000001000a */
[----:B------:R-:W-:Y:S01]  /*3f00*/  @!P0 IADD3 R52, -R0, 0x19, RZ ;  /* 0x0000001900348810 */ /* 0x000fe20007ffe1ff */
[----:B---3--:R-:W-:Y:S01]  /*3f10*/  FFMA.FTZ R8, R65, -R211, R8 ;  /* 0x800000d341087223 */ /* 0x008fe20000010008 */
[----:B------:R-:W-:Y:S01]  /*3f20*/  ISETP.GE.AND P0, PT, R106, R249, PT ;  /* 0x000000f96a00720c */ /* 0x000fe20003f06270 */
[-C--:B------:R-:W-:Y:S01]  /*3f30*/  FFMA.FTZ R9, R53, -R211.reuse, R9 ;  /* 0x800000d335097223 */ /* 0x080fe20000010009 */
[----:B------:R-:W-:Y:S01]  /*3f40*/  @!P1 IADD3 R2, -R0, 0x18, RZ ;  /* 0x0000001800029810 */ /* 0x000fe20007ffe1ff */
[-C--:B------:R-:W-:Y:S01]  /*3f50*/  FFMA.FTZ R14, R65, -R211.reuse, R14 ;  /* 0x800000d3410e7223 */ /* 0x080fe2000001000e */
[----:B------:R-:W2:Y:S01]  /*3f60*/  I2F R52, R52 ;  /* 0x0000003400347306 */ /* 0x000ea20000201400 */
[-C--:B------:R-:W-:Y:S02]  /*3f70*/  FFMA.FTZ R15, R53, -R211.reuse, R15 ;  /* 0x800000d3350f7223 */ /* 0x080fe4000001000f */
[-C--:B-1----:R-:W-:Y:S02]  /*3f80*/  FFMA.FTZ R12, R64, -R211.reuse, R12 ;  /* 0x800000d3400c7223 */ /* 0x082fe4000001000c */
[----:B------:R-:W-:Y:S01]  /*3f90*/  @!P2 IADD3 R3, -R0, 0x11, RZ ;  /* 0x000000110003a810 */ /* 0x000fe20007ffe1ff */
[-C--:B------:R-:W-:Y:S04]  /*3fa0*/  FFMA.FTZ R18, R64, -R211.reuse, R18 ;  /* 0x800000d340127223 */ /* 0x080fe80000010012 */
[----:B------:R-:W1:Y:S10]  /*3fb0*/  I2F R2, R2 ;  /* 0x0000000200027306 */ /* 0x000e740000201400 */
[----:B------:R-:W3:Y:S01]  /*3fc0*/  I2F R3, R3 ;  /* 0x0000000300037306 */ /* 0x000ee20000201400 */
[-C--:B--2---:R-:W-:Y:S02]  /*3fd0*/  FFMA.FTZ R17, R52, -R211.reuse, R17 ;  /* 0x800000d334117223 */ /* 0x084fe40000010011 */
[----:B------:R-:W-:Y:S02]  /*3fe0*/  IMAD.MOV.U32 R52, RZ, RZ, c[0x0][0x2e4] ;  /* 0x0000b900ff347624 */ /* 0x000fe400078e00ff */
[-C--:B-1----:R-:W-:Y:S02]  /*3ff0*/  FFMA.FTZ R16, R2, -R211.reuse, R16 ;  /* 0x800000d302107223 */ /* 0x082fe40000010010 */
[CC--:B---3--:R-:W-:Y:S02]  /*4000*/  FFMA.FTZ R13, R3.reuse, -R211.reuse, R13 ;  /* 0x800000d3030d7223 */ /* 0x0c8fe4000001000d */
[----:B------:R-:W-:Y:S01]  /*4010*/  FFMA.FTZ R19, R3, -R211, R19 ;  /* 0x800000d303137223 */ /* 0x000fe20000010013 */
[----:B------:R-:W-:-:S05]  /*4020*/  @!P0 BRA `(.L_x_1139) ;  /* 0x000000a000008947 */ /* 0x000fca0003800000 */
[----:B------:R-:W-:Y:S01]  /*4030*/  IADD3 R52, R106, 0x40, RZ ;  /* 0x000000406a347810 */ /* 0x000fe20007ffe0ff */
[----:B------:R-:W-:Y:S04]  /*4040*/  IMAD.SHL.U32 R0, R241, 0x40, RZ ;  /* 0x00000040f1007824 */ /* 0x000fe800078e00ff */
[C---:B------:R-:W-:Y:S01]  /*4050*/  IMAD.IADD R2, R0.reuse, 0x1, R232 ;  /* 0x0000000100027824 */ /* 0x040fe200078e02e8 */
[----:B------:R-:W-:Y:S04]  /*4060*/  IADD3 R3, R0, 0x40, RZ ;  /* 0x0000004000037810 */ /* 0x000fe80007ffe0ff */
[----:B------:R-:W-:Y:S02]  /*4070*/  IADD3 R0, R230, R2, -R218 ;  /* 0x00000002e6007210 */ /* 0x000fe40007ffe8da */
[----:B------:R-:W-:Y:S02]  /*4080*/  ISETP.LT.AND P0, PT, R3, R218, PT ;  /* 0x000000da0300720c */ /* 0x000fe40003f01270 */
[----:B------:R-:W-:Y:S01]  /*4090*/  ISETP.GE.AND P1, PT, R52, R0, PT ;  /* 0x000000003400720c */ /* 0x000fe20003f26270 */
[----:B------:R-:W-:Y:S11]  /*40a0*/  IMAD.MOV.U32 R52, RZ, RZ, R230 ;  /* 0x000000ffff347224 */ /* 0x000ff600078e00e6 */
[----:B------:R-:W-:Y:S01]  /*40b0*/  @!UPT UIADD3 URZ, URZ, URZ, URZ ;  /* 0x0000003f3f3ff290 */ /* 0x000fe2000fffe03f */
[----:B------:R-:W-:-:S05]  /*40c0*/  @!P1 BRA P0, `(.L_x_1140) ;  /* 0x0000045000009947 */ /* 0x000fca0000000000 */
.L_x_1139:
[----:B------:R-:W-:Y:S01]  /*40d0*/  IADD3 R3, R218, 0x1, -R232 ;  /* 0x00000001da037810 */ /* 0x000fe20007ffe8e8 */
[----:B------:R-:W-:Y:S01]  /*40e0*/  IMAD.IADD R0, R231, 0x1, R106 ;  /* 0x00000001e7007824 */ /* 0x000fe200078e026a */
[----:B------:R-:W-:Y:S01]  /*40f0*/  IADD3 R53, -R52, R218, -R232 ;  /* 0x000000da34357210 */ /* 0x000fe20007ffe9e8 */
[----:B------:R-:W-:Y:S01]  /*4100*/  IMAD.MOV.U32 R230, RZ, RZ, R52 ;  /* 0x000000ffffe67224 */ /* 0x000fe200078e0034 */
[----:B------:R-:W-:Y:S02]  /*4110*/  IADD3 R3, R3, c[0x0][0x2e8], RZ ;  /* 0x0000ba0003037a10 */ /* 0x000fe40007ffe0ff */
        /* <DEDUP_REMOVED lines=9> */
[CC--:B------:R-:W-:Y:S02]  /*41b0*/  ISETP.GE.AND P0, PT, R212.reuse, R0.reuse, PT ;  /* 0x00000000d400720c */ /* 0x0c0fe40003f06270 */
[CC--:B------:R-:W-:Y:S02]  /*41c0*/  ISETP.GE.AND P6, PT, R59.reuse, R0.reuse, PT ;  /* 0x000000003b00720c */ /* 0x0c0fe40003fc6270 */
[C---:B------:R-:W-:Y:S02]  /*41d0*/  IADD3 R57, R212.reuse, 0x9, RZ ;  /* 0x00000009d4397810 */ /* 0x040fe40007ffe0ff */
[C---:B------:R-:W-:Y:S02]  /*41e0*/  IADD3 R56, R212.reuse, 0x10, RZ ;  /* 0x00000010d4387810 */ /* 0x040fe40007ffe0ff */
[C---:B------:R-:W-:Y:S02]  /*41f0*/  IADD3 R55, R212.reuse, 0x11, RZ ;  /* 0x00000011d4377810 */ /* 0x040fe40007ffe0ff */
[C---:B------:R-:W-:Y:S02]  /*4200*/  IADD3 R54, R212.reuse, 0x18, RZ ;  /* 0x00000018d4367810 */ /* 0x040fe40007ffe0ff */
[C---:B------:R-:W-:Y:S02]  /*4210*/  IADD3 R53, R212.reuse, 0x19, RZ ;  /* 0x00000019d4357810 */ /* 0x040fe40007ffe0ff */
[----:B------:R-:W-:Y:S02]  /*4220*/  IMNMX R2, RZ, R61, !PT ;  /* 0x0000003dff027217 */ /* 0x000fe40007800200 */
[-C--:B------:R-:W-:Y:S02]  /*4230*/  ISETP.GE.OR P0, PT, R212, R3.reuse, !P0 ;  /* 0x00000003d400720c */ /* 0x080fe40004706670 */
[-C--:B------:R-:W-:Y:S02]  /*4240*/  ISETP.GE.OR P6, PT, R59, R3.reuse, !P6 ;  /* 0x000000033b00720c */ /* 0x080fe400077c6670 */
        /* <DEDUP_REMOVED lines=45> */
.L_x_1140:
[----:B------:R-:W2:Y:S01]  /*4520*/  LDL R3, [R1] ;  /* 0x0000000001037983 */ /* 0x000ea20000100800 */
[C---:B------:R-:W-:Y:S01]  /*4530*/  FMUL.FTZ R2, R228.reuse, 1.4426950216293334961 ;  /* 0x3fb8aa3be4027820 */ /* 0x040fe20000410000 */
[----:B------:R-:W-:Y:S01]  /*4540*/  FSETP.NEU.FTZ.AND P0, PT, R228, -INF , PT ;  /* 0xff800000e400780b */ /* 0x000fe20003f1d000 */
[----:B------:R-:W-:Y:S01]  /*4550*/  FMUL.FTZ R0, R229, 1.4426950216293334961 ;  /* 0x3fb8aa3be5007820 */ /* 0x000fe20000410000 */
[----:B------:R-:W-:Y:S01]  /*4560*/  IADD3 R56, R216, -0x61c88647, RZ ;  /* 0x9e3779b9d8387810 */ /* 0x000fe20007ffe0ff */
[----:B------:R-:W-:Y:S01]  /*4570*/  IMAD.WIDE.U32 R58, R247, -0x326172a9, RZ ;  /* 0xcd9e8d57f73a7825 */ /* 0x000fe200078e00ff */
[----:B------:R-:W-:Y:S01]  /*4580*/  FSEL R2, R2, RZ, P0 ;  /* 0x000000ff02027208 */ /* 0x000fe20000000000 */
[----:B------:R-:W-:Y:S01]  /*4590*/  ULDC.U8 UR4, c[0x0][0x2d8] ;  /* 0x0000b60000047ab9 */ /* 0x000fe20000000000 */
[----:B------:R-:W-:Y:S01]  /*45a0*/  FSETP.NEU.FTZ.AND P0, PT, R229, -INF , PT ;  /* 0xff800000e500780b */ /* 0x000fe20003f1d000 */
[----:B------:R-:W-:Y:S01]  /*45b0*/  IMAD.MOV.U32 R246, RZ, RZ, c[0x0][0x22c] ;  /* 0x00008b00fff67624 */ /* 0x000fe200078e00ff */
[----:B------:R-:W-:Y:S01]  /*45c0*/  IADD3 R54, R217, 0x76cf5d0a, RZ ;  /* 0x76cf5d0ad9367810 */ /* 0x000fe20007ffe0ff */
[--C-:B------:R-:W-:Y:S01]  /*45d0*/  FFMA.FTZ R4, R4, c[0x0][0x23c], -R2.reuse ;  /* 0x00008f0004047a23 */ /* 0x100fe20000010802 */
[----:B------:R-:W-:Y:S01]  /*45e0*/  FSEL R0, R0, RZ, P0 ;  /* 0x000000ff00007208 */ /* 0x000fe20000000000 */
[--C-:B------:R-:W-:Y:S02]  /*45f0*/  FFMA.FTZ R5, R5, c[0x0][0x23c], -R2.reuse ;  /* 0x00008f0005057a23 */ /* 0x100fe40000010802 */
[----:B------:R1:W-:Y:S01]  /*4600*/  MUFU.EX2 R108, R4 ;  /* 0x00000004006c7308 */ /* 0x0003e20000000800 */
[----:B------:R-:W-:Y:S02]  /*4610*/  FFMA.FTZ R8, R8, c[0x0][0x23c], -R2 ;  /* 0x00008f0008087a23 */ /* 0x000fe40000010802 */
[--C-:B------:R-:W-:Y:S02]  /*4620*/  FFMA.FTZ R7, R7, c[0x0][0x23c], -R0.reuse ;  /* 0x00008f0007077a23 */ /* 0x100fe40000010800 */
[----:B------:R-:W-:Y:S02]  /*4630*/  FFMA.FTZ R6, R6, c[0x0][0x23c], -R0 ;  /* 0x00008f0006067a23 */ /* 0x000fe40000010800 */
[--C-:B------:R-:W-:Y:S02]  /*4640*/  FFMA.FTZ R9, R9, c[0x0][0x23c], -R2.reuse ;  /* 0x00008f0009097a23 */ /* 0x100fe40000010802 */
[----:B------:R-:W-:Y:S01]  /*4650*/  FFMA.FTZ R12, R12, c[0x0][0x23c], -R2 ;  /* 0x00008f000c0c7a23 */ /* 0x000fe20000010802 */
[----:B------:R-:W-:Y:S01]  /*4660*/  MUFU.EX2 R109, R7 ;  /* 0x00000007006d7308 */ /* 0x000fe20000000800 */
[--C-:B------:R-:W-:Y:S02]  /*4670*/  FFMA.FTZ R11, R11, c[0x0][0x23c], -R0.reuse ;  /* 0x00008f000b0b7a23 */ /* 0x100fe40000010800 */
[----:B------:R-:W-:Y:S02]  /*4680*/  FFMA.FTZ R10, R10, c[0x0][0x23c], -R0 ;  /* 0x00008f000a0a7a23 */ /* 0x000fe40000010800 */
[--C-:B------:R-:W-:Y:S02]  /*4690*/  FFMA.FTZ R16, R16, c[0x0][0x23c], -R2.reuse ;  /* 0x00008f0010107a23 */ /* 0x100fe40000010802 */
[--C-:B------:R-:W-:Y:S02]  /*46a0*/  FFMA.FTZ R100, R13, c[0x0][0x23c], -R2.reuse ;  /* 0x00008f000d647a23 */ /* 0x100fe40000010802 */
[----:B------:R-:W-:Y:S01]  /*46b0*/  FFMA.FTZ R2, R17, c[0x0][0x23c], -R2 ;  /* 0x00008f0011027a23 */ /* 0x000fe20000010802 */
[----:B------:R-:W-:Y:S01]  /*46c0*/  MUFU.EX2 R107, R6 ;  /* 0x00000006006b7308 */ /* 0x000fe20000000800 */
[--C-:B------:R-:W-:Y:S02]  /*46d0*/  FFMA.FTZ R19, R19, c[0x0][0x23c], -R0.reuse ;  /* 0x00008f0013137a23 */ /* 0x100fe40000010800 */
[--C-:B------:R-:W-:Y:S01]  /*46e0*/  FFMA.FTZ R15, R15, c[0x0][0x23c], -R0.reuse ;  /* 0x00008f000f0f7a23 */ /* 0x100fe20000010800 */
[----:B-1----:R-:W-:Y:S01]  /*46f0*/  IADD3 R4, R216, 0x3c6ef372, RZ ;  /* 0x3c6ef372d8047810 */ /* 0x002fe20007ffe0ff */
[--C-:B------:R-:W-:Y:S02]  /*4700*/  FFMA.FTZ R14, R14, c[0x0][0x23c], -R0.reuse ;  /* 0x00008f000e0e7a23 */ /* 0x100fe40000010800 */
[----:B------:R-:W-:Y:S02]  /*4710*/  FFMA.FTZ R0, R18, c[0x0][0x23c], -R0 ;  /* 0x00008f0012007a23 */ /* 0x000fe40000010800 */
[----:B------:R-:W-:Y:S01]  /*4720*/  IMAD R246, R246, c[0x0][0x1c0], RZ ;  /* 0x00007000f6f67a24 */ /* 0x000fe200078e02ff */
[----:B------:R-:W-:Y:S10]  /*4730*/  MUFU.EX2 R105, R5 ;  /* 0x0000000500697308 */ /* 0x000ff40000000800 */
[----:B------:R1:W-:Y:S10]  /*4740*/  MUFU.EX2 R111, R8 ;  /* 0x00000008006f7308 */ /* 0x0003f40000000800 */
[----:B------:R3:W-:Y:S10]  /*4750*/  MUFU.EX2 R106, R9 ;  /* 0x00000009006a7308 */ /* 0x0007f40000000800 */
[----:B------:R4:W-:Y:S01]  /*4760*/  MUFU.EX2 R102, R12 ;  /* 0x0000000c00667308 */ /* 0x0009e20000000800 */
[C---:B-1----:R-:W-:Y:S09]  /*4770*/  IADD3 R8, R217.reuse, -0x126145ec, RZ ;  /* 0xed9eba14d9087810 */ /* 0x042ff20007ffe0ff */
[----:B------:R-:W-:Y:S10]  /*4780*/  MUFU.EX2 R110, R11 ;  /* 0x0000000b006e7308 */ /* 0x000ff40000000800 */
[----:B------:R-:W-:Y:S10]  /*4790*/  MUFU.EX2 R104, R10 ;  /* 0x0000000a00687308 */ /* 0x000ff40000000800 */
[----:B------:R-:W1:Y:S10]  /*47a0*/  MUFU.EX2 R178, R16 ;  /* 0x0000001000b27308 */ /* 0x000e740000000800 */
[----:B------:R-:W-:Y:S10]  /*47b0*/  MUFU.EX2 R66, R2 ;  /* 0x0000000200427308 */ /* 0x000ff40000000800 */
[----:B------:R-:W-:Y:S10]  /*47c0*/  MUFU.EX2 R65, R0 ;  /* 0x0000000000417308 */ /* 0x000ff40000000800 */
[----:B------:R-:W-:Y:S10]  /*47d0*/  MUFU.EX2 R101, R15 ;  /* 0x0000000f00657308 */ /* 0x000ff40000000800 */
[----:B------:R-:W-:Y:S10]  /*47e0*/  MUFU.EX2 R100, R100 ;  /* 0x0000006400647308 */ /* 0x000ff40000000800 */
[----:B------:R-:W-:Y:S10]  /*47f0*/  MUFU.EX2 R67, R14 ;  /* 0x0000000e00437308 */ /* 0x000ff40000000800 */
[----:B------:R-:W1:Y:S01]  /*4800*/  MUFU.EX2 R103, R19 ;  /* 0x0000001300677308 */ /* 0x000e620000000800 */
[----:B--2---:R-:W-:Y:S01]  /*4810*/  IMAD R52, R214, 0x4, R3 ;  /* 0x00000004d6347824 */ /* 0x004fe200078e0203 */
[----:B------:R-:W-:Y:S03]  /*4820*/  IADD3 R3, R217, -0x4498517b, RZ ;  /* 0xbb67ae85d9037810 */ /* 0x000fe60007ffe0ff */
[----:B------:R-:W-:Y:S05]  /*4830*/  IMAD.WIDE.U32 R52, R52, -0x326172a9, RZ ;  /* 0xcd9e8d5734347825 */ /* 0x000fea00078e00ff */
[----:B------:R-:W-:Y:S02]  /*4840*/  LOP3.LUT R7, R53, R250, R216, 0x96, !PT ;  /* 0x000000fa35077212 */ /* 0x000fe400078e96d8 */
[----:B------:R-:W-:Y:S02]  /*4850*/  LOP3.LUT R56, R59, R52, R56, 0x96, !PT ;  /* 0x000000343b387212 */ /* 0x000fe400078e9638 */
[----:B------:R-:W-:Y:S01]  /*4860*/  IADD3 R52, R216, -0x255992d5, RZ ;  /* 0xdaa66d2bd8347810 */ /* 0x000fe20007ffe0ff */
[----:B------:R-:W-:Y:S04]  /*4870*/  IMAD.WIDE.U32 R6, R7, -0x2daee0ad, RZ ;  /* 0xd2511f5307067825 */ /* 0x000fe800078e00ff */
[----:B------:R-:W-:Y:S01]  /*4880*/  IMAD.WIDE.U32 R56, R56, -0x2daee0ad, RZ ;  /* 0xd2511f5338387825 */ /* 0x000fe200078e00ff */
[----:B------:R-:W-:Y:S02]  /*4890*/  LOP3.LUT R7, R7, R244, R3, 0x96, !PT ;  /* 0x000000f407077212 */ /* 0x000fe400078e9603 */
[----:B------:R-:W-:Y:S02]  /*48a0*/  IADD3 R3, R217, 0x32370b8f, RZ ;  /* 0x32370b8fd9037810 */ /* 0x000fe40007ffe0ff */
[----:B------:R-:W-:Y:S01]  /*48b0*/  LOP3.LUT R54, R57, R6, R54, 0x96, !PT ;  /* 0x0000000639367212 */ /* 0x000fe200078e9636 */
[----:B------:R-:W-:Y:S04]  /*48c0*/  IMAD.WIDE.U32 R6, R7, -0x326172a9, RZ ;  /* 0xcd9e8d5707067825 */ /* 0x000fe800078e00ff */
[----:B------:R-:W-:Y:S01]  /*48d0*/  IMAD.WIDE.U32 R54, R54, -0x326172a9, RZ ;  /* 0xcd9e8d5736367825 */ /* 0x000fe200078e00ff */
[----:B------:R-:W-:Y:S04]  /*48e0*/  LOP3.LUT R4, R7, R58, R4, 0x96, !PT ;  /* 0x0000003a07047212 */ /* 0x000fe800078e9604 */
[----:B------:R-:W-:Y:S01]  /*48f0*/  LOP3.LUT R52, R55, R6, R52, 0x96, !PT ;  /* 0x0000000637347212 */ /* 0x000fe200078e9634 */
[----:B------:R-:W-:Y:S01]  /*4900*/  IMAD.WIDE.U32 R4, R4, -0x2daee0ad, RZ ;  /* 0xd2511f5304047825 */ /* 0x000fe200078e00ff */
[----:B------:R-:W-:Y:S03]  /*4910*/  IADD3 R6, R216, 0x78dde6e4, RZ ;  /* 0x78dde6e4d8067810 */ /* 0x000fe60007ffe0ff */
[----:B------:R-:W-:Y:S01]  /*4920*/  IMAD.WIDE.U32 R52, R52, -0x2daee0ad, RZ ;  /* 0xd2511f5334347825 */ /* 0x000fe200078e00ff */
[----:B------:R-:W-:Y:S02]  /*4930*/  LOP3.LUT R5, R5, R56, R3, 0x96, !PT ;  /* 0x0000003805057212 */ /* 0x000fe400078e9603 */
[----:B------:R-:W-:Y:S02]  /*4940*/  IADD3 R3, R216, 0x1715609d, RZ ;  /* 0x1715609dd8037810 */ /* 0x000fe40007ffe0ff */
[----:B------:R-:W-:Y:S01]  /*4950*/  LOP3.LUT R8, R53, R4, R8, 0x96, !PT ;  /* 0x0000000435087212 */ /* 0x000fe200078e9608 */
[----:B------:R-:W-:Y:S04]  /*4960*/  IMAD.WIDE.U32 R4, R5, -0x326172a9, RZ ;  /* 0xcd9e8d5705047825 */ /* 0x000fe800078e00ff */
[----:B---3--:R-:W-:Y:S01]  /*4970*/  IMAD.WIDE.U32 R8, R8, -0x326172a9, RZ ;  /* 0xcd9e8d5708087825 */ /* 0x008fe200078e00ff */
[----:B------:R-:W-:Y:S04]  /*4980*/  LOP3.LUT R6, R5, R54, R6, 0x96, !PT ;  /* 0x0000003605067212 */ /* 0x000fe800078e9606 */
[----:B------:R-:W-:Y:S01]  /*4990*/  LOP3.LUT R4, R9, R4, R3, 0x96, !PT ;  /* 0x0000000409047212 */ /* 0x000fe200078e9603 */
[----:B------:R-:W-:Y:S01]  /*49a0*/  IMAD.WIDE.U32 R6, R6, -0x2daee0ad, RZ ;  /* 0xd2511f5306067825 */ /* 0x000fe200078e00ff */
[C---:B------:R-:W-:Y:S02]  /*49b0*/  IADD3 R3, R217.reuse, -0x56f99767, RZ ;  /* 0xa9066899d9037810 */ /* 0x040fe40007ffe0ff */
[----:B------:R-:W-:Y:S01]  /*49c0*/  IADD3 R9, R217, 0x646e171e, RZ ;  /* 0x646e171ed9097810 */ /* 0x000fe20007ffe0ff */
[----:B------:R-:W-:Y:S01]  /*49d0*/  IMAD.WIDE.U32 R4, R4, -0x2daee0ad, RZ ;  /* 0xd2511f5304047825 */ /* 0x000fe200078e00ff */
[----:B------:R-:W-:Y:S04]  /*49e0*/  LOP3.LUT R52, R7, R52, R3, 0x96, !PT ;  /* 0x0000003407347212 */ /* 0x000fe800078e9603 */
[----:B------:R-:W-:Y:S02]  /*49f0*/  LOP3.LUT R6, R5, R6, R9, 0x96, !PT ;  /* 0x0000000605067212 */ /* 0x000fe400078e9609 */
[C---:B------:R-:W-:Y:S02]  /*4a00*/  LOP3.LUT R7, R4.reuse, 0xff, RZ, 0xc0, !PT ;  /* 0x000000ff04077812 */ /* 0x040fe400078ec0ff */
[--C-:B------:R-:W-:Y:S02]  /*4a10*/  SHF.R.U32.HI R3, RZ, 0x18, R4.reuse ;  /* 0x00000018ff037819 */ /* 0x100fe40000011604 */
[----:B----4-:R-:W-:Y:S02]  /*4a20*/  SHF.R.U32.HI R12, RZ, 0x10, R4 ;  /* 0x00000010ff0c7819 */ /* 0x010fe40000011604 */
[----:B------:R-:W-:Y:S01]  /*4a30*/  LOP3.LUT R13, R4, 0xffff, RZ, 0xc0, !PT ;  /* 0x0000ffff040d7812 */ /* 0x000fe200078ec0ff */
[----:B------:R-:W-:Y:S01]  /*4a40*/  IMAD.WIDE.U32 R4, R52, -0x326172a9, RZ ;  /* 0xcd9e8d5734047825 */ /* 0x000fe200078e00ff */
[----:B------:R-:W-:Y:S02]  /*4a50*/  IADD3 R9, R216, -0x4ab325aa, RZ ;  /* 0xb54cda56d8097810 */ /* 0x000fe40007ffe0ff */
[----:B------:R-:W-:Y:S02]  /*4a60*/  ISETP.LE.U32.AND P2, PT, R7, UR4, PT ;  /* 0x0000000407007c0c */ /* 0x000fe4000bf43070 */
[----:B------:R-:W-:Y:S02]  /*4a70*/  ISETP.LE.U32.AND P0, PT, R3, UR4, PT ;  /* 0x0000000403007c0c */ /* 0x000fe4000bf03070 */
[----:B------:R-:W-:Y:S02]  /*4a80*/  LOP3.LUT R3, R5, R8, R9, 0x96, !PT ;  /* 0x0000000805037212 */ /* 0x000fe400078e9609 */
[----:B------:R-:W-:Y:S02]  /*4a90*/  LOP3.LUT R8, R4, 0xff, RZ, 0xc0, !PT ;  /* 0x000000ff04087812 */ /* 0x000fe400078ec0ff */
[--C-:B------:R-:W-:Y:S02]  /*4aa0*/  SHF.R.U32.HI R9, RZ, 0x18, R4.reuse ;  /* 0x00000018ff097819 */ /* 0x100fe40000011604 */
[----:B------:R-:W-:Y:S02]  /*4ab0*/  ISETP.LE.U32.AND P6, PT, R8, UR4, PT ;  /* 0x0000000408007c0c */ /* 0x000fe4000bfc3070 */
[----:B------:R-:W-:Y:S01]  /*4ac0*/  LOP3.LUT R7, R6, 0xff, RZ, 0xc0, !PT ;  /* 0x000000ff06077812 */ /* 0x000fe200078ec0ff */
[----:B-1----:R-:W-:Y:S01]  /*4ad0*/  @!P2 FADD.FTZ R178, -R178, -RZ ;  /* 0x800000ffb2b2a221 */ /* 0x002fe20000010100 */
[----:B------:R-:W-:Y:S01]  /*4ae0*/  LOP3.LUT R10, R4, 0xffff, RZ, 0xc0, !PT ;  /* 0x0000ffff040a7812 */ /* 0x000fe200078ec0ff */
[----:B------:R-:W-:Y:S01]  /*4af0*/  @!P0 FADD.FTZ R103, -R103, -RZ ;  /* 0x800000ff67678221 */ /* 0x000fe20000010100 */
[----:B------:R-:W-:Y:S02]  /*4b00*/  SHF.R.U32.HI R11, RZ, 0x10, R4 ;  /* 0x00000010ff0b7819 */ /* 0x000fe40000011604 */
[----:B------:R-:W-:Y:S02]  /*4b10*/  SHF.R.U32.HI R4, RZ, 0x18, R6 ;  /* 0x00000018ff047819 */ /* 0x000fe40000011606 */
[----:B------:R-:W-:Y:S02]  /*4b20*/  ISETP.LE.U32.AND P5, PT, R7, UR4, PT ;  /* 0x0000000407007c0c */ /* 0x000fe4000bfa3070 */
[----:B------:R-:W-:Y:S01]  /*4b30*/  ISETP.LE.U32.AND P1, PT, R9, UR4, PT ;  /* 0x0000000409007c0c */ /* 0x000fe2000bf23070 */
[----:B------:R-:W-:Y:S01]  /*4b40*/  @!P6 FADD.FTZ R111, -R111, -RZ ;  /* 0x800000ff6f6fe221 */ /* 0x000fe20000010100 */
[----:B------:R-:W-:Y:S02]  /*4b50*/  LOP3.LUT R7, R3, 0xff, RZ, 0xc0, !PT ;  /* 0x000000ff03077812 */ /* 0x000fe400078ec0ff */
[----:B------:R-:W-:Y:S02]  /*4b60*/  ISETP.LE.U32.AND P3, PT, R4, UR4, PT ;  /* 0x0000000404007c0c */ /* 0x000fe4000bf63070 */
[--C-:B------:R-:W-:Y:S02]  /*4b70*/  SHF.R.U32.HI R4, RZ, 0x18, R3.reuse ;  /* 0x00000018ff047819 */ /* 0x100fe40000011603 */
[----:B------:R-:W-:Y:S02]  /*4b80*/  SHF.R.U32.HI R5, RZ, 0x10, R3 ;  /* 0x00000010ff057819 */ /* 0x000fe40000011603 */
[----:B------:R-:W-:Y:S01]  /*4b90*/  ISETP.LE.U32.AND P2, PT, R7, UR4, PT ;  /* 0x0000000407007c0c */ /* 0x000fe2000bf43070 */
[----:B------:R-:W-:Y:S01]  /*4ba0*/  @!P5 FADD.FTZ R102, -R102, -RZ ;  /* 0x800000ff6666d221 */ /* 0x000fe20000010100 */
[----:B------:R-:W-:Y:S01]  /*4bb0*/  ISETP.LE.U32.AND P4, PT, R4, UR4, PT ;  /* 0x0000000404007c0c */ /* 0x000fe2000bf83070 */
[----:B------:R-:W-:Y:S01]  /*4bc0*/  @!P1 FADD.FTZ R110, -R110, -RZ ;  /* 0x800000ff6e6e9221 */ /* 0x000fe20000010100 */
[----:B------:R-:W-:Y:S02]  /*4bd0*/  LOP3.LUT R4, R5, 0xff, RZ, 0xc0, !PT ;  /* 0x000000ff05047812 */ /* 0x000fe400078ec0ff */
[----:B------:R-:W-:Y:S01]  /*4be0*/  LOP3.LUT R5, R3, 0xffff, RZ, 0xc0, !PT ;  /* 0x0000ffff03057812 */ /* 0x000fe200078ec0ff */
[----:B------:R-:W-:Y:S01]  /*4bf0*/  @!P3 FADD.FTZ R101, -R101, -RZ ;  /* 0x800000ff6565b221 */ /* 0x000fe20000010100 */
[----:B------:R-:W-:Y:S02]  /*4c00*/  ISETP.LE.U32.AND P6, PT, R4, UR4, PT ;  /* 0x0000000404007c0c */ /* 0x000fe4000bfc3070 */
[----:B------:R-:W-:Y:S02]  /*4c10*/  SHF.R.U32.HI R5, RZ, 0x8, R5 ;  /* 0x00000008ff057819 */ /* 0x000fe40000011605 */
[----:B------:R-:W-:Y:S01]  /*4c20*/  LOP3.LUT R3, R12, 0xff, RZ, 0xc0, !PT ;  /* 0x000000ff0c037812 */ /* 0x000fe200078ec0ff */
[----:B------:R-:W-:Y:S01]  /*4c30*/  @!P2 FADD.FTZ R108, -R108, -RZ ;  /* 0x800000ff6c6ca221 */ /* 0x000fe20000010100 */
[----:B------:R-:W-:Y:S01]  /*4c40*/  SHF.R.U32.HI R4, RZ, 0x8, R10 ;  /* 0x00000008ff047819 */ /* 0x000fe2000001160a */
[----:B------:R-:W-:Y:S01]  /*4c50*/  @!P4 FADD.FTZ R109, -R109, -RZ ;  /* 0x800000ff6d6dc221 */ /* 0x000fe20000010100 */
[----:B------:R-:W-:Y:S02]  /*4c60*/  ISETP.LE.U32.AND P1, PT, R3, UR4, PT ;  /* 0x0000000403007c0c */ /* 0x000fe4000bf23070 */
[----:B------:R-:W-:Y:S02]  /*4c70*/  LOP3.LUT R3, R4, 0xffff, RZ, 0xc0, !PT ;  /* 0x0000ffff04037812 */ /* 0x000fe400078ec0ff */
[----:B------:R-:W-:Y:S01]  /*4c80*/  LOP3.LUT R4, R5, 0xffff, RZ, 0xc0, !PT ;  /* 0x0000ffff05047812 */ /* 0x000fe200078ec0ff */
[----:B------:R-:W-:Y:S01]  /*4c90*/  @!P6 FADD.FTZ R107, -R107, -RZ ;  /* 0x800000ff6b6be221 */ /* 0x000fe20000010100 */
[----:B------:R-:W-:Y:S02]  /*4ca0*/  LOP3.LUT R2, R11, 0xff, RZ, 0xc0, !PT ;  /* 0x000000ff0b027812 */ /* 0x000fe400078ec0ff */
[----:B------:R-:W-:Y:S02]  /*4cb0*/  ISETP.LE.U32.AND P2, PT, R4, UR4, PT ;  /* 0x0000000404007c0c */ /* 0x000fe4000bf43070 */
[----:B------:R-:W-:Y:S02]  /*4cc0*/  ISETP.LE.U32.AND P4, PT, R3, UR4, PT ;  /* 0x0000000403007c0c */ /* 0x000fe4000bf83070 */
[----:B------:R-:W-:Y:S01]  /*4cd0*/  ISETP.LE.U32.AND P6, PT, R2, UR4, PT ;  /* 0x0000000402007c0c */ /* 0x000fe2000bfc3070 */
[----:B------:R-:W-:Y:S01]  /*4ce0*/  @!P1 FADD.FTZ R65, -R65, -RZ ;  /* 0x800000ff41419221 */ /* 0x000fe20000010100 */
[----:B------:R-:W-:Y:S02]  /*4cf0*/  SHF.R.U32.HI R3, RZ, 0x10, R6 ;  /* 0x00000010ff037819 */ /* 0x000fe40000011606 */
        /* <DEDUP_REMOVED lines=21> */
[----:B------:R-:W-:Y:S01]  /*4e50*/  ISETP.GT.AND P5, PT, R214, R239, PT ;  /* 0x000000efd600720c */ /* 0x000fe20003fa4270 */
[----:B------:R-:W-:Y:S01]  /*4e60*/  @!P6 FADD.FTZ R100, -R100, -RZ ;  /* 0x800000ff6464e221 */ /* 0x000fe20000010100 */
[----:B------:R-:W-:Y:S02]  /*4e70*/  F2FP.RELU.BF16.PACK_AB R4, R101, R67 ;  /* 0x000000436504723e */ /* 0x000fe400000018ff */
[----:B------:R-:W-:Y:S01]  /*4e80*/  FSETP.GE.FTZ.AND P4, PT, R106, RZ, PT ;  /* 0x000000ff6a00720b */ /* 0x000fe20003f96000 */
        /* <DEDUP_REMOVED lines=13> */
[--C-:B--2---:R-:W-:Y:S02]  /*4f60*/  IMAD.IADD R3, R197, 0x1, R0.reuse ;  /* 0x00000001c5037824 */ /* 0x104fe400078e0200 */
        /* <DEDUP_REMOVED lines=56> */
[----:B------:R-:W-:Y:S01]  /*52f0*/  FADD.FTZ R11, -R176, R11 ;  /* 0x0000000bb00b7221 */ /* 0x000fe20000010100 */
[----:B------:R-:W-:Y:S01]  /*5300*/  FSETP.GE.FTZ.AND P1, PT, R104, RZ, PT ;  /* 0x000000ff6800720b */ /* 0x000fe20003f36000 */
[----:B------:R-:W-:Y:S01]  /*5310*/  FMUL.FTZ R109, R109, R0 ;  /* 0x000000006d6d7220 */ /* 0x000fe20000410000 */
[----:B------:R-:W-:Y:S01]  /*5320*/  FSEL R0, R8, R177, P0 ;  /* 0x000000b108007208 */ /* 0x000fe20000000000 */
[----:B------:R-:W-:Y:S01]  /*5330*/  FMUL.FTZ R105, R105, R3 ;  /* 0x0000000369697220 */ /* 0x000fe20000410000 */
[----:B------:R-:W-:Y:S01]  /*5340*/  FSETP.GE.FTZ.AND P0, PT, R110, RZ, PT ;  /* 0x000000ff6e00720b */ /* 0x000fe20003f16000 */
[----:B------:R-:W-:Y:S01]  /*5350*/  FADD.FTZ R3, -R177, R13 ;  /* 0x0000000db1037221 */ /* 0x000fe20000010100 */
[-C--:B------:R-:W-:Y:S01]  /*5360*/  FSEL R4, R4, R177.reuse, P3 ;  /* 0x000000b104047208 */ /* 0x080fe20001800000 */
[----:B------:R-:W-:Y:S01]  /*5370*/  FMUL.FTZ R107, R107, R2 ;  /* 0x000000026b6b7220 */ /* 0x000fe20000410000 */
        /* <DEDUP_REMOVED lines=9> */
[C---:B------:R-:W-:Y:S01]  /*5410*/  FADD.FTZ R15, -R176.reuse, R15 ;  /* 0x0000000fb00f7221 */ /* 0x040fe20000010100 */
[-C--:B------:R-:W-:Y:S01]  /*5420*/  FSEL R3, R3, R177.reuse, P2 ;  /* 0x000000b103037208 */ /* 0x080fe20001000000 */
[----:B------:R-:W-:Y:S01]  /*5430*/  FADD.FTZ R14, -R176, R14 ;  /* 0x0000000eb00e7221 */ /* 0x000fe20000010100 */
[----:B------:R-:W-:Y:S01]  /*5440*/  FSETP.GE.FTZ.AND P2, PT, R101, RZ, PT ;  /* 0x000000ff6500720b */ /* 0x000fe20003f56000 */
[----:B------:R-:W-:Y:S01]  /*5450*/  FMUL.FTZ R104, R104, R2 ;  /* 0x0000000268687220 */ /* 0x000fe20000410000 */
[-C--:B------:R-:W-:Y:S01]  /*5460*/  FSEL R4, R4, R177.reuse, P3 ;  /* 0x000000b104047208 */ /* 0x080fe20001800000 */
        /* <DEDUP_REMOVED lines=8> */
[----:B------:R-:W-:Y:S01]  /*54f0*/  FMUL.FTZ R102, R102, R4 ;  /* 0x0000000466667220 */ /* 0x000fe20000410000 */
[----:B------:R-:W-:Y:S01]  /*5500*/  FSETP.GE.FTZ.AND P2, PT, R65, RZ, PT ;  /* 0x000000ff4100720b */ /* 0x000fe20003f56000 */
[----:B------:R-:W-:Y:S01]  /*5510*/  FMUL.FTZ R106, R106, R5 ;  /* 0x000000056a6a7220 */ /* 0x000fe20000410000 */
[-C--:B------:R-:W-:Y:S01]  /*5520*/  FSEL R4, R14, R176.reuse, P3 ;  /* 0x000000b00e047208 */ /* 0x080fe20001800000 */
        /* <DEDUP_REMOVED lines=67> */
.L_x_1141:
        /* <DEDUP_REMOVED lines=106> */
.L_x_1142:
        /* <DEDUP_REMOVED lines=51> */
[----:B------:R-:W-:Y:S01]  /*6330*/  IMAD.SHL.U32 R108, R246, 0x8, RZ ;  /* 0x00000008f66c7824 */ /* 0x000fe200078e00ff */
[-C--:B------:R-:W-:Y:S04]  /*6340*/  HMMA.16816.F32.BF16 R12, R180, R110.reuse, R12 ;  /* 0x0000006eb40c723c */ /* 0x080fe8000004180c */
[-C--:B------:R-:W-:Y:S01]  /*6350*/  LEA R2, P0, R108, R208.reuse, 0x2 ;  /* 0x000000d06c027211 */ /* 0x080fe200078010ff */
        /* <DEDUP_REMOVED lines=17> */
[----:B------:R-:W-:Y:S02]  /*6470*/  IMAD R104, R246, 0x28, RZ ;  /* 0x00000028f6687824 */ /* 0x000fe400078e02ff */
[----:B------:R1:W-:Y:S03]  /*6480*/  RED.E.ADD.F32.FTZ.RN.STRONG.GPU [R4.64], R7 ;  /* 0x000000070400798e */ /* 0x0003e6000c10e786 */
[-C--:B---3--:R-:W-:Y:S01]  /*6490*/  LEA R6, P0, R104, R208.reuse, 0x2 ;  /* 0x000000d068067211 */ /* 0x088fe200078010ff */
        /* <DEDUP_REMOVED lines=89> */
[C---:B------:R-:W-:Y:S01]  /*6a30*/  LEA R2, P0, R3.reuse, R208, 0x2 ;  /* 0x000000d003027211 */ /* 0x040fe200078010ff */
        /* <DEDUP_REMOVED lines=58> */
[----:B------:R-:W-:-:S02]  /*6de0*/  FMUL.FTZ R52, R32, c[0x0][0x2dc] ;  /* 0x0000b70020347a20 */ /* 0x000fc40000410000 */
[----:B------:R-:W-:Y:S01]  /*6df0*/  FMUL.FTZ R10, R29, c[0x0][0x2dc] ;  /* 0x0000b7001d0a7a20 */ /* 0x000fe20000410000 */
[----:B------:R-:W1:Y:S01]  /*6e00*/  S2R R177, SR_CTAID.Y ;  /* 0x0000000000b17919 */ /* 0x000e620000002600 */
[----:B------:R-:W-:Y:S02]  /*6e10*/  FMUL.FTZ R32, R30, c[0x0][0x2dc] ;  /* 0x0000b7001e207a20 */ /* 0x000fe40000410000 */
[----:B------:R-:W-:Y:S02]  /*6e20*/  FMUL.FTZ R14, R25, c[0x0][0x2dc] ;  /* 0x0000b700190e7a20 */ /* 0x000fe40000410000 */
        /* <DEDUP_REMOVED lines=8> */
[----:B------:R-:W-:Y:S01]  /*6eb0*/  BAR.SYNC.DEFER_BLOCKING 0x0 ;  /* 0x0000000000007b1d */ /* 0x000fe20000010000 */
        /* <DEDUP_REMOVED lines=117> */
[----:B--2---:R-:W-:-:S13]  /*7610*/  ISETP.NE.AND P0, PT, R176, -0x1, PT ;  /* 0xffffffffb000780c */ /* 0x004fda0003f05270 */
[----:B---3--:R-:W-:-:S05]  /*7620*/  @P0 IADD3 R0, R240, R176, RZ ;  /* 0x000000b0f0000210 */ /* 0x008fca0007ffe0ff */
[----:B----4-:R-:W-:-:S04]  /*7630*/  @P0 IMAD.WIDE.U32 R2, R0, c[0x0][0x3a0], RZ ;  /* 0x0000e80000020a25 */ /* 0x010fc800078e00ff */
        /* <DEDUP_REMOVED lines=13> */
.L_x_1144:
        /* <DEDUP_REMOVED lines=15> */
.L_x_1145:
[----:B------:R-:W2:Y:S01]  /*7800*/  LDL R0, [R1+0x8] ;  /* 0x0000080001007983 */ /* 0x000ea20000100800 */
[C---:B------:R-:W-:Y:S01]  /*7810*/  IMAD.SHL.U32 R10, R241.reuse, 0x40, RZ ;  /* 0x00000040f10a7824 */ /* 0x040fe200078e00ff */
[--C-:B------:R-:W-:Y:S01]  /*7820*/  SHF.R.S32.HI R3, RZ, 0x1f, R226.reuse ;  /* 0x0000001fff037819 */ /* 0x100fe200000114e2 */
[----:B------:R-:W-:Y:S01]  /*7830*/  IMAD.MOV.U32 R2, RZ, RZ, R226 ;  /* 0x000000ffff027224 */ /* 0x000fe200078e00e2 */
[----:B------:R-:W1:Y:S01]  /*7840*/  S2R R11, SR_TID.X ;  /* 0x00000000000b7919 */ /* 0x000e620000002100 */
[----:B------:R-:W-:Y:S01]  /*7850*/  IMAD R20, R241, -0x40, R218 ;  /* 0xffffffc0f1147824 */ /* 0x000fe200078e02da */
[----:B------:R-:W-:Y:S01]  /*7860*/  SHF.R.S32.HI R22, RZ, 0x1f, R10 ;  /* 0x0000001fff167819 */ /* 0x000fe2000001140a */
[----:B------:R-:W-:Y:S01]  /*7870*/  IMAD.WIDE.U32 R4, R10, c[0x0][0x3a0], R2 ;  /* 0x0000e8000a047a25 */ /* 0x000fe200078e0002 */
[----:B------:R-:W-:Y:S01]  /*7880*/  SHF.R.S32.HI R23, RZ, 0x1f, R242 ;  /* 0x0000001fff177819 */ /* 0x000fe200000114f2 */
[----:B------:R-:W-:Y:S01]  /*7890*/  BSSY B0, `(.L_x_1146) ;  /* 0x0000026000007945 */ /* 0x000fe20003800000 */
[----:B------:R-:W-:Y:S01]  /*78a0*/  IADD3 R21, R226, 0x40, RZ ;  /* 0x00000040e2157810 */ /* 0x000fe20007ffe0ff */
[----:B------:R-:W-:Y:S01]  /*78b0*/  BAR.SYNC.DEFER_BLOCKING 0x0 ;  /* 0x0000000000007b1d */ /* 0x000fe20000010000 */
[----:B------:R-:W-:Y:S01]  /*78c0*/  IADD3 R4, P0, R6, R4, RZ ;  /* 0x0000000406047210 */ /* 0x000fe20007f1e0ff */
[----:B------:R-:W-:-:S04]  /*78d0*/  IMAD R6, R23, c[0x0][0x3b8], RZ ;  /* 0x0000ee0017067a24 */ /* 0x000fc800078e02ff */
[----:B------:R-:W-:Y:S01]  /*78e0*/  IMAD R6, R242, c[0x0][0x3bc], R6 ;  /* 0x0000ef00f2067a24 */ /* 0x000fe200078e0206 */
[----:B-1----:R-:W-:-:S04]  /*78f0*/  SHF.R.S32.HI R7, RZ, 0x1f, R11 ;  /* 0x0000001fff077819 */ /* 0x002fc8000001140b */
[----:B------:R-:W-:Y:S01]  /*7900*/  LEA.HI R7, R7, R11, RZ, 0x3 ;  /* 0x0000000b07077211 */ /* 0x000fe200078f18ff */
[----:B--2---:R-:W-:Y:S02]  /*7910*/  IMAD.SHL.U32 R8, R0, 0x2, RZ ;  /* 0x0000000200087824 */ /* 0x004fe400078e00ff */
[----:B------:R-:W-:-:S03]  /*7920*/  IMAD R0, R22, c[0x0][0x3a0], RZ ;  /* 0x0000e80016007a24 */ /* 0x000fc600078e02ff */
[----:B------:R1:W2:Y:S01]  /*7930*/  LDS.128 R32, [R8+0xd000] ;  /* 0x00d0000008207984 */ /* 0x0002a20000000c00 */
[----:B------:R-:W-:-:S03]  /*7940*/  IMAD R0, R10, c[0x0][0x3a4], R0 ;  /* 0x0000e9000a007a24 */ /* 0x000fc600078e0200 */
[----:B------:R1:W3:Y:S02]  /*7950*/  LDS.128 R28, [R8+0xf000] ;  /* 0x00f00000081c7984 */ /* 0x0002e40000000c00 */
[----:B------:R-:W-:Y:S02]  /*7960*/  IADD3.X R5, R9, R5, R0, P0, !PT ;  /* 0x0000000509057210 */ /* 0x000fe400007fe400 */
[----:B------:R1:W4:Y:S01]  /*7970*/  LDS.128 R40, [R8+0x10000] ;  /* 0x0100000008287984 */ /* 0x0003220000000c00 */
[----:B------:R-:W-:Y:S02]  /*7980*/  SHF.R.S32.HI R0, RZ, 0x3, R7 ;  /* 0x00000003ff007819 */ /* 0x000fe40000011407 */
[----:B------:R-:W-:Y:S01]  /*7990*/  IMAD.WIDE.U32 R4, R242, c[0x0][0x3b8], R4 ;  /* 0x0000ee00f2047a25 */ /* 0x000fe200078e0004 */
[----:B------:R1:W1:Y:S01]  /*79a0*/  LDS.128 R48, [R8+0x11000] ;  /* 0x0110000008307984 */ /* 0x0002620000000c00 */
[----:B------:R-:W-:Y:S02]  /*79b0*/  ISETP.GE.AND P3, PT, R0, R20, PT ;  /* 0x000000140000720c */ /* 0x000fe40003f66270 */
[----:B------:R-:W-:Y:S01]  /*79c0*/  SHF.R.S32.HI R27, RZ, 0x1f, R0 ;  /* 0x0000001fff1b7819 */ /* 0x000fe20000011400 */
[----:B------:R1:W1:Y:S01]  /*79d0*/  LDS.128 R36, [R8+0x12000] ;  /* 0x0120000008247984 */ /* 0x0002620000000c00 */
[----:B------:R-:W-:-:S03]  /*79e0*/  IMAD.IADD R11, R6, 0x1, R5 ;  /* 0x00000001060b7824 */ /* 0x000fc600078e0205 */
[----:B------:R1:W1:Y:S06]  /*79f0*/  LDS.128 R44, [R8+0x13000] ;  /* 0x01300000082c7984 */ /* 0x00026c0000000c00 */
        /* <DEDUP_REMOVED lines=15> */
.L_x_1147:
[----:B------:R-:W-:Y:S05]  /*7af0*/  BSYNC B0 ;  /* 0x0000000000007941 */ /* 0x000fea0003800000 */
.L_x_1146:
        /* <DEDUP_REMOVED lines=18> */
.L_x_1149:
[----:B------:R-:W-:Y:S05]  /*7c20*/  BSYNC B0 ;  /* 0x0000000000007941 */ /* 0x000fea0003800000 */
.L_x_1148:
        /* <DEDUP_REMOVED lines=21> */
[----:B----4-:R1:W-:Y:S04]  /*7d80*/  @!P1 STG.E.128 [R4.64], R40 ;  /* 0x0000002804009986 */ /* 0x0103e8000c101d06 */
[----:B------:R1:W-:Y:S02]  /*7d90*/  @!P0 STG.E.128 [R4.64+0x80], R36 ;  /* 0x0000802404008986 */ /* 0x0003e4000c101d06 */
.L_x_1151:
[----:B------:R-:W-:Y:S05]  /*7da0*/  BSYNC B0 ;  /* 0x0000000000007941 */ /* 0x000fea0003800000 */
.L_x_1150:
        /* <DEDUP_REMOVED lines=14> */
.L_x_1120:
[----:B------:R-:W-:Y:S05]  /*7e90*/  BSYNC B1 ;  /* 0x0000000000017941 */ /* 0x000fea0003800000 */
.L_x_1106:
        /* <DEDUP_REMOVED lines=9> */
.L_x_1152:
[----:B------:R-:W-:Y:S05]  /*7f30*/  EXIT ;  /* 0x000000000000794d */ /* 0x000fea0003800000 */
.L_x_1154:
        /* <DEDUP_REMOVED lines=12> */
.L_x_2073:


//--------------------- .text._ZN5flash44flash_bwd_dq_dk_dv_loop_seqk_parallel_kernelI23Flash_bwd_kernel_traitsILi128ELi64ELi64ELi8ELi4ELi2ELi2ELb1ELb0EN7cutlass10bfloat16_tE19Flash_kernel_traitsILi128ELi64ELi64ELi8ES3_EELb0ELb0ELb1ELb1ELb0ELb0ELb1EEEvNS_16Flash_bwd_paramsE --------------------------
	.section	.text._ZN5flash44flash_bwd_dq_dk_dv_loop_seqk_parallel_kernelI23Flash_bwd_kernel_traitsILi128ELi64ELi64ELi8ELi4ELi2ELi2ELb1ELb0EN7cutlass10bfloat16_tE19Flash_kernel_traitsILi128ELi64ELi64ELi8ES3_EELb0ELb0ELb1ELb1ELb0ELb0ELb1EEEvNS_16Flash_bwd_paramsE,"ax",@progbits
	.sectioninfo	@"SHI_REGISTERS=255"
	.align	128
        .global         _ZN5flash44flash_bwd_dq_dk_dv_loop_seqk_parallel_kernelI23Flash_bwd_kernel_traitsILi128ELi64ELi64ELi8ELi4ELi2ELi2ELb1ELb0EN7cutlass10bfloat16_tE19Flash_kernel_traitsILi128ELi64ELi64ELi8ES3_EELb0ELb0ELb1ELb1ELb0ELb0ELb1EEEvNS_16Flash_bwd_paramsE
        .type           _ZN5flash44flash_bwd_dq_dk_dv_loop_seqk_parallel_kernelI23Flash_bwd_kernel_traitsILi128ELi64ELi64ELi8ELi4ELi2ELi2ELb1ELb0EN7cutlass10bfloat16_tE19Flash_kernel_traitsILi128ELi64ELi64ELi8ES3_EELb0ELb0ELb1ELb1ELb0ELb0ELb1EEEvNS_16Flash_bwd_paramsE,@function
        .size           _ZN5flash44flash_bwd_dq_dk_dv_loop_seqk_parallel_kernelI23Flash_bwd_kernel_traitsILi128ELi64ELi64ELi8ELi4ELi2ELi2ELb1ELb0EN7cutlass10bfloat16_tE19Flash_kernel_traitsILi128ELi64ELi64ELi8ES3_EELb0ELb0ELb1ELb1ELb0ELb0ELb1EEEvNS_16Flash_bwd_paramsE,(.L_x_2074 - _ZN5flash44flash_bwd_dq_dk_dv_loop_seqk_parallel_kernelI23Flash_bwd_kernel_traitsILi128ELi64ELi64ELi8ELi4ELi2ELi2ELb1ELb0EN7cutlass10bfloat16_tE19Flash_kernel_traitsILi128ELi64ELi64ELi8ES3_EELb0ELb0ELb1ELb1ELb0ELb0ELb1EEEvNS_16Flash_bwd_paramsE)
        .other          _ZN5flash44flash_bwd_dq_dk_dv_loop_seqk_parallel_kernelI23Flash_bwd_kernel_traitsILi128ELi64ELi64ELi8ELi4ELi2ELi2ELb1ELb0EN7cutlass10bfloat16_tE19Flash_kernel_traitsILi128ELi64ELi64ELi8ES3_EELb0ELb0ELb1ELb1ELb0ELb0ELb1EEEvNS_16Flash_bwd_paramsE,@"STO_CUDA_ENTRY STV_DEFAULT"
_ZN5flash44flash_bwd_dq_dk_dv_loop_seqk_parallel_kernelI23Flash_bwd_kernel_traitsILi128ELi64ELi64ELi8ELi4ELi2ELi2ELb1ELb0EN7cutlass10bfloat16_tE19Flash_kernel_traitsILi128ELi64ELi64ELi8ES3_EELb0ELb0ELb1ELb1ELb0ELb0ELb1EEEvNS_16Flash_bwd_paramsE:
.text._ZN5flash44flash_bwd_dq_dk_dv_loop_seqk_parallel_kernelI23Flash_bwd_kernel_traitsILi128ELi64ELi64ELi8ELi4ELi2ELi2ELb1ELb0EN7cutlass10bfloat16_tE19Flash_kernel_traitsILi128ELi64ELi64ELi8ES3_EELb0ELb0ELb1ELb1ELb0ELb0ELb1EEEvNS_16Flash_bwd_paramsE:
        /* <DEDUP_REMOVED lines=86> */
[----:B------:R-:W-:Y:S01]  /*0560*/  STL [R1+0x14], R18 ;  /* 0x0000141201007387 */ /* 0x000fe20000100800 */
[----:B------:R-:W-:Y:S01]  /*0570*/  IMAD.SHL.U32 R14, R14, 0x2, RZ ;  /* 0x000000020e0e7824 */ /* 0x000fe200078e00ff */
[----:B------:R-:W-:Y:S01]  /*0580*/  LOP3.LUT R4, R4, 0x18, RZ, 0xc0, !PT ;  /* 0x0000001804047812 */ /* 0x000fe200078ec0ff */
[----:B------:R-:W-:Y:S01]  /*0590*/  IMAD.SHL.U32 R2, R7, 0x20, RZ ;  /* 0x0000002007027824 */ /* 0x000fe200078e00ff */
[----:B------:R-:W-:Y:S01]  /*05a0*/  LOP3.LUT R0, R0, 0x1c0, RZ, 0xc0, !PT ;  /* 0x000001c000007812 */ /* 0x000fe200078ec0ff */
[----:B------:R-:W-:Y:S01]  /*05b0*/  IMAD.SHL.U32 R7, R3, 0x2, RZ ;  /* 0x0000000203077824 */ /* 0x000fe200078e00ff */
[----:B------:R-:W-:Y:S01]  /*05c0*/  IADD3 R229, R218, 0x40, RZ ;  /* 0x00000040dae57810 */ /* 0x000fe20007ffe0ff */
[----:B------:R-:W-:Y:S01]  /*05d0*/  IMAD.SHL.U32 R3, R11, 0x20, RZ ;  /* 0x000000200b037824 */ /* 0x000fe200078e00ff */
[----:B------:R-:W-:Y:S01]  /*05e0*/  LOP3.LUT R8, R2, 0x6, R14, 0xf8, !PT ;  /* 0x0000000602087812 */ /* 0x000fe200078ef80e */
[----:B------:R-:W-:Y:S01]  /*05f0*/  IMAD.IADD R188, R190, 0x1, R185 ;  /* 0x00000001bebc7824 */ /* 0x000fe200078e02b9 */
[----:B------:R-:W-:Y:S01]  /*0600*/  LOP3.LUT R5, R0, 0x20, R2, 0xf8, !PT ;  /* 0x0000002000057812 */ /* 0x000fe200078ef802 */
[----:B------:R-:W-:Y:S01]  /*0610*/  IMAD.SHL.U32 R202, R18, 0x2, RZ ;  /* 0x0000000212ca7824 */ /* 0x000fe200078e00ff */
[----:B------:R-:W-:Y:S01]  /*0620*/  SHF.R.U32.HI R2, RZ, 0x3, R0 ;  /* 0x00000003ff027819 */ /* 0x000fe20000011600 */
[----:B------:R1:W-:Y:S01]  /*0630*/  STL [R1+0x4], R8 ;  /* 0x0000040801007387 */ /* 0x0003e20000100800 */
[----:B------:R-:W-:-:S02]  /*0640*/  LOP3.LUT R9, R4, 0x20, R3, 0xf8, !PT ;  /* 0x0000002004097812 */ /* 0x000fc400078ef803 */
[----:B------:R-:W-:Y:S02]  /*0650*/  LOP3.LUT R3, R6, 0x1c0, RZ, 0xc0, !PT ;  /* 0x000001c006037812 */ /* 0x000fe400078ec0ff */
[----:B------:R-:W-:Y:S02]  /*0660*/  LOP3.LUT R5, R5, R2, RZ, 0x3c, !PT ;  /* 0x0000000205057212 */ /* 0x000fe400078e3cff */
[----:B------:R-:W-:Y:S01]  /*0670*/  LOP3.LUT R10, R2, R0, R4, 0x1e, !PT ;  /* 0x00000000020a7212 */ /* 0x000fe200078e1e04 */
[----:B------:R-:W-:Y:S01]  /*0680*/  IMAD.SHL.U32 R0, R11, 0x8, RZ ;  /* 0x000000080b007824 */ /* 0x000fe200078e00ff */
[----:B------:R-:W-:Y:S01]  /*0690*/  SHF.R.U32.HI R2, RZ, 0x3, R3 ;  /* 0x00000003ff027819 */ /* 0x000fe20000011603 */
[----:B------:R-:W-:Y:S01]  /*06a0*/  IMAD.SHL.U32 R4, R12, 0x40, RZ ;  /* 0x000000400c047824 */ /* 0x000fe200078e00ff */
[----:B------:R-:W-:-:S05]  /*06b0*/  SHF.R.S32.HI R6, RZ, 0x2, R16 ;  /* 0x00000002ff067819 */ /* 0x000fca0000011410 */
        /* <DEDUP_REMOVED lines=17> */
[----:B------:R-:W-:Y:S01]  /*07d0*/  IMAD.IADD R198, R4, 0x1, R2 ;  /* 0x0000000104c67824 */ /* 0x000fe200078e0202 */
[----:B------:R-:W-:Y:S01]  /*07e0*/  SEL R0, R0, 0xffffffe0, !P4 ;  /* 0xffffffe000007807 */ /* 0x000fe20006000000 */
[----:B------:R-:W-:Y:S01]  /*07f0*/  IMAD.IADD R194, R2, 0x1, R194 ;  /* 0x0000000102c27824 */ /* 0x000fe200078e02c2 */
[----:B------:R-:W-:Y:S01]  /*0800*/  LEA R2, R5, 0xc000, 0x1 ;  /* 0x0000c00005027811 */ /* 0x000fe200078e08ff */
[----:B------:R-:W-:Y:S01]  /*0810*/  IMAD.IADD R226, R223, 0x1, R225 ;  /* 0x00000001dfe27824 */ /* 0x000fe200078e02e1 */
[--C-:B------:R-:W-:Y:S01]  /*0820*/  IADD3 R192, R185, R190, R0.reuse ;  /* 0x000000beb9c07210 */ /* 0x100fe20007ffe000 */
[----:B------:R-:W-:Y:S01]  /*0830*/  IMAD.IADD R191, R190, 0x1, R0 ;  /* 0x00000001bebf7824 */ /* 0x000fe200078e0200 */
[C---:B------:R-:W-:Y:S01]  /*0840*/  IADD3 R0, R2.reuse, 0x40, RZ ;  /* 0x0000004002007810 */ /* 0x040fe20007ffe0ff */
[----:B------:R3:W-:Y:S01]  /*0850*/  STL [R1+0x8], R2 ;  /* 0x0000080201007387 */ /* 0x0007e20000100800 */
[----:B------:R-:W-:Y:S01]  /*0860*/  @P2 IADD3 R0, R2, -0x40, RZ ;  /* 0xffffffc002002810 */ /* 0x000fe20007ffe0ff */
[----:B------:R-:W-:Y:S01]  /*0870*/  IMAD R185, R186, 0x2, R185 ;  /* 0x00000002bab97824 */ /* 0x000fe200078e02b9 */
[----:B------:R-:W-:Y:S01]  /*0880*/  LEA R194, R194, 0x10000, 0x1 ;  /* 0x00010000c2c27811 */ /* 0x000fe200078e08ff */
[----:B------:R-:W-:-:S02]  /*0890*/  IMAD.SHL.U32 R186, R186, 0x2, RZ ;  /* 0x00000002baba7824 */ /* 0x000fc400078e00ff */
[----:B------:R3:W-:Y:S01]  /*08a0*/  STL [R1+0xc], R0 ;  /* 0x00000c0001007387 */ /* 0x0007e20000100800 */
[----:B--2---:R-:W-:-:S03]  /*08b0*/  IMAD.IADD R225, R225, 0x1, R224 ;  /* 0x00000001e1e17824 */ /* 0x004fc600078e02e0 */
.L_x_1203:
[----:B-12---:R-:W1:Y:S01]  /*08c0*/  S2R R35, SR_CTAID.Y ;  /* 0x0000000000237919 */ /* 0x006e620000002600 */
[----:B---3--:R-:W2:Y:S01]  /*08d0*/  LDC.U8 R0, c[0x0][0x312] ;  /* 0x0000c480ff007b82 */ /* 0x008ea20000000000 */
[----:B------:R-:W-:Y:S02]  /*08e0*/  ISETP.NE.U32.AND P2, PT, RZ, c[0x0][0x240], PT ;  /* 0x00009000ff007a0c */ /* 0x000fe40003f45070 */
[----:B------:R-:W-:Y:S02]  /*08f0*/  ISETP.EQ.U32.AND P5, PT, RZ, c[0x0][0x248], PT ;  /* 0x00009200ff007a0c */ /* 0x000fe40003fa2070 */
[----:B------:R-:W-:Y:S02]  /*0900*/  ISETP.NE.AND.EX P2, PT, RZ, c[0x0][0x244], PT, P2 ;  /* 0x00009100ff007a0c */ /* 0x000fe40003f45320 */
[----:B------:R-:W-:Y:S01]  /*0910*/  ISETP.NE.U32.AND P3, PT, RZ, c[0x0][0x250], PT ;  /* 0x00009400ff007a0c */ /* 0x000fe20003f65070 */
[----:B----4-:R-:W-:-:S03]  /*0920*/  IMAD.MOV.U32 R36, RZ, RZ, -0x1 ;  /* 0xffffffffff247424 */ /* 0x010fc600078e00ff */
        /* <DEDUP_REMOVED lines=28> */
.L_x_1155:
        /* <DEDUP_REMOVED lines=51> */
.L_x_1157:
        /* <DEDUP_REMOVED lines=15> */
.L_x_1158:
        /* <DEDUP_REMOVED lines=51> */
[----:B------:R-:W-:Y:S01]  /*1240*/  SEL R178, R14, R4, !P1 ;  /* 0x000000040eb27207 */ /* 0x000fe20004800000 */
[----:B------:R-:W-:Y:S01]  /*1250*/  @P3 IMAD R4, R35, c[0x0][0x214], RZ ;  /* 0x0000850023043a24 */ /* 0x000fe200078e02ff */
[----:B------:R-:W-:Y:S01]  /*1260*/  ISETP.NE.AND P5, PT, RZ, c[0x0][0x1c8], PT ;  /* 0x00007200ff007a0c */ /* 0x000fe20003fa5270 */
[----:B------:R-:W-:Y:S01]  /*1270*/  IMAD.IADD R16, R15, 0x1, R7 ;  /* 0x000000010f107824 */ /* 0x000fe200078e0207 */
[----:B------:R-:W-:Y:S01]  /*1280*/  ISETP.GE.U32.AND P6, PT, R3, R11, PT ;  /* 0x0000000b0300720c */ /* 0x000fe20003fc6070 */
[C---:B------:R-:W-:Y:S01]  /*1290*/  IMAD R3, R19.reuse, R0, RZ ;  /* 0x0000000013037224 */ /* 0x040fe200078e02ff */
[----:B------:R-:W-:Y:S01]  /*12a0*/  SHF.R.S32.HI R20, RZ, 0x1f, R232 ;  /* 0x0000001fff147819 */ /* 0x000fe200000114e8 */
[----:B------:R-:W-:-:S02]  /*12b0*/  IMAD R11, R19, R6, RZ ;  /* 0x00000006130b7224 */ /* 0x000fc400078e02ff */
[----:B------:R-:W-:Y:S01]  /*12c0*/  IMAD.WIDE.U32 R6, R18, R6, RZ ;  /* 0x0000000612067225 */ /* 0x000fe200078e00ff */
[----:B------:R-:W-:Y:S02]  /*12d0*/  @P1 IADD3 R16, R5, R3, RZ ;  /* 0x0000000305101210 */ /* 0x000fe40007ffe0ff */
[----:B------:R-:W-:Y:S01]  /*12e0*/  @P3 SEL R3, R4, R0, !P1 ;  /* 0x0000000004033207 */ /* 0x000fe20004800000 */
[----:B------:R-:W-:Y:S02]  /*12f0*/  IMAD R8, R18, R8, R11 ;  /* 0x0000000812087224 */ /* 0x000fe400078e020b */
[C---:B-----5:R-:W-:Y:S02]  /*1300*/  IMAD.WIDE.U32 R18, R13.reuse, c[0x0][0x3d8], RZ ;  /* 0x0000f6000d127a25 */ /* 0x060fe400078e00ff */
[----:B------:R-:W-:Y:S02]  /*1310*/  @P6 IADD3 R2, R2, 0x1, RZ ;  /* 0x0000000102026810 */ /* 0x000fe40007ffe0ff */
[----:B------:R-:W-:Y:S01]  /*1320*/  IMAD R4, R13, c[0x0][0x3dc], R19 ;  /* 0x0000f7000d047a24 */ /* 0x000fe200078e0213 */
[----:B------:R-:W-:Y:S01]  /*1330*/  SEL R25, R18, RZ, P2 ;  /* 0x000000ff12197207 */ /* 0x000fe20001000000 */
[----:B------:R-:W-:Y:S01]  /*1340*/  @!P3 IMAD R5, R35, c[0x0][0x1c0], R248 ;  /* 0x000070002305ba24 */ /* 0x000fe200078e02f8 */
[----:B------:R-:W-:Y:S01]  /*1350*/  IADD3 R13, R7, R8, RZ ;  /* 0x00000008070d7210 */ /* 0x000fe20007ffe0ff */
[----:B------:R-:W-:Y:S01]  /*1360*/  IMAD.MOV.U32 R14, RZ, RZ, R2 ;  /* 0x000000ffff0e7224 */ /* 0x000fe200078e0002 */
[----:B------:R-:W-:Y:S01]  /*1370*/  SEL R18, R4, RZ, P2 ;  /* 0x000000ff04127207 */ /* 0x000fe20001000000 */
[----:B------:R-:W-:-:S02]  /*1380*/  @P3 IMAD R2, R248, c[0x0][0x234], R3 ;  /* 0x00008d00f8023a24 */ /* 0x000fc400078e0203 */
        /* <DEDUP_REMOVED lines=14> */
.L_x_1159:
[----:B------:R-:W-:-:S04]  /*1470*/  IMAD R0, R35, c[0x0][0x1c0], R248 ;  /* 0x0000700023007a24 */ /* 0x000fc800078e02f8 */
[----:B------:R-:W-:Y:S02]  /*1480*/  IMAD R0, R0, c[0x0][0x224], RZ ;  /* 0x0000890000007a24 */ /* 0x000fe400078e02ff */
.L_x_1160:
[----:B------:R-:W2:Y:S01]  /*1490*/  S2R R30, SR_TID.X ;  /* 0x00000000001e7919 */ /* 0x000ea20000002100 */
[----:B------:R-:W-:Y:S01]  /*14a0*/  IMAD R33, R33, c[0x0][0x1c0], RZ ;  /* 0x0000700021217a24 */ /* 0x000fe200078e02ff */
[----:B------:R-:W-:Y:S01]  /*14b0*/  SHF.R.S32.HI R219, RZ, 0x1f, R218 ;  /* 0x0000001fffdb7819 */ /* 0x000fe200000114da */
[----:B------:R-:W-:Y:S01]  /*14c0*/  IMAD.IADD R4, R9, 0x1, R2 ;  /* 0x0000000109047824 */ /* 0x000fe200078e0202 */
[----:B------:R-:W-:Y:S01]  /*14d0*/  IADD3 R2, P4, R218, R10, RZ ;  /* 0x0000000ada027210 */ /* 0x000fe20007f9e0ff */
[----:B------:R-:W-:Y:S01]  /*14e0*/  IMAD.MOV.U32 R34, RZ, RZ, 0x4 ;  /* 0x00000004ff227424 */ /* 0x000fe200078e00ff */
[----:B------:R-:W-:Y:S01]  /*14f0*/  BSSY B1, `(.L_x_1156) ;  /* 0x000065b000017945 */ /* 0x000fe20003800000 */
[----:B------:R-:W-:Y:S02]  /*1500*/  IMAD.SHL.U32 R29, R33, 0x40, RZ ;  /* 0x00000040211d7824 */ /* 0x000fe400078e00ff */
[----:B------:R-:W-:-:S03]  /*1510*/  IMAD.WIDE R10, R4, R34, c[0x0][0x200] ;  /* 0x00008000040a7625 */ /* 0x000fc600078e0222 */
[----:B------:R-:W-:Y:S01]  /*1520*/  IADD3 R8, P3, P1, R6, R29, R3 ;  /* 0x0000001d06087210 */ /* 0x000fe2000797e003 */
[----:B------:R-:W-:Y:S01]  /*1530*/  IMAD R4, R17, c[0x0][0x370], RZ ;  /* 0x0000dc0011047a24 */ /* 0x000fe200078e02ff */
[----:B------:R-:W-:Y:S01]  /*1540*/  MOV R230, R11 ;  /* 0x0000000b00e67202 */ /* 0x000fe20000000f00 */
[C---:B------:R-:W-:Y:S02]  /*1550*/  IMAD.IADD R19, R9.reuse, 0x1, R0 ;  /* 0x0000000109137824 */ /* 0x040fe400078e0200 */
[----:B------:R-:W-:Y:S01]  /*1560*/  IMAD R7, R9, c[0x0][0x374], R4 ;  /* 0x0000dd0009077a24 */ /* 0x000fe200078e0204 */
[----:B------:R-:W-:Y:S01]  /*1570*/  SHF.R.S32.HI R4, RZ, 0x1f, R29 ;  /* 0x0000001fff047819 */ /* 0x000fe2000001141d */
[----:B------:R-:W-:Y:S01]  /*1580*/  IMAD.X R3, R219, 0x1, R12, P4 ;  /* 0x00000001db037824 */ /* 0x000fe200020e060c */
[----:B------:R-:W-:Y:S01]  /*1590*/  IADD3 R6, P4, R245, R9, RZ ;  /* 0x00000009f5067210 */ /* 0x000fe20007f9e0ff */
[----:B------:R-:W-:Y:S01]  /*15a0*/  IMAD.MOV.U32 R231, RZ, RZ, R10 ;  /* 0x000000ffffe77224 */ /* 0x000fe200078e000a */
[----:B------:R-:W-:Y:S01]  /*15b0*/  SHF.R.S32.HI R29, RZ, 0x1f, R245 ;  /* 0x0000001fff1d7819 */ /* 0x000fe200000114f5 */
[----:B------:R-:W-:Y:S01]  /*15c0*/  IMAD.WIDE.U32 R2, R9, c[0x0][0x370], R2 ;  /* 0x0000dc0009027a25 */ /* 0x000fe200078e0002 */
[----:B--2---:R-:W-:-:S02]  /*15d0*/  SHF.R.S32.HI R32, RZ, 0x1f, R30 ;  /* 0x0000001fff207819 */ /* 0x004fc4000001141e */
[----:B------:R-:W-:Y:S01]  /*15e0*/  IADD3.X R10, R13, R4, R15, P3, P1 ;  /* 0x000000040d0a7210 */ /* 0x000fe20001fe240f */
[----:B------:R-:W-:Y:S01]  /*15f0*/  IMAD.IADD R3, R3, 0x1, R7 ;  /* 0x0000000103037824 */ /* 0x000fe200078e0207 */
[----:B------:R-:W-:Y:S02]  /*1600*/  LEA.HI R5, R32, R30, RZ, 0x5 ;  /* 0x0000001e20057211 */ /* 0x000fe400078f28ff */
[----:B------:R-:W-:Y:S01]  /*1610*/  IADD3.X R4, R29, R17, RZ, P4, !PT ;  /* 0x000000111d047210 */ /* 0x000fe200027fe4ff */
[----:B------:R-:W-:Y:S01]  /*1620*/  IMAD.WIDE.U32 R2, R248, c[0x0][0x378], R2 ;  /* 0x0000de00f8027a25 */ /* 0x000fe200078e0002 */
[----:B------:R-:W-:Y:S02]  /*1630*/  LOP3.LUT R0, R5, 0xffffffe0, RZ, 0xc0, !PT ;  /* 0xffffffe005007812 */ /* 0x000fe400078ec0ff */
[----:B------:R-:W-:Y:S02]  /*1640*/  SHF.R.S32.HI R5, RZ, 0x5, R5 ;  /* 0x00000005ff057819 */ /* 0x000fe40000011405 */
[----:B------:R-:W-:Y:S01]  /*1650*/  IADD3 R178, P3, P1, R25, R8, R178 ;  /* 0x0000000819b27210 */ /* 0x000fe2000797e0b2 */
[----:B------:R-:W-:-:S03]  /*1660*/  IMAD.IADD R0, R30, 0x1, -R0 ;  /* 0x000000011e007824 */ /* 0x000fc600078e0a00 */
[----:B------:R-:W-:Y:S01]  /*1670*/  IADD3.X R10, R18, R10, R16, P3, P1 ;  /* 0x0000000a120a7210 */ /* 0x000fe20001fe2410 */
[----:B------:R-:W-:Y:S01]  /*1680*/  IMAD R8, R5, R33, R0 ;  /* 0x0000002105087224 */ /* 0x000fe200078e0200 */
[----:B------:R-:W-:Y:S01]  /*1690*/  IADD3 R0, -R205, R217, R232 ;  /* 0x000000d9cd007210 */ /* 0x000fe20007ffe1e8 */
[----:B------:R-:W-:Y:S02]  /*16a0*/  IMAD R5, R4, c[0x0][0x190], RZ ;  /* 0x0000640004057a24 */ /* 0x000fe400078e02ff */
[----:B------:R-:W-:Y:S01]  /*16b0*/  IMAD R4, R249, c[0x0][0x378], RZ ;  /* 0x0000de00f9047a24 */ /* 0x000fe200078e02ff */
[----:B------:R-:W-:Y:S01]  /*16c0*/  IADD3 R0, R0, -c[0x0][0x2e8], RZ ;  /* 0x8000ba0000007a10 */ /* 0x000fe20007ffe0ff */
[----:B------:R-:W-:Y:S01]  /*16d0*/  IMAD R11, R6, c[0x0][0x194], R5 ;  /* 0x00006500060b7a24 */ /* 0x000fe200078e0205 */
[----:B------:R-:W-:Y:S01]  /*16e0*/  IADD3 R178, P1, R8, R178, RZ ;  /* 0x000000b208b27210 */ /* 0x000fe20007f3e0ff */
[----:B------:R-:W-:Y:S01]  /*16f0*/  IMAD R4, R248, c[0x0][0x37c], R4 ;  /* 0x0000df00f8047a24 */ /* 0x000fe200078e0204 */
[----:B------:R-:W-:Y:S01]  /*1700*/  SHF.R.S32.HI R9, RZ, 0x1f, R0 ;  /* 0x0000001fff097819 */ /* 0x000fe20000011400 */
[----:B------:R-:W-:Y:S01]  /*1710*/  IMAD.WIDE.U32 R6, R6, c[0x0][0x190], R218 ;  /* 0x0000640006067a25 */ /* 0x000fe200078e00da */
[----:B------:R-:W-:-:S02]  /*1720*/  LEA.HI.X.SX32 R10, R8, R10, 0x1, P1 ;  /* 0x0000000a080a7211 */ /* 0x000fc400008f0eff */
[----:B------:R-:W-:Y:S01]  /*1730*/  LEA R179, P1, R178, c[0x0][0x350], 0x2 ;  /* 0x0000d400b2b37a11 */ /* 0x000fe200078210ff */
[----:B------:R-:W-:Y:S01]  /*1740*/  IMAD.IADD R5, R3, 0x1, R4 ;  /* 0x0000000103057824 */ /* 0x000fe200078e0204 */
[----:B------:R-:W-:Y:S01]  /*1750*/  LEA.HI R3, R9, R0, RZ, 0x6 ;  /* 0x0000000009037211 */ /* 0x000fe200078f30ff */
[----:B------:R-:W-:Y:S01]  /*1760*/  IMAD.MOV.U32 R4, RZ, RZ, R2 ;  /* 0x000000ffff047224 */ /* 0x000fe200078e0002 */
[----:B------:R-:W-:Y:S01]  /*1770*/  IADD3 R6, P3, R26, R6, RZ ;  /* 0x000000061a067210 */ /* 0x000fe20007f7e0ff */
[----:B------:R-:W-:Y:S01]  /*1780*/  IMAD R0, R249, c[0x0][0x1a8], RZ ;  /* 0x00006a00f9007a24 */ /* 0x000fe200078e02ff */
[----:B------:R-:W-:Y:S01]  /*1790*/  SHF.R.S32.HI R2, RZ, 0x6, R3 ;  /* 0x00000006ff027819 */ /* 0x000fe20000011403 */
[----:B------:R-:W-:Y:S01]  /*17a0*/  IMAD.WIDE.U32 R4, R245, c[0x0][0x370], R4 ;  /* 0x0000dc00f5047a25 */ /* 0x000fe200078e0004 */
[----:B------:R-:W-:Y:S02]  /*17b0*/  IADD3.X R7, R21, R7, R11, P3, !PT ;  /* 0x0000000715077210 */ /* 0x000fe40001ffe40b */
[----:B------:R-:W-:Y:S01]  /*17c0*/  IMNMX R244, RZ, R2, !PT ;  /* 0x00000002fff47217 */ /* 0x000fe20007800200 */
[----:B------:R-:W-:Y:S01]  /*17d0*/  IMAD R8, R248, c[0x0][0x1ac], R0 ;  /* 0x00006b00f8087a24 */ /* 0x000fe200078e0200 */
[----:B------:R-:W-:Y:S01]  /*17e0*/  LEA R206, P3, R4, c[0x0][0x330], 0x1 ;  /* 0x0000cc0004ce7a11 */ /* 0x000fe200078608ff */
[----:B------:R-:W-:Y:S01]  /*17f0*/  IMAD R0, R29, c[0x0][0x370], RZ ;  /* 0x0000dc001d007a24 */ /* 0x000fe200078e02ff */
[----:B------:R-:W-:Y:S01]  /*1800*/  ISETP.GT.AND P5, PT, R203, R244, PT ;  /* 0x000000f4cb00720c */ /* 0x000fe20003fa4270 */
[----:B------:R-:W-:Y:S01]  /*1810*/  IMAD.WIDE.U32 R12, R248, c[0x0][0x1a8], R6 ;  /* 0x00006a00f80c7a25 */ /* 0x000fe200078e0006 */
[----:B------:R-:W-:-:S02]  /*1820*/  LEA.HI.X R178, R178, c[0x0][0x354], R10, 0x2, P1 ;  /* 0x0000d500b2b27a11 */ /* 0x000fc400008f140a */
[----:B------:R-:W-:Y:S01]  /*1830*/  IADD3 R203, R203, -0x1, RZ ;  /* 0xffffffffcbcb7810 */ /* 0x000fe20007ffe0ff */
[----:B------:R-:W-:Y:S01]  /*1840*/  IMAD R0, R245, c[0x0][0x374], R0 ;  /* 0x0000dd00f5007a24 */ /* 0x000fe200078e0200 */
[C---:B------:R-:W-:Y:S01]  /*1850*/  LEA R208, P4, R12.reuse, c[0x0][0x160], 0x1 ;  /* 0x000058000cd07a11 */ /* 0x040fe200078808ff */
[----:B------:R-:W-:Y:S02]  /*1860*/  IMAD.IADD R16, R13, 0x1, R8 ;  /* 0x000000010d107824 */ /* 0x000fe400078e0208 */
[----:B------:R-:W-:Y:S01]  /*1870*/  IMAD.WIDE R2, R19, R34, c[0x0][0x3c8] ;  /* 0x0000f20013027625 */ /* 0x000fe200078e0222 */
[----:B------:R-:W-:Y:S02]  /*1880*/  IADD3 R15, R5, R0, RZ ;  /* 0x00000000050f7210 */ /* 0x000fe40007ffe0ff */
        /* <DEDUP_REMOVED lines=20> */
.L_x_1162:
        /* <DEDUP_REMOVED lines=15> */
.L_x_1163:
        /* <DEDUP_REMOVED lines=25> */
.L_x_1165:
[----:B------:R-:W-:Y:S05]  /*1c50*/  BSYNC B0 ;  /* 0x0000000000007941 */ /* 0x000fea0003800000 */
.L_x_1164:
        /* <DEDUP_REMOVED lines=17> */
.L_x_1167:
[----:B------:R-:W-:Y:S05]  /*1d70*/  BSYNC B0 ;  /* 0x0000000000007941 */ /* 0x000fea0003800000 */
.L_x_1166:
        /* <DEDUP_REMOVED lines=23> */
.L_x_1169:
[----:B------:R-:W-:Y:S05]  /*1ef0*/  BSYNC B0 ;  /* 0x0000000000007941 */ /* 0x000fea0003800000 */
.L_x_1168:
        /* <DEDUP_REMOVED lines=16> */
.L_x_1161:
        /* <DEDUP_REMOVED lines=43> */
.L_x_1172:
[----:B------:R-:W-:Y:S05]  /*22b0*/  BSYNC B0 ;  /* 0x0000000000007941 */ /* 0x000fea0003800000 */
.L_x_1171:
        /* <DEDUP_REMOVED lines=30> */
.L_x_1174:
[----:B------:R-:W-:Y:S05]  /*24a0*/  BSYNC B0 ;  /* 0x0000000000007941 */ /* 0x000fea0003800000 */
.L_x_1173:
        /* <DEDUP_REMOVED lines=20> */
.L_x_1176:
[----:B------:R-:W-:Y:S05]  /*25f0*/  BSYNC B0 ;  /* 0x0000000000007941 */ /* 0x000fea0003800000 */
.L_x_1175:
        /* <DEDUP_REMOVED lines=28> */
.L_x_1178:
[----:B------:R-:W-:Y:S05]  /*27c0*/  BSYNC B0 ;  /* 0x0000000000007941 */ /* 0x000fea0003800000 */
.L_x_1177:
        /* <DEDUP_REMOVED lines=15> */
.L_x_1180:
        /* <DEDUP_REMOVED lines=19> */
.L_x_1181:
[----:B------:R-:W-:Y:S05]  /*29f0*/  BSYNC B0 ;  /* 0x0000000000007941 */ /* 0x000fea0003800000 */
.L_x_1179:
        /* <DEDUP_REMOVED lines=14> */
.L_x_1183:
        /* <DEDUP_REMOVED lines=27> */
.L_x_1184:
[----:B------:R-:W-:Y:S05]  /*2c90*/  BSYNC B0 ;  /* 0x0000000000007941 */ /* 0x000fea0003800000 */
.L_x_1182:
        /* <DEDUP_REMOVED lines=49> */
.L_x_1186:
[----:B------:R-:W-:Y:S05]  /*2fb0*/  BSYNC B0 ;  /* 0x0000000000007941 */ /* 0x000fea0003800000 */
.L_x_1185:
        /* <DEDUP_REMOVED lines=28> */
.L_x_1188:
[----:B------:R-:W-:Y:S05]  /*3180*/  BSYNC B0 ;  /* 0x0000000000007941 */ /* 0x000fea0003800000 */
.L_x_1187:
        /* <DEDUP_REMOVED lines=16> */
[----:B------:R4:W2:Y:S01]  /*3290*/  LDSM.16.M88.4 R104, [R190+0x10000] ;  /* 0x01000000be68783b */ /* 0x0008a20000000200 */
[----:B------:R-:W-:Y:S01]  /*32a0*/  LOP3.LUT R0, R0, 0xfffffff0, RZ, 0xc0, !PT ;  /* 0xfffffff000007812 */ /* 0x000fe200078ec0ff */
[----:B------:R-:W-:Y:S01]  /*32b0*/  IMAD.IADD R250, R232, 0x1, R217 ;  /* 0x00000001e8fa7824 */ /* 0x000fe200078e02d9 */
[----:B------:R-:W-:Y:S01]  /*32c0*/  LOP3.LUT R3, R3, 0xfffffff8, RZ, 0xc0, !PT ;  /* 0xfffffff803037812 */ /* 0x000fe200078ec0ff */
[----:B------:R4:W2:Y:S01]  /*32d0*/  LDSM.16.M88.4 R108, [R190+0x10800] ;  /* 0x01080000be6c783b */ /* 0x0008a20000000200 */
[----:B------:R-:W-:Y:S01]  /*32e0*/  MOV R201, RZ ;  /* 0x000000ff00c97202 */ /* 0x000fe20000000f00 */
[----:B------:R-:W-:Y:S01]  /*32f0*/  IMAD.IADD R0, R30, 0x1, -R0 ;  /* 0x000000011e007824 */ /* 0x000fe200078e0a00 */
[----:B------:R-:W-:Y:S01]  /*3300*/  IADD3 R187, R198, 0x2000, RZ ;  /* 0x00002000c6bb7810 */ /* 0x000fe20007ffe0ff */
[----:B------:R-:W-:Y:S01]  /*3310*/  IMAD.IADD R3, R30, 0x1, -R3 ;  /* 0x000000011e037824 */ /* 0x000fe200078e0a03 */
[----:B------:R4:W2:Y:S01]  /*3320*/  LDSM.16.M88.4 R112, [R191+0x10000] ;  /* 0x01000000bf70783b */ /* 0x0008a20000000200 */
[----:B------:R-:W-:Y:S01]  /*3330*/  MOV R189, 0x40 ;  /* 0x0000004000bd7802 */ /* 0x000fe20000000f00 */
[----:B------:R-:W-:Y:S01]  /*3340*/  IMAD.MOV.U32 R222, RZ, RZ, c[0x0][0x2e4] ;  /* 0x0000b900ffde7624 */ /* 0x000fe200078e00ff */
[----:B------:R-:W-:Y:S01]  /*3350*/  SHF.R.S32.HI R2, RZ, 0x1f, R0 ;  /* 0x0000001fff027819 */ /* 0x000fe20000011400 */
[----:B------:R4:W2:Y:S01]  /*3360*/  LDSM.16.M88.4 R116, [R191+0x10800] ;  /* 0x01080000bf74783b */ /* 0x0008a20000000200 */
[----:B------:R-:W-:Y:S01]  /*3370*/  LOP3.LUT P3, RZ, R3, 0x2, RZ, 0xc0, !PT ;  /* 0x0000000203ff7812 */ /* 0x000fe2000786c0ff */
[----:B------:R-:W-:Y:S01]  /*3380*/  IMAD.MOV.U32 R204, RZ, RZ, R200 ;  /* 0x000000ffffcc7224 */ /* 0x000fe200078e00c8 */
[----:B------:R-:W-:Y:S01]  /*3390*/  LEA.HI R2, R2, R0, RZ, 0x3 ;  /* 0x0000000002027211 */ /* 0x000fe200078f18ff */
[----:B------:R4:W2:Y:S01]  /*33a0*/  LDSM.16.M88.4 R120, [R188+0x10000] ;  /* 0x01000000bc78783b */ /* 0x0008a20000000200 */
[----:B------:R-:W-:Y:S01]  /*33b0*/  SEL R164, R164, 0xffffffe0, !P3 ;  /* 0xffffffe0a4a47807 */ /* 0x000fe20005800000 */
[----:B------:R-:W-:Y:S01]  /*33c0*/  CS2R R94, SRZ ;  /* 0x00000000005e7805 */ /* 0x000fe2000001ff00 */
[----:B------:R-:W-:Y:S01]  /*33d0*/  LOP3.LUT R2, R2, 0xfffffff8, RZ, 0xc0, !PT ;  /* 0xfffffff802027812 */ /* 0x000fe200078ec0ff */
[----:B-1----:R-:W3:Y:S01]  /*33e0*/  @P4 MUFU.RCP R5, c[0x0][0x238] ;  /* 0x00008e0000054b08 */ /* 0x002ee20000001000 */
[----:B------:R4:W1:Y:S01]  /*33f0*/  LDSM.16.M88.4 R124, [R188+0x10800] ;  /* 0x01080000bc7c783b */ /* 0x0008620000000200 */
[----:B------:R-:W-:Y:S01]  /*3400*/  IMAD.IADD R164, R164, 0x1, R188 ;  /* 0x00000001a4a47824 */ /* 0x000fe200078e02bc */
[----:B------:R-:W-:Y:S01]  /*3410*/  IADD3 R184, R199, 0x2000, RZ ;  /* 0x00002000c7b87810 */ /* 0x000fe20007ffe0ff */
[----:B------:R-:W-:Y:S01]  /*3420*/  IMAD.IADD R0, R0, 0x1, -R2 ;  /* 0x0000000100007824 */ /* 0x000fe200078e0a02 */
[----:B------:R4:W1:Y:S01]  /*3430*/  LDSM.16.M88.4 R136, [R190+0x12000] ;  /* 0x01200000be88783b */ /* 0x0008620000000200 */
[----:B------:R-:W-:Y:S01]  /*3440*/  SEL R187, R187, R198, !P0 ;  /* 0x000000c6bbbb7207 */ /* 0x000fe20004000000 */
[----:B------:R-:W-:Y:S01]  /*3450*/  CS2R R92, SRZ ;  /* 0x00000000005c7805 */ /* 0x000fe2000001ff00 */
[----:B------:R-:W-:Y:S01]  /*3460*/  SEL R184, R184, R199, !P0 ;  /* 0x000000c7b8b87207 */ /* 0x000fe20004000000 */
[----:B------:R4:W1:Y:S01]  /*3470*/  LDSM.16.M88.4 R128, [R164+0x10000] ;  /* 0x01000000a480783b */ /* 0x0008620000000200 */
[----:B------:R-:W-:Y:S01]  /*3480*/  R2P PR, R0, 0x6 ;  /* 0x0000000600007804 */ /* 0x000fe20000000000 */
[----:B------:R-:W-:Y:S01]  /*3490*/  IMAD.MOV.U32 R0, RZ, RZ, c[0x0][0x22c] ;  /* 0x00008b00ff007624 */ /* 0x000fe200078e00ff */
[----:B------:R-:W-:Y:S01]  /*34a0*/  IADD3 R250, -R205, 0x40, R250 ;  /* 0x00000040cdfa7810 */ /* 0x000fe20007ffe1fa */
[----:B------:R4:W1:Y:S01]  /*34b0*/  LDSM.16.M88.4 R132, [R164+0x10800] ;  /* 0x01080000a484783b */ /* 0x0008620000000200 */
[----:B------:R-:W-:Y:S01]  /*34c0*/  CS2R R98, SRZ ;  /* 0x0000000000627805 */ /* 0x000fe2000001ff00 */
[----:B------:R-:W-:Y:S01]  /*34d0*/  IMAD R0, R0, c[0x0][0x1c0], RZ ;  /* 0x0000700000007a24 */ /* 0x000fe200078e02ff */
[----:B------:R-:W-:Y:S01]  /*34e0*/  SEL R193, R193, 0xffffffe0, !P1 ;  /* 0xffffffe0c1c17807 */ /* 0x000fe20004800000 */
[----:B------:R4:W1:Y:S01]  /*34f0*/  LDSM.16.M88.4 R160, [R164+0x12000] ;  /* 0x01200000a4a0783b */ /* 0x0008620000000200 */
[----:B------:R-:W-:Y:S01]  /*3500*/  SEL R189, R189, 0xffffffc0, !P2 ;  /* 0xffffffc0bdbd7807 */ /* 0x000fe20005000000 */
[C---:B------:R-:W-:Y:S01]  /*3510*/  IMAD.SHL.U32 R252, R0.reuse, 0x10, RZ ;  /* 0x0000001000fc7824 */ /* 0x040fe200078e00ff */
[----:B------:R-:W-:Y:S01]  /*3520*/  SHF.L.U32 R214, R0, 0x3, RZ ;  /* 0x0000000300d67819 */ /* 0x000fe200000006ff */
[----:B------:R4:W1:Y:S01]  /*3530*/  LDSM.16.M88.4 R140, [R190+0x12800] ;  /* 0x01280000be8c783b */ /* 0x0008620000000200 */
[----:B------:R-:W-:Y:S01]  /*3540*/  IADD3 R195, R194, R193, RZ ;  /* 0x000000c1c2c37210 */ /* 0x000fe20007ffe0ff */
[----:B------:R-:W-:Y:S01]  /*3550*/  CS2R R96, SRZ ;  /* 0x0000000000607805 */ /* 0x000fe2000001ff00 */
[C---:B------:R-:W-:Y:S01]  /*3560*/  IADD3 R3, R252.reuse, 0x40, RZ ;  /* 0x00000040fc037810 */ /* 0x040fe20007ffe0ff */
[----:B------:R4:W1:Y:S01]  /*3570*/  LDSM.16.M88.4 R144, [R191+0x12000] ;  /* 0x01200000bf90783b */ /* 0x0008620000000200 */
[----:B------:R-:W-:Y:S01]  /*3580*/  IADD3 R2, R252, 0x60, RZ ;  /* 0x00000060fc027810 */ /* 0x000fe20007ffe0ff */
[----:B------:R-:W-:Y:S01]  /*3590*/  CS2R R90, SRZ ;  /* 0x00000000005a7805 */ /* 0x000fe2000001ff00 */
[----:B------:R-:W-:Y:S01]  /*35a0*/  CS2R R88, SRZ ;  /* 0x0000000000587805 */ /* 0x000fe2000001ff00 */
[----:B------:R4:W1:Y:S01]  /*35b0*/  LDSM.16.M88.4 R148, [R191+0x12800] ;  /* 0x01280000bf94783b */ /* 0x0008620000000200 */
[C---:B------:R-:W-:Y:S01]  /*35c0*/  IMAD.IADD R3, R214.reuse, 0x1, R3 ;  /* 0x00000001d6037824 */ /* 0x040fe200078e0203 */
[----:B------:R-:W-:Y:S01]  /*35d0*/  CS2R R86, SRZ ;  /* 0x0000000000567805 */ /* 0x000fe2000001ff00 */
[C---:B------:R-:W-:Y:S01]  /*35e0*/  IMAD.IADD R2, R214.reuse, 0x1, R2 ;  /* 0x00000001d6027824 */ /* 0x040fe200078e0202 */
[----:B------:R4:W1:Y:S01]  /*35f0*/  LDSM.16.M88.4 R152, [R188+0x12000] ;  /* 0x01200000bc98783b */ /* 0x0008620000000200 */
[C---:B------:R-:W-:Y:S01]  /*3600*/  IMAD.IADD R3, R214.reuse, 0x1, R3 ;  /* 0x00000001d6037824 */ /* 0x040fe200078e0203 */
[----:B------:R-:W-:Y:S01]  /*3610*/  CS2R R84, SRZ ;  /* 0x0000000000547805 */ /* 0x000fe2000001ff00 */
[C---:B------:R-:W-:Y:S01]  /*3620*/  IMAD.IADD R2, R214.reuse, 0x1, R2 ;  /* 0x00000001d6027824 */ /* 0x040fe200078e0202 */
[----:B------:R4:W1:Y:S01]  /*3630*/  LDSM.16.M88.4 R156, [R188+0x12800] ;  /* 0x01280000bc9c783b */ /* 0x0008620000000200 */
[----:B------:R-:W-:Y:S01]  /*3640*/  CS2R R78, SRZ ;  /* 0x00000000004e7805 */ /* 0x000fe2000001ff00 */
[C---:B------:R-:W-:Y:S01]  /*3650*/  IADD3 R236, R214.reuse, R3, RZ ;  /* 0x00000003d6ec7210 */ /* 0x040fe20007ffe0ff */
[C---:B------:R-:W-:Y:S01]  /*3660*/  IMAD.IADD R234, R214.reuse, 0x1, R2 ;  /* 0x00000001d6ea7824 */ /* 0x040fe200078e0202 */
[----:B------:R-:W1:Y:S01]  /*3670*/  LDSM.16.M88.4 R164, [R164+0x12800] ;  /* 0x01280000a4a4783b */ /* 0x000e620000000200 */
[----:B------:R-:W-:Y:S01]  /*3680*/  CS2R R76, SRZ ;  /* 0x00000000004c7805 */ /* 0x000fe2000001ff00 */
        /* <DEDUP_REMOVED lines=25> */
[----:B------:R-:W-:Y:S01]  /*3820*/  IMAD.SHL.U32 R187, R187, 0x2, RZ ;  /* 0x00000002bbbb7824 */ /* 0x000fe200078e00ff */
[----:B------:R-:W-:Y:S01]  /*3830*/  IADD3 R250, R250, -c[0x0][0x2e8], RZ ;  /* 0x8000ba00fafa7a10 */ /* 0x000fe20007ffe0ff */
[----:B------:R-:W-:Y:S01]  /*3840*/  IMAD.IADD R196, R194, 0x1, R189 ;  /* 0x00000001c2c47824 */ /* 0x000fe200078e02bd */
[----:B------:R-:W-:Y:S01]  /*3850*/  IADD3 R240, R214, R235, RZ ;  /* 0x000000ebd6f07210 */ /* 0x000fe20007ffe0ff */
[----:B------:R-:W-:-:S02]  /*3860*/  IMAD.IADD R197, R189, 0x1, R195 ;  /* 0x00000001bdc57824 */ /* 0x000fc400078e02c3 */
[----:B------:R-:W-:Y:S02]  /*3870*/  IMAD.IADD R239, R214, 0x1, R233 ;  /* 0x00000001d6ef7824 */ /* 0x000fe400078e02e9 */
[----:B--2---:R-:W-:-:S05]  /*3880*/  IMAD R251, R247, 0x40, R6 ;  /* 0x00000040f7fb7824 */ /* 0x004fca00078e0206 */
[----:B------:R-:W-:-:S05]  /*3890*/  IADD3 R251, -R217, R9, -R251 ;  /* 0x00000009d9fb7210 */ /* 0x000fca0007ffe9fb */
[----:B------:R-:W-:Y:S02]  /*38a0*/  IMAD.IADD R251, R251, 0x1, R205 ;  /* 0x00000001fbfb7824 */ /* 0x000fe400078e02cd */
[----:B---3--:R-:W-:Y:S01]  /*38b0*/  @P4 FMUL.FTZ R201, R4, R5 ;  /* 0x0000000504c94220 */ /* 0x008fe20000410000 */
[----:B------:R-:W-:-:S05]  /*38c0*/  IADD3 R4, R252, 0x20, RZ ;  /* 0x00000020fc047810 */ /* 0x000fca0007ffe0ff */
[----:B------:R-:W-:-:S05]  /*38d0*/  IMAD.IADD R4, R214, 0x1, R4 ;  /* 0x00000001d6047824 */ /* 0x000fca00078e0204 */
[----:B------:R-:W-:-:S05]  /*38e0*/  IADD3 R4, R214, R4, RZ ;  /* 0x00000004d6047210 */ /* 0x000fca0007ffe0ff */
[----:B------:R-:W-:-:S04]  /*38f0*/  IMAD.IADD R238, R214, 0x1, R4 ;  /* 0x00000001d6ee7824 */ /* 0x000fc800078e0204 */
[----:B------:R-:W-:-:S04]  /*3900*/  IMAD.IADD R237, R214, 0x1, R238 ;  /* 0x00000001d6ed7824 */ /* 0x000fc800078e02ee */
[----:B-1--4-:R-:W-:Y:S02]  /*3910*/  IMAD.IADD R241, R214, 0x1, R237 ;  /* 0x00000001d6f17824 */ /* 0x012fe400078e02ed */
.L_x_1193:
[----:B------:R-:W0:Y:S01]  /*3920*/  LDGDEPBAR ;  /* 0x00000000000079af */ /* 0x000e220000000000 */
[C---:B------:R-:W-:Y:S02]  /*3930*/  IADD3 R0, R187.reuse, R193, RZ ;  /* 0x000000c1bb007210 */ /* 0x040fe40007ffe0ff */
[-C--:B------:R-:W-:Y:S02]  /*3940*/  IADD3 R3, R187, R189.reuse, RZ ;  /* 0x000000bdbb037210 */ /* 0x080fe40007ffe0ff */
[----:B------:R-:W-:Y:S02]  /*3950*/  IADD3 R2, R0, R189, RZ ;  /* 0x000000bd00027210 */ /* 0x000fe40007ffe0ff */
[----:B------:R-:W-:Y:S02]  /*3960*/  MOV R210, R179 ;  /* 0x000000b300d27202 */ /* 0x000fe40000000f00 */
[----:B------:R-:W-:Y:S01]  /*3970*/  MOV R211, R178 ;  /* 0x000000b200d37202 */ /* 0x000fe20000000f00 */
        /* <DEDUP_REMOVED lines=21> */
[----:B------:R-:W1:Y:S06]  /*3ad0*/  LDSM.16.M88.4 R64, [R192+0xc000] ;  /* 0x00c00000c040783b */ /* 0x000e6c0000000200 */
[----:B------:R-:W-:Y:S01]  /*3ae0*/  IADD3 R100, P0, R243, R228, RZ ;  /* 0x000000e4f3647210 */ /* 0x000fe20007f1e0ff */
[C---:B------:R-:W-:Y:S04]  /*3af0*/  HMMA.16816.F32.BF16 R8, R52.reuse, R102, R8 ;  /* 0x000000663408723c */ /* 0x040fe80000041808 */
[----:B------:R-:W-:Y:S04]  /*3b00*/  IADD3.X R101, R242, R227, RZ, P0, !PT ;  /* 0x000000e3f2657210 */ /* 0x000fe800007fe4ff */
[C---:B--2---:R-:W-:Y:S01]  /*3b10*/  HMMA.16816.F32.BF16 R12, R52.reuse, R60, R12 ;  /* 0x0000003c340c723c */ /* 0x044fe2000004180c */
[----:B-----5:R2:W5:Y:S07]  /*3b20*/  LDG.E R102, [R100.64] ;  /* 0x0000000664667981 */ /* 0x02056e000c1e1900 */
[----:B------:R-:W-:Y:S01]  /*3b30*/  HMMA.16816.F32.BF16 R16, R52, R62, R16 ;  /* 0x0000003e3410723c */ /* 0x000fe20000041810 */
[----:B------:R-:W3:Y:S08]  /*3b40*/  LDSM.16.M88.4 R52, [R192+0xc800] ;  /* 0x00c80000c034783b */ /* 0x000ef00000000200 */
[----:B------:R-:W-:Y:S01]  /*3b50*/  LDSM.16.M88.4 R60, [R187+0x2000] ;  /* 0x00200000bb3c783b */ /* 0x000fe20000000200 */
[C---:B-1----:R-:W-:Y:S07]  /*3b60*/  HMMA.16816.F32.BF16 R4, R56.reuse, R64, R4 ;  /* 0x000000403804723c */ /* 0x042fee0000041804 */
[----:B--2---:R1:W5:Y:S01]  /*3b70*/  LDG.E R100, [R100.64+0x20] ;  /* 0x0000200664647981 */ /* 0x004362000c1e1900 */
[C---:B------:R-:W-:Y:S03]  /*3b80*/  HMMA.16816.F32.BF16 R8, R56.reuse, R66, R8 ;  /* 0x000000423808723c */ /* 0x040fe60000041808 */
[----:B------:R-:W2:Y:S05]  /*3b90*/  LDSM.16.M88.4 R64, [R190+0xe000] ;  /* 0x00e00000be40783b */ /* 0x000eaa0000000200 */
[C---:B---3--:R-:W-:Y:S08]  /*3ba0*/  HMMA.16816.F32.BF16 R12, R56.reuse, R52, R12 ;  /* 0x00000034380c723c */ /* 0x048ff0000004180c */
[----:B------:R-:W-:Y:S01]  /*3bb0*/  HMMA.16816.F32.BF16 R16, R56, R54, R16 ;  /* 0x000000363810723c */ /* 0x000fe20000041810 */
[----:B------:R-:W3:Y:S08]  /*3bc0*/  LDSM.16.M88.4 R52, [R190+0xe800] ;  /* 0x00e80000be34783b */ /* 0x000ef00000000200 */
[----:B------:R-:W-:Y:S01]  /*3bd0*/  LDSM.16.M88.4 R56, [R0+0x2000] ;  /* 0x002000000038783b */ /* 0x000fe20000000200 */
[C---:B--2---:R-:W-:Y:S08]  /*3be0*/  HMMA.16816.F32.BF16 R4, R60.reuse, R64, R4 ;  /* 0x000000403c04723c */ /* 0x044ff00000041804 */
[C---:B------:R-:W-:Y:S01]  /*3bf0*/  HMMA.16816.F32.BF16 R8, R60.reuse, R66, R8 ;  /* 0x000000423c08723c */ /* 0x040fe20000041808 */
[----:B------:R-:W2:Y:S07]  /*3c00*/  LDSM.16.M88.4 R64, [R191+0xe000] ;  /* 0x00e00000bf40783b */ /* 0x000eae0000000200 */
        /* <DEDUP_REMOVED lines=10> */
[----:B------:R4:W-:Y:S01]  /*3cb0*/  LDSM.16.M88.4 R56, [R2+0x2000] ;  /* 0x002000000238783b */ /* 0x0009e20000000200 */
[C---:B--2---:R-:W-:Y:S08]  /*3cc0*/  HMMA.16816.F32.BF16 R4, R60.reuse, R64, R4 ;  /* 0x000000403c04723c */ /* 0x044ff00000041804 */
[C---:B------:R-:W-:Y:S01]  /*3cd0*/  HMMA.16816.F32.BF16 R8, R60.reuse, R66, R8 ;  /* 0x000000423c08723c */ /* 0x040fe20000041808 */
[----:B------:R-:W2:Y:S03]  /*3ce0*/  LDSM.16.M88.4 R64, [R192+0xe000] ;  /* 0x00e00000c040783b */ /* 0x000ea60000000200 */
[----:B----4-:R-:W-:Y:S04]  /*3cf0*/  SHF.L.U32 R2, R203, 0x6, RZ ;  /* 0x00000006cb027819 */ /* 0x010fe800000006ff */
[----:B------:R-:W-:Y:S01]  /*3d00*/  IADD3 R0, R251, R2, RZ ;  /* 0x00000002fb007210 */ /* 0x000fe20007ffe0ff */
[C---:B---3--:R-:W-:Y:S03]  /*3d10*/  HMMA.16816.F32.BF16 R12, R60.reuse, R52, R12 ;  /* 0x000000343c0c723c */ /* 0x048fe6000004180c */
[C---:B------:R-:W-:Y:S02]  /*3d20*/  IADD3 R3, R0.reuse, 0x7, RZ ;  /* 0x0000000700037810 */ /* 0x040fe40007ffe0ff */
[----:B-1----:R-:W-:Y:S02]  /*3d30*/  IABS R101, R0 ;  /* 0x0000000000657213 */ /* 0x002fe40000000000 */
[----:B------:R-:W-:Y:S01]  /*3d40*/  ISETP.GE.AND P0, PT, R3, RZ, PT ;  /* 0x000000ff0300720c */ /* 0x000fe20003f06270 */
[----:B------:R-:W-:Y:S01]  /*3d50*/  HMMA.16816.F32.BF16 R16, R60, R54, R16 ;  /* 0x000000363c10723c */ /* 0x000fe20000041810 */
[----:B------:R-:W1:Y:S02]  /*3d60*/  LDSM.16.M88.4 R52, [R192+0xe800] ;  /* 0x00e80000c034783b */ /* 0x000e640000000200 */
[----:B------:R-:W-:Y:S04]  /*3d70*/  I2F R101, R101 ;  /* 0x0000006500657306 */ /* 0x000fe80000201400 */
[C---:B------:R-:W-:Y:S02]  /*3d80*/  IADD3 R60, R0.reuse, -0x11, RZ ;  /* 0xffffffef003c7810 */ /* 0x040fe40007ffe0ff */
[----:B------:R-:W-:Y:S02]  /*3d90*/  IADD3 R63, R0, -0x8, RZ ;  /* 0xfffffff8003f7810 */ /* 0x000fe40007ffe0ff */
[----:B------:R-:W-:Y:S02]  /*3da0*/  ISETP.GE.AND P2, PT, R60, RZ, PT ;  /* 0x000000ff3c00720c */ /* 0x000fe40003f46270 */
[C---:B------:R-:W-:Y:S02]  /*3db0*/  @!P0 IADD3 R3, -R0.reuse, -0x7, RZ ;  /* 0xfffffff900038810 */ /* 0x040fe40007ffe1ff */
[C---:B------:R-:W-:Y:S01]  /*3dc0*/  IADD3 R62, R0.reuse, -0x9, RZ ;  /* 0xfffffff7003e7810 */ /* 0x040fe20007ffe0ff */
[C---:B--2---:R-:W-:Y:S03]  /*3dd0*/  HMMA.16816.F32.BF16 R4, R56.reuse, R64, R4 ;  /* 0x000000403804723c */ /* 0x044fe60000041804 */
[----:B------:R-:W-:Y:S02]  /*3de0*/  I2F R3, R3 ;  /* 0x0000000300037306 */ /* 0x000fe40000201400 */
[C---:B------:R-:W-:Y:S02]  /*3df0*/  IADD3 R61, R0.reuse, -0x10, RZ ;  /* 0xfffffff0003d7810 */ /* 0x040fe40007ffe0ff */
[C---:B------:R-:W-:Y:S01]  /*3e00*/  IADD3 R65, R0.reuse, 0x8, RZ ;  /* 0x0000000800417810 */ /* 0x040fe20007ffe0ff */
[C---:B------:R-:W-:Y:S03]  /*3e10*/  HMMA.16816.F32.BF16 R8, R56.reuse, R66, R8 ;  /* 0x000000423808723c */ /* 0x040fe60000041808 */
[----:B------:R-:W-:Y:S02]  /*3e20*/  ISETP.GE.AND P1, PT, R65, RZ, PT ;  /* 0x000000ff4100720c */ /* 0x000fe40003f26270 */
[----:B------:R-:W-:Y:S02]  /*3e30*/  IADD3 R64, R0, -0x1, RZ ;  /* 0xffffffff00407810 */ /* 0x000fe40007ffe0ff */
[----:B------:R-:W-:Y:S02]  /*3e40*/  ISETP.GE.AND P5, PT, R63, RZ, PT ;  /* 0x000000ff3f00720c */ /* 0x000fe40003fa6270 */
[----:B------:R-:W-:Y:S02]  /*3e50*/  ISETP.GE.AND P6, PT, R64, RZ, PT ;  /* 0x000000ff4000720c */ /* 0x000fe40003fc6270 */
[----:B------:R-:W-:Y:S02]  /*3e60*/  ISETP.GE.AND P4, PT, R62, RZ, PT ;  /* 0x000000ff3e00720c */ /* 0x000fe40003f86270 */
[----:B------:R-:W-:Y:S02]  /*3e70*/  ISETP.GE.AND P3, PT, R61, RZ, PT ;  /* 0x000000ff3d00720c */ /* 0x000fe40003f66270 */
[C---:B------:R-:W-:Y:S01]  /*3e80*/  @!P2 IADD3 R60, -R0.reuse, 0x11, RZ ;  /* 0x00000011003ca810 */ /* 0x040fe20007ffe1ff */
[C---:B-1----:R-:W-:Y:S03]  /*3e90*/  HMMA.16816.F32.BF16 R12, R56.reuse, R52, R12 ;  /* 0x00000034380c723c */ /* 0x042fe6000004180c */
[C---:B------:R-:W-:Y:S01]  /*3ea0*/  @!P1 IADD3 R65, -R0.reuse, -0x8, RZ ;  /* 0xfffffff800419810 */ /* 0x040fe20007ffe1ff */
[----:B------:R-:W-:Y:S01]  /*3eb0*/  FMUL.FTZ R7, R7, c[0x0][0x2ec] ;  /* 0x0000bb0007077a20 */ /* 0x000fe20000410000 */
[----:B------:R-:W-:Y:S01]  /*3ec0*/  @!P5 IADD3 R63, -R0, 0x8, RZ ;  /* 0x00000008003fd810 */ /* 0x000fe20007ffe1ff */
[----:B------:R-:W-:Y:S01]  /*3ed0*/  FMUL.FTZ R4, R4, c[0x0][0x2ec] ;  /* 0x0000bb0004047a20 */ /* 0x000fe20000410000 */
[----:B------:R-:W-:Y:S01]  /*3ee0*/  IADD3 R53, R0, -0x18, RZ ;  /* 0xffffffe800357810 */ /* 0x000fe20007ffe0ff */
[----:B------:R-:W-:Y:S01]  /*3ef0*/  FMUL.FTZ R10, R10, c[0x0][0x2ec] ;  /* 0x0000bb000a0a7a20 */ /* 0x000fe20000410000 */
[----:B------:R-:W-:Y:S01]  /*3f00*/  I2F R65, R65 ;  /* 0x0000004100417306 */ /* 0x000fe20000201400 */
[----:B------:R-:W-:Y:S03]  /*3f10*/  HMMA.16816.F32.BF16 R16, R56, R54, R16 ;  /* 0x000000363810723c */ /* 0x000fe60000041810 */
[----:B------:R-:W-:Y:S01]  /*3f20*/  ISETP.GE.AND P1, PT, R53, RZ, PT ;  /* 0x000000ff3500720c */ /* 0x000fe20003f26270 */
[----:B------:R-:W-:Y:S01]  /*3f30*/  FMUL.FTZ R9, R9, c[0x0][0x2ec] ;  /* 0x0000bb0009097a20 */ /* 0x000fe20000410000 */
[C---:B------:R-:W-:Y:S01]  /*3f40*/  @!P6 IADD3 R64, -R0.reuse, 0x1, RZ ;  /* 0x000000010040e810 */ /* 0x040fe20007ffe1ff */
[----:B------:R-:W-:Y:S01]  /*3f50*/  FMUL.FTZ R11, R11, c[0x0][0x2ec] ;  /* 0x0000bb000b0b7a20 */ /* 0x000fe20000410000 */
[----:B------:R-:W-:Y:S01]  /*3f60*/  IADD3 R52, R0, -0x19, RZ ;  /* 0xffffffe700347810 */ /* 0x000fe20007ffe0ff */
[----:B------:R-:W-:Y:S01]  /*3f70*/  FMUL.FTZ R5, R5, c[0x0][0x2ec] ;  /* 0x0000bb0005057a20 */ /* 0x000fe20000410000 */
[----:B------:R1:W-:Y:S02]  /*3f80*/  MUFU.TANH R103, R10 ;  /* 0x0000000a00677308 */ /* 0x0003e40000002400 */
[----:B------:R-:W-:Y:S01]  /*3f90*/  ISETP.GE.AND P0, PT, R52, RZ, PT ;  /* 0x000000ff3400720c */ /* 0x000fe20003f06270 */
[----:B------:R-:W-:Y:S01]  /*3fa0*/  FMUL.FTZ R6, R6, c[0x0][0x2ec] ;  /* 0x0000bb0006067a20 */ /* 0x000fe20000410000 */
[----:B------:R-:W-:Y:S01]  /*3fb0*/  @!P4 IADD3 R62, -R0, 0x9, RZ ;  /* 0x00000009003ec810 */ /* 0x000fe20007ffe1ff */
[----:B------:R-:W-:Y:S01]  /*3fc0*/  FMUL.FTZ R8, R8, c[0x0][0x2ec] ;  /* 0x0000bb0008087a20 */ /* 0x000fe20000410000 */
[C---:B------:R-:W-:Y:S01]  /*3fd0*/  @!P3 IADD3 R61, -R0.reuse, 0x10, RZ ;  /* 0x00000010003db810 */ /* 0x040fe20007ffe1ff */
[----:B------:R-:W-:Y:S01]  /*3fe0*/  FMUL.FTZ R13, R13, c[0x0][0x2ec] ;  /* 0x0000bb000d0d7a20 */ /* 0x000fe20000410000 */
[----:B------:R-:W-:Y:S01]  /*3ff0*/  @!P1 IADD3 R53, -R0, 0x18, RZ ;  /* 0x0000001800359810 */ /* 0x000fe20007ffe1ff */
[----:B------:R-:W-:Y:S01]  /*4000*/  FMUL.FTZ R12, R12, c[0x0][0x2ec] ;  /* 0x0000bb000c0c7a20 */ /* 0x000fe20000410000 */
[----:B------:R2:W-:Y:S05]  /*4010*/  MUFU.TANH R168, R9 ;  /* 0x0000000900a87308 */ /* 0x0005ea0000002400 */
[----:B------:R-:W-:Y:S01]  /*4020*/  @!P0 IADD3 R52, -R0, 0x19, RZ ;  /* 0x0000001900348810 */ /* 0x000fe20007ffe1ff */
[----:B------:R-:W-:Y:S01]  /*4030*/  FMUL.FTZ R16, R16, c[0x0][0x2ec] ;  /* 0x0000bb0010107a20 */ /* 0x000fe20000410000 */
[----:B------:R-:W-:Y:S01]  /*4040*/  ISETP.GE.AND P0, PT, R2, R250, PT ;  /* 0x000000fa0200720c */ /* 0x000fe20003f06270 */
[----:B------:R-:W-:Y:S02]  /*4050*/  FMUL.FTZ R18, R18, c[0x0][0x2ec] ;  /* 0x0000bb0012127a20 */ /* 0x000fe40000410000 */
[----:B------:R-:W-:Y:S01]  /*4060*/  I2F R64, R64 ;  /* 0x0000004000407306 */ /* 0x000fe20000201400 */
[----:B-1----:R-:W-:Y:S09]  /*4070*/  FMUL.FTZ R10, R14, c[0x0][0x2ec] ;  /* 0x0000bb000e0a7a20 */ /* 0x002ff20000410000 */
[----:B------:R-:W-:Y:S01]  /*4080*/  I2F R66, R53 ;  /* 0x0000003500427306 */ /* 0x000fe20000201400 */
[----:B--2---:R-:W-:Y:S02]  /*4090*/  FMUL.FTZ R9, R15, c[0x0][0x2ec] ;  /* 0x0000bb000f097a20 */ /* 0x004fe40000410000 */
[----:B------:R-:W-:Y:S02]  /*40a0*/  FMUL.FTZ R15, R17, c[0x0][0x2ec] ;  /* 0x0000bb00110f7a20 */ /* 0x000fe40000410000 */
[----:B------:R-:W-:Y:S05]  /*40b0*/  FMUL.FTZ R17, R19, c[0x0][0x2ec] ;  /* 0x0000bb0013117a20 */ /* 0x000fea0000410000 */
[----:B------:R-:W1:Y:S10]  /*40c0*/  MUFU.TANH R7, R7 ;  /* 0x0000000700077308 */ /* 0x000e740000002400 */
[----:B------:R-:W2:Y:S10]  /*40d0*/  MUFU.TANH R11, R11 ;  /* 0x0000000b000b7308 */ /* 0x000eb40000002400 */
[----:B------:R-:W-:Y:S01]  /*40e0*/  I2F R67, R52 ;  /* 0x0000003400437306 */ /* 0x000fe20000201400 */
[----:B-1----:R-:W-:Y:S02]  /*40f0*/  FFMA.FTZ R53, R3, -R201, R7 ;  /* 0x800000c903357223 */ /* 0x002fe40000010007 */
[----:B------:R-:W-:Y:S07]  /*4100*/  FFMA.FTZ R3, -R7, R7, 1 ;  /* 0x3f80000007037423 */ /* 0x000fee0000010107 */
[----:B------:R-:W1:Y:S01]  /*4110*/  MUFU.TANH R4, R4 ;  /* 0x0000000400047308 */ /* 0x000e620000002400 */
[----:B------:R-:W-:Y:S02]  /*4120*/  FMUL.FTZ R172, R3, c[0x0][0x2ec] ;  /* 0x0000bb0003ac7a20 */ /* 0x000fe40000410000 */
[----:B------:R-:W-:Y:S02]  /*4130*/  FFMA.FTZ R3, -R168, R168, 1 ;  /* 0x3f800000a8037423 */ /* 0x000fe400000101a8 */
[----:B--2---:R-:W-:Y:S02]  /*4140*/  FFMA.FTZ R19, R64, -R201, R11 ;  /* 0x800000c940137223 */ /* 0x004fe4000001000b */
[----:B------:R-:W-:Y:S02]  /*4150*/  FFMA.FTZ R7, -R11, R11, 1 ;  /* 0x3f8000000b077423 */ /* 0x000fe4000001010b */
[----:B------:R-:W-:Y:S01]  /*4160*/  FMUL.FTZ R174, R3, c[0x0][0x2ec] ;  /* 0x0000bb0003ae7a20 */ /* 0x000fe20000410000 */
[----:B------:R2:W3:Y:S01]  /*4170*/  MUFU.TANH R52, R5 ;  /* 0x0000000500347308 */ /* 0x0004e20000002400 */
[----:B------:R-:W-:Y:S09]  /*4180*/  FMUL.FTZ R176, R7, c[0x0][0x2ec] ;  /* 0x0000bb0007b07a20 */ /* 0x000ff20000410000 */
[----:B------:R-:W-:Y:S01]  /*4190*/  I2F R0, R60 ;  /* 0x0000003c00007306 */ /* 0x000fe20000201400 */
[-C--:B-1----:R-:W-:Y:S09]  /*41a0*/  FFMA.FTZ R14, R101, -R201.reuse, R4 ;  /* 0x800000c9650e7223 */ /* 0x082ff20000010004 */
[----:B------:R-:W1:Y:S01]  /*41b0*/  MUFU.TANH R6, R6 ;  /* 0x0000000600067308 */ /* 0x000e620000002400 */
[----:B--2---:R-:W-:Y:S02]  /*41c0*/  FFMA.FTZ R5, -R4, R4, 1 ;  /* 0x3f80000004057423 */ /* 0x004fe40000010104 */
[----:B---3--:R-:W-:Y:S07]  /*41d0*/  FFMA.FTZ R4, -R52, R52, 1 ;  /* 0x3f80000034047423 */ /* 0x008fee0000010134 */
[----:B------:R2:W3:Y:S10]  /*41e0*/  MUFU.TANH R60, R8 ;  /* 0x00000008003c7308 */ /* 0x0004f40000002400 */
[----:B------:R4:W3:Y:S01]  /*41f0*/  MUFU.TANH R57, R13 ;  /* 0x0000000d00397308 */ /* 0x0008e20000002400 */
[----:B-1----:R-:W-:Y:S02]  /*4200*/  FFMA.FTZ R54, R65, -R201, R6 ;  /* 0x800000c941367223 */ /* 0x002fe40000010006 */
[----:B------:R-:W-:Y:S07]  /*4210*/  FFMA.FTZ R6, -R6, R6, 1 ;  /* 0x3f80000006067423 */ /* 0x000fee0000010106 */
[----:B------:R-:W1:Y:S01]  /*4220*/  I2F R63, R63 ;  /* 0x0000003f003f7306 */ /* 0x000e620000201400 */
[----:B------:R-:W-:Y:S02]  /*4230*/  FMUL.FTZ R173, R6, c[0x0][0x2ec] ;  /* 0x0000bb0006ad7a20 */ /* 0x000fe40000410000 */
[----:B--2---:R-:W-:Y:S04]  /*4240*/  FFMA.FTZ R8, -R103, R103, 1 ;  /* 0x3f80000067087423 */ /* 0x004fe80000010167 */
[----:B------:R-:W-:Y:S03]  /*4250*/  FMUL.FTZ R177, R8, c[0x0][0x2ec] ;  /* 0x0000bb0008b17a20 */ /* 0x000fe60000410000 */
[----:B------:R-:W2:Y:S01]  /*4260*/  I2F R62, R62 ;  /* 0x0000003e003e7306 */ /* 0x000ea20000201400 */
[-C--:B----4-:R-:W-:Y:S02]  /*4270*/  FFMA.FTZ R13, R64, -R201.reuse, R52 ;  /* 0x800000c9400d7223 */ /* 0x090fe40000010034 */
[----:B------:R-:W-:Y:S02]  /*4280*/  FFMA.FTZ R52, R101, -R201, R103 ;  /* 0x800000c965347223 */ /* 0x000fe40000010067 */
[----:B------:R-:W-:Y:S05]  /*4290*/  FMUL.FTZ R101, R4, c[0x0][0x2ec] ;  /* 0x0000bb0004657a20 */ /* 0x000fea0000410000 */
[----:B------:R-:W-:Y:S01]  /*42a0*/  I2F R61, R61 ;  /* 0x0000003d003d7306 */ /* 0x000fe20000201400 */
[----:B---3--:R-:W-:Y:S02]  /*42b0*/  FFMA.FTZ R4, -R60, R60, 1 ;  /* 0x3f8000003c047423 */ /* 0x008fe4000001013c */
[----:B------:R-:W-:Y:S02]  /*42c0*/  FMUL.FTZ R103, R5, c[0x0][0x2ec] ;  /* 0x0000bb0005677a20 */ /* 0x000fe40000410000 */
[----:B------:R-:W-:Y:S02]  /*42d0*/  FMUL.FTZ R175, R4, c[0x0][0x2ec] ;  /* 0x0000bb0004af7a20 */ /* 0x000fe40000410000 */
[----:B------:R-:W-:Y:S02]  /*42e0*/  FFMA.FTZ R6, -R57, R57, 1 ;  /* 0x3f80000039067423 */ /* 0x000fe40000010139 */
[-C--:B------:R-:W-:Y:S01]  /*42f0*/  FFMA.FTZ R57, R0, -R201.reuse, R57 ;  /* 0x800000c900397223 */ /* 0x080fe20000010039 */
[----:B------:R-:W-:Y:S01]  /*4300*/  MUFU.TANH R10, R10 ;  /* 0x0000000a000a7308 */ /* 0x000fe20000002400 */
[-C--:B-1----:R-:W-:Y:S02]  /*4310*/  FFMA.FTZ R60, R63, -R201.reuse, R60 ;  /* 0x800000c93f3c7223 */ /* 0x082fe4000001003c */
[----:B------:R-:W-:Y:S02]  /*4320*/  FMUL.FTZ R64, R6, c[0x0][0x2ec] ;  /* 0x0000bb0006407a20 */ /* 0x000fe40000410000 */
[-C--:B--2---:R-:W-:Y:S05]  /*4330*/  FFMA.FTZ R59, R62, -R201.reuse, R168 ;  /* 0x800000c93e3b7223 */ /* 0x084fea00000100a8 */
[----:B------:R-:W-:Y:S10]  /*4340*/  MUFU.TANH R9, R9 ;  /* 0x0000000900097308 */ /* 0x000ff40000002400 */
[----:B------:R-:W1:Y:S10]  /*4350*/  MUFU.TANH R58, R12 ;  /* 0x0000000c003a7308 */ /* 0x000e740000002400 */
[----:B------:R-:W2:Y:S10]  /*4360*/  MUFU.TANH R16, R16 ;  /* 0x0000001000107308 */ /* 0x000eb40000002400 */
[----:B------:R3:W4:Y:S01]  /*4370*/  MUFU.TANH R55, R18 ;  /* 0x0000001200377308 */ /* 0x0007220000002400 */
[----:B-1----:R-:W-:Y:S01]  /*4380*/  FFMA.FTZ R7, -R58, R58, 1 ;  /* 0x3f8000003a077423 */ /* 0x002fe2000001013a */
[----:B------:R-:W-:Y:S01]  /*4390*/  MOV R12, c[0x0][0x2e4] ;  /* 0x0000b900000c7a02 */ /* 0x000fe20000000f00 */
[-C--:B------:R-:W-:Y:S02]  /*43a0*/  FFMA.FTZ R58, R61, -R201.reuse, R58 ;  /* 0x800000c93d3a7223 */ /* 0x080fe4000001003a */
[----:B------:R-:W-:Y:S05]  /*43b0*/  FMUL.FTZ R65, R7, c[0x0][0x2ec] ;  /* 0x0000bb0007417a20 */ /* 0x000fea0000410000 */
[----:B------:R-:W1:Y:S01]  /*43c0*/  MUFU.TANH R15, R15 ;  /* 0x0000000f000f7308 */ /* 0x000e620000002400 */
[-C--:B--2---:R-:W-:Y:S02]  /*43d0*/  FFMA.FTZ R56, R66, -R201.reuse, R16 ;  /* 0x800000c942387223 */ /* 0x084fe40000010010 */
[----:B------:R-:W-:Y:S04]  /*43e0*/  FFMA.FTZ R5, -R16, R16, 1 ;  /* 0x3f80000010057423 */ /* 0x000fe80000010110 */
[----:B------:R-:W-:Y:S03]  /*43f0*/  FMUL.FTZ R168, R5, c[0x0][0x2ec] ;  /* 0x0000bb0005a87a20 */ /* 0x000fe60000410000 */
[----:B------:R2:W2:Y:S01]  /*4400*/  MUFU.TANH R11, R17 ;  /* 0x00000011000b7308 */ /* 0x0004a20000002400 */
[-C--:B---3--:R-:W-:Y:S02]  /*4410*/  FFMA.FTZ R18, R63, -R201.reuse, R10 ;  /* 0x800000c93f127223 */ /* 0x088fe4000001000a */
[----:B------:R-:W-:Y:S02]  /*4420*/  FFMA.FTZ R10, -R10, R10, 1 ;  /* 0x3f8000000a0a7423 */ /* 0x000fe4000001010a */
[----:B----4-:R-:W-:Y:S02]  /*4430*/  FFMA.FTZ R16, R61, -R201, R55 ;  /* 0x800000c93d107223 */ /* 0x010fe40000010037 */
[----:B------:R-:W-:Y:S02]  /*4440*/  FFMA.FTZ R4, -R55, R55, 1 ;  /* 0x3f80000037047423 */ /* 0x000fe40000010137 */
[----:B------:R-:W-:Y:S02]  /*4450*/  FMUL.FTZ R171, R10, c[0x0][0x2ec] ;  /* 0x0000bb000aab7a20 */ /* 0x000fe40000410000 */
[----:B-1----:R-:W-:Y:S02]  /*4460*/  FFMA.FTZ R55, R67, -R201, R15 ;  /* 0x800000c943377223 */ /* 0x002fe4000001000f */
[----:B------:R-:W-:Y:S02]  /*4470*/  FFMA.FTZ R3, -R15, R15, 1 ;  /* 0x3f8000000f037423 */ /* 0x000fe4000001010f */
[----:B------:R-:W-:Y:S02]  /*4480*/  FMUL.FTZ R169, R4, c[0x0][0x2ec] ;  /* 0x0000bb0004a97a20 */ /* 0x000fe40000410000 */
[----:B------:R-:W-:Y:S02]  /*4490*/  FMUL.FTZ R66, R3, c[0x0][0x2ec] ;  /* 0x0000bb0003427a20 */ /* 0x000fe40000410000 */
[----:B--2---:R-:W-:Y:S02]  /*44a0*/  FFMA.FTZ R17, R62, -R201, R9 ;  /* 0x800000c93e117223 */ /* 0x004fe40000010009 */
[----:B------:R-:W-:Y:S02]  /*44b0*/  FFMA.FTZ R9, -R9, R9, 1 ;  /* 0x3f80000009097423 */ /* 0x000fe40000010109 */
[----:B------:R-:W-:Y:S02]  /*44c0*/  FFMA.FTZ R15, R0, -R201, R11 ;  /* 0x800000c9000f7223 */ /* 0x000fe4000001000b */
[----:B------:R-:W-:Y:S02]  /*44d0*/  FFMA.FTZ R0, -R11, R11, 1 ;  /* 0x3f8000000b007423 */ /* 0x000fe4000001010b */
[----:B------:R-:W-:Y:S02]  /*44e0*/  FMUL.FTZ R170, R9, c[0x0][0x2ec] ;  /* 0x0000bb0009aa7a20 */ /* 0x000fe40000410000 */
[----:B------:R-:W-:Y:S01]  /*44f0*/  FMUL.FTZ R67, R0, c[0x0][0x2ec] ;  /* 0x0000bb0000437a20 */ /* 0x000fe20000410000 */
[----:B------:R-:W-:-:S05]  /*4500*/  @!P0 BRA `(.L_x_1189) ;  /* 0x0000009000008947 */ /* 0x000fca0003800000 */
[----:B------:R-:W-:Y:S01]  /*4510*/  IADD3 R3, R2, 0x40, RZ ;  /* 0x0000004002037810 */ /* 0x000fe20007ffe0ff */
[----:B------:R-:W-:Y:S02]  /*4520*/  IMAD.IADD R0, R232, 0x1, R217 ;  /* 0x00000001e8007824 */ /* 0x000fe400078e02d9 */
[----:B------:R-:W-:Y:S03]  /*4530*/  IMAD.MOV.U32 R12, RZ, RZ, R222 ;  /* 0x000000ffff0c7224 */ /* 0x000fe600078e00de */
[----:B------:R-:W-:Y:S04]  /*4540*/  IADD3 R0, R222, R0, -R205 ;  /* 0x00000000de007210 */ /* 0x000fe80007ffe8cd */
[----:B------:R-:W-:Y:S02]  /*4550*/  ISETP.GE.AND P1, PT, R3, R0, PT ;  /* 0x000000000300720c */ /* 0x000fe40003f26270 */
[----:B------:R-:W-:Y:S04]  /*4560*/  IADD3 R0, R232, 0x40, RZ ;  /* 0x00000040e8007810 */ /* 0x000fe80007ffe0ff */
[----:B------:R-:W-:Y:S11]  /*4570*/  ISETP.LT.AND P0, PT, R0, R205, PT ;  /* 0x000000cd0000720c */ /* 0x000ff60003f01270 */
[----:B------:R-:W-:Y:S02]  /*4580*/  @!UPT UIADD3 URZ, URZ, URZ, URZ ;  /* 0x0000003f3f3ff290 */ /* 0x000fe4000fffe03f */
[----:B------:R-:W-:-:S05]  /*4590*/  @!P1 BRA P0, `(.L_x_1190) ;  /* 0x0000048000009947 */ /* 0x000fca0000000000 */
.L_x_1189:
[--C-:B------:R-:W-:Y:S01]  /*45a0*/  IADD3 R4, R205, 0x1, -R217.reuse ;  /* 0x00000001cd047810 */ /* 0x100fe20007ffe8d9 */
[----:B------:R-:W2:Y:S01]  /*45b0*/  LDL R3, [R1] ;  /* 0x0000000001037983 */ /* 0x000ea20000100800 */
[-C--:B------:R-:W-:Y:S01]  /*45c0*/  IADD3 R5, -R12, R205.reuse, -R217 ;  /* 0x000000cd0c057210 */ /* 0x080fe20007ffe9d9 */
[----:B------:R-:W-:Y:S01]  /*45d0*/  IMAD.MOV.U32 R222, RZ, RZ, R12 ;  /* 0x000000ffffde7224 */ /* 0x000fe200078e000c */
[----:B------:R-:W-:Y:S01]  /*45e0*/  IADD3 R4, R4, c[0x0][0x2e8], RZ ;  /* 0x0000ba0004047a10 */ /* 0x000fe20007ffe0ff */
[----:B------:R-:W3:Y:S02]  /*45f0*/  LDL R0, [R1+0x4] ;  /* 0x0000040001007983 */ /* 0x000ee40000100800 */
[----:B---3--:R-:W-:Y:S02]  /*4600*/  IMAD R0, R247, 0x40, R0 ;  /* 0x00000040f7007824 */ /* 0x008fe400078e0200 */
[----:B--2---:R-:W-:Y:S03]  /*4610*/  IMAD.IADD R2, R3, 0x1, R2 ;  /* 0x0000000103027824 */ /* 0x004fe600078e0202 */
[----:B------:R-:W-:Y:S01]  /*4620*/  IADD3 R11, R0, 0x1, RZ ;  /* 0x00000001000b7810 */ /* 0x000fe20007ffe0ff */
[C---:B------:R-:W-:Y:S01]  /*4630*/  IMAD.IADD R6, R2.reuse, 0x1, R5 ;  /* 0x0000000102067824 */ /* 0x040fe200078e0205 */
[C---:B------:R-:W-:Y:S01]  /*4640*/  IADD3 R3, R2.reuse, 0x8, RZ ;  /* 0x0000000802037810 */ /* 0x040fe20007ffe0ff */
[----:B------:R-:W-:Y:S01]  /*4650*/  IMAD.IADD R63, R2, 0x1, R4 ;  /* 0x00000001023f7824 */ /* 0x000fe200078e0204 */
[C---:B------:R-:W-:Y:S02]  /*4660*/  IADD3 R10, R0.reuse, 0x8, RZ ;  /* 0x00000008000a7810 */ /* 0x040fe40007ffe0ff */
[----:B------:R-:W-:Y:S01]  /*4670*/  IMNMX R2, RZ, R6, !PT ;  /* 0x00000006ff027217 */ /* 0x000fe20007800200 */
[--C-:B------:R-:W-:Y:S01]  /*4680*/  IMAD.IADD R62, R5, 0x1, R3.reuse ;  /* 0x00000001053e7824 */ /* 0x100fe200078e0203 */
[----:B------:R-:W-:Y:S01]  /*4690*/  IADD3 R9, R0, 0x9, RZ ;  /* 0x0000000900097810 */ /* 0x000fe20007ffe0ff */
        /* <DEDUP_REMOVED lines=8> */
[----:B------:R-:W-:Y:S02]  /*4720*/  ISETP.GE.OR P1, PT, R0, R4, !P1 ;  /* 0x000000040000720c */ /* 0x000fe40004f26670 */
[----:B------:R-:W-:Y:S02]  /*4730*/  IMNMX R3, RZ, R62, !PT ;  /* 0x0000003eff037217 */ /* 0x000fe40007800200 */
        /* <DEDUP_REMOVED lines=46> */
.L_x_1190:
[C---:B------:R-:W-:Y:S01]  /*4a20*/  FMUL.FTZ R2, R220.reuse, 1.4426950216293334961 ;  /* 0x3fb8aa3bdc027820 */ /* 0x040fe20000410000 */
[----:B------:R-:W-:Y:S01]  /*4a30*/  FSETP.NEU.FTZ.AND P0, PT, R220, -INF , PT ;  /* 0xff800000dc00780b */ /* 0x000fe20003f1d000 */
[----:B------:R-:W-:Y:S01]  /*4a40*/  FMUL.FTZ R0, R221, 1.4426950216293334961 ;  /* 0x3fb8aa3bdd007820 */ /* 0x000fe20000410000 */
[----:B------:R-:W-:Y:S02]  /*4a50*/  ISETP.GT.AND P6, PT, R203, R244, PT ;  /* 0x000000f4cb00720c */ /* 0x000fe40003fc4270 */
[----:B------:R-:W-:Y:S02]  /*4a60*/  FSEL R2, R2, RZ, P0 ;  /* 0x000000ff02027208 */ /* 0x000fe40000000000 */
[----:B------:R-:W-:Y:S03]  /*4a70*/  FSETP.NEU.FTZ.AND P0, PT, R221, -INF , PT ;  /* 0xff800000dd00780b */ /* 0x000fe60003f1d000 */
[--C-:B------:R-:W-:Y:S01]  /*4a80*/  FFMA.FTZ R14, R14, c[0x0][0x23c], -R2.reuse ;  /* 0x00008f000e0e7a23 */ /* 0x100fe20000010802 */
[----:B------:R-:W-:Y:S01]  /*4a90*/  FSEL R0, R0, RZ, P0 ;  /* 0x000000ff00007208 */ /* 0x000fe20000000000 */
[--C-:B------:R-:W-:Y:S02]  /*4aa0*/  FFMA.FTZ R13, R13, c[0x0][0x23c], -R2.reuse ;  /* 0x00008f000d0d7a23 */ /* 0x100fe40000010802 */
[----:B------:R-:W-:Y:S01]  /*4ab0*/  MUFU.EX2 R180, R14 ;  /* 0x0000000e00b47308 */ /* 0x000fe20000000800 */
[----:B------:R-:W-:Y:S02]  /*4ac0*/  FFMA.FTZ R60, R60, c[0x0][0x23c], -R2 ;  /* 0x00008f003c3c7a23 */ /* 0x000fe40000010802 */
[--C-:B------:R-:W-:Y:S02]  /*4ad0*/  FFMA.FTZ R54, R54, c[0x0][0x23c], -R0.reuse ;  /* 0x00008f0036367a23 */ /* 0x100fe40000010800 */
[----:B------:R-:W-:Y:S02]  /*4ae0*/  FFMA.FTZ R53, R53, c[0x0][0x23c], -R0 ;  /* 0x00008f0035357a23 */ /* 0x000fe40000010800 */
[--C-:B------:R-:W-:Y:S02]  /*4af0*/  FFMA.FTZ R59, R59, c[0x0][0x23c], -R2.reuse ;  /* 0x00008f003b3b7a23 */ /* 0x100fe40000010802 */
[--C-:B------:R-:W-:Y:S01]  /*4b00*/  FFMA.FTZ R58, R58, c[0x0][0x23c], -R2.reuse ;  /* 0x00008f003a3a7a23 */ /* 0x100fe20000010802 */
[----:B------:R-:W-:Y:S01]  /*4b10*/  MUFU.EX2 R62, R54 ;  /* 0x00000036003e7308 */ /* 0x000fe20000000800 */
[--C-:B------:R-:W-:Y:S02]  /*4b20*/  FFMA.FTZ R57, R57, c[0x0][0x23c], -R2.reuse ;  /* 0x00008f0039397a23 */ /* 0x100fe40000010802 */
[--C-:B------:R-:W-:Y:S02]  /*4b30*/  FFMA.FTZ R56, R56, c[0x0][0x23c], -R2.reuse ;  /* 0x00008f0038387a23 */ /* 0x100fe40000010802 */
[----:B------:R-:W-:Y:S02]  /*4b40*/  FFMA.FTZ R2, R55, c[0x0][0x23c], -R2 ;  /* 0x00008f0037027a23 */ /* 0x000fe40000010802 */
[--C-:B------:R-:W-:Y:S02]  /*4b50*/  FFMA.FTZ R52, R52, c[0x0][0x23c], -R0.reuse ;  /* 0x00008f0034347a23 */ /* 0x100fe40000010800 */
[--C-:B------:R-:W-:Y:S01]  /*4b60*/  FFMA.FTZ R19, R19, c[0x0][0x23c], -R0.reuse ;  /* 0x00008f0013137a23 */ /* 0x100fe20000010800 */
[----:B------:R-:W-:Y:S01]  /*4b70*/  MUFU.EX2 R61, R53 ;  /* 0x00000035003d7308 */ /* 0x000fe20000000800 */
[--C-:B------:R-:W-:Y:S02]  /*4b80*/  FFMA.FTZ R18, R18, c[0x0][0x23c], -R0.reuse ;  /* 0x00008f0012127a23 */ /* 0x100fe40000010800 */
[--C-:B------:R-:W-:Y:S02]  /*4b90*/  FFMA.FTZ R17, R17, c[0x0][0x23c], -R0.reuse ;  /* 0x00008f0011117a23 */ /* 0x100fe40000010800 */
[--C-:B------:R-:W-:Y:S02]  /*4ba0*/  FFMA.FTZ R16, R16, c[0x0][0x23c], -R0.reuse ;  /* 0x00008f0010107a23 */ /* 0x100fe40000010800 */
[----:B------:R-:W-:Y:S03]  /*4bb0*/  FFMA.FTZ R0, R15, c[0x0][0x23c], -R0 ;  /* 0x00008f000f007a23 */ /* 0x000fe60000010800 */
[----:B------:R-:W1:Y:S10]  /*4bc0*/  MUFU.EX2 R179, R13 ;  /* 0x0000000d00b37308 */ /* 0x000e740000000800 */
[----:B------:R-:W-:Y:S10]  /*4bd0*/  MUFU.EX2 R178, R60 ;  /* 0x0000003c00b27308 */ /* 0x000ff40000000800 */
[----:B------:R-:W2:Y:S10]  /*4be0*/  MUFU.EX2 R63, R59 ;  /* 0x0000003b003f7308 */ /* 0x000eb40000000800 */
[----:B------:R2:W-:Y:S10]  /*4bf0*/  MUFU.EX2 R212, R2 ;  /* 0x0000000200d47308 */ /* 0x0005f40000000800 */
[----:B------:R-:W-:Y:S10]  /*4c00*/  MUFU.EX2 R60, R52 ;  /* 0x00000034003c7308 */ /* 0x000ff40000000800 */
[----:B------:R-:W3:Y:S10]  /*4c10*/  MUFU.EX2 R59, R19 ;  /* 0x00000013003b7308 */ /* 0x000ef40000000800 */
[----:B------:R-:W-:Y:S10]  /*4c20*/  MUFU.EX2 R216, R58 ;  /* 0x0000003a00d87308 */ /* 0x000ff40000000800 */
[----:B------:R3:W-:Y:S10]  /*4c30*/  MUFU.EX2 R58, R0 ;  /* 0x00000000003a7308 */ /* 0x0007f40000000800 */
[----:B------:R-:W-:Y:S10]  /*4c40*/  MUFU.EX2 R183, R18 ;  /* 0x0000001200b77308 */ /* 0x000ff40000000800 */
[----:B------:R-:W-:Y:S10]  /*4c50*/  MUFU.EX2 R182, R17 ;  /* 0x0000001100b67308 */ /* 0x000ff40000000800 */
[----:B------:R-:W4:Y:S10]  /*4c60*/  MUFU.EX2 R213, R57 ;  /* 0x0000003900d57308 */ /* 0x000f340000000800 */
[----:B------:R-:W-:Y:S10]  /*4c70*/  MUFU.EX2 R181, R16 ;  /* 0x0000001000b57308 */ /* 0x000ff40000000800 */
[----:B------:R-:W4:Y:S01]  /*4c80*/  MUFU.EX2 R215, R56 ;  /* 0x0000003800d77308 */ /* 0x000f220000000800 */
[----:B-1----:R-:W-:Y:S02]  /*4c90*/  F2FP.BF16.PACK_AB R4, R179, R180 ;  /* 0x000000b4b304723e */ /* 0x002fe400000010ff */
[----:B------:R-:W-:Y:S02]  /*4ca0*/  F2FP.BF16.PACK_AB R3, R61, R62 ;  /* 0x0000003e3d03723e */ /* 0x000fe400000010ff */
[----:B--2---:R-:W-:Y:S01]  /*4cb0*/  F2FP.BF16.PACK_AB R2, R63, R178 ;  /* 0x000000b23f02723e */ /* 0x004fe200000010ff */
[----:B------:R1:W-:Y:S01]  /*4cc0*/  STS [R223+0x12000], R4 ;  /* 0x01200004df007388 */ /* 0x0003e20000000800 */
[----:B---3--:R-:W-:Y:S02]  /*4cd0*/  F2FP.BF16.PACK_AB R0, R59, R60 ;  /* 0x0000003c3b00723e */ /* 0x008fe400000010ff */
[----:B----4-:R-:W-:Y:S01]  /*4ce0*/  F2FP.BF16.PACK_AB R5, R213, R216 ;  /* 0x000000d8d505723e */ /* 0x010fe200000010ff */
        /* <DEDUP_REMOVED lines=8> */
[----:B------:R-:W-:Y:S01]  /*4d70*/  STS [R225+0x12000], R3 ;  /* 0x01200003e1007388 */ /* 0x000fe20000000800 */
[----:B----4-:R-:W-:Y:S03]  /*4d80*/  SHF.L.U32 R0, R198, 0x1, RZ ;  /* 0x00000001c6007819 */ /* 0x010fe600000006ff */
[----:B------:R1:W-:Y:S01]  /*4d90*/  STS [R225+0x12400], R2 ;  /* 0x01240002e1007388 */ /* 0x0003e20000000800 */
[-C--:B------:R-:W-:Y:S03]  /*4da0*/  IADD3 R56, R189, R0.reuse, RZ ;  /* 0x00000000bd387210 */ /* 0x080fe60007ffe0ff */
        /* <DEDUP_REMOVED lines=41> */
[C---:B-----5:R-:W-:Y:S01]  /*5040*/  FADD.FTZ R4, -R102.reuse, R4 ;  /* 0x0000000466047221 */ /* 0x060fe20000010100 */
[----:B------:R-:W-:Y:S03]  /*5050*/  HMMA.16816.F32.BF16 R16, R52, R166, R16 ;  /* 0x000000a63410723c */ /* 0x000fe60000041810 */
[----:B------:R-:W-:Y:S02]  /*5060*/  FADD.FTZ R5, -R102, R5 ;  /* 0x0000000566057221 */ /* 0x000fe40000010100 */
[C---:B------:R-:W-:Y:S02]  /*5070*/  FADD.FTZ R6, -R100.reuse, R6 ;  /* 0x0000000664067221 */ /* 0x040fe40000010100 */
[----:B------:R-:W-:Y:S02]  /*5080*/  FADD.FTZ R7, -R100, R7 ;  /* 0x0000000764077221 */ /* 0x000fe40000010100 */
[C---:B------:R-:W-:Y:S03]  /*5090*/  FADD.FTZ R8, -R102.reuse, R8 ;  /* 0x0000000866087221 */ /* 0x040fe60000010100 */
        /* <DEDUP_REMOVED lines=100> */
.L_x_1191:
        /* <DEDUP_REMOVED lines=106> */
.L_x_1192:
        /* <DEDUP_REMOVED lines=83> */
[-C--:B------:R-:W-:Y:S01]  /*62b0*/  LEA R102, P2, R213, R2.reuse, 0x2 ;  /* 0x00000002d5667211 */ /* 0x080fe200078410ff */
[----:B------:R-:W-:Y:S01]  /*62c0*/  IMAD R212, R212, 0x30, RZ ;  /* 0x00000030d4d47824 */ /* 0x000fe200078e02ff */
[-C--:B------:R-:W-:Y:S01]  /*62d0*/  LEA.HI.X.SX32 R169, R215, R3.reuse, 0x2, P0 ;  /* 0x00000003d7a97211 */ /* 0x080fe200000f16ff */
[----:B------:R4:W-:Y:S01]  /*62e0*/  RED.E.ADD.F32.FTZ.RN.STRONG.GPU [R170.64], R7 ;  /* 0x00000007aa00798e */ /* 0x0009e2000c10e786 */
[-C--:B------:R-:W-:Y:S02]  /*62f0*/  LEA.HI.X.SX32 R103, R213, R3.reuse, 0x2, P2 ;  /* 0x00000003d5677211 */ /* 0x080fe400010f16ff */
[----:B------:R-:W-:Y:S01]  /*6300*/  IADD3 R213, R252, 0x20, RZ ;  /* 0x00000020fcd57810 */ /* 0x000fe20007ffe0ff */
[----:B------:R4:W-:Y:S01]  /*6310*/  RED.E.ADD.F32.FTZ.RN.STRONG.GPU [R168.64], R8 ;  /* 0x00000008a800798e */ /* 0x0009e2000c10e786 */
[-C--:B-1----:R-:W-:Y:S02]  /*6320*/  LEA R4, P1, R212, R2.reuse, 0x2 ;  /* 0x00000002d4047211 */ /* 0x082fe400078210ff */
[C---:B------:R-:W-:Y:S01]  /*6330*/  IADD3 R173, R252.reuse, 0x40, RZ ;  /* 0x00000040fcad7810 */ /* 0x040fe20007ffe0ff */
[----:B------:R1:W-:Y:S01]  /*6340*/  RED.E.ADD.F32.FTZ.RN.STRONG.GPU [R102.64], R9 ;  /* 0x000000096600798e */ /* 0x0003e2000c10e786 */
[----:B------:R-:W-:Y:S02]  /*6350*/  IADD3 R172, R252, 0x40, RZ ;  /* 0x00000040fcac7810 */ /* 0x000fe40007ffe0ff */
[-C--:B--2---:R-:W-:Y:S03]  /*6360*/  LEA.HI.X.SX32 R5, R212, R3.reuse, 0x2, P1 ;  /* 0x00000003d4057211 */ /* 0x084fe600008f16ff */
[----:B------:R-:W-:Y:S01]  /*6370*/  IMAD.IADD R172, R214, 0x1, R172 ;  /* 0x00000001d6ac7824 */ /* 0x000fe200078e02ac */
[----:B------:R-:W-:Y:S01]  /*6380*/  IADD3 R212, R252, 0x20, RZ ;  /* 0x00000020fcd47810 */ /* 0x000fe20007ffe0ff */
[----:B------:R2:W-:Y:S04]  /*6390*/  RED.E.ADD.F32.FTZ.RN.STRONG.GPU [R4.64], R10 ;  /* 0x0000000a0400798e */ /* 0x0005e8000c10e786 */
[----:B------:R-:W-:Y:S01]  /*63a0*/  IMAD.IADD R212, R214, 0x1, R212 ;  /* 0x00000001d6d47824 */ /* 0x000fe200078e02d4 */
[CC--:B---3--:R-:W-:Y:S04]  /*63b0*/  LEA R6, P0, R0.reuse, R2.reuse, 0x2 ;  /* 0x0000000200067211 */ /* 0x0c8fe800078010ff */
[-C--:B----4-:R-:W-:Y:S02]  /*63c0*/  LEA.HI.X.SX32 R7, R0, R3.reuse, 0x2, P0 ;  /* 0x0000000300077211 */ /* 0x090fe400000f16ff */
[----:B------:R-:W-:Y:S02]  /*63d0*/  IADD3 R0, R252, 0x20, RZ ;  /* 0x00000020fc007810 */ /* 0x000fe40007ffe0ff */
[-C--:B------:R-:W-:Y:S01]  /*63e0*/  LEA R8, P2, R238, R2.reuse, 0x2 ;  /* 0x00000002ee087211 */ /* 0x080fe200078410ff */
[----:B------:R3:W-:Y:S02]  /*63f0*/  RED.E.ADD.F32.FTZ.RN.STRONG.GPU [R6.64], R11 ;  /* 0x0000000b0600798e */ /* 0x0007e4000c10e786 */
[----:B------:R-:W-:Y:S01]  /*6400*/  IMAD.IADD R0, R214, 0x1, R0 ;  /* 0x00000001d6007824 */ /* 0x000fe200078e0200 */
[-C--:B-1----:R-:W-:Y:S01]  /*6410*/  LEA.HI.X.SX32 R9, R238, R3.reuse, 0x2, P2 ;  /* 0x00000003ee097211 */ /* 0x082fe200010f16ff */
[----:B------:R1:W-:Y:S02]  /*6420*/  RED.E.ADD.F32.FTZ.RN.STRONG.GPU [R2.64+0x80], R16 ;  /* 0x000080100200798e */ /* 0x0003e4000c10e786 */
[----:B------:R-:W-:Y:S02]  /*6430*/  IMAD.IADD R0, R214, 0x1, R0 ;  /* 0x00000001d6007824 */ /* 0x000fe400078e0200 */
[----:B------:R4:W-:Y:S01]  /*6440*/  RED.E.ADD.F32.FTZ.RN.STRONG.GPU [R100.64+0x80], R17 ;  /* 0x000080116400798e */ /* 0x0009e2000c10e786 */
[CC--:B--2---:R-:W-:Y:S04]  /*6450*/  LEA R4, P0, R213.reuse, R2.reuse, 0x2 ;  /* 0x00000002d5047211 */ /* 0x0c4fe800078010ff */
[-C--:B------:R-:W-:Y:S02]  /*6460*/  LEA.HI.X.SX32 R5, R213, R3.reuse, 0x2, P0 ;  /* 0x00000003d5057211 */ /* 0x080fe400000f16ff */
[-C--:B------:R-:W-:Y:S03]  /*6470*/  LEA R10, P0, R0, R2.reuse, 0x2 ;  /* 0x00000002000a7211 */ /* 0x080fe600078010ff */
[----:B------:R2:W-:Y:S01]  /*6480*/  RED.E.ADD.F32.FTZ.RN.STRONG.GPU [R4.64], R18 ;  /* 0x000000120400798e */ /* 0x0005e2000c10e786 */
[-C--:B---3--:R-:W-:Y:S02]  /*6490*/  LEA R6, P1, R212, R2.reuse, 0x2 ;  /* 0x00000002d4067211 */ /* 0x088fe400078210ff */
[-C--:B------:R-:W-:Y:S02]  /*64a0*/  LEA.HI.X.SX32 R11, R0, R3.reuse, 0x2, P0 ;  /* 0x00000003000b7211 */ /* 0x080fe400000f16ff */
[-C--:B------:R-:W-:Y:S02]  /*64b0*/  LEA.HI.X.SX32 R7, R212, R3.reuse, 0x2, P1 ;  /* 0x00000003d4077211 */ /* 0x080fe400008f16ff */
[C---:B------:R-:W-:Y:S02]  /*64c0*/  IADD3 R0, R252.reuse, 0x40, RZ ;  /* 0x00000040fc007810 */ /* 0x040fe40007ffe0ff */
[C---:B-1----:R-:W-:Y:S01]  /*64d0*/  IADD3 R16, R252.reuse, 0x60, RZ ;  /* 0x00000060fc107810 */ /* 0x042fe20007ffe0ff */
[----:B------:R1:W-:Y:S01]  /*64e0*/  RED.E.ADD.F32.FTZ.RN.STRONG.GPU [R6.64], R19 ;  /* 0x000000130600798e */ /* 0x0003e2000c10e786 */
[----:B----4-:R-:W-:Y:S01]  /*64f0*/  IADD3 R17, R252, 0x60, RZ ;  /* 0x00000060fc117810 */ /* 0x010fe20007ffe0ff */
[C---:B------:R-:W-:Y:S02]  /*6500*/  IMAD.IADD R0, R214.reuse, 0x1, R0 ;  /* 0x00000001d6007824 */ /* 0x040fe400078e0200 */
[----:B------:R3:W-:Y:S01]  /*6510*/  RED.E.ADD.F32.FTZ.RN.STRONG.GPU [R10.64], R12 ;  /* 0x0000000c0a00798e */ /* 0x0007e2000c10e786 */
[C---:B------:R-:W-:Y:S02]  /*6520*/  IMAD.IADD R16, R214.reuse, 0x1, R16 ;  /* 0x00000001d6107824 */ /* 0x040fe400078e0210 */
[----:B------:R-:W-:Y:S01]  /*6530*/  IMAD.IADD R0, R214, 0x1, R0 ;  /* 0x00000001d6007824 */ /* 0x000fe200078e0200 */
[----:B------:R4:W-:Y:S01]  /*6540*/  RED.E.ADD.F32.FTZ.RN.STRONG.GPU [R8.64], R13 ;  /* 0x0000000d0800798e */ /* 0x0009e2000c10e786 */
[CC--:B--2---:R-:W-:Y:S04]  /*6550*/  LEA R4, P1, R237.reuse, R2.reuse, 0x2 ;  /* 0x00000002ed047211 */ /* 0x0c4fe800078210ff */
[-C--:B------:R-:W-:Y:S05]  /*6560*/  LEA.HI.X.SX32 R5, R237, R3.reuse, 0x2, P1 ;  /* 0x00000003ed057211 */ /* 0x080fea00008f16ff */
[----:B------:R2:W-:Y:S01]  /*6570*/  RED.E.ADD.F32.FTZ.RN.STRONG.GPU [R4.64], R14 ;  /* 0x0000000e0400798e */ /* 0x0005e2000c10e786 */
[CC--:B-1----:R-:W-:Y:S04]  /*6580*/  LEA R6, P0, R241.reuse, R2.reuse, 0x2 ;  /* 0x00000002f1067211 */ /* 0x0c2fe800078010ff */
[-C--:B------:R-:W-:Y:S02]  /*6590*/  LEA.HI.X.SX32 R7, R241, R3.reuse, 0x2, P0 ;  /* 0x00000003f1077211 */ /* 0x080fe400000f16ff */
[-C--:B---3--:R-:W-:Y:S02]  /*65a0*/  LEA R12, P1, R172, R2.reuse, 0x2 ;  /* 0x00000002ac0c7211 */ /* 0x088fe400078210ff */
[-C--:B----4-:R-:W-:Y:S01]  /*65b0*/  LEA R8, P2, R236, R2.reuse, 0x2 ;  /* 0x00000002ec087211 */ /* 0x090fe200078410ff */
        /* <DEDUP_REMOVED lines=10> */
[-C--:B------:R-:W-:Y:S02]  /*6660*/  LEA.HI.X.SX32 R11, R0, R3.reuse, 0x2, P0 ;  /* 0x00000003000b7211 */ /* 0x080fe400000f16ff */
[----:B------:R-:W-:Y:S01]  /*6670*/  IADD3 R0, R252, 0x60, RZ ;  /* 0x00000060fc007810 */ /* 0x000fe20007ffe0ff */
[----:B------:R3:W-:Y:S01]  /*6680*/  RED.E.ADD.F32.FTZ.RN.STRONG.GPU [R12.64], R55 ;  /* 0x000000370c00798e */ /* 0x0007e2000c10e786 */
[-C--:B-1----:R-:W-:Y:S02]  /*6690*/  LEA R6, P1, R235, R2.reuse, 0x2 ;  /* 0x00000002eb067211 */ /* 0x082fe400078210ff */
[-C--:B------:R-:W-:Y:S01]  /*66a0*/  LEA.HI.X.SX32 R15, R17, R3.reuse, 0x2, P5 ;  /* 0x00000003110f7211 */ /* 0x080fe200028f16ff */
[----:B------:R1:W-:Y:S01]  /*66b0*/  RED.E.ADD.F32.FTZ.RN.STRONG.GPU [R10.64], R56 ;  /* 0x000000380a00798e */ /* 0x0003e2000c10e786 */
[-C--:B------:R-:W-:Y:S01]  /*66c0*/  LEA.HI.X.SX32 R7, R235, R3.reuse, 0x2, P1 ;  /* 0x00000003eb077211 */ /* 0x080fe200008f16ff */
[C---:B------:R-:W-:Y:S02]  /*66d0*/  IMAD.IADD R0, R214.reuse, 0x1, R0 ;  /* 0x00000001d6007824 */ /* 0x040fe400078e0200 */
[----:B------:R4:W-:Y:S02]  /*66e0*/  RED.E.ADD.F32.FTZ.RN.STRONG.GPU [R8.64], R57 ;  /* 0x000000390800798e */ /* 0x0009e4000c10e786 */
[----:B------:R-:W-:Y:S02]  /*66f0*/  IMAD.IADD R0, R214, 0x1, R0 ;  /* 0x00000001d6007824 */ /* 0x000fe400078e0200 */
[----:B------:R4:W-:Y:S04]  /*6700*/  RED.E.ADD.F32.FTZ.RN.STRONG.GPU [R6.64], R58 ;  /* 0x0000003a0600798e */ /* 0x0009e8000c10e786 */
        /* <DEDUP_REMOVED lines=202> */
.L_x_1194:
        /* <DEDUP_REMOVED lines=15> */
.L_x_1195:
        /* <DEDUP_REMOVED lines=39> */
.L_x_1197:
[----:B------:R-:W-:Y:S05]  /*7710*/  BSYNC B0 ;  /* 0x0000000000007941 */ /* 0x000fea0003800000 */
.L_x_1196:
        /* <DEDUP_REMOVED lines=8> */
[----:B----4-:R-:W-:Y:S01]  /*77a0*/  IMAD R6, R5, c[0x0][0x3a0], RZ ;  /* 0x0000e80005067a24 */ /* 0x010fe200078e02ff */
[----:B------:R-:W-:-:S05]  /*77b0*/  MOV R5, R10 ;  /* 0x0000000a00057202 */ /* 0x000fca0000000f00 */
[----:B------:R-:W-:-:S04]  /*77c0*/  IMAD.WIDE.U32 R8, R0, c[0x0][0x3a0], R4 ;  /* 0x0000e80000087a25 */ /* 0x000fc800078e0004 */
[----:B------:R-:W-:Y:S01]  /*77d0*/  IMAD R0, R0, c[0x0][0x3a4], R6 ;  /* 0x0000e90000007a24 */ /* 0x000fe200078e0206 */
[----:B------:R-:W-:-:S03]  /*77e0*/  LEA R4, P4, R8, c[0x0][0x340], 0x1 ;  /* 0x0000d00008047a11 */ /* 0x000fc600078808ff */
[----:B------:R-:W-:-:S05]  /*77f0*/  IMAD.IADD R0, R0, 0x1, R9 ;  /* 0x0000000100007824 */ /* 0x000fca00078e0209 */
[----:B------:R-:W-:-:S05]  /*7800*/  LEA.HI.X R5, R8, c[0x0][0x344], R0, 0x1, P4 ;  /* 0x0000d10008057a11 */ /* 0x000fca00020f0c00 */
[----:B--2---:R2:W-:Y:S04]  /*7810*/  @!P1 STG.E.128 [R4.64], R28 ;  /* 0x0000001c04009986 */ /* 0x0045e8000c101d06 */
[----:B---3--:R2:W-:Y:S02]  /*7820*/  @!P0 STG.E.128 [R4.64+0x80], R24 ;  /* 0x0000801804008986 */ /* 0x0085e4000c101d06 */
.L_x_1199:
[----:B------:R-:W-:Y:S05]  /*7830*/  BSYNC B0 ;  /* 0x0000000000007941 */ /* 0x000fea0003800000 */
.L_x_1198:
[----:B------:R-:W-:Y:S01]  /*7840*/  IMAD.WIDE.U32 R2, R232, c[0x0][0x3a8], R2 ;  /* 0x0000ea00e8027a25 */ /* 0x000fe200078e0002 */
[----:B------:R-:W-:Y:S03]  /*7850*/  BSSY B0, `(.L_x_1200) ;  /* 0x0000016000007945 */ /* 0x000fe60003800000 */
[----:B------:R-:W-:Y:S01]  /*7860*/  IMAD R0, R20, c[0x0][0x3a8], RZ ;  /* 0x0000ea0014007a24 */ /* 0x000fe200078e02ff */
[----:B------:R-:W-:-:S03]  /*7870*/  IADD3 R2, P0, R21, R2, RZ ;  /* 0x0000000215027210 */ /* 0x000fc60007f1e0ff */
[----:B--2---:R-:W-:Y:S02]  /*7880*/  IMAD R4, R232, c[0x0][0x3ac], R0 ;  /* 0x0000eb00e8047a24 */ /* 0x004fe400078e0200 */
        /* <DEDUP_REMOVED lines=12> */
[----:B----4-:R-:W-:-:S04]  /*7950*/  IMAD.WIDE.U32 R6, R245, c[0x0][0x3a8], R4 ;  /* 0x0000ea00f5067a25 */ /* 0x010fc800078e0004 */
[----:B------:R-:W-:Y:S01]  /*7960*/  IMAD.IADD R0, R0, 0x1, R7 ;  /* 0x0000000100007824 */ /* 0x000fe200078e0207 */
[----:B------:R-:W-:-:S04]  /*7970*/  LEA R4, P3, R6, c[0x0][0x348], 0x1 ;  /* 0x0000d20006047a11 */ /* 0x000fc800078608ff */
[----:B------:R-:W-:-:S05]  /*7980*/  LEA.HI.X R5, R6, c[0x0][0x34c], R0, 0x1, P3 ;  /* 0x0000d30006057a11 */ /* 0x000fca00018f0c00 */
[----:B------:R2:W-:Y:S04]  /*7990*/  @!P1 STG.E.128 [R4.64], R36 ;  /* 0x0000002404009986 */ /* 0x0005e8000c101d06 */
[----:B-1----:R2:W-:Y:S02]  /*79a0*/  @!P0 STG.E.128 [R4.64+0x80], R32 ;  /* 0x0000802004008986 */ /* 0x0025e4000c101d06 */
.L_x_1201:
[----:B------:R-:W-:Y:S05]  /*79b0*/  BSYNC B0 ;  /* 0x0000000000007941 */ /* 0x000fea0003800000 */
.L_x_1200:
[----:B------:R-:W-:Y:S05]  /*79c0*/  @P2 BRA `(.L_x_1170) ;  /* 0x000000d000002947 */ /* 0x000fea0003800000 */
[----:B------:R-:W-:Y:S02]  /*79d0*/  IADD3 R0, P0, R245, 0x20, RZ ;  /* 0x00000020f5007810 */ /* 0x000fe40007f1e0ff */
[----:B------:R-:W-:-:S03]  /*79e0*/  ISETP.GE.AND P1, PT, R218, c[0x0][0x220], PT ;  /* 0x00008800da007a0c */ /* 0x000fc60003f26270 */
[----:B------:R-:W-:Y:S01]  /*79f0*/  IMAD.X R3, RZ, RZ, R48, P0 ;  /* 0x000000ffff037224 */ /* 0x000fe200000e0630 */
[----:B------:R-:W-:-:S03]  /*7a00*/  ISETP.GE.AND P0, PT, R229, c[0x0][0x220], PT ;  /* 0x00008800e5007a0c */ /* 0x000fc60003f06270 */
[----:B--2---:R-:W-:Y:S01]  /*7a10*/  IMAD R4, R3, c[0x0][0x3a8], RZ ;  /* 0x0000ea0003047a24 */ /* 0x004fe200078e02ff */
[----:B------:R-:W-:-:S05]  /*7a20*/  MOV R3, R8 ;  /* 0x0000000800037202 */ /* 0x000fca0000000f00 */
[----:B----4-:R-:W-:-:S04]  /*7a30*/  IMAD.WIDE.U32 R6, R0, c[0x0][0x3a8], R2 ;  /* 0x0000ea0000067a25 */ /* 0x010fc800078e0002 */
[----:B------:R-:W-:Y:S01]  /*7a40*/  IMAD R0, R0, c[0x0][0x3ac], R4 ;  /* 0x0000eb0000007a24 */ /* 0x000fe200078e0204 */
[----:B------:R-:W-:-:S03]  /*7a50*/  LEA R2, P2, R6, c[0x0][0x348], 0x1 ;  /* 0x0000d20006027a11 */ /* 0x000fc600078408ff */
[----:B------:R-:W-:-:S05]  /*7a60*/  IMAD.IADD R0, R0, 0x1, R7 ;  /* 0x0000000100007824 */ /* 0x000fca00078e0207 */
[----:B------:R-:W-:-:S05]  /*7a70*/  LEA.HI.X R3, R6, c[0x0][0x34c], R0, 0x1, P2 ;  /* 0x0000d30006037a11 */ /* 0x000fca00010f0c00 */
[----:B-1----:R1:W-:Y:S04]  /*7a80*/  @!P1 STG.E.128 [R2.64], R44 ;  /* 0x0000002c02009986 */ /* 0x0023e8000c101d06 */
[----:B------:R1:W-:Y:S02]  /*7a90*/  @!P0 STG.E.128 [R2.64+0x80], R40 ;  /* 0x0000802802008986 */ /* 0x0003e4000c101d06 */
.L_x_1170:
[----:B------:R-:W-:Y:S05]  /*7aa0*/  BSYNC B1 ;  /* 0x0000000000017941 */ /* 0x000fea0003800000 */
.L_x_1156:
        /* <DEDUP_REMOVED lines=9> */
.L_x_1202:
[----:B------:R-:W-:Y:S05]  /*7b40*/  EXIT ;  /* 0x000000000000794d */ /* 0x000fea0003800000 */
.L_x_1204:
        /* <DEDUP_REMOVED lines=11> */
.L_x_2074:


//--------------------- .text._ZN5flash25flash_bwd_dot_do_o_kernelILb0E23Flash_bwd_kernel_traitsILi128ELi64ELi64ELi8ELi4ELi2ELi2ELb1ELb0EN7cutlass10bfloat16_tE19Flash_kernel_traitsILi128ELi64ELi64ELi8ES3_EEEEvNS_16Flash_bwd_paramsE --------------------------
	.section	.text._ZN5flash25flash_bwd_dot_do_o_kernelILb0E23Flash_bwd_kernel_traitsILi128ELi64ELi64ELi8ELi4ELi2ELi2ELb1ELb0EN7cutlass10bfloat16_tE19Flash_kernel_traitsILi128ELi64ELi64ELi8ES3_EEEEvNS_16Flash_bwd_paramsE,"ax",@progbits
	.sectioninfo	@"SHI_REGISTERS=46"
	.align	128
        .global         _ZN5flash25flash_bwd_dot_do_o_kernelILb0E23Flash_bwd_kernel_traitsILi128ELi64ELi64ELi8ELi4ELi2ELi2ELb1ELb0EN7cutlass10bfloat16_tE19Flash_kernel_traitsILi128ELi64ELi64ELi8ES3_EEEEvNS_16Flash_bwd_paramsE
        .type           _ZN5flash25flash_bwd_dot_do_o_kernelILb0E23Flash_bwd_kernel_traitsILi128ELi64ELi64ELi8ELi4ELi2ELi2ELb1ELb0EN7cutlass10bfloat16_tE19Flash_kernel_traitsILi128ELi64ELi64ELi8ES3_EEEEvNS_16Flash_bwd_paramsE,@function
        .size           _ZN5flash25flash_bwd_dot_do_o_kernelILb0E23Flash_bwd_kernel_traitsILi128ELi64ELi64ELi8ELi4ELi2ELi2ELb1ELb0EN7cutlass10bfloat16_tE19Flash_kernel_traitsILi128ELi64ELi64ELi8ES3_EEEEvNS_16Flash_bwd_paramsE,(.L_x_2075 - _ZN5flash25flash_bwd_dot_do_o_kernelILb0E23Flash_bwd_kernel_traitsILi128ELi64ELi64ELi8ELi4ELi2ELi2ELb1ELb0EN7cutlass10bfloat16_tE19Flash_kernel_traitsILi128ELi64ELi64ELi8ES3_EEEEvNS_16Flash_bwd_paramsE)
        .other          _ZN5flash25flash_bwd_dot_do_o_kernelILb0E23Flash_bwd_kernel_traitsILi128ELi64ELi64ELi8ELi4ELi2ELi2ELb1ELb0EN7cutlass10bfloat16_tE19Flash_kernel_traitsILi128ELi64ELi64ELi8ES3_EEEEvNS_16Flash_bwd_paramsE,@"STO_CUDA_ENTRY STV_DEFAULT"
_ZN5flash25flash_bwd_dot_do_o_kernelILb0E23Flash_bwd_kernel_traitsILi128ELi64ELi64ELi8ELi4ELi2ELi2ELb1ELb0EN7cutlass10bfloat16_tE19Flash_kernel_traitsILi128ELi64ELi64ELi8ES3_EEEEvNS_16Flash_bwd_paramsE:
.text._ZN5flash25flash_bwd_dot_do_o_kernelILb0E23Flash_bwd_kernel_traitsILi128ELi64ELi64ELi8ELi4ELi2ELi2ELb1ELb0EN7cutlass10bfloat16_tE19Flash_kernel_traitsILi128ELi64ELi64ELi8ES3_EEEEvNS_16Flash_bwd_paramsE:
[----:B------:R-:W-:Y:S02]  /*0000*/  MOV R1, c[0x0][0x28] ;  /* 0x00000a0000017a02 */ /* 0x000fe40000000f00 */
[----:B------:R-:W0:Y:S01]  /*0010*/  S2R R11, SR_CTAID.Y ;  /* 0x00000000000b7919 */ /* 0x000e220000002600 */
[----:B------:R-:W-:Y:S01]  /*0020*/  ISETP.NE.U32.AND P0, PT, RZ, c[0x0][0x240], PT ;  /* 0x00009000ff007a0c */ /* 0x000fe20003f05070 */
[----:B------:R-:W-:Y:S01]  /*0030*/  IMAD.MOV.U32 R13, RZ, RZ, -0x1 ;  /* 0xffffffffff0d7424 */ /* 0x000fe200078e00ff */
[----:B------:R-:W-:Y:S02]  /*0040*/  ULDC.64 UR4, c[0x0][0x118] ;  /* 0x0000460000047ab9 */ /* 0x000fe40000000a00 */
[----:B------:R-:W-:-:S13]  /*0050*/  ISETP.NE.AND.EX P0, PT, RZ, c[0x0][0x244], PT, P0 ;  /* 0x00009100ff007a0c */ /* 0x000fda0003f05300 */
[----:B------:R-:W-:Y:S01]  /*0060*/  @P0 MOV R9, 0x4 ;  /* 0x0000000400090802 */ /* 0x000fe20000000f00 */
[----:B------:R-:W-:Y:S01]  /*0070*/  @P0 IMAD.MOV.U32 R2, RZ, RZ, 0x4 ;  /* 0x00000004ff020424 */ /* 0x000fe200078e00ff */
[----:B0-----:R-:W-:-:S03]  /*0080*/  @P0 IADD3 R8, R11, 0x1, RZ ;  /* 0x000000010b080810 */ /* 0x001fc60007ffe0ff */
[----:B------:R-:W-:-:S04]  /*0090*/  @P0 IMAD.WIDE R2, R11, R2, c[0x0][0x240] ;  /* 0x000090000b020625 */ /* 0x000fc800078e0202 */
[----:B------:R-:W-:Y:S01]  /*00a0*/  @P0 IMAD.WIDE R8, R8, R9, c[0x0][0x240] ;  /* 0x0000900008080625 */ /* 0x000fe200078e0209 */
[----:B------:R-:W2:Y:S05]  /*00b0*/  @P0 LDG.E R13, [R2.64] ;  /* 0x00000004020d0981 */ /* 0x000eaa000c1e1900 */
[----:B------:R-:W2:Y:S04]  /*00c0*/  @P0 LDG.E R8, [R8.64] ;  /* 0x0000000408080981 */ /* 0x000ea8000c1e1900 */
[----:B------:R-:W0:Y:S02]  /*00d0*/  S2R R7, SR_CTAID.X ;  /* 0x0000000000077919 */ /* 0x000e240000002500 */
[----:B0-----:R-:W-:Y:S01]  /*00e0*/  IMAD.SHL.U32 R7, R7, 0x40, RZ ;  /* 0x0000004007077824 */ /* 0x001fe200078e00ff */
[----:B--2---:R-:W-:-:S02]  /*00f0*/  @P0 IADD3 R4, R8, -R13, RZ ;  /* 0x8000000d08040210 */ /* 0x004fc40007ffe0ff */
[----:B------:R-:W-:-:S04]  /*0100*/  @!P0 MOV R4, c[0x0][0x214] ;  /* 0x0000850000048a02 */ /* 0x000fc80000000f00 */
[----:B------:R-:W-:-:S13]  /*0110*/  ISETP.GT.AND P0, PT, R4, R7, PT ;  /* 0x000000070400720c */ /* 0x000fda0003f04270 */
[----:B------:R-:W-:Y:S05]  /*0120*/  @!P0 EXIT ;  /* 0x000000000000894d */ /* 0x000fea0003800000 */
[C---:B------:R-:W-:Y:S01]  /*0130*/  ISETP.NE.AND P1, PT, R13.reuse, -0x1, PT ;  /* 0xffffffff0d00780c */ /* 0x040fe20003f25270 */
[----:B------:R-:W0:Y:S01]  /*0140*/  S2R R36, SR_CTAID.Z ;  /* 0x0000000000247919 */ /* 0x000e220000002700 */
[----:B------:R-:W-:Y:S02]  /*0150*/  ULDC.U8 UR6, c[0x0][0x328] ;  /* 0x0000ca0000067ab9 */ /* 0x000fe40000000000 */
[----:B------:R-:W-:Y:S01]  /*0160*/  ISETP.NE.AND P0, PT, RZ, UR6, PT ;  /* 0x00000006ff007c0c */ /* 0x000fe2000bf05270 */
[----:B------:R-:W1:Y:S08]  /*0170*/  S2R R0, SR_TID.X ;  /* 0x0000000000007919 */ /* 0x000e700000002100 */
[----:B------:R-:W-:Y:S01]  /*0180*/  @P1 IMAD.WIDE.U32 R2, R13, c[0x0][0x370], RZ ;  /* 0x0000dc000d021a25 */ /* 0x000fe200078e00ff */
[----:B------:R-:W-:-:S02]  /*0190*/  @!P1 SHF.R.S32.HI R8, RZ, 0x1f, R11 ;  /* 0x0000001fff089819 */ /* 0x000fc4000001140b */
[----:B------:R-:W-:Y:S01]  /*01a0*/  @!P1 SHF.R.S32.HI R10, RZ, 0x1f, R11 ;  /* 0x0000001fff0a9819 */ /* 0x000fe2000001140b */
[C---:B------:R-:W-:Y:S02]  /*01b0*/  @P1 IMAD R5, R13.reuse, c[0x0][0x374], R3 ;  /* 0x0000dd000d051a24 */ /* 0x040fe400078e0203 */
[----:B------:R-:W-:Y:S02]  /*01c0*/  @P1 IMAD.MOV.U32 R21, RZ, RZ, R2 ;  /* 0x000000ffff151224 */ /* 0x000fe400078e0002 */
[----:B------:R-:W-:-:S04]  /*01d0*/  @P1 IMAD.WIDE.U32 R2, R13, c[0x0][0x1e8], RZ ;  /* 0x00007a000d021a25 */ /* 0x000fc800078e00ff */
[----:B------:R-:W-:Y:S01]  /*01e0*/  @!P1 IMAD R8, R8, c[0x0][0x368], RZ ;  /* 0x0000da0008089a24 */ /* 0x000fe200078e02ff */
[----:B------:R-:W-:Y:S01]  /*01f0*/  @P1 MOV R15, R2 ;  /* 0x00000002000f1202 */ /* 0x000fe20000000f00 */
[----:B------:R-:W-:Y:S02]  /*0200*/  @!P1 IMAD R10, R10, c[0x0][0x1e0], RZ ;  /* 0x000078000a0a9a24 */ /* 0x000fe400078e02ff */
[----:B------:R-:W-:Y:S02]  /*0210*/  @P1 IMAD R6, R13, c[0x0][0x1ec], R3 ;  /* 0x00007b000d061a24 */ /* 0x000fe400078e0203 */
[C---:B------:R-:W-:Y:S02]  /*0220*/  @!P1 IMAD R17, R11.reuse, c[0x0][0x36c], R8 ;  /* 0x0000db000b119a24 */ /* 0x040fe400078e0208 */
[----:B------:R-:W-:-:S04]  /*0230*/  @!P1 IMAD.WIDE.U32 R2, R11, c[0x0][0x368], RZ ;  /* 0x0000da000b029a25 */ /* 0x000fc800078e00ff */
[----:B------:R-:W-:Y:S01]  /*0240*/  @!P1 IMAD.WIDE.U32 R8, R11, c[0x0][0x1e0], RZ ;  /* 0x000078000b089a25 */ /* 0x000fe200078e00ff */
[----:B------:R-:W-:-:S03]  /*0250*/  @!P1 IADD3 R5, R3, R17, RZ ;  /* 0x0000001103059210 */ /* 0x000fc60007ffe0ff */
[----:B------:R-:W-:Y:S02]  /*0260*/  @!P1 IMAD R19, R11, c[0x0][0x1e4], R10 ;  /* 0x000079000b139a24 */ /* 0x000fe400078e020a */
[----:B------:R-:W-:Y:S02]  /*0270*/  @!P1 IMAD.MOV.U32 R21, RZ, RZ, R2 ;  /* 0x000000ffff159224 */ /* 0x000fe400078e0002 */
[----:B------:R-:W-:Y:S01]  /*0280*/  @!P1 IMAD.MOV.U32 R15, RZ, RZ, R8 ;  /* 0x000000ffff0f9224 */ /* 0x000fe200078e0008 */
[----:B------:R-:W-:Y:S01]  /*0290*/  @!P1 IADD3 R6, R9, R19, RZ ;  /* 0x0000001309069210 */ /* 0x000fe20007ffe0ff */
[----:B------:R-:W-:Y:S05]  /*02a0*/  @!P0 BRA `(.L_x_1205) ;  /* 0x0000007000008947 */ /* 0x000fea0003800000 */
[----:B01----:R-:W-:Y:S01]  /*02b0*/  MOV R8, c[0x0][0x210] ;  /* 0x0000840000087a02 */ /* 0x003fe20000000f00 */
[C---:B------:R-:W-:Y:S02]  /*02c0*/  @!P1 IMAD R13, R11.reuse, c[0x0][0x224], RZ ;  /* 0x000089000b0d9a24 */ /* 0x040fe400078e02ff */
[----:B------:R-:W-:Y:S02]  /*02d0*/  IMAD.MOV.U32 R3, RZ, RZ, 0x80 ;  /* 0x00000080ff037424 */ /* 0x000fe400078e00ff */
[----:B------:R-:W-:-:S02]  /*02e0*/  IMAD R2, R11, 0x80, R13 ;  /* 0x000000800b027824 */ /* 0x000fc400078e020d */
[----:B------:R-:W-:-:S04]  /*02f0*/  IMAD R3, R3, R8, c[0x0][0x234] ;  /* 0x00008d0003037624 */ /* 0x000fc800078e0208 */
[----:B------:R-:W-:Y:S01]  /*0300*/  IMAD R2, R3, R36, R2 ;  /* 0x0000002403027224 */ /* 0x000fe200078e0202 */
[----:B------:R-:W-:Y:S05]  /*0310*/  BRA `(.L_x_1206) ;  /* 0x0000002000007947 */ /* 0x000fea0003800000 */
.L_x_1205:
[----:B01----:R-:W-:-:S04]  /*0320*/  IMAD R2, R11, c[0x0][0x1c0], R36 ;  /* 0x000070000b027a24 */ /* 0x003fc800078e0224 */
[----:B------:R-:W-:Y:S02]  /*0330*/  IMAD R2, R2, c[0x0][0x224], RZ ;  /* 0x0000890002027a24 */ /* 0x000fe400078e02ff */
.L_x_1206:
[----:B------:R-:W-:Y:S01]  /*0340*/  SHF.R.S32.HI R3, RZ, 0x1f, R0 ;  /* 0x0000001fff037819 */ /* 0x000fe20000011400 */
[----:B------:R-:W-:Y:S01]  /*0350*/  BSSY B0, `(.L_x_1207) ;  /* 0x0000035000007945 */ /* 0x000fe20003800000 */
[----:B------:R-:W-:Y:S01]  /*0360*/  SHF.R.S32.HI R8, RZ, 0x1f, R7 ;  /* 0x0000001fff087819 */ /* 0x000fe20000011407 */
[----:B------:R-:W-:Y:S01]  /*0370*/  CS2R R18, SRZ ;  /* 0x0000000000127805 */ /* 0x000fe2000001ff00 */
[----:B------:R-:W-:Y:S02]  /*0380*/  LEA.HI R12, R3, R0, RZ, 0x3 ;  /* 0x00000000030c7211 */ /* 0x000fe400078f18ff */
[----:B------:R-:W-:Y:S01]  /*0390*/  SHF.R.S32.HI R13, RZ, 0x1f, R36 ;  /* 0x0000001fff0d7819 */ /* 0x000fe20000011424 */
[----:B------:R-:W-:Y:S01]  /*03a0*/  IMAD R16, R8, c[0x0][0x1e8], RZ ;  /* 0x00007a0008107a24 */ /* 0x000fe200078e02ff */
[----:B------:R-:W-:-:S03]  /*03b0*/  LOP3.LUT R3, R12, 0x1ffffff8, RZ, 0xc0, !PT ;  /* 0x1ffffff80c037812 */ /* 0x000fc600078ec0ff */
[----:B------:R-:W-:Y:S01]  /*03c0*/  IMAD R17, R7, c[0x0][0x1ec], R16 ;  /* 0x00007b0007117a24 */ /* 0x000fe200078e0210 */
[----:B------:R-:W-:Y:S01]  /*03d0*/  IADD3 R3, -R3, R0, RZ ;  /* 0x0000000003037210 */ /* 0x000fe20007ffe1ff */
[----:B------:R-:W-:-:S04]  /*03e0*/  IMAD R41, R13, c[0x0][0x1f0], RZ ;  /* 0x00007c000d297a24 */ /* 0x000fc800078e02ff */
[----:B------:R-:W-:Y:S01]  /*03f0*/  IMAD.SHL.U32 R38, R3, 0x8, RZ ;  /* 0x0000000803267824 */ /* 0x000fe200078e00ff */
[C---:B------:R-:W-:Y:S01]  /*0400*/  IADD3 R3, R7.reuse, R2, RZ ;  /* 0x0000000207037210 */ /* 0x040fe20007ffe0ff */
[----:B------:R-:W-:Y:S02]  /*0410*/  IMAD R2, R8, c[0x0][0x370], RZ ;  /* 0x0000dc0008027a24 */ /* 0x000fe400078e02ff */
[----:B------:R-:W-:Y:S01]  /*0420*/  IMAD R41, R36, c[0x0][0x1f4], R41 ;  /* 0x00007d0024297a24 */ /* 0x000fe200078e0229 */
[----:B------:R-:W-:Y:S01]  /*0430*/  SHF.R.S32.HI R39, RZ, 0x1f, R38 ;  /* 0x0000001fff277819 */ /* 0x000fe20000011426 */
[C---:B------:R-:W-:Y:S01]  /*0440*/  IMAD R14, R7.reuse, c[0x0][0x374], R2 ;  /* 0x0000dd00070e7a24 */ /* 0x040fe200078e0202 */
[----:B------:R-:W-:Y:S02]  /*0450*/  SHF.R.S32.HI R2, RZ, 0x3, R12 ;  /* 0x00000003ff027819 */ /* 0x000fe4000001140c */
[----:B------:R-:W-:Y:S01]  /*0460*/  IADD3 R43, R38, 0x40, RZ ;  /* 0x00000040262b7810 */ /* 0x000fe20007ffe0ff */
[----:B------:R-:W-:Y:S01]  /*0470*/  IMAD.WIDE.U32 R8, R7, c[0x0][0x370], R38 ;  /* 0x0000dc0007087a25 */ /* 0x000fe200078e0026 */
[----:B------:R-:W-:-:S03]  /*0480*/  SHF.R.S32.HI R42, RZ, 0x1f, R2 ;  /* 0x0000001fff2a7819 */ /* 0x000fc60000011402 */
[----:B------:R-:W-:Y:S01]  /*0490*/  IMAD.WIDE.U32 R10, R7, c[0x0][0x1e8], R38 ;  /* 0x00007a00070a7a25 */ /* 0x000fe200078e0026 */
[----:B------:R-:W-:-:S03]  /*04a0*/  IADD3 R20, P0, R21, R8, RZ ;  /* 0x0000000815147210 */ /* 0x000fc60007f1e0ff */
[----:B------:R-:W-:Y:S01]  /*04b0*/  IMAD.IADD R7, R4, 0x1, -R7 ;  /* 0x0000000104077824 */ /* 0x000fe200078e0a07 */
[----:B------:R-:W-:Y:S01]  /*04c0*/  IADD3.X R21, R5, R9, R14, P0, !PT ;  /* 0x0000000905157210 */ /* 0x000fe200007fe40e */
[----:B------:R-:W-:Y:S01]  /*04d0*/  IMAD R5, R13, c[0x0][0x378], RZ ;  /* 0x0000de000d057a24 */ /* 0x000fe200078e02ff */
[----:B------:R-:W-:Y:S01]  /*04e0*/  IADD3 R8, P1, R15, R10, RZ ;  /* 0x0000000a0f087210 */ /* 0x000fe20007f3e0ff */
[----:B------:R-:W-:Y:S01]  /*04f0*/  CS2R R12, SRZ ;  /* 0x00000000000c7805 */ /* 0x000fe2000001ff00 */
[----:B------:R-:W-:Y:S01]  /*0500*/  ISETP.GE.AND P0, PT, R2, R7, PT ;  /* 0x000000070200720c */ /* 0x000fe20003f06270 */
[----:B------:R-:W-:Y:S01]  /*0510*/  IMAD R23, R36, c[0x0][0x37c], R5 ;  /* 0x0000df0024177a24 */ /* 0x000fe200078e0205 */
[----:B------:R-:W-:Y:S01]  /*0520*/  IADD3.X R9, R6, R11, R17, P1, !PT ;  /* 0x0000000b06097210 */ /* 0x000fe20000ffe411 */
[----:B------:R-:W-:Y:S01]  /*0530*/  IMAD.WIDE.U32 R20, R36, c[0x0][0x378], R20 ;  /* 0x0000de0024147a25 */ /* 0x000fe200078e0014 */
[----:B------:R-:W-:Y:S01]  /*0540*/  IADD3 R4, R2, 0x20, RZ ;  /* 0x0000002002047810 */ /* 0x000fe20007ffe0ff */
[----:B------:R-:W-:Y:S01]  /*0550*/  CS2R R10, SRZ ;  /* 0x00000000000a7805 */ /* 0x000fe2000001ff00 */
[----:B------:R-:W-:Y:S01]  /*0560*/  CS2R R14, SRZ ;  /* 0x00000000000e7805 */ /* 0x000fe2000001ff00 */
[----:B------:R-:W-:Y:S01]  /*0570*/  IMAD.WIDE.U32 R36, R36, c[0x0][0x1f0], R8 ;  /* 0x00007c0024247a25 */ /* 0x000fe200078e0008 */
[----:B------:R-:W-:Y:S01]  /*0580*/  ISETP.GE.AND P1, PT, R4, R7, PT ;  /* 0x000000070400720c */ /* 0x000fe20003f26270 */
[----:B------:R-:W-:Y:S01]  /*0590*/  CS2R R8, SRZ ;  /* 0x0000000000087805 */ /* 0x000fe2000001ff00 */
[----:B------:R-:W-:Y:S01]  /*05a0*/  CS2R R6, SRZ ;  /* 0x0000000000067805 */ /* 0x000fe2000001ff00 */
[----:B------:R-:W-:Y:S01]  /*05b0*/  CS2R R4, SRZ ;  /* 0x0000000000047805 */ /* 0x000fe2000001ff00 */
[----:B------:R-:W-:Y:S01]  /*05c0*/  CS2R R16, SRZ ;  /* 0x0000000000107805 */ /* 0x000fe2000001ff00 */
[----:B------:R-:W-:Y:S01]  /*05d0*/  IADD3 R23, R21, R23, RZ ;  /* 0x0000001715177210 */ /* 0x000fe20007ffe0ff */
[----:B------:R-:W-:Y:S05]  /*05e0*/  @P0 BRA `(.L_x_1208) ;  /* 0x000000b000000947 */ /* 0x000fea0003800000 */
[----:B------:R-:W-:Y:S01]  /*05f0*/  IMAD R27, R42, c[0x0][0x370], RZ ;  /* 0x0000dc002a1b7a24 */ /* 0x000fe200078e02ff */
[----:B------:R-:W-:Y:S01]  /*0600*/  ISETP.GE.AND P2, PT, R38, c[0x0][0x220], PT ;  /* 0x0000880026007a0c */ /* 0x000fe20003f46270 */
[----:B------:R-:W-:Y:S01]  /*0610*/  IMAD.MOV.U32 R22, RZ, RZ, R20 ;  /* 0x000000ffff167224 */ /* 0x000fe200078e0014 */
[----:B------:R-:W-:Y:S01]  /*0620*/  ISETP.GE.AND P3, PT, R43, c[0x0][0x220], PT ;  /* 0x000088002b007a0c */ /* 0x000fe20003f66270 */
[----:B------:R-:W-:-:S02]  /*0630*/  IMAD R27, R2, c[0x0][0x374], R27 ;  /* 0x0000dd00021b7a24 */ /* 0x000fc400078e021b */
[----:B------:R-:W-:-:S05]  /*0640*/  IMAD.WIDE.U32 R24, R2, c[0x0][0x370], R22 ;  /* 0x0000dc0002187a25 */ /* 0x000fca00078e0016 */
[----:B------:R-:W-:Y:S02]  /*0650*/  IADD3 R25, R25, R27, RZ ;  /* 0x0000001b19197210 */ /* 0x000fe40007ffe0ff */
[----:B------:R-:W-:-:S04]  /*0660*/  LEA R26, P4, R24, c[0x0][0x330], 0x1 ;  /* 0x0000cc00181a7a11 */ /* 0x000fc800078808ff */
[----:B------:R-:W-:-:S05]  /*0670*/  LEA.HI.X R27, R24, c[0x0][0x334], R25, 0x1, P4 ;  /* 0x0000cd00181b7a11 */ /* 0x000fca00020f0c19 */
[----:B------:R0:W5:Y:S04]  /*0680*/  @!P2 LDG.E.128 R4, [R26.64] ;  /* 0x000000041a04a981 */ /* 0x000168000c1e1d00 */
[----:B------:R0:W5:Y:S02]  /*0690*/  @!P3 LDG.E.128 R12, [R26.64+0x80] ;  /* 0x000080041a0cb981 */ /* 0x000164000c1e1d00 */
.L_x_1208:
[----:B------:R-:W-:Y:S05]  /*06a0*/  BSYNC B0 ;  /* 0x0000000000007941 */ /* 0x000fea0003800000 */
.L_x_1207:
[----:B------:R-:W-:Y:S01]  /*06b0*/  BSSY B0, `(.L_x_1209) ;  /* 0x000000f000007945 */ /* 0x000fe20003800000 */
[----:B------:R-:W-:Y:S05]  /*06c0*/  @P1 BRA `(.L_x_1210) ;  /* 0x000000d000001947 */ /* 0x000fea0003800000 */
[----:B------:R-:W-:Y:S02]  /*06d0*/  IADD3 R25, P2, R2, 0x20, RZ ;  /* 0x0000002002197810 */ /* 0x000fe40007f5e0ff */
[----:B------:R-:W-:Y:S02]  /*06e0*/  ISETP.GE.AND P3, PT, R38, c[0x0][0x220], PT ;  /* 0x0000880026007a0c */ /* 0x000fe40003f66270 */
[----:B------:R-:W-:Y:S01]  /*06f0*/  ISETP.GE.AND P4, PT, R43, c[0x0][0x220], PT ;  /* 0x000088002b007a0c */ /* 0x000fe20003f86270 */
[----:B------:R-:W-:-:S04]  /*0700*/  IMAD.X R21, RZ, RZ, R42, P2 ;  /* 0x000000ffff157224 */ /* 0x000fc800010e062a */
[----:B------:R-:W-:Y:S01]  /*0710*/  IMAD R22, R21, c[0x0][0x370], RZ ;  /* 0x0000dc0015167a24 */ /* 0x000fe200078e02ff */
[----:B------:R-:W-:-:S05]  /*0720*/  MOV R21, R23 ;  /* 0x0000001700157202 */ /* 0x000fca0000000f00 */
[----:B------:R-:W-:-:S04]  /*0730*/  IMAD.WIDE.U32 R20, R25, c[0x0][0x370], R20 ;  /* 0x0000dc0019147a25 */ /* 0x000fc800078e0014 */
[----:B------:R-:W-:Y:S01]  /*0740*/  IMAD R25, R25, c[0x0][0x374], R22 ;  /* 0x0000dd0019197a24 */ /* 0x000fe200078e0216 */
[----:B------:R-:W-:-:S03]  /*0750*/  LEA R22, P2, R20, c[0x0][0x330], 0x1 ;  /* 0x0000cc0014167a11 */ /* 0x000fc600078408ff */
[----:B------:R-:W-:-:S05]  /*0760*/  IMAD.IADD R21, R21, 0x1, R25 ;  /* 0x0000000115157824 */ /* 0x000fca00078e0219 */
[----:B------:R-:W-:-:S05]  /*0770*/  LEA.HI.X R23, R20, c[0x0][0x334], R21, 0x1, P2 ;  /* 0x0000cd0014177a11 */ /* 0x000fca00010f0c15 */
[----:B------:R1:W5:Y:S04]  /*0780*/  @!P3 LDG.E.128 R8, [R22.64] ;  /* 0x000000041608b981 */ /* 0x000368000c1e1d00 */
[----:B------:R1:W5:Y:S02]  /*0790*/  @!P4 LDG.E.128 R16, [R22.64+0x80] ;  /* 0x000080041610c981 */ /* 0x000364000c1e1d00 */
.L_x_1210:
[----:B------:R-:W-:Y:S05]  /*07a0*/  BSYNC B0 ;  /* 0x0000000000007941 */ /* 0x000fea0003800000 */
.L_x_1209:
[----:B------:R-:W-:Y:S01]  /*07b0*/  BSSY B0, `(.L_x_1211) ;  /* 0x0000014000007945 */ /* 0x000fe20003800000 */
[----:B------:R-:W-:Y:S01]  /*07c0*/  HFMA2.MMA R30, -RZ, RZ, 0, 0 ;  /* 0x00000000ff1e7435 */ /* 0x000fe200000001ff */
[----:B------:R-:W-:Y:S01]  /*07d0*/  CS2R R34, SRZ ;  /* 0x0000000000227805 */ /* 0x000fe2000001ff00 */
[----:B-1----:R-:W-:Y:S01]  /*07e0*/  CS2R R22, SRZ ;  /* 0x0000000000167805 */ /* 0x002fe2000001ff00 */
[----:B------:R-:W-:Y:S01]  /*07f0*/  CS2R R20, SRZ ;  /* 0x0000000000147805 */ /* 0x000fe2000001ff00 */
[----:B0-----:R-:W-:Y:S01]  /*0800*/  CS2R R26, SRZ ;  /* 0x00000000001a7805 */ /* 0x001fe2000001ff00 */
[----:B------:R-:W-:Y:S01]  /*0810*/  CS2R R24, SRZ ;  /* 0x0000000000187805 */ /* 0x000fe2000001ff00 */
[----:B------:R-:W-:Y:S01]  /*0820*/  IMAD.IADD R41, R37, 0x1, R41 ;  /* 0x0000000125297824 */ /* 0x000fe200078e0229 */
[----:B------:R-:W-:Y:S05]  /*0830*/  @P0 BRA `(.L_x_1212) ;  /* 0x000000b000000947 */ /* 0x000fea0003800000 */
[----:B------:R-:W-:Y:S01]  /*0840*/  MOV R40, R36 ;  /* 0x0000002400287202 */ /* 0x000fe20000000f00 */
[----:B------:R-:W-:Y:S01]  /*0850*/  IMAD R29, R42, c[0x0][0x1e8], RZ ;  /* 0x00007a002a1d7a24 */ /* 0x000fe200078e02ff */
[----:B------:R-:W-:-:S02]  /*0860*/  ISETP.GE.AND P2, PT, R38, c[0x0][0x220], PT ;  /* 0x0000880026007a0c */ /* 0x000fc40003f46270 */
[----:B------:R-:W-:Y:S01]  /*0870*/  ISETP.GE.AND P3, PT, R43, c[0x0][0x220], PT ;  /* 0x000088002b007a0c */ /* 0x000fe20003f66270 */
[----:B------:R-:W-:-:S04]  /*0880*/  IMAD.WIDE.U32 R32, R2, c[0x0][0x1e8], R40 ;  /* 0x00007a0002207a25 */ /* 0x000fc800078e0028 */
[----:B------:R-:W-:Y:S01]  /*0890*/  IMAD R29, R2, c[0x0][0x1ec], R29 ;  /* 0x00007b00021d7a24 */ /* 0x000fe200078e021d */
[----:B------:R-:W-:-:S03]  /*08a0*/  LEA R28, P0, R32, c[0x0][0x1d0], 0x1 ;  /* 0x00007400201c7a11 */ /* 0x000fc600078008ff */
[----:B------:R-:W-:-:S05]  /*08b0*/  IMAD.IADD R29, R33, 0x1, R29 ;  /* 0x00000001211d7824 */ /* 0x000fca00078e021d */
[----:B------:R-:W-:-:S05]  /*08c0*/  LEA.HI.X R29, R32, c[0x0][0x1d4], R29, 0x1, P0 ;  /* 0x00007500201d7a11 */ /* 0x000fca00000f0c1d */
[----:B------:R0:W5:Y:S04]  /*08d0*/  @!P2 LDG.E.128 R20, [R28.64] ;  /* 0x000000041c14a981 */ /* 0x000168000c1e1d00 */
[----:B------:R0:W5:Y:S02]  /*08e0*/  @!P3 LDG.E.128 R24, [R28.64+0x80] ;  /* 0x000080041c18b981 */ /* 0x000164000c1e1d00 */
.L_x_1212:
[----:B------:R-:W-:Y:S05]  /*08f0*/  BSYNC B0 ;  /* 0x0000000000007941 */ /* 0x000fea0003800000 */
.L_x_1211:
[----:B------:R-:W-:Y:S01]  /*0900*/  BSSY B0, `(.L_x_1213) ;  /* 0x0000012000007945 */ /* 0x000fe20003800000 */
[----:B------:R-:W-:Y:S01]  /*0910*/  MOV R31, RZ ;  /* 0x000000ff001f7202 */ /* 0x000fe20000000f00 */
[----:B0-----:R-:W-:Y:S01]  /*0920*/  CS2R R28, SRZ ;  /* 0x00000000001c7805 */ /* 0x001fe2000001ff00 */
[----:B------:R-:W-:Y:S01]  /*0930*/  CS2R R32, SRZ ;  /* 0x0000000000207805 */ /* 0x000fe2000001ff00 */
[----:B------:R-:W-:Y:S05]  /*0940*/  @P1 BRA `(.L_x_1214) ;  /* 0x000000d000001947 */ /* 0x000fea0003800000 */
[----:B------:R-:W-:Y:S02]  /*0950*/  IADD3 R2, P0, R2, 0x20, RZ ;  /* 0x0000002002027810 */ /* 0x000fe40007f1e0ff */
[----:B------:R-:W-:-:S02]  /*0960*/  MOV R37, R41 ;  /* 0x0000002900257202 */ /* 0x000fc40000000f00 */
        /* <DEDUP_REMOVED lines=9> */
[----:B------:R0:W5:Y:S04]  /*0a00*/  @!P1 LDG.E.128 R32, [R38.64] ;  /* 0x0000000426209981 */ /* 0x000168000c1e1d00 */
[----:B------:R0:W5:Y:S02]  /*0a10*/  @!P2 LDG.E.128 R28, [R38.64+0x80] ;  /* 0x00008004261ca981 */ /* 0x000164000c1e1d00 */
.L_x_1214:
[----:B------:R-:W-:Y:S05]  /*0a20*/  BSYNC B0 ;  /* 0x0000000000007941 */ /* 0x000fea0003800000 */
.L_x_1213:
[----:B-----5:R-:W-:Y:S01]  /*0a30*/  LOP3.LUT R36, R4, 0xffff0000, RZ, 0xc0, !PT ;  /* 0xffff000004247812 */ /* 0x020fe200078ec0ff */
[C---:B------:R-:W-:Y:S01]  /*0a40*/  IMAD.U32 R37, R20.reuse, 0x10000, RZ ;  /* 0x0001000014257824 */ /* 0x040fe200078e00ff */
[----:B0-----:R-:W-:Y:S02]  /*0a50*/  LOP3.LUT R39, R20, 0xffff0000, RZ, 0xc0, !PT ;  /* 0xffff000014277812 */ /* 0x001fe400078ec0ff */
[----:B------:R-:W-:Y:S02]  /*0a60*/  SHF.L.U32 R2, R4, 0x10, RZ ;  /* 0x0000001004027819 */ /* 0x000fe400000006ff */
[----:B------:R-:W-:Y:S01]  /*0a70*/  LOP3.LUT R4, R32, 0xffff0000, RZ, 0xc0, !PT ;  /* 0xffff000020047812 */ /* 0x000fe200078ec0ff */
[----:B------:R-:W-:Y:S01]  /*0a80*/  FMUL.FTZ R20, R36, R39 ;  /* 0x0000002724147220 */ /* 0x000fe20000410000 */
[----:B------:R-:W-:Y:S01]  /*0a90*/  LOP3.LUT R41, R8, 0xffff0000, RZ, 0xc0, !PT ;  /* 0xffff000008297812 */ /* 0x000fe200078ec0ff */
[----:B------:R-:W-:Y:S01]  /*0aa0*/  IMAD.U32 R36, R21, 0x10000, RZ ;  /* 0x0001000015247824 */ /* 0x000fe200078e00ff */
[----:B------:R-:W-:Y:S01]  /*0ab0*/  SHF.L.U32 R32, R32, 0x10, RZ ;  /* 0x0000001020207819 */ /* 0x000fe200000006ff */
[----:B------:R-:W-:Y:S01]  /*0ac0*/  FFMA.FTZ R20, R2, R37, R20 ;  /* 0x0000002502147223 */ /* 0x000fe20000010014 */
[----:B------:R-:W-:Y:S01]  /*0ad0*/  SHF.L.U32 R37, R5, 0x10, RZ ;  /* 0x0000001005257819 */ /* 0x000fe200000006ff */
[----:B------:R-:W-:Y:S01]  /*0ae0*/  FMUL.FTZ R41, R4, R41 ;  /* 0x0000002904297220 */ /* 0x000fe20000410000 */
[----:B------:R-:W-:Y:S01]  /*0af0*/  SHF.L.U32 R39, R33, 0x10, RZ ;  /* 0x0000001021277819 */ /* 0x000fe200000006ff */
[----:B------:R-:W-:Y:S01]  /*0b00*/  IMAD.U32 R2, R8, 0x10000, RZ ;  /* 0x0001000008027824 */ /* 0x000fe200078e00ff */
[----:B------:R-:W-:Y:S01]  /*0b10*/  LOP3.LUT R4, R5, 0xffff0000, RZ, 0xc0, !PT ;  /* 0xffff000005047812 */ /* 0x000fe200078ec0ff */
[----:B------:R-:W-:Y:S01]  /*0b20*/  FFMA.FTZ R36, R37, R36, R20 ;  /* 0x0000002425247223 */ /* 0x000fe20000010014 */
[----:B------:R-:W-:Y:S01]  /*0b30*/  SHF.L.U32 R37, R22, 0x10, RZ ;  /* 0x0000001016257819 */ /* 0x000fe200000006ff */
[----:B------:R-:W-:Y:S01]  /*0b40*/  FFMA.FTZ R32, R32, R2, R41 ;  /* 0x0000000220207223 */ /* 0x000fe20000010029 */
[----:B------:R-:W-:Y:S01]  /*0b50*/  LOP3.LUT R20, R22, 0xffff0000, RZ, 0xc0, !PT ;  /* 0xffff000016147812 */ /* 0x000fe200078ec0ff */
[----:B------:R-:W-:Y:S01]  /*0b60*/  IMAD.U32 R22, R9, 0x10000, RZ ;  /* 0x0001000009167824 */ /* 0x000fe200078e00ff */
[----:B------:R-:W-:Y:S01]  /*0b70*/  LOP3.LUT R21, R21, 0xffff0000, RZ, 0xc0, !PT ;  /* 0xffff000015157812 */ /* 0x000fe200078ec0ff */
[----:B------:R-:W-:Y:S01]  /*0b80*/  IMAD.U32 R2, R7, 0x10000, RZ ;  /* 0x0001000007027824 */ /* 0x000fe200078e00ff */
[----:B------:R-:W-:Y:S01]  /*0b90*/  LOP3.LUT R33, R33, 0xffff0000, RZ, 0xc0, !PT ;  /* 0xffff000021217812 */ /* 0x000fe200078ec0ff */
[----:B------:R-:W-:Y:S01]  /*0ba0*/  FFMA.FTZ R22, R39, R22, R32 ;  /* 0x0000001627167223 */ /* 0x000fe20000010020 */
[----:B------:R-:W-:Y:S01]  /*0bb0*/  LOP3.LUT R9, R9, 0xffff0000, RZ, 0xc0, !PT ;  /* 0xffff000009097812 */ /* 0x000fe200078ec0ff */
[----:B------:R-:W-:Y:S01]  /*0bc0*/  FFMA.FTZ R4, R4, R21, R36 ;  /* 0x0000001504047223 */ /* 0x000fe20000010024 */
[----:B------:R-:W-:Y:S01]  /*0bd0*/  SHF.L.U32 R8, R6, 0x10, RZ ;  /* 0x0000001006087819 */ /* 0x000fe200000006ff */
[----:B------:R-:W-:Y:S01]  /*0be0*/  IMAD.U32 R21, R10, 0x10000, RZ ;  /* 0x000100000a157824 */ /* 0x000fe200078e00ff */
[----:B------:R-:W-:Y:S01]  /*0bf0*/  SHF.L.U32 R32, R34, 0x10, RZ ;  /* 0x0000001022207819 */ /* 0x000fe200000006ff */
[----:B------:R-:W-:Y:S01]  /*0c00*/  FFMA.FTZ R9, R33, R9, R22 ;  /* 0x0000000921097223 */ /* 0x000fe20000010016 */
[----:B------:R-:W-:Y:S01]  /*0c10*/  LOP3.LUT R5, R6, 0xffff0000, RZ, 0xc0, !PT ;  /* 0xffff000006057812 */ /* 0x000fe200078ec0ff */
[----:B------:R-:W-:Y:S01]  /*0c20*/  FFMA.FTZ R4, R8, R37, R4 ;  /* 0x0000002508047223 */ /* 0x000fe20000010004 */
[----:B------:R-:W-:Y:S01]  /*0c30*/  LOP3.LUT R8, R34, 0xffff0000, RZ, 0xc0, !PT ;  /* 0xffff000022087812 */ /* 0x000fe200078ec0ff */
[----:B------:R-:W-:Y:S01]  /*0c40*/  FFMA.FTZ R9, R32, R21, R9 ;  /* 0x0000001520097223 */ /* 0x000fe20000010009 */
[----:B------:R-:W-:Y:S01]  /*0c50*/  LOP3.LUT R10, R10, 0xffff0000, RZ, 0xc0, !PT ;  /* 0xffff00000a0a7812 */ /* 0x000fe200078ec0ff */
[----:B------:R-:W-:Y:S01]  /*0c60*/  FFMA.FTZ R4, R5, R20, R4 ;  /* 0x0000001405047223 */ /* 0x000fe20000010004 */
[----:B------:R-:W-:Y:S01]  /*0c70*/  LOP3.LUT R6, R7, 0xffff0000, RZ, 0xc0, !PT ;  /* 0xffff000007067812 */ /* 0x000fe200078ec0ff */
[----:B------:R-:W-:Y:S01]  /*0c80*/  IMAD.U32 R7, R23, 0x10000, RZ ;  /* 0x0001000017077824 */ /* 0x000fe200078e00ff */
[----:B------:R-:W-:Y:S01]  /*0c90*/  SHF.L.U32 R5, R35, 0x10, RZ ;  /* 0x0000001023057819 */ /* 0x000fe200000006ff */
[----:B------:R-:W-:Y:S01]  /*0ca0*/  IMAD.U32 R20, R11, 0x10000, RZ ;  /* 0x000100000b147824 */ /* 0x000fe200078e00ff */
[----:B------:R-:W-:Y:S01]  /*0cb0*/  LOP3.LUT R23, R23, 0xffff0000, RZ, 0xc0, !PT ;  /* 0xffff000017177812 */ /* 0x000fe200078ec0ff */
[----:B------:R-:W-:Y:S01]  /*0cc0*/  FFMA.FTZ R8, R8, R10, R9 ;  /* 0x0000000a08087223 */ /* 0x000fe20000010009 */
[----:B------:R-:W-:Y:S01]  /*0cd0*/  LOP3.LUT R35, R35, 0xffff0000, RZ, 0xc0, !PT ;  /* 0xffff000023237812 */ /* 0x000fe200078ec0ff */
[----:B------:R-:W-:Y:S01]  /*0ce0*/  FFMA.FTZ R4, R2, R7, R4 ;  /* 0x0000000702047223 */ /* 0x000fe20000010004 */
[----:B------:R-:W-:Y:S01]  /*0cf0*/  SHF.L.U32 R2, R12, 0x10, RZ ;  /* 0x000000100c027819 */ /* 0x000fe200000006ff */
[----:B------:R-:W-:Y:S01]  /*0d00*/  FFMA.FTZ R8, R5, R20, R8 ;  /* 0x0000001405087223 */ /* 0x000fe20000010008 */
[----:B------:R-:W-:Y:S01]  /*0d10*/  LOP3.LUT R10, R11, 0xffff0000, RZ, 0xc0, !PT ;  /* 0xffff00000b0a7812 */ /* 0x000fe200078ec0ff */
        /* <DEDUP_REMOVED lines=8> */
[C---:B------:R-:W-:Y:S01]  /*0da0*/  IMAD.U32 R4, R16.reuse, 0x10000, RZ ;  /* 0x0001000010047824 */ /* 0x040fe200078e00ff */
[----:B------:R-:W-:-:S02]  /*0db0*/  LOP3.LUT R16, R16, 0xffff0000, RZ, 0xc0, !PT ;  /* 0xffff000010107812 */ /* 0x000fc400078ec0ff */
[----:B------:R-:W-:Y:S01]  /*0dc0*/  SHF.L.U32 R6, R29, 0x10, RZ ;  /* 0x000000101d067819 */ /* 0x000fe200000006ff */
[----:B------:R-:W-:Y:S01]  /*0dd0*/  FFMA.FTZ R4, R7, R4, R8 ;  /* 0x0000000407047223 */ /* 0x000fe20000010008 */
[----:B------:R-:W-:Y:S01]  /*0de0*/  LOP3.LUT R29, R29, 0xffff0000, RZ, 0xc0, !PT ;  /* 0xffff00001d1d7812 */ /* 0x000fe200078ec0ff */
[----:B------:R-:W-:Y:S01]  /*0df0*/  FFMA.FTZ R12, R12, R5, R2 ;  /* 0x000000050c0c7223 */ /* 0x000fe20000010002 */
[----:B------:R-:W-:Y:S01]  /*0e00*/  SHF.L.U32 R2, R13, 0x10, RZ ;  /* 0x000000100d027819 */ /* 0x000fe200000006ff */
[----:B------:R-:W-:Y:S01]  /*0e10*/  IMAD.U32 R5, R25, 0x10000, RZ ;  /* 0x0001000019057824 */ /* 0x000fe200078e00ff */
[----:B------:R-:W-:Y:S01]  /*0e20*/  LOP3.LUT R13, R13, 0xffff0000, RZ, 0xc0, !PT ;  /* 0xffff00000d0d7812 */ /* 0x000fe200078ec0ff */
[----:B------:R-:W-:Y:S01]  /*0e30*/  FFMA.FTZ R9, R9, R16, R4 ;  /* 0x0000001009097223 */ /* 0x000fe20000010004 */
[----:B------:R-:W-:Y:S01]  /*0e40*/  LOP3.LUT R4, R25, 0xffff0000, RZ, 0xc0, !PT ;  /* 0xffff000019047812 */ /* 0x000fe200078ec0ff */
[----:B------:R-:W-:Y:S01]  /*0e50*/  FFMA.FTZ R2, R2, R5, R12 ;  /* 0x0000000502027223 */ /* 0x000fe2000001000c */
[----:B------:R-:W-:Y:S01]  /*0e60*/  LOP3.LUT R11, R30, 0xffff0000, RZ, 0xc0, !PT ;  /* 0xffff00001e0b7812 */ /* 0x000fe200078ec0ff */
[C---:B------:R-:W-:Y:S01]  /*0e70*/  IMAD.U32 R7, R17.reuse, 0x10000, RZ ;  /* 0x0001000011077824 */ /* 0x040fe200078e00ff */
        /* <DEDUP_REMOVED lines=10> */
[----:B------:R-:W-:Y:S01]  /*0f20*/  SHF.L.U32 R5, R27, 0x10, RZ ;  /* 0x000000101b057819 */ /* 0x000fe200000006ff */
[----:B------:R-:W-:Y:S01]  /*0f30*/  FFMA.FTZ R7, R14, R7, R2 ;  /* 0x000000070e077223 */ /* 0x000fe20000010002 */
[----:B------:R-:W-:Y:S01]  /*0f40*/  SHF.L.U32 R2, R15, 0x10, RZ ;  /* 0x000000100f027819 */ /* 0x000fe200000006ff */
[C---:B------:R-:W-:Y:S01]  /*0f50*/  IMAD.U32 R4, R18.reuse, 0x10000, RZ ;  /* 0x0001000012047824 */ /* 0x040fe200078e00ff */
[----:B------:R-:W-:-:S02]  /*0f60*/  LOP3.LUT R18, R18, 0xffff0000, RZ, 0xc0, !PT ;  /* 0xffff000012127812 */ /* 0x000fc400078ec0ff */
[----:B------:R-:W-:Y:S01]  /*0f70*/  LOP3.LUT R15, R15, 0xffff0000, RZ, 0xc0, !PT ;  /* 0xffff00000f0f7812 */ /* 0x000fe200078ec0ff */
[----:B------:R-:W-:Y:S01]  /*0f80*/  FFMA.FTZ R6, R9, R4, R6 ;  /* 0x0000000409067223 */ /* 0x000fe20000010006 */
[----:B------:R-:W-:Y:S01]  /*0f90*/  LOP3.LUT R4, R27, 0xffff0000, RZ, 0xc0, !PT ;  /* 0xffff00001b047812 */ /* 0x000fe200078ec0ff */
[----:B------:R-:W-:Y:S01]  /*0fa0*/  FFMA.FTZ R2, R2, R5, R7 ;  /* 0x0000000502027223 */ /* 0x000fe20000010007 */
[----:B------:R-:W-:Y:S01]  /*0fb0*/  SHF.L.U32 R7, R19, 0x10, RZ ;  /* 0x0000001013077819 */ /* 0x000fe200000006ff */
[C---:B------:R-:W-:Y:S01]  /*0fc0*/  IMAD.U32 R5, R31.reuse, 0x10000, RZ ;  /* 0x000100001f057824 */ /* 0x040fe200078e00ff */
[----:B------:R-:W-:Y:S01]  /*0fd0*/  LOP3.LUT R31, R31, 0xffff0000, RZ, 0xc0, !PT ;  /* 0xffff00001f1f7812 */ /* 0x000fe200078ec0ff */
[----:B------:R-:W-:Y:S01]  /*0fe0*/  FFMA.FTZ R6, R11, R18, R6 ;  /* 0x000000120b067223 */ /* 0x000fe20000010006 */
[----:B------:R-:W-:Y:S01]  /*0ff0*/  LOP3.LUT R19, R19, 0xffff0000, RZ, 0xc0, !PT ;  /* 0xffff000013137812 */ /* 0x000fe200078ec0ff */
[----:B------:R-:W-:Y:S01]  /*1000*/  FFMA.FTZ R2, R15, R4, R2 ;  /* 0x000000040f027223 */ /* 0x000fe20000010002 */
[----:B------:R-:W-:Y:S01]  /*1010*/  LOP3.LUT P0, RZ, R0, 0x7, RZ, 0xc0, !PT ;  /* 0x0000000700ff7812 */ /* 0x000fe2000780c0ff */
[----:B------:R-:W-:-:S03]  /*1020*/  FFMA.FTZ R6, R5, R7, R6 ;  /* 0x0000000705067223 */ /* 0x000fc60000010006 */
[----:B------:R-:W0:Y:S01]  /*1030*/  SHFL.BFLY PT, R5, R2, 0x4, 0x1f ;  /* 0x0c801f0002057f89 */ /* 0x000e2200000e0000 */
[----:B------:R-:W-:-:S05]  /*1040*/  FFMA.FTZ R6, R31, R19, R6 ;  /* 0x000000131f067223 */ /* 0x000fca0000010006 */
[----:B------:R-:W1:Y:S01]  /*1050*/  SHFL.BFLY PT, R7, R6, 0x4, 0x1f ;  /* 0x0c801f0006077f89 */ /* 0x000e6200000e0000 */
[----:B0-----:R-:W-:-:S05]  /*1060*/  FADD.FTZ R5, R2, R5 ;  /* 0x0000000502057221 */ /* 0x001fca0000010000 */
[----:B------:R-:W0:Y:S01]  /*1070*/  SHFL.BFLY PT, R4, R5, 0x2, 0x1f ;  /* 0x0c401f0005047f89 */ /* 0x000e2200000e0000 */
[----:B-1----:R-:W-:-:S05]  /*1080*/  FADD.FTZ R7, R6, R7 ;  /* 0x0000000706077221 */ /* 0x002fca0000010000 */
[----:B------:R-:W1:Y:S01]  /*1090*/  SHFL.BFLY PT, R8, R7, 0x2, 0x1f ;  /* 0x0c401f0007087f89 */ /* 0x000e6200000e0000 */
[----:B0-----:R-:W-:Y:S01]  /*10a0*/  FADD.FTZ R10, R5, R4 ;  /* 0x00000004050a7221 */ /* 0x001fe20000010000 */
[----:B------:R-:W-:Y:S02]  /*10b0*/  LEA.HI R4, P1, R0, R3, RZ, 0x1d ;  /* 0x0000000300047211 */ /* 0x000fe4000783e8ff */
[----:B------:R-:W-:Y:S02]  /*10c0*/  SHF.R.S32.HI R3, RZ, 0x1f, R3 ;  /* 0x0000001fff037819 */ /* 0x000fe40000011403 */
[----:B------:R-:W0:Y:S01]  /*10d0*/  SHFL.BFLY PT, R11, R10, 0x1, 0x1f ;  /* 0x0c201f000a0b7f89 */ /* 0x000e2200000e0000 */
[----:B-1----:R-:W-:Y:S01]  /*10e0*/  FADD.FTZ R8, R7, R8 ;  /* 0x0000000807087221 */ /* 0x002fe20000010000 */
[----:B------:R-:W-:Y:S02]  /*10f0*/  IADD3.X R3, RZ, R3, RZ, P1, !PT ;  /* 0x00000003ff037210 */ /* 0x000fe40000ffe4ff */
[----:B------:R-:W-:-:S02]  /*1100*/  LEA R2, P1, R4, c[0x0][0x3c8], 0x2 ;  /* 0x0000f20004027a11 */ /* 0x000fc400078210ff */
[----:B------:R-:W1:Y:S02]  /*1110*/  SHFL.BFLY PT, R9, R8, 0x1, 0x1f ;  /* 0x0c201f0008097f89 */ /* 0x000e6400000e0000 */
[----:B------:R-:W-:Y:S01]  /*1120*/  LEA.HI.X R3, R4, c[0x0][0x3cc], R3, 0x2, P1 ;  /* 0x0000f30004037a11 */ /* 0x000fe200008f1403 */
[----:B0-----:R-:W-:-:S04]  /*1130*/  @!P0 FADD.FTZ R0, R10, R11 ;  /* 0x0000000b0a008221 */ /* 0x001fc80000010000 */
[----:B------:R-:W-:Y:S02]  /*1140*/  @!P0 FMUL.FTZ R5, R0, c[0x0][0x2d4] ;  /* 0x0000b50000058a20 */ /* 0x000fe40000410000 */
[----:B-1----:R-:W-:-:S03]  /*1150*/  FADD.FTZ R9, R8, R9 ;  /* 0x0000000908097221 */ /* 0x002fc60000010000 */
[----:B------:R0:W-:Y:S01]  /*1160*/  @!P0 STG.E [R2.64], R5 ;  /* 0x0000000502008986 */ /* 0x0001e2000c101904 */
[----:B------:R-:W-:Y:S05]  /*1170*/  @P0 EXIT ;  /* 0x000000000000094d */ /* 0x000fea0003800000 */
[----:B------:R-:W-:-:S05]  /*1180*/  FMUL.FTZ R9, R9, c[0x0][0x2d4] ;  /* 0x0000b50009097a20 */ /* 0x000fca0000410000 */
[----:B------:R-:W-:Y:S01]  /*1190*/  STG.E [R2.64+0x80], R9 ;  /* 0x0000800902007986 */ /* 0x000fe2000c101904 */
[----:B------:R-:W-:Y:S05]  /*11a0*/  EXIT ;  /* 0x000000000000794d */ /* 0x000fea0003800000 */
.L_x_1215:
        /* <DEDUP_REMOVED lines=13> */
.L_x_2075:


//--------------------- .text._ZN5flash25flash_bwd_dot_do_o_kernelILb1E23Flash_bwd_kernel_traitsILi128ELi64ELi64ELi8ELi4ELi2ELi2ELb1ELb0EN7cutlass10bfloat16_tE19Flash_kernel_traitsILi128ELi64ELi64ELi8ES3_EEEEvNS_16Flash_bwd_paramsE --------------------------
	.section	.text._ZN5flash25flash_bwd_dot_do_o_kernelILb1E23Flash_bwd_kernel_traitsILi128ELi64ELi64ELi8ELi4ELi2ELi2ELb1ELb0EN7cutlass10bfloat16_tE19Flash_kernel_traitsILi128ELi64ELi64ELi8ES3_EEEEvNS_16Flash_bwd_paramsE,"ax",@progbits
	.sectioninfo	@"SHI_REGISTERS=49"
	.align	128
        .global         _ZN5flash25flash_bwd_dot_do_o_kernelILb1E23Flash_bwd_kernel_traitsILi128ELi64ELi64ELi8ELi4ELi2ELi2ELb1ELb0EN7cutlass10bfloat16_tE19Flash_kernel_traitsILi128ELi64ELi64ELi8ES3_EEEEvNS_16Flash_bwd_paramsE
        .type           _ZN5flash25flash_bwd_dot_do_o_kernelILb1E23Flash_bwd_kernel_traitsILi128ELi64ELi64ELi8ELi4ELi2ELi2ELb1ELb0EN7cutlass10bfloat16_tE19Flash_kernel_traitsILi128ELi64ELi64ELi8ES3_EEEEvNS_16Flash_bwd_paramsE,@function
        .size           _ZN5flash25flash_bwd_dot_do_o_kernelILb1E23Flash_bwd_kernel_traitsILi128ELi64ELi64ELi8ELi4ELi2ELi2ELb1ELb0EN7cutlass10bfloat16_tE19Flash_kernel_traitsILi128ELi64ELi64ELi8ES3_EEEEvNS_16Flash_bwd_paramsE,(.L_x_2076 - _ZN5flash25flash_bwd_dot_do_o_kernelILb1E23Flash_bwd_kernel_traitsILi128ELi64ELi64ELi8ELi4ELi2ELi2ELb1ELb0EN7cutlass10bfloat16_tE19Flash_kernel_traitsILi128ELi64ELi64ELi8ES3_EEEEvNS_16Flash_bwd_paramsE)
        .other          _ZN5flash25flash_bwd_dot_do_o_kernelILb1E23Flash_bwd_kernel_traitsILi128ELi64ELi64ELi8ELi4ELi2ELi2ELb1ELb0EN7cutlass10bfloat16_tE19Flash_kernel_traitsILi128ELi64ELi64ELi8ES3_EEEEvNS_16Flash_bwd_paramsE,@"STO_CUDA_ENTRY STV_DEFAULT"
_ZN5flash25flash_bwd_dot_do_o_kernelILb1E23Flash_bwd_kernel_traitsILi128ELi64ELi64ELi8ELi4ELi2ELi2ELb1ELb0EN7cutlass10bfloat16_tE19Flash_kernel_traitsILi128ELi64ELi64ELi8ES3_EEEEvNS_16Flash_bwd_paramsE:
.text._ZN5flash25flash_bwd_dot_do_o_kernelILb1E23Flash_bwd_kernel_traitsILi128ELi64ELi64ELi8ELi4ELi2ELi2ELb1ELb0EN7cutlass10bfloat16_tE19Flash_kernel_traitsILi128ELi64ELi64ELi8ES3_EEEEvNS_16Flash_bwd_paramsE:
        /* <DEDUP_REMOVED lines=19> */
[----:B------:R-:W-:Y:S01]  /*0130*/  ISETP.NE.AND P1, PT, R12, -0x1, PT ;  /* 0xffffffff0c00780c */ /* 0x000fe20003f25270 */
[----:B------:R-:W-:Y:S01]  /*0140*/  IMAD.WIDE R2, R9, 0x80, RZ ;  /* 0x0000008009027825 */ /* 0x000fe200078e02ff */
[----:B------:R-:W-:Y:S01]  /*0150*/  MOV R38, c[0x0][0x1c0] ;  /* 0x0000700000267a02 */ /* 0x000fe20000000f00 */
[----:B------:R-:W0:Y:S01]  /*0160*/  S2R R42, SR_CTAID.Z ;  /* 0x00000000002a7919 */ /* 0x000e220000002700 */
[----:B------:R-:W-:Y:S02]  /*0170*/  ULDC.U8 UR6, c[0x0][0x328] ;  /* 0x0000ca0000067ab9 */ /* 0x000fe40000000000 */
[----:B------:R-:W-:Y:S02]  /*0180*/  SEL R18, R2, RZ, P0 ;  /* 0x000000ff02127207 */ /* 0x000fe40000000000 */
[----:B------:R-:W-:Y:S01]  /*0190*/  SEL R20, R3, RZ, P0 ;  /* 0x000000ff03147207 */ /* 0x000fe20000000000 */
[----:B------:R-:W-:Y:S01]  /*01a0*/  IMAD.WIDE R2, R9, c[0x0][0x224], RZ ;  /* 0x0000890009027a25 */ /* 0x000fe200078e02ff */
[----:B------:R-:W-:-:S03]  /*01b0*/  SHF.R.S32.HI R11, RZ, 0x1f, R38 ;  /* 0x0000001fff0b7819 */ /* 0x000fc60000011426 */
[--C-:B------:R-:W-:Y:S01]  /*01c0*/  @!P1 SHF.R.S32.HI R0, RZ, 0x1f, R9.reuse ;  /* 0x0000001fff009819 */ /* 0x100fe20000011409 */
[----:B------:R-:W-:Y:S01]  /*01d0*/  @P1 IMAD.WIDE.U32 R4, R12, c[0x0][0x370], RZ ;  /* 0x0000dc000c041a25 */ /* 0x000fe200078e00ff */
[----:B------:R-:W-:-:S03]  /*01e0*/  @!P1 SHF.R.S32.HI R19, RZ, 0x1f, R9 ;  /* 0x0000001fff139819 */ /* 0x000fc60000011409 */
[----:B------:R-:W-:Y:S02]  /*01f0*/  @!P1 IMAD R0, R0, c[0x0][0x368], RZ ;  /* 0x0000da0000009a24 */ /* 0x000fe400078e02ff */
[----:B------:R-:W-:Y:S02]  /*0200*/  IMAD R13, R3, c[0x0][0x1c0], RZ ;  /* 0x00007000030d7a24 */ /* 0x000fe400078e02ff */
[----:B------:R-:W-:-:S04]  /*0210*/  @!P1 IMAD.WIDE.U32 R14, R9, c[0x0][0x368], RZ ;  /* 0x0000da00090e9a25 */ /* 0x000fc800078e00ff */
[----:B------:R-:W-:Y:S02]  /*0220*/  @!P1 IMAD R3, R9, c[0x0][0x36c], R0 ;  /* 0x0000db0009039a24 */ /* 0x000fe400078e0200 */
[C---:B------:R-:W-:Y:S02]  /*0230*/  @P1 IMAD R5, R12.reuse, c[0x0][0x374], R5 ;  /* 0x0000dd000c051a24 */ /* 0x040fe400078e0205 */
[----:B------:R-:W-:-:S04]  /*0240*/  @P1 IMAD.WIDE.U32 R16, R12, c[0x0][0x1e8], RZ ;  /* 0x00007a000c101a25 */ /* 0x000fc800078e00ff */
[C---:B------:R-:W-:Y:S02]  /*0250*/  IMAD R13, R2.reuse, R11, R13 ;  /* 0x0000000b020d7224 */ /* 0x040fe400078e020d */
[----:B------:R-:W-:Y:S01]  /*0260*/  @!P1 IMAD R0, R19, c[0x0][0x1e0], RZ ;  /* 0x0000780013009a24 */ /* 0x000fe200078e02ff */
[----:B------:R-:W-:Y:S01]  /*0270*/  @P1 MOV R19, R12 ;  /* 0x0000000c00131202 */ /* 0x000fe20000000f00 */
[----:B------:R-:W-:Y:S01]  /*0280*/  @!P1 IMAD.IADD R5, R15, 0x1, R3 ;  /* 0x000000010f059824 */ /* 0x000fe200078e0203 */
[----:B------:R-:W-:Y:S01]  /*0290*/  @!P1 MOV R19, 0xffffffff ;  /* 0xffffffff00139802 */ /* 0x000fe20000000f00 */
[----:B------:R-:W-:-:S04]  /*02a0*/  IMAD.WIDE.U32 R2, R2, c[0x0][0x1c0], RZ ;  /* 0x0000700002027a25 */ /* 0x000fc800078e00ff */
[----:B------:R-:W-:Y:S01]  /*02b0*/  @P1 IMAD.MOV.U32 R6, RZ, RZ, R4 ;  /* 0x000000ffff061224 */ /* 0x000fe200078e0004 */
[----:B------:R-:W-:Y:S01]  /*02c0*/  @!P1 MOV R6, R14 ;  /* 0x0000000e00069202 */ /* 0x000fe20000000f00 */
[----:B------:R-:W-:Y:S02]  /*02d0*/  @P1 IMAD.MOV.U32 R8, RZ, RZ, R16 ;  /* 0x000000ffff081224 */ /* 0x000fe400078e0010 */
[----:B------:R-:W-:-:S04]  /*02e0*/  @!P1 IMAD.WIDE.U32 R14, R9, c[0x0][0x1e0], RZ ;  /* 0x00007800090e9a25 */ /* 0x000fc800078e00ff */
[----:B------:R-:W-:Y:S02]  /*02f0*/  @!P1 IMAD R11, R9, c[0x0][0x1e4], R0 ;  /* 0x00007900090b9a24 */ /* 0x000fe400078e0200 */
[----:B------:R-:W-:Y:S02]  /*0300*/  IMAD.MOV.U32 R16, RZ, RZ, c[0x0][0x22c] ;  /* 0x00008b00ff107624 */ /* 0x000fe400078e00ff */
[----:B------:R-:W-:Y:S01]  /*0310*/  IMAD.IADD R0, R3, 0x1, R13 ;  /* 0x0000000103007824 */ /* 0x000fe200078e020d */
[----:B------:R-:W-:Y:S01]  /*0320*/  IADD3 R13, P0, R7, R18, RZ ;  /* 0x00000012070d7210 */ /* 0x000fe20007f1e0ff */
[----:B------:R-:W-:Y:S01]  /*0330*/  @P1 IMAD R4, R12, c[0x0][0x1ec], R17 ;  /* 0x00007b000c041a24 */ /* 0x000fe200078e0211 */
[----:B------:R-:W-:Y:S01]  /*0340*/  @!P1 IADD3 R4, R15, R11, RZ ;  /* 0x0000000b0f049210 */ /* 0x000fe20007ffe0ff */
[----:B------:R-:W-:Y:S01]  /*0350*/  HFMA2.MMA R17, -RZ, RZ, 0, 0 ;  /* 0x00000000ff117435 */ /* 0x000fe200000001ff */
[----:B------:R-:W-:Y:S01]  /*0360*/  SHF.R.S32.HI R3, RZ, 0x1f, R16 ;  /* 0x0000001fff037819 */ /* 0x000fe20000011410 */
[----:B------:R-:W-:Y:S01]  /*0370*/  @!P1 IMAD.MOV.U32 R8, RZ, RZ, R14 ;  /* 0x000000ffff089224 */ /* 0x000fe200078e000e */
[----:B------:R-:W-:Y:S01]  /*0380*/  SHF.R.S32.HI R11, RZ, 0x1f, R7 ;  /* 0x0000001fff0b7819 */ /* 0x000fe20000011407 */
[----:B------:R-:W-:-:S02]  /*0390*/  IMAD R16, R0, c[0x0][0x22c], RZ ;  /* 0x00008b0000107a24 */ /* 0x000fc400078e02ff */
[----:B------:R-:W-:Y:S01]  /*03a0*/  IMAD.WIDE R14, R38, c[0x0][0x22c], RZ ;  /* 0x00008b00260e7a25 */ /* 0x000fe200078e02ff */
[----:B------:R-:W1:Y:S03]  /*03b0*/  S2R R0, SR_TID.X ;  /* 0x0000000000007919 */ /* 0x000e660000002100 */
[----:B------:R-:W-:Y:S02]  /*03c0*/  IMAD R23, R3, R2, R16 ;  /* 0x0000000203177224 */ /* 0x000fe400078e0210 */
[----:B------:R-:W-:Y:S02]  /*03d0*/  IMAD R21, R15, R19, RZ ;  /* 0x000000130f157224 */ /* 0x000fe400078e02ff */
[----:B------:R-:W-:Y:S01]  /*03e0*/  IMAD.X R3, R11, 0x1, R20, P0 ;  /* 0x000000010b037824 */ /* 0x000fe200000e0614 */
[----:B------:R-:W-:Y:S01]  /*03f0*/  ISETP.NE.AND P0, PT, RZ, UR6, PT ;  /* 0x00000006ff007c0c */ /* 0x000fe2000bf05270 */
[----:B------:R-:W-:-:S02]  /*0400*/  IMAD R25, R14, R17, R21 ;  /* 0x000000110e197224 */ /* 0x000fc400078e0215 */
[----:B------:R-:W-:-:S04]  /*0410*/  IMAD.WIDE.U32 R16, R2, c[0x0][0x22c], RZ ;  /* 0x00008b0002107a25 */ /* 0x000fc800078e00ff */
[----:B------:R-:W-:Y:S01]  /*0420*/  IMAD R20, R3, R14, RZ ;  /* 0x0000000e03147224 */ /* 0x000fe200078e02ff */
[----:B------:R-:W-:Y:S01]  /*0430*/  IADD3 R23, R17, R23, RZ ;  /* 0x0000001711177210 */ /* 0x000fe20007ffe0ff */
[----:B------:R-:W-:-:S04]  /*0440*/  IMAD.WIDE.U32 R18, R14, R19, RZ ;  /* 0x000000130e127225 */ /* 0x000fc800078e00ff */
[----:B0-----:R-:W-:Y:S01]  /*0450*/  IMAD R21, R42, c[0x0][0x22c], RZ ;  /* 0x00008b002a157a24 */ /* 0x001fe200078e02ff */
[----:B------:R-:W-:Y:S01]  /*0460*/  SEL R18, R16, R18, !P1 ;  /* 0x0000001210127207 */ /* 0x000fe20004800000 */
[----:B------:R-:W-:-:S03]  /*0470*/  IMAD.WIDE.U32 R2, R13, R14, RZ ;  /* 0x0000000e0d027225 */ /* 0x000fc600078e00ff */
[----:B------:R-:W-:Y:S01]  /*0480*/  SHF.R.S32.HI R14, RZ, 0x1f, R21 ;  /* 0x0000001fff0e7819 */ /* 0x000fe20000011415 */
[----:B------:R-:W-:Y:S01]  /*0490*/  IMAD R17, R15, R13, R20 ;  /* 0x0000000d0f117224 */ /* 0x000fe200078e0214 */
[----:B------:R-:W-:Y:S01]  /*04a0*/  SHF.R.S32.HI R13, RZ, 0x1f, R42 ;  /* 0x0000001fff0d7819 */ /* 0x000fe2000001142a */
[----:B------:R-:W-:-:S03]  /*04b0*/  @P1 IMAD.IADD R23, R19, 0x1, R25 ;  /* 0x0000000113171824 */ /* 0x000fc600078e0219 */
[----:B------:R-:W-:Y:S01]  /*04c0*/  IADD3 R17, R3, R17, RZ ;  /* 0x0000001103117210 */ /* 0x000fe20007ffe0ff */
[----:B------:R-:W-:Y:S05]  /*04d0*/  @!P0 BRA `(.L_x_1216) ;  /* 0x0000007000008947 */ /* 0x000fea0003800000 */
[C---:B-1----:R-:W-:Y:S01]  /*04e0*/  @!P1 IMAD R12, R9.reuse, c[0x0][0x224], RZ ;  /* 0x00008900090c9a24 */ /* 0x042fe200078e02ff */
[----:B------:R-:W-:Y:S01]  /*04f0*/  MOV R16, c[0x0][0x210] ;  /* 0x0000840000107a02 */ /* 0x000fe20000000f00 */
[----:B------:R-:W-:Y:S02]  /*0500*/  IMAD.MOV.U32 R15, RZ, RZ, 0x80 ;  /* 0x00000080ff0f7424 */ /* 0x000fe400078e00ff */
[----:B------:R-:W-:Y:S02]  /*0510*/  IMAD R12, R9, 0x80, R12 ;  /* 0x00000080090c7824 */ /* 0x000fe400078e020c */
[----:B------:R-:W-:-:S04]  /*0520*/  IMAD R9, R15, R16, c[0x0][0x234] ;  /* 0x00008d000f097624 */ /* 0x000fc800078e0210 */
[----:B------:R-:W-:Y:S01]  /*0530*/  IMAD R12, R9, R42, R12 ;  /* 0x0000002a090c7224 */ /* 0x000fe200078e020c */
[----:B------:R-:W-:Y:S05]  /*0540*/  BRA `(.L_x_1217) ;  /* 0x0000002000007947 */ /* 0x000fea0003800000 */
.L_x_1216:
[----:B-1----:R-:W-:-:S04]  /*0550*/  IMAD R9, R9, c[0x0][0x1c0], R42 ;  /* 0x0000700009097a24 */ /* 0x002fc800078e022a */
[----:B------:R-:W-:Y:S02]  /*0560*/  IMAD R12, R9, c[0x0][0x224], RZ ;  /* 0x00008900090c7a24 */ /* 0x000fe400078e02ff */
.L_x_1217:
[----:B------:R-:W-:Y:S01]  /*0570*/  SHF.R.S32.HI R3, RZ, 0x1f, R0 ;  /* 0x0000001fff037819 */ /* 0x000fe20000011400 */
[----:B------:R-:W-:Y:S01]  /*0580*/  IMAD R38, R38, c[0x0][0x22c], RZ ;  /* 0x00008b0026267a24 */ /* 0x000fe200078e02ff */
[----:B------:R-:W-:Y:S01]  /*0590*/  IADD3 R16, P0, P1, R2, R18, R21 ;  /* 0x0000001202107210 */ /* 0x000fe2000791e015 */
[----:B------:R-:W-:Y:S01]  /*05a0*/  IMAD.IADD R21, R10, 0x1, -R7 ;  /* 0x000000010a157824 */ /* 0x000fe200078e0a07 */
[-C--:B------:R-:W-:Y:S01]  /*05b0*/  LEA.HI R40, R3, R0.reuse, RZ, 0x3 ;  /* 0x0000000003287211 */ /* 0x080fe200078f18ff */
[----:B------:R-:W-:Y:S01]  /*05c0*/  IMAD R45, R13, c[0x0][0x1f0], RZ ;  /* 0x00007c000d2d7a24 */ /* 0x000fe200078e02ff */
[----:B------:R-:W-:Y:S01]  /*05d0*/  LEA.HI R9, R3, R0, RZ, 0x4 ;  /* 0x0000000003097211 */ /* 0x000fe200078f20ff */
[----:B------:R-:W-:Y:S01]  /*05e0*/  BSSY B0, `(.L_x_1218) ;  /* 0x000003a000007945 */ /* 0x000fe20003800000 */
[----:B------:R-:W-:Y:S01]  /*05f0*/  LOP3.LUT R3, R40, 0x1ffffff8, RZ, 0xc0, !PT ;  /* 0x1ffffff828037812 */ /* 0x000fe200078ec0ff */
[----:B------:R-:W-:Y:S01]  /*0600*/  IMAD R45, R42, c[0x0][0x1f4], R45 ;  /* 0x00007d002a2d7a24 */ /* 0x000fe200078e022d */
[----:B------:R-:W-:-:S02]  /*0610*/  LOP3.LUT R15, R9, 0x3ffffff0, RZ, 0xc0, !PT ;  /* 0x3ffffff0090f7812 */ /* 0x000fc400078ec0ff */
[----:B------:R-:W-:Y:S01]  /*0620*/  SHF.R.S32.HI R9, RZ, 0x4, R9 ;  /* 0x00000004ff097819 */ /* 0x000fe20000011409 */
[----:B------:R-:W-:Y:S01]  /*0630*/  IMAD.IADD R3, R0, 0x1, -R3 ;  /* 0x0000000100037824 */ /* 0x000fe200078e0a03 */
[----:B------:R-:W-:Y:S02]  /*0640*/  IADD3 R15, -R15, R0, RZ ;  /* 0x000000000f0f7210 */ /* 0x000fe40007ffe1ff */
[----:B------:R-:W-:Y:S01]  /*0650*/  IADD3.X R18, R17, R23, R14, P0, P1 ;  /* 0x0000001711127210 */ /* 0x000fe200007e240e */
[----:B------:R-:W-:Y:S01]  /*0660*/  IMAD.SHL.U32 R2, R3, 0x8, RZ ;  /* 0x0000000803027824 */ /* 0x000fe200078e00ff */
[----:B------:R-:W-:Y:S01]  /*0670*/  SHF.L.U32 R15, R15, 0x2, RZ ;  /* 0x000000020f0f7819 */ /* 0x000fe200000006ff */
[----:B------:R-:W-:Y:S01]  /*0680*/  IMAD R14, R11, c[0x0][0x1e8], RZ ;  /* 0x00007a000b0e7a24 */ /* 0x000fe200078e02ff */
[----:B------:R-:W-:Y:S01]  /*0690*/  IADD3 R39, R7, R12, RZ ;  /* 0x0000000c07277210 */ /* 0x000fe20007ffe0ff */
[----:B------:R-:W-:Y:S01]  /*06a0*/  IMAD R12, R11, c[0x0][0x370], RZ ;  /* 0x0000dc000b0c7a24 */ /* 0x000fe200078e02ff */
[----:B------:R-:W-:Y:S01]  /*06b0*/  SHF.R.S32.HI R3, RZ, 0x1f, R2 ;  /* 0x0000001fff037819 */ /* 0x000fe20000011402 */
[----:B------:R-:W-:Y:S01]  /*06c0*/  IMAD R9, R9, R38, R15 ;  /* 0x0000002609097224 */ /* 0x000fe200078e020f */
[----:B------:R-:W-:Y:S01]  /*06d0*/  SHF.R.S32.HI R40, RZ, 0x3, R40 ;  /* 0x00000003ff287819 */ /* 0x000fe20000011428 */
[C---:B------:R-:W-:Y:S01]  /*06e0*/  IMAD R19, R7.reuse, c[0x0][0x1ec], R14 ;  /* 0x00007b0007137a24 */ /* 0x040fe200078e020e */
[----:B------:R-:W-:Y:S01]  /*06f0*/  IADD3 R46, R2, 0x40, RZ ;  /* 0x00000040022e7810 */ /* 0x000fe20007ffe0ff */
[----:B------:R-:W-:Y:S01]  /*0700*/  IMAD.WIDE.U32 R10, R7, c[0x0][0x370], R2 ;  /* 0x0000dc00070a7a25 */ /* 0x000fe200078e0002 */
[----:B------:R-:W-:-:S02]  /*0710*/  ISETP.GE.AND P0, PT, R40, R21, PT ;  /* 0x000000152800720c */ /* 0x000fc40003f06270 */
[----:B------:R-:W-:Y:S01]  /*0720*/  SHF.R.S32.HI R41, RZ, 0x1f, R40 ;  /* 0x0000001fff297819 */ /* 0x000fe20000011428 */
[C---:B------:R-:W-:Y:S01]  /*0730*/  IMAD R17, R7.reuse, c[0x0][0x374], R12 ;  /* 0x0000dd0007117a24 */ /* 0x040fe200078e020c */
[----:B------:R-:W-:Y:S01]  /*0740*/  IADD3 R20, P3, R6, R10, RZ ;  /* 0x0000000a06147210 */ /* 0x000fe20007f7e0ff */
[----:B------:R-:W-:Y:S01]  /*0750*/  IMAD.WIDE.U32 R14, R7, c[0x0][0x1e8], R2 ;  /* 0x00007a00070e7a25 */ /* 0x000fe200078e0002 */
[----:B------:R-:W-:Y:S02]  /*0760*/  IADD3 R7, R40, 0x20, RZ ;  /* 0x0000002028077810 */ /* 0x000fe40007ffe0ff */
[----:B------:R-:W-:Y:S02]  /*0770*/  IADD3 R12, P2, R9, R16, RZ ;  /* 0x00000010090c7210 */ /* 0x000fe40007f5e0ff */
[----:B------:R-:W-:Y:S02]  /*0780*/  ISETP.GE.AND P1, PT, R7, R21, PT ;  /* 0x000000150700720c */ /* 0x000fe40003f26270 */
[----:B------:R-:W-:Y:S01]  /*0790*/  IADD3.X R21, R5, R11, R17, P3, !PT ;  /* 0x0000000b05157210 */ /* 0x000fe20001ffe411 */
[----:B------:R-:W-:Y:S01]  /*07a0*/  IMAD R5, R13, c[0x0][0x378], RZ ;  /* 0x0000de000d057a24 */ /* 0x000fe200078e02ff */
[----:B------:R-:W-:Y:S01]  /*07b0*/  IADD3 R8, P3, R8, R14, RZ ;  /* 0x0000000e08087210 */ /* 0x000fe20007f7e0ff */
[----:B------:R-:W-:Y:S01]  /*07c0*/  CS2R R10, SRZ ;  /* 0x00000000000a7805 */ /* 0x000fe2000001ff00 */
[----:B------:R-:W-:Y:S01]  /*07d0*/  LEA.HI.X.SX32 R7, R9, R18, 0x1, P2 ;  /* 0x0000001209077211 */ /* 0x000fe200010f0eff */
[----:B------:R-:W-:Y:S01]  /*07e0*/  IMAD R23, R42, c[0x0][0x37c], R5 ;  /* 0x0000df002a177a24 */ /* 0x000fe200078e0205 */
[----:B------:R-:W-:Y:S01]  /*07f0*/  IADD3.X R9, R4, R15, R19, P3, !PT ;  /* 0x0000000f04097210 */ /* 0x000fe20001ffe413 */
[----:B------:R-:W-:Y:S01]  /*0800*/  IMAD.WIDE.U32 R20, R42, c[0x0][0x378], R20 ;  /* 0x0000de002a147a25 */ /* 0x000fe200078e0014 */
[----:B------:R-:W-:Y:S01]  /*0810*/  LEA R36, P2, R12, c[0x0][0x350], 0x2 ;  /* 0x0000d4000c247a11 */ /* 0x000fe200078410ff */
[----:B------:R-:W-:Y:S01]  /*0820*/  CS2R R4, SRZ ;  /* 0x0000000000047805 */ /* 0x000fe2000001ff00 */
[----:B------:R-:W-:Y:S01]  /*0830*/  CS2R R16, SRZ ;  /* 0x0000000000107805 */ /* 0x000fe2000001ff00 */
[----:B------:R-:W-:Y:S01]  /*0840*/  IMAD.WIDE.U32 R42, R42, c[0x0][0x1f0], R8 ;  /* 0x00007c002a2a7a25 */ /* 0x000fe200078e0008 */
[----:B------:R-:W-:Y:S01]  /*0850*/  LEA.HI.X R37, R12, c[0x0][0x354], R7, 0x2, P2 ;  /* 0x0000d5000c257a11 */ /* 0x000fe200010f1407 */
[----:B------:R-:W-:Y:S01]  /*0860*/  CS2R R8, SRZ ;  /* 0x0000000000087805 */ /* 0x000fe2000001ff00 */
        /* <DEDUP_REMOVED lines=17> */
.L_x_1219:
[----:B------:R-:W-:Y:S05]  /*0980*/  BSYNC B0 ;  /* 0x0000000000007941 */ /* 0x000fea0003800000 */
.L_x_1218:
        /* <DEDUP_REMOVED lines=15> */
.L_x_1221:
[----:B------:R-:W-:Y:S05]  /*0a80*/  BSYNC B0 ;  /* 0x0000000000007941 */ /* 0x000fea0003800000 */
.L_x_1220:
[----:B------:R-:W-:Y:S01]  /*0a90*/  BSSY B0, `(.L_x_1222) ;  /* 0x0000014000007945 */ /* 0x000fe20003800000 */
[----:B------:R-:W-:Y:S01]  /*0aa0*/  HFMA2.MMA R28, -RZ, RZ, 0, 0 ;  /* 0x00000000ff1c7435 */ /* 0x000fe200000001ff */
[----:B------:R-:W-:Y:S01]  /*0ab0*/  CS2R R32, SRZ ;  /* 0x0000000000207805 */ /* 0x000fe2000001ff00 */
[----:B------:R-:W-:Y:S01]  /*0ac0*/  CS2R R20, SRZ ;  /* 0x0000000000147805 */ /* 0x000fe2000001ff00 */
[----:B-1----:R-:W-:Y:S01]  /*0ad0*/  CS2R R22, SRZ ;  /* 0x0000000000167805 */ /* 0x002fe2000001ff00 */
[----:B------:R-:W-:Y:S01]  /*0ae0*/  CS2R R24, SRZ ;  /* 0x0000000000187805 */ /* 0x000fe2000001ff00 */
[----:B0-----:R-:W-:Y:S01]  /*0af0*/  CS2R R26, SRZ ;  /* 0x00000000001a7805 */ /* 0x001fe2000001ff00 */
        /* <DEDUP_REMOVED lines=13> */
.L_x_1223:
[----:B------:R-:W-:Y:S05]  /*0bd0*/  BSYNC B0 ;  /* 0x0000000000007941 */ /* 0x000fea0003800000 */
.L_x_1222:
[----:B------:R-:W-:Y:S01]  /*0be0*/  BSSY B0, `(.L_x_1224) ;  /* 0x0000013000007945 */ /* 0x000fe20003800000 */
[----:B------:R-:W-:Y:S01]  /*0bf0*/  MOV R29, RZ ;  /* 0x000000ff001d7202 */ /* 0x000fe20000000f00 */
[----:B------:R-:W-:Y:S01]  /*0c00*/  CS2R R30, SRZ ;  /* 0x00000000001e7805 */ /* 0x000fe2000001ff00 */
[----:B0-----:R-:W-:Y:S01]  /*0c10*/  CS2R R34, SRZ ;  /* 0x0000000000227805 */ /* 0x001fe2000001ff00 */
[----:B------:R-:W-:Y:S05]  /*0c20*/  @P1 BRA `(.L_x_1225) ;  /* 0x000000e000001947 */ /* 0x000fea0003800000 */
[----:B------:R-:W-:Y:S01]  /*0c30*/  IADD3 R43, P0, R40, 0x20, RZ ;  /* 0x00000020282b7810 */ /* 0x000fe20007f1e0ff */
[----:B------:R-:W-:Y:S01]  /*0c40*/  IMAD.MOV.U32 R3, RZ, RZ, R45 ;  /* 0x000000ffff037224 */ /* 0x000fe200078e002d */
[----:B------:R-:W-:-:S02]  /*0c50*/  ISETP.GE.AND P1, PT, R2, c[0x0][0x220], PT ;  /* 0x0000880002007a0c */ /* 0x000fc40003f26270 */
[----:B------:R-:W-:Y:S01]  /*0c60*/  MOV R2, R42 ;  /* 0x0000002a00027202 */ /* 0x000fe20000000f00 */
[----:B------:R-:W-:Y:S01]  /*0c70*/  IMAD.X R40, RZ, RZ, R41, P0 ;  /* 0x000000ffff287224 */ /* 0x000fe200000e0629 */
[----:B------:R-:W-:-:S03]  /*0c80*/  ISETP.GE.AND P2, PT, R46, c[0x0][0x220], PT ;  /* 0x000088002e007a0c */ /* 0x000fc60003f46270 */
[----:B------:R-:W-:Y:S02]  /*0c90*/  IMAD R40, R40, c[0x0][0x1e8], RZ ;  /* 0x00007a0028287a24 */ /* 0x000fe400078e02ff */
[----:B------:R-:W-:-:S04]  /*0ca0*/  IMAD.WIDE.U32 R2, R43, c[0x0][0x1e8], R2 ;  /* 0x00007a002b027a25 */ /* 0x000fc800078e0002 */
[----:B------:R-:W-:Y:S01]  /*0cb0*/  IMAD R41, R43, c[0x0][0x1ec], R40 ;  /* 0x00007b002b297a24 */ /* 0x000fe200078e0228 */
[----:B------:R-:W-:-:S04]  /*0cc0*/  LEA R40, P0, R2, c[0x0][0x1d0], 0x1 ;  /* 0x0000740002287a11 */ /* 0x000fc800078008ff */
[----:B------:R-:W-:-:S04]  /*0cd0*/  IADD3 R3, R3, R41, RZ ;  /* 0x0000002903037210 */ /* 0x000fc80007ffe0ff */
[----:B------:R-:W-:-:S05]  /*0ce0*/  LEA.HI.X R41, R2, c[0x0][0x1d4], R3, 0x1, P0 ;  /* 0x0000750002297a11 */ /* 0x000fca00000f0c03 */
[----:B------:R0:W5:Y:S04]  /*0cf0*/  @!P1 LDG.E.128 R32, [R40.64] ;  /* 0x0000000428209981 */ /* 0x000168000c1e1d00 */
[----:B------:R0:W5:Y:S02]  /*0d00*/  @!P2 LDG.E.128 R28, [R40.64+0x80] ;  /* 0x00008004281ca981 */ /* 0x000164000c1e1d00 */
.L_x_1225:
[----:B------:R-:W-:Y:S05]  /*0d10*/  BSYNC B0 ;  /* 0x0000000000007941 */ /* 0x000fea0003800000 */
.L_x_1224:
[----:B-----5:R-:W-:Y:S02]  /*0d20*/  LOP3.LUT R2, R4, 0xffff0000, RZ, 0xc0, !PT ;  /* 0xffff000004027812 */ /* 0x020fe400078ec0ff */
[----:B------:R-:W-:Y:S02]  /*0d30*/  LOP3.LUT R3, R20, 0xffff0000, RZ, 0xc0, !PT ;  /* 0xffff000014037812 */ /* 0x000fe400078ec0ff */
[----:B------:R-:W-:-:S03]  /*0d40*/  LOP3.LUT P0, RZ, R0, 0x7, RZ, 0xc0, !PT ;  /* 0x0000000700ff7812 */ /* 0x000fc6000780c0ff */
[----:B0-----:R-:W-:Y:S01]  /*0d50*/  FMUL.FTZ R40, R2, R3 ;  /* 0x0000000302287220 */ /* 0x001fe20000410000 */
[----:B------:R-:W-:Y:S01]  /*0d60*/  SHF.L.U32 R3, R20, 0x10, RZ ;  /* 0x0000001014037819 */ /* 0x000fe200000006ff */
[----:B------:R-:W-:Y:S01]  /*0d70*/  IMAD.U32 R2, R4, 0x10000, RZ ;  /* 0x0001000004027824 */ /* 0x000fe200078e00ff */
[----:B------:R-:W-:Y:S02]  /*0d80*/  SHF.L.U32 R4, R8, 0x10, RZ ;  /* 0x0000001008047819 */ /* 0x000fe400000006ff */
[C---:B------:R-:W-:Y:S01]  /*0d90*/  SHF.L.U32 R20, R9.reuse, 0x10, RZ ;  /* 0x0000001009147819 */ /* 0x040fe200000006ff */
[----:B------:R-:W-:Y:S01]  /*0da0*/  FFMA.FTZ R40, R2, R3, R40 ;  /* 0x0000000302287223 */ /* 0x000fe20000010028 */
[----:B------:R-:W-:Y:S02]  /*0db0*/  LOP3.LUT R2, R32, 0xffff0000, RZ, 0xc0, !PT ;  /* 0xffff000020027812 */ /* 0x000fe400078ec0ff */
[----:B------:R-:W-:Y:S02]  /*0dc0*/  LOP3.LUT R3, R8, 0xffff0000, RZ, 0xc0, !PT ;  /* 0xffff000008037812 */ /* 0x000fe400078ec0ff */
[----:B------:R-:W-:-:S03]  /*0dd0*/  LOP3.LUT R9, R9, 0xffff0000, RZ, 0xc0, !PT ;  /* 0xffff000009097812 */ /* 0x000fc600078ec0ff */
[----:B------:R-:W-:Y:S02]  /*0de0*/  FMUL.FTZ R2, R2, R3 ;  /* 0x0000000302027220 */ /* 0x000fe40000410000 */
[----:B------:R-:W-:Y:S02]  /*0df0*/  IMAD.U32 R3, R32, 0x10000, RZ ;  /* 0x0001000020037824 */ /* 0x000fe400078e00ff */
[----:B------:R-:W-:Y:S02]  /*0e00*/  IMAD.U32 R32, R35, 0x10000, RZ ;  /* 0x0001000023207824 */ /* 0x000fe400078e00ff */
[----:B------:R-:W-:Y:S01]  /*0e10*/  FFMA.FTZ R8, R3, R4, R2 ;  /* 0x0000000403087223 */ /* 0x000fe20000010002 */
[----:B------:R-:W-:Y:S01]  /*0e20*/  SHF.L.U32 R3, R21, 0x10, RZ ;  /* 0x0000001015037819 */ /* 0x000fe200000006ff */
[C---:B------:R-:W-:Y:S01]  /*0e30*/  IMAD.U32 R2, R5.reuse, 0x10000, RZ ;  /* 0x0001000005027824 */ /* 0x040fe200078e00ff */
[----:B------:R-:W-:Y:S01]  /*0e40*/  LOP3.LUT R4, R5, 0xffff0000, RZ, 0xc0, !PT ;  /* 0xffff000005047812 */ /* 0x000fe200078ec0ff */
[----:B------:R-:W-:Y:S01]  /*0e50*/  IMAD.U32 R5, R6, 0x10000, RZ ;  /* 0x0001000006057824 */ /* 0x000fe200078e00ff */
[----:B------:R-:W-:Y:S01]  /*0e60*/  LOP3.LUT R21, R21, 0xffff0000, RZ, 0xc0, !PT ;  /* 0xffff000015157812 */ /* 0x000fe200078ec0ff */
[----:B------:R-:W-:Y:S01]  /*0e70*/  FFMA.FTZ R40, R2, R3, R40 ;  /* 0x0000000302287223 */ /* 0x000fe20000010028 */
[----:B------:R-:W-:-:S02]  /*0e80*/  LOP3.LUT R3, R6, 0xffff0000, RZ, 0xc0, !PT ;  /* 0xffff000006037812 */ /* 0x000fc400078ec0ff */
[C---:B------:R-:W-:Y:S01]  /*0e90*/  SHF.L.U32 R2, R7.reuse, 0x10, RZ ;  /* 0x0000001007027819 */ /* 0x040fe200000006ff */
[----:B------:R-:W-:Y:S01]  /*0ea0*/  FFMA.FTZ R21, R4, R21, R40 ;  /* 0x0000001504157223 */ /* 0x000fe20000010028 */
[----:B------:R-:W-:Y:S01]  /*0eb0*/  LOP3.LUT R6, R7, 0xffff0000, RZ, 0xc0, !PT ;  /* 0xffff000007067812 */ /* 0x000fe200078ec0ff */
[C---:B------:R-:W-:Y:S01]  /*0ec0*/  IMAD.U32 R7, R33.reuse, 0x10000, RZ ;  /* 0x0001000021077824 */ /* 0x040fe200078e00ff */
[----:B------:R-:W-:Y:S01]  /*0ed0*/  LOP3.LUT R33, R33, 0xffff0000, RZ, 0xc0, !PT ;  /* 0xffff000021217812 */ /* 0x000fe200078ec0ff */
[C---:B------:R-:W-:Y:S02]  /*0ee0*/  IMAD.U32 R4, R22.reuse, 0x10000, RZ ;  /* 0x0001000016047824 */ /* 0x040fe400078e00ff */
[----:B------:R-:W-:Y:S01]  /*0ef0*/  FFMA.FTZ R20, R7, R20, R8 ;  /* 0x0000001407147223 */ /* 0x000fe20000010008 */
[----:B------:R-:W-:Y:S01]  /*0f00*/  LOP3.LUT R8, R22, 0xffff0000, RZ, 0xc0, !PT ;  /* 0xffff000016087812 */ /* 0x000fe200078ec0ff */
[----:B------:R-:W-:Y:S01]  /*0f10*/  FFMA.FTZ R4, R5, R4, R21 ;  /* 0x0000000405047223 */ /* 0x000fe20000010015 */
[----:B------:R-:W-:Y:S01]  /*0f20*/  SHF.L.U32 R5, R10, 0x10, RZ ;  /* 0x000000100a057819 */ /* 0x000fe200000006ff */
[----:B------:R-:W-:Y:S01]  /*0f30*/  FFMA.FTZ R9, R33, R9, R20 ;  /* 0x0000000921097223 */ /* 0x000fe20000010014 */
[C---:B------:R-:W-:Y:S01]  /*0f40*/  LOP3.LUT R22, R34.reuse, 0xffff0000, RZ, 0xc0, !PT ;  /* 0xffff000022167812 */ /* 0x040fe200078ec0ff */
[----:B------:R-:W-:Y:S01]  /*0f50*/  IMAD.U32 R20, R34, 0x10000, RZ ;  /* 0x0001000022147824 */ /* 0x000fe200078e00ff */
[----:B------:R-:W-:Y:S01]  /*0f60*/  LOP3.LUT R10, R10, 0xffff0000, RZ, 0xc0, !PT ;  /* 0xffff00000a0a7812 */ /* 0x000fe200078ec0ff */
[----:B------:R-:W-:Y:S01]  /*0f70*/  FFMA.FTZ R3, R3, R8, R4 ;  /* 0x0000000803037223 */ /* 0x000fe20000010004 */
[----:B------:R-:W-:Y:S01]  /*0f80*/  SHF.L.U32 R7, R23, 0x10, RZ ;  /* 0x0000001017077819 */ /* 0x000fe200000006ff */
        /* <DEDUP_REMOVED lines=8> */
[----:B------:R-:W-:Y:S01]  /*1010*/  FFMA.FTZ R32, R32, R8, R5 ;  /* 0x0000000820207223 */ /* 0x000fe20000010005 */
[----:B------:R-:W-:Y:S01]  /*1020*/  SHF.L.U32 R9, R12, 0x10, RZ ;  /* 0x000000100c097819 */ /* 0x000fe200000006ff */
[----:B------:R-:W-:Y:S01]  /*1030*/  FFMA.FTZ R22, R6, R23, R7 ;  /* 0x0000001706167223 */ /* 0x000fe20000010007 */
[C---:B------:R-:W-:Y:S01]  /*1040*/  LOP3.LUT R21, R24.reuse, 0xffff0000, RZ, 0xc0, !PT ;  /* 0xffff000018157812 */ /* 0x040fe200078ec0ff */
[----:B------:R-:W-:Y:S01]  /*1050*/  IMAD.U32 R10, R24, 0x10000, RZ ;  /* 0x00010000180a7824 */ /* 0x000fe200078e00ff */
[C---:B------:R-:W-:Y:S01]  /*1060*/  SHF.L.U32 R23, R25.reuse, 0x10, RZ ;  /* 0x0000001019177819 */ /* 0x040fe200000006ff */
[----:B------:R-:W-:Y:S01]  /*1070*/  FFMA.FTZ R11, R34, R11, R32 ;  /* 0x0000000b220b7223 */ /* 0x000fe20000010020 */
[----:B------:R-:W-:Y:S01]  /*1080*/  LOP3.LUT R20, R25, 0xffff0000, RZ, 0xc0, !PT ;  /* 0xffff000019147812 */ /* 0x000fe200078ec0ff */
[----:B------:R-:W-:Y:S01]  /*1090*/  FFMA.FTZ R9, R9, R10, R22 ;  /* 0x0000000a09097223 */ /* 0x000fe20000010016 */
[----:B------:R-:W-:Y:S01]  /*10a0*/  SHF.L.U32 R24, R28, 0x10, RZ ;  /* 0x000000101c187819 */ /* 0x000fe200000006ff */
[----:B------:R-:W-:Y:S01]  /*10b0*/  IMAD.U32 R10, R29, 0x10000, RZ ;  /* 0x000100001d0a7824 */ /* 0x000fe200078e00ff */
[----:B------:R-:W-:Y:S01]  /*10c0*/  SHF.L.U32 R25, R16, 0x10, RZ ;  /* 0x0000001010197819 */ /* 0x000fe200000006ff */
[----:B------:R-:W-:Y:S01]  /*10d0*/  IMAD.U32 R5, R27, 0x10000, RZ ;  /* 0x000100001b057824 */ /* 0x000fe200078e00ff */
[----:B------:R-:W-:-:S02]  /*10e0*/  LOP3.LUT R12, R12, 0xffff0000, RZ, 0xc0, !PT ;  /* 0xffff00000c0c7812 */ /* 0x000fc400078ec0ff */
[----:B------:R-:W-:Y:S01]  /*10f0*/  LOP3.LUT R28, R28, 0xffff0000, RZ, 0xc0, !PT ;  /* 0xffff00001c1c7812 */ /* 0x000fe200078ec0ff */
[----:B------:R-:W-:Y:S01]  /*1100*/  FFMA.FTZ R11, R24, R25, R11 ;  /* 0x00000019180b7223 */ /* 0x000fe2000001000b */
[----:B------:R-:W-:Y:S01]  /*1110*/  LOP3.LUT R16, R16, 0xffff0000, RZ, 0xc0, !PT ;  /* 0xffff000010107812 */ /* 0x000fe200078ec0ff */
[----:B------:R-:W-:Y:S01]  /*1120*/  FFMA.FTZ R9, R12, R21, R9 ;  /* 0x000000150c097223 */ /* 0x000fe20000010009 */
[----:B------:R-:W-:Y:S02]  /*1130*/  SHF.L.U32 R12, R17, 0x10, RZ ;  /* 0x00000010110c7819 */ /* 0x000fe400000006ff */
        /* <DEDUP_REMOVED lines=16> */
[----:B------:R-:W-:-:S02]  /*1240*/  LOP3.LUT R30, R30, 0xffff0000, RZ, 0xc0, !PT ;  /* 0xffff00001e1e7812 */ /* 0x000fc400078ec0ff */
[----:B------:R-:W-:Y:S01]  /*1250*/  LOP3.LUT R18, R18, 0xffff0000, RZ, 0xc0, !PT ;  /* 0xffff000012127812 */ /* 0x000fe200078ec0ff */
[----:B------:R-:W-:Y:S01]  /*1260*/  FFMA.FTZ R3, R14, R7, R3 ;  /* 0x000000070e037223 */ /* 0x000fe20000010003 */
[----:B------:R-:W-:Y:S02]  /*1270*/  SHF.L.U32 R2, R15, 0x10, RZ ;  /* 0x000000100f027819 */ /* 0x000fe400000006ff */
[----:B------:R-:W-:Y:S01]  /*1280*/  SHF.L.U32 R4, R31, 0x10, RZ ;  /* 0x000000101f047819 */ /* 0x000fe200000006ff */
[----:B------:R-:W-:Y:S01]  /*1290*/  FFMA.FTZ R9, R30, R18, R9 ;  /* 0x000000121e097223 */ /* 0x000fe20000010009 */
[----:B------:R-:W-:Y:S01]  /*12a0*/  SHF.L.U32 R7, R19, 0x10, RZ ;  /* 0x0000001013077819 */ /* 0x000fe200000006ff */
[----:B------:R-:W-:Y:S01]  /*12b0*/  FFMA.FTZ R2, R2, R5, R3 ;  /* 0x0000000502027223 */ /* 0x000fe20000010003 */
[----:B------:R-:W-:Y:S02]  /*12c0*/  LOP3.LUT R15, R15, 0xffff0000, RZ, 0xc0, !PT ;  /* 0xffff00000f0f7812 */ /* 0x000fe400078ec0ff */
[----:B------:R-:W-:Y:S01]  /*12d0*/  LOP3.LUT R6, R27, 0xffff0000, RZ, 0xc0, !PT ;  /* 0xffff00001b067812 */ /* 0x000fe200078ec0ff */
[----:B------:R-:W-:Y:S01]  /*12e0*/  FFMA.FTZ R4, R4, R7, R9 ;  /* 0x0000000704047223 */ /* 0x000fe20000010009 */
[----:B------:R-:W-:Y:S01]  /*12f0*/  LOP3.LUT R31, R31, 0xffff0000, RZ, 0xc0, !PT ;  /* 0xffff00001f1f7812 */ /* 0x000fe200078ec0ff */
[----:B------:R-:W-:Y:S01]  /*1300*/  IMAD.SHL.U32 R9, R38, 0x4, RZ ;  /* 0x0000000426097824 */ /* 0x000fe200078e00ff */
[----:B------:R-:W-:Y:S01]  /*1310*/  LOP3.LUT R19, R19, 0xffff0000, RZ, 0xc0, !PT ;  /* 0xffff000013137812 */ /* 0x000fe200078ec0ff */
[----:B------:R-:W-:Y:S01]  /*1320*/  FFMA.FTZ R2, R15, R6, R2 ;  /* 0x000000060f027223 */ /* 0x000fe20000010002 */
[----:B------:R-:W-:-:S03]  /*1330*/  SHF.R.S32.HI R11, RZ, 0x1f, R39 ;  /* 0x0000001fff0b7819 */ /* 0x000fc60000011427 */
[----:B------:R-:W-:Y:S01]  /*1340*/  FFMA.FTZ R19, R31, R19, R4 ;  /* 0x000000131f137223 */ /* 0x000fe20000010004 */
[----:B------:R-:W0:Y:S04]  /*1350*/  SHFL.BFLY PT, R3, R2, 0x4, 0x1f ;  /* 0x0c801f0002037f89 */ /* 0x000e2800000e0000 */
[----:B------:R-:W1:Y:S01]  /*1360*/  SHFL.BFLY PT, R4, R19, 0x4, 0x1f ;  /* 0x0c801f0013047f89 */ /* 0x000e6200000e0000 */
[----:B0-----:R-:W-:Y:S02]  /*1370*/  FADD.FTZ R3, R2, R3 ;  /* 0x0000000302037221 */ /* 0x001fe40000010000 */
[----:B-1----:R-:W-:-:S03]  /*1380*/  FADD.FTZ R5, R19, R4 ;  /* 0x0000000413057221 */ /* 0x002fc60000010000 */
[----:B------:R-:W0:Y:S04]  /*1390*/  SHFL.BFLY PT, R4, R3, 0x2, 0x1f ;  /* 0x0c401f0003047f89 */ /* 0x000e2800000e0000 */
[----:B------:R-:W1:Y:S01]  /*13a0*/  SHFL.BFLY PT, R6, R5, 0x2, 0x1f ;  /* 0x0c401f0005067f89 */ /* 0x000e6200000e0000 */
[----:B0-----:R-:W-:Y:S01]  /*13b0*/  FADD.FTZ R8, R3, R4 ;  /* 0x0000000403087221 */ /* 0x001fe20000010000 */
[----:B------:R-:W-:Y:S01]  /*13c0*/  LEA.HI R4, P1, R0, R39, RZ, 0x1d ;  /* 0x0000002700047211 */ /* 0x000fe2000783e8ff */
[----:B------:R-:W-:-:S03]  /*13d0*/  IMAD.WIDE R2, R9, 0x10, R36 ;  /* 0x0000001009027825 */ /* 0x000fc600078e0224 */
[----:B------:R-:W0:Y:S01]  /*13e0*/  SHFL.BFLY PT, R13, R8, 0x1, 0x1f ;  /* 0x0c201f00080d7f89 */ /* 0x000e2200000e0000 */
[----:B-1----:R-:W-:Y:S01]  /*13f0*/  FADD.FTZ R6, R5, R6 ;  /* 0x0000000605067221 */ /* 0x002fe20000010000 */
[----:B------:R-:W-:Y:S02]  /*1400*/  IADD3.X R11, RZ, R11, RZ, P1, !PT ;  /* 0x0000000bff0b7210 */ /* 0x000fe40000ffe4ff */
[C---:B------:R-:W-:Y:S02]  /*1410*/  LEA R10, P1, R4.reuse, c[0x0][0x3c8], 0x2 ;  /* 0x0000f200040a7a11 */ /* 0x040fe400078210ff */
[----:B------:R-:W1:Y:S02]  /*1420*/  SHFL.BFLY PT, R7, R6, 0x1, 0x1f ;  /* 0x0c201f0006077f89 */ /* 0x000e6400000e0000 */
[----:B------:R-:W-:Y:S01]  /*1430*/  LEA.HI.X R11, R4, c[0x0][0x3cc], R11, 0x2, P1 ;  /* 0x0000f300040b7a11 */ /* 0x000fe200008f140b */
[----:B------:R-:W-:-:S06]  /*1440*/  IMAD.WIDE R4, R38, 0x40, R2 ;  /* 0x0000004026047825 */ /* 0x000fcc00078e0202 */
[----:B------:R-:W-:-:S04]  /*1450*/  IMAD.WIDE R38, R38, 0x40, R4 ;  /* 0x0000004026267825 */ /* 0x000fc800078e0204 */
[----:B0-----:R-:W-:-:S04]  /*1460*/  @!P0 FADD.FTZ R0, R8, R13 ;  /* 0x0000000d08008221 */ /* 0x001fc80000010000 */
[----:B------:R-:W-:Y:S02]  /*1470*/  @!P0 FMUL.FTZ R13, R0, c[0x0][0x2d4] ;  /* 0x0000b500000d8a20 */ /* 0x000fe40000410000 */
[----:B-1----:R-:W-:Y:S01]  /*1480*/  FADD.FTZ R7, R6, R7 ;  /* 0x0000000706077221 */ /* 0x002fe20000010000 */
[----:B------:R-:W-:Y:S02]  /*1490*/  IADD3 R6, R9, 0x10, R9 ;  /* 0x0000001009067810 */ /* 0x000fe40007ffe009 */
[----:B------:R-:W-:Y:S01]  /*14a0*/  @!P0 STG.E [R10.64], R13 ;  /* 0x0000000d0a008986 */ /* 0x000fe2000c101904 */
[----:B------:R-:W-:Y:S01]  /*14b0*/  FMUL.FTZ R15, R7, c[0x0][0x2d4] ;  /* 0x0000b500070f7a20 */ /* 0x000fe20000410000 */
[----:B------:R-:W-:Y:S01]  /*14c0*/  IADD3 R9, R9, R6, RZ ;  /* 0x0000000609097210 */ /* 0x000fe20007ffe0ff */
[----:B------:R-:W-:-:S03]  /*14d0*/  IMAD.WIDE R6, R6, 0x10, R36 ;  /* 0x0000001006067825 */ /* 0x000fc600078e0224 */
[----:B------:R-:W-:Y:S01]  /*14e0*/  @!P0 STG.E [R10.64+0x80], R15 ;  /* 0x0000800f0a008986 */ /* 0x000fe2000c101904 */
[----:B------:R-:W-:-:S03]  /*14f0*/  IMAD.WIDE R8, R9, 0x10, R36 ;  /* 0x0000001009087825 */ /* 0x000fc600078e0224 */
[----:B------:R-:W-:Y:S04]  /*1500*/  STG.E.128 [R36.64], RZ ;  /* 0x000000ff24007986 */ /* 0x000fe8000c101d04 */
[----:B------:R-:W-:Y:S04]  /*1510*/  STG.E.128 [R2.64], RZ ;  /* 0x000000ff02007986 */ /* 0x000fe8000c101d04 */
[----:B------:R-:W-:Y:S04]  /*1520*/  STG.E.128 [R4.64], RZ ;  /* 0x000000ff04007986 */ /* 0x000fe8000c101d04 */
[----:B------:R-:W-:Y:S04]  /*1530*/  STG.E.128 [R38.64], RZ ;  /* 0x000000ff26007986 */ /* 0x000fe8000c101d04 */
[----:B------:R-:W-:Y:S04]  /*1540*/  STG.E.128 [R36.64+0x100], RZ ;  /* 0x000100ff24007986 */ /* 0x000fe8000c101d04 */
[----:B------:R-:W-:Y:S04]  /*1550*/  STG.E.128 [R2.64+0x100], RZ ;  /* 0x000100ff02007986 */ /* 0x000fe8000c101d04 */
[----:B------:R-:W-:Y:S04]  /*1560*/  STG.E.128 [R6.64], RZ ;  /* 0x000000ff06007986 */ /* 0x000fe8000c101d04 */
[----:B------:R-:W-:Y:S01]  /*1570*/  STG.E.128 [R8.64], RZ ;  /* 0x000000ff08007986 */ /* 0x000fe2000c101d04 */
[----:B------:R-:W-:Y:S05]  /*1580*/  EXIT ;  /* 0x000000000000794d */ /* 0x000fea0003800000 */
.L_x_1226:
        /* <DEDUP_REMOVED lines=15> */
.L_x_2076:


//--------------------- .text._ZN5flash27flash_bwd_convert_dq_kernelI23Flash_bwd_kernel_traitsILi128ELi64ELi128ELi8ELi2ELi4ELi2ELb0ELb0EN7cutlass10bfloat16_tE19Flash_kernel_traitsILi128ELi64ELi128ELi8ES3_EEEEvNS_16Flash_bwd_paramsEi --------------------------
	.section	.text._ZN5flash27flash_bwd_convert_dq_kernelI23Flash_bwd_kernel_traitsILi128ELi64ELi128ELi8ELi2ELi4ELi2ELb0ELb0EN7cutlass10bfloat16_tE19Flash_kernel_traitsILi128ELi64ELi128ELi8ES3_EEEEvNS_16Flash_bwd_paramsEi,"ax",@progbits
	.sectioninfo	@"SHI_REGISTERS=80"
	.align	128
        .global         _ZN5flash27flash_bwd_convert_dq_kernelI23Flash_bwd_kernel_traitsILi128ELi64ELi128ELi8ELi2ELi4ELi2ELb0ELb0EN7cutlass10bfloat16_tE19Flash_kernel_traitsILi128ELi64ELi128ELi8ES3_EEEEvNS_16Flash_bwd_paramsEi
        .type           _ZN5flash27flash_bwd_convert_dq_kernelI23Flash_bwd_kernel_traitsILi128ELi64ELi128ELi8ELi2ELi4ELi2ELb0ELb0EN7cutlass10bfloat16_tE19Flash_kernel_traitsILi128ELi64ELi128ELi8ES3_EEEEvNS_16Flash_bwd_paramsEi,@function
        .size           _ZN5flash27flash_bwd_convert_dq_kernelI23Flash_bwd_kernel_traitsILi128ELi64ELi128ELi8ELi2ELi4ELi2ELb0ELb0EN7cutlass10bfloat16_tE19Flash_kernel_traitsILi128ELi64ELi128ELi8ES3_EEEEvNS_16Flash_bwd_paramsEi,(.L_x_2077 - _ZN5flash27flash_bwd_convert_dq_kernelI23Flash_bwd_kernel_traitsILi128ELi64ELi128ELi8ELi2ELi4ELi2ELb0ELb0EN7cutlass10bfloat16_tE19Flash_kernel_traitsILi128ELi64ELi128ELi8ES3_EEEEvNS_16Flash_bwd_paramsEi)
        .other          _ZN5flash27flash_bwd_convert_dq_kernelI23Flash_bwd_kernel_traitsILi128ELi64ELi128ELi8ELi2ELi4ELi2ELb0ELb0EN7cutlass10bfloat16_tE19Flash_kernel_traitsILi128ELi64ELi128ELi8ES3_EEEEvNS_16Flash_bwd_paramsEi,@"STO_CUDA_ENTRY STV_DEFAULT"
_ZN5flash27flash_bwd_convert_dq_kernelI23Flash_bwd_kernel_traitsILi128ELi64ELi128ELi8ELi2ELi4ELi2ELb0ELb0EN7cutlass10bfloat16_tE19Flash_kernel_traitsILi128ELi64ELi128ELi8ES3_EEEEvNS_16Flash_bwd_paramsEi:
.text._ZN5flash27flash_bwd_convert_dq_kernelI23Flash_bwd_kernel_traitsILi128ELi64ELi128ELi8ELi2ELi4ELi2ELb0ELb0EN7cutlass10bfloat16_tE19Flash_kernel_traitsILi128ELi64ELi128ELi8ES3_EEEEvNS_16Flash_bwd_paramsEi:
        /* <DEDUP_REMOVED lines=136> */
.L_x_1228:
        /* <DEDUP_REMOVED lines=92> */
.L_x_1227:
        /* <DEDUP_REMOVED lines=134> */
.L_x_1230:
[----:B------:R-:W-:Y:S05]  /*16a0*/  BSYNC B0 ;  /* 0x0000000000007941 */ /* 0x000fea0003800000 */
.L_x_1229:
        /* <DEDUP_REMOVED lines=18> */
.L_x_1231:
        /* <DEDUP_REMOVED lines=11> */
.L_x_2077:


//--------------------- .text._ZN5flash44flash_bwd_dq_dk_dv_loop_seqk_parallel_kernelI23Flash_bwd_kernel_traitsILi128ELi64ELi128ELi8ELi2ELi4ELi2ELb0ELb0EN7cutlass10bfloat16_tE19Flash_kernel_traitsILi128ELi64ELi128ELi8ES3_EELb1ELb0ELb0ELb0ELb0ELb1ELb0EEEvNS_16Flash_bwd_paramsE --------------------------
	.section	.text._ZN5flash44flash_bwd_dq_dk_dv_loop_seqk_parallel_kernelI23Flash_bwd_kernel_traitsILi128ELi64ELi128ELi8ELi2ELi4ELi2ELb0ELb0EN7cutlass10bfloat16_tE19Flash_kernel_traitsILi128ELi64ELi128ELi8ES3_EELb1ELb0ELb0ELb0ELb0ELb1ELb0EEEvNS_16Flash_bwd_paramsE,"ax",@progbits
	.sectioninfo	@"SHI_REGISTERS=255"
	.align	128
        .global         _ZN5flash44flash_bwd_dq_dk_dv_loop_seqk_parallel_kernelI23Flash_bwd_kernel_traitsILi128ELi64ELi128ELi8ELi2ELi4ELi2ELb0ELb0EN7cutlass10bfloat16_tE19Flash_kernel_traitsILi128ELi64ELi128ELi8ES3_EELb1ELb0ELb0ELb0ELb0ELb1ELb0EEEvNS_16Flash_bwd_paramsE
        .type           _ZN5flash44flash_bwd_dq_dk_dv_loop_seqk_parallel_kernelI23Flash_bwd_kernel_traitsILi128ELi64ELi128ELi8ELi2ELi4ELi2ELb0ELb0EN7cutlass10bfloat16_tE19Flash_kernel_traitsILi128ELi64ELi128ELi8ES3_EELb1ELb0ELb0ELb0ELb0ELb1ELb0EEEvNS_16Flash_bwd_paramsE,@function
        .size           _ZN5flash44flash_bwd_dq_dk_dv_loop_seqk_parallel_kernelI23Flash_bwd_kernel_traitsILi128ELi64ELi128ELi8ELi2ELi4ELi2ELb0ELb0EN7cutlass10bfloat16_tE19Flash_kernel_traitsILi128ELi64ELi128ELi8ES3_EELb1ELb0ELb0ELb0ELb0ELb1ELb0EEEvNS_16Flash_bwd_paramsE,(.L_x_2078 - _ZN5flash44flash_bwd_dq_dk_dv_loop_seqk_parallel_kernelI23Flash_bwd_kernel_traitsILi128ELi64ELi128ELi8ELi2ELi4ELi2ELb0ELb0EN7cutlass10bfloat16_tE19Flash_kernel_traitsILi128ELi64ELi128ELi8ES3_EELb1ELb0ELb0ELb0ELb0ELb1ELb0EEEvNS_16Flash_bwd_paramsE)
        .other          _ZN5flash44flash_bwd_dq_dk_dv_loop_seqk_parallel_kernelI23Flash_bwd_kernel_traitsILi128ELi64ELi128ELi8ELi2ELi4ELi2ELb0ELb0EN7cutlass10bfloat16_tE19Flash_kernel_traitsILi128ELi64ELi128ELi8ES3_EELb1ELb0ELb0ELb0ELb0ELb1ELb0EEEvNS_16Flash_bwd_paramsE,@"STO_CUDA_ENTRY STV_DEFAULT"
_ZN5flash44flash_bwd_dq_dk_dv_loop_seqk_parallel_kernelI23Flash_bwd_kernel_traitsILi128ELi64ELi128ELi8ELi2ELi4ELi2ELb0ELb0EN7cutlass10bfloat16_tE19Flash_kernel_traitsILi128ELi64ELi128ELi8ES3_EELb1ELb0ELb0ELb0ELb0ELb1ELb0EEEvNS_16Flash_bwd_paramsE:
.text._ZN5flash44flash_bwd_dq_dk_dv_loop_seqk_parallel_kernelI23Flash_bwd_kernel_traitsILi128ELi64ELi128ELi8ELi2ELi4ELi2ELb0ELb0EN7cutlass10bfloat16_tE19Flash_kernel_traitsILi128ELi64ELi128ELi8ES3_EELb1ELb0ELb0ELb0ELb0ELb1ELb0EEEvNS_16Flash_bwd_paramsE:
        /* <DEDUP_REMOVED lines=21> */
[----:B------:R-:W-:Y:S02]  /*0150*/  UMOV UR5, 0x80 ;  /* 0x0000008000057882 */ /* 0x000fe40000000000 */
[----:B------:R-:W-:Y:S02]  /*0160*/  ULDC UR4, c[0x0][0x210] ;  /* 0x0000840000047ab9 */ /* 0x000fe40000000800 */
[----:B------:R-:W-:Y:S02]  /*0170*/  ULDC UR55, c[0x0][0x234] ;  /* 0x00008d0000377ab9 */ /* 0x000fe40000000800 */
[----:B------:R-:W-:Y:S02]  /*0180*/  ULDC UR10, c[0x0][0x1c0] ;  /* 0x00007000000a7ab9 */ /* 0x000fe40000000800 */
[----:B------:R-:W-:Y:S01]  /*0190*/  ULDC UR11, c[0x0][0x1c0] ;  /* 0x00007000000b7ab9 */ /* 0x000fe20000000800 */
[----:B-1----:R-:W-:Y:S01]  /*01a0*/  SHF.R.S32.HI R0, RZ, 0x1f, R9 ;  /* 0x0000001fff007819 */ /* 0x002fe20000011409 */
[----:B--2---:R-:W-:-:S02]  /*01b0*/  UIMAD.WIDE.U32 UR42, UR30, UR15, URZ ;  /* 0x0000000f1e2a72a5 */ /* 0x004fc4000f8e003f */
[----:B------:R-:W-:Y:S01]  /*01c0*/  USHF.L.U32 UR15, UR30, 0x7, URZ ;  /* 0x000000071e0f7899 */ /* 0x000fe2000800063f */
[CC--:B------:R-:W-:Y:S01]  /*01d0*/  LEA.HI R5, R0.reuse, R9.reuse, RZ, 0x5 ;  /* 0x0000000900057211 */ /* 0x0c0fe200078f28ff */
[----:B------:R-:W-:Y:S01]  /*01e0*/  UIMAD.WIDE UR34, UR45, UR34, URZ ;  /* 0x000000222d2272a5 */ /* 0x000fe2000f8e023f */
[CC--:B------:R-:W-:Y:S01]  /*01f0*/  LEA.HI R3, R0.reuse, R9.reuse, RZ, 0x2 ;  /* 0x0000000900037211 */ /* 0x0c0fe200078f10ff */
[----:B------:R-:W-:Y:S01]  /*0200*/  UIMAD UR55, UR5, UR4, UR55 ;  /* 0x00000004053772a4 */ /* 0x000fe2000f8e0237 */
[CC--:B------:R-:W-:Y:S01]  /*0210*/  LEA.HI R216, R0.reuse, R9.reuse, RZ, 0x3 ;  /* 0x0000000900d87211 */ /* 0x0c0fe200078f18ff */
[----:B---3--:R-:W-:Y:S01]  /*0220*/  UIMAD UR46, UR36, UR45, URZ ;  /* 0x0000002d242e72a4 */ /* 0x008fe2000f8e023f */
[CC--:B------:R-:W-:Y:S01]  /*0230*/  LEA.HI R13, R0.reuse, R9.reuse, RZ, 0x6 ;  /* 0x00000009000d7211 */ /* 0x0c0fe200078f30ff */
[----:B------:R-:W-:Y:S01]  /*0240*/  UIMAD UR45, UR45, UR10, URZ ;  /* 0x0000000a2d2d72a4 */ /* 0x000fe2000f8e023f */
[CC--:B------:R-:W-:Y:S01]  /*0250*/  LEA.HI R7, R0.reuse, R9.reuse, RZ, 0x4 ;  /* 0x0000000900077211 */ /* 0x0c0fe200078f20ff */
[----:B------:R-:W-:Y:S01]  /*0260*/  UIMAD UR4, UR30, UR11, UR36 ;  /* 0x0000000b1e0472a4 */ /* 0x000fe2000f8e0224 */
[----:B------:R-:W-:Y:S01]  /*0270*/  LEA.HI R15, R0, R9, RZ, 0x7 ;  /* 0x00000009000f7211 */ /* 0x000fe200078f38ff */
[----:B------:R-:W-:Y:S01]  /*0280*/  ULDC UR14, c[0x0][0x1c0] ;  /* 0x00007000000e7ab9 */ /* 0x000fe20000000800 */
[--C-:B------:R-:W-:Y:S01]  /*0290*/  SHF.R.S32.HI R0, RZ, 0x5, R5.reuse ;  /* 0x00000005ff007819 */ /* 0x100fe20000011405 */
[----:B------:R-:W-:Y:S01]  /*02a0*/  ULDC UR9, c[0x0][0x1c0] ;  /* 0x0000700000097ab9 */ /* 0x000fe20000000800 */
[----:B------:R-:W-:Y:S01]  /*02b0*/  SHF.R.S32.HI R2, RZ, 0x1f, R5 ;  /* 0x0000001fff027819 */ /* 0x000fe20000011405 */
[----:B------:R-:W-:Y:S01]  /*02c0*/  UIMAD UR52, UR6, UR30, URZ ;  /* 0x0000001e063472a4 */ /* 0x000fe2000f8e023f */
[C---:B------:R-:W-:Y:S01]  /*02d0*/  LOP3.LUT R4, R5.reuse, 0xffffffe0, RZ, 0xc0, !PT ;  /* 0xffffffe005047812 */ /* 0x040fe200078ec0ff */
[----:B------:R-:W-:Y:S01]  /*02e0*/  UIMAD UR5, UR30, UR9, UR36 ;  /* 0x000000091e0572a4 */ /* 0x000fe2000f8e0224 */
[-C--:B------:R-:W-:Y:S01]  /*02f0*/  LEA.HI R5, R5, R0.reuse, RZ, 0x1 ;  /* 0x0000000005057211 */ /* 0x080fe200078f08ff */
[----:B------:R-:W-:Y:S01]  /*0300*/  @!UP2 UIMAD UR6, UR30, UR14, UR36 ;  /* 0x0000000e1e06a2a4 */ /* 0x000fe2000f8e0224 */
[----:B------:R-:W-:Y:S01]  /*0310*/  LEA.HI R2, R2, R0, RZ, 0x2 ;  /* 0x0000000002027211 */ /* 0x000fe200078f10ff */
[----:B------:R-:W-:Y:S01]  /*0320*/  IMAD.IADD R8, R9, 0x1, -R4 ;  /* 0x0000000109087824 */ /* 0x000fe200078e0a04 */
[----:B------:R-:W-:Y:S01]  /*0330*/  LOP3.LUT R11, R7, 0xfffffff0, RZ, 0xc0, !PT ;  /* 0xfffffff0070b7812 */ /* 0x000fe200078ec0ff */
[----:B------:R-:W-:Y:S01]  /*0340*/  USHF.L.U32 UR44, UR45, 0x6, URZ ;  /* 0x000000062d2c7899 */ /* 0x000fe2000800063f */
[----:B------:R-:W-:Y:S01]  /*0350*/  LOP3.LUT R4, R5, 0xfffffffe, RZ, 0xc0, !PT ;  /* 0xfffffffe05047812 */ /* 0x000fe200078ec0ff */
[----:B------:R-:W-:Y:S01]  /*0360*/  USHF.L.U32 UR39, UR4, 0x5, URZ ;  /* 0x0000000504277899 */ /* 0x000fe2000800063f */
[----:B------:R-:W-:Y:S01]  /*0370*/  LOP3.LUT R2, R2, 0xfffffffc, RZ, 0xc0, !PT ;  /* 0xfffffffc02027812 */ /* 0x000fe200078ec0ff */
[----:B------:R-:W-:Y:S01]  /*0380*/  IMAD.IADD R5, R9, 0x1, -R11 ;  /* 0x0000000109057824 */ /* 0x000fe200078e0a0b */
[----:B------:R-:W-:Y:S01]  /*0390*/  LOP3.LUT R6, R3, 0x7ffffffc, RZ, 0xc0, !PT ;  /* 0x7ffffffc03067812 */ /* 0x000fe200078ec0ff */
[C---:B------:R-:W-:Y:S01]  /*03a0*/  IMAD.IADD R17, R0.reuse, 0x1, -R4 ;  /* 0x0000000100117824 */ /* 0x040fe200078e0a04 */
[--C-:B------:R-:W-:Y:S01]  /*03b0*/  SHF.R.S32.HI R4, RZ, 0x2, R3.reuse ;  /* 0x00000002ff047819 */ /* 0x100fe20000011403 */
[----:B------:R-:W-:Y:S01]  /*03c0*/  IMAD.IADD R11, R0, 0x1, -R2 ;  /* 0x00000001000b7824 */ /* 0x000fe200078e0a02 */
[----:B------:R-:W-:Y:S01]  /*03d0*/  SHF.R.S32.HI R0, RZ, 0x1f, R3 ;  /* 0x0000001fff007819 */ /* 0x000fe20000011403 */
[----:B------:R-:W-:Y:S01]  /*03e0*/  IMAD.IADD R14, R9, 0x1, -R6 ;  /* 0x00000001090e7824 */ /* 0x000fe200078e0a06 */
[----:B------:R-:W-:Y:S01]  /*03f0*/  SHF.R.S32.HI R3, RZ, 0x4, R7 ;  /* 0x00000004ff037819 */ /* 0x000fe20000011407 */
[----:B------:R-:W-:Y:S01]  /*0400*/  STL [R1+0x18], R17 ;  /* 0x0000181101007387 */ /* 0x000fe20000100800 */
[----:B------:R-:W-:Y:S01]  /*0410*/  LEA.HI R0, R0, R4, RZ, 0x3 ;  /* 0x0000000400007211 */ /* 0x000fe200078f18ff */
[----:B------:R-:W-:Y:S01]  /*0420*/  ULDC UR49, c[0x0][0x214] ;  /* 0x0000850000317ab9 */ /* 0x000fe20000000800 */
[----:B------:R-:W-:Y:S01]  /*0430*/  LEA.HI R2, R7, R3, RZ, 0x1 ;  /* 0x0000000307027211 */ /* 0x000fe200078f08ff */
[----:B------:R-:W-:Y:S01]  /*0440*/  ULDC UR56, c[0x0][0x1c8] ;  /* 0x0000720000387ab9 */ /* 0x000fe20000000800 */
[----:B------:R-:W-:Y:S01]  /*0450*/  LOP3.LUT R0, R0, 0xfffffff8, RZ, 0xc0, !PT ;  /* 0xfffffff800007812 */ /* 0x000fe200078ec0ff */
[----:B------:R-:W-:Y:S01]  /*0460*/  ULDC.U8 UR8, c[0x0][0x3d0] ;  /* 0x0000f40000087ab9 */ /* 0x000fe20000000000 */
[----:B------:R-:W-:Y:S01]  /*0470*/  LOP3.LUT R10, R216, 0xfffffff8, RZ, 0xc0, !PT ;  /* 0xfffffff8d80a7812 */ /* 0x000fe200078ec0ff */
[----:B------:R-:W-:Y:S01]  /*0480*/  ULDC UR50, c[0x0][0x224] ;  /* 0x0000890000327ab9 */ /* 0x000fe20000000800 */
[----:B------:R-:W-:Y:S01]  /*0490*/  SHF.R.S32.HI R243, RZ, 0x3, R216 ;  /* 0x00000003fff37819 */ /* 0x000fe200000114d8 */
[----:B------:R-:W-:Y:S01]  /*04a0*/  IMAD.IADD R7, R4, 0x1, -R0 ;  /* 0x0000000104077824 */ /* 0x000fe200078e0a00 */
[----:B------:R-:W-:Y:S01]  /*04b0*/  LOP3.LUT R2, R2, 0xfffffffe, RZ, 0xc0, !PT ;  /* 0xfffffffe02027812 */ /* 0x000fe200078ec0ff */
[----:B------:R-:W-:Y:S01]  /*04c0*/  IMAD.IADD R6, R9, 0x1, -R10 ;  /* 0x0000000109067824 */ /* 0x000fe200078e0a0a */
[----:B------:R-:W-:Y:S01]  /*04d0*/  SHF.R.S32.HI R4, RZ, 0x1f, R5 ;  /* 0x0000001fff047819 */ /* 0x000fe20000011405 */
[----:B------:R-:W-:Y:S01]  /*04e0*/  IMAD.SHL.U32 R0, R243, 0x40, RZ ;  /* 0x00000040f3007824 */ /* 0x000fe200078e00ff */
[----:B------:R-:W-:Y:S01]  /*04f0*/  SHF.R.S32.HI R13, RZ, 0x6, R13 ;  /* 0x00000006ff0d7819 */ /* 0x000fe2000001140d */
[----:B------:R-:W-:Y:S01]  /*0500*/  IMAD.IADD R9, R3, 0x1, -R2 ;  /* 0x0000000103097824 */ /* 0x000fe200078e0a02 */
[----:B------:R-:W-:Y:S01]  /*0510*/  SHF.R.S32.HI R2, RZ, 0x1f, R8 ;  /* 0x0000001fff027819 */ /* 0x000fe20000011408 */
[----:B------:R-:W-:Y:S01]  /*0520*/  IMAD.SHL.U32 R18, R6, 0x8, RZ ;  /* 0x0000000806127824 */ /* 0x000fe200078e00ff */
[----:B------:R-:W-:Y:S01]  /*0530*/  LOP3.LUT R0, R0, 0x1c0, RZ, 0xc0, !PT ;  /* 0x000001c000007812 */ /* 0x000fe200078ec0ff */
[----:B------:R-:W-:Y:S01]  /*0540*/  IMAD.U32 R3, RZ, RZ, UR15 ;  /* 0x0000000fff037e24 */ /* 0x000fe2000f8e00ff */
[----:B------:R-:W-:Y:S01]  /*0550*/  LEA.HI R244, R2, R8, RZ, 0x2 ;  /* 0x0000000802f47211 */ /* 0x000fe200078f10ff */
[----:B------:R-:W-:Y:S01]  /*0560*/  IMAD.SHL.U32 R209, R9, 0x200, RZ ;  /* 0x0000020009d17824 */ /* 0x000fe200078e00ff */
[----:B------:R-:W-:Y:S01]  /*0570*/  SHF.R.U32.HI R3, RZ, 0x3, R0 ;  /* 0x00000003ff037819 */ /* 0x000fe20000011600 */
[----:B------:R-:W-:Y:S01]  /*0580*/  STL [R1+0x28], R18 ;  /* 0x0000281201007387 */ /* 0x000fe20000100800 */
[----:B------:R-:W-:Y:S01]  /*0590*/  LOP3.LUT R2, R0, 0x38, R18, 0xf8, !PT ;  /* 0x0000003800027812 */ /* 0x000fe200078ef812 */
[----:B------:R-:W-:Y:S01]  /*05a0*/  IMAD.SHL.U32 R0, R6, 0x40, RZ ;  /* 0x0000004006007824 */ /* 0x000fe200078e00ff */
[----:B------:R-:W-:Y:S01]  /*05b0*/  LEA.HI R10, R4, R5, RZ, 0x3 ;  /* 0x00000005040a7211 */ /* 0x000fe200078f18ff */
[----:B------:R-:W-:Y:S01]  /*05c0*/  @UP2 UIMAD UR54, UR30, UR49, URZ ;  /* 0x000000311e3622a4 */ /* 0x000fe2000f8e023f */
[----:B------:R-:W-:Y:S01]  /*05d0*/  LOP3.LUT R16, R2, R3, RZ, 0x3c, !PT ;  /* 0x0000000302107212 */ /* 0x000fe200078e3cff */
[----:B------:R-:W-:Y:S01]  /*05e0*/  IMAD.SHL.U32 R2, R11, 0x10, RZ ;  /* 0x000000100b027824 */ /* 0x000fe200078e00ff */
[----:B------:R-:W-:Y:S01]  /*05f0*/  LOP3.LUT R0, R0, 0x1c0, RZ, 0xc0, !PT ;  /* 0x000001c000007812 */ /* 0x000fe200078ec0ff */
[----:B------:R-:W-:Y:S01]  /*0600*/  ULDC.64 UR12, c[0x0][0x118] ;  /* 0x00004600000c7ab9 */ /* 0x000fe20000000a00 */
[----:B------:R-:W-:Y:S01]  /*0610*/  LOP3.LUT R4, R10, 0xfffffff8, RZ, 0xc0, !PT ;  /* 0xfffffff80a047812 */ /* 0x000fe200078ec0ff */
[----:B------:R-:W-:Y:S01]  /*0620*/  ULOP3.LUT UR56, UR36, UR56, URZ, 0x3c, !UPT ;  /* 0x0000003824387292 */ /* 0x000fe2000f8e3c3f */
[----:B------:R-:W-:Y:S01]  /*0630*/  LOP3.LUT R2, R0, 0x30, R2, 0xf8, !PT ;  /* 0x0000003000027812 */ /* 0x000fe200078ef802 */
[----:B------:R-:W-:Y:S01]  /*0640*/  USHF.R.S32.HI UR61, URZ, 0x1f, UR36 ;  /* 0x0000001f3f3d7899 */ /* 0x000fe20008011424 */
[----:B------:R-:W-:Y:S01]  /*0650*/  LOP3.LUT R3, R7, 0x1, RZ, 0xc0, !PT ;  /* 0x0000000107037812 */ /* 0x000fe200078ec0ff */
[----:B------:R-:W-:Y:S01]  /*0660*/  IMAD.IADD R12, R5, 0x1, -R4 ;  /* 0x00000001050c7824 */ /* 0x000fe200078e0a04 */
[--C-:B------:R-:W-:Y:S01]  /*0670*/  LOP3.LUT R4, R2, 0x8, R216.reuse, 0xf8, !PT ;  /* 0x0000000802047812 */ /* 0x100fe200078ef8d8 */
[----:B------:R-:W-:Y:S01]  /*0680*/  IMAD.SHL.U32 R2, R9, 0x20, RZ ;  /* 0x0000002009027824 */ /* 0x000fe200078e00ff */
[----:B------:R-:W-:Y:S01]  /*0690*/  LOP3.LUT R216, R0, 0x8, R216, 0xf8, !PT ;  /* 0x0000000800d87812 */ /* 0x000fe200078ef8d8 */
[----:B------:R-:W-:Y:S01]  /*06a0*/  IMAD.SHL.U32 R5, R13, 0x8, RZ ;  /* 0x000000080d057824 */ /* 0x000fe200078e00ff */
[----:B------:R-:W-:Y:S01]  /*06b0*/  SHF.R.U32.HI R0, RZ, 0x3, R0 ;  /* 0x00000003ff007819 */ /* 0x000fe20000011600 */
[----:B------:R-:W-:Y:S01]  /*06c0*/  UISETP.NE.AND UP3, UPT, UR8, URZ, UPT ;  /* 0x0000003f0800728c */ /* 0x000fe2000bf65270 */
[----:B------:R-:W-:Y:S01]  /*06d0*/  ISETP.NE.U32.AND P0, PT, R3, 0x1, PT ;  /* 0x000000010300780c */ /* 0x000fe20003f05070 */
[----:B------:R-:W-:Y:S01]  /*06e0*/  IMAD R3, R13, 0x800, R209 ;  /* 0x000008000d037824 */ /* 0x000fe200078e02d1 */
[----:B------:R-:W-:Y:S01]  /*06f0*/  LOP3.LUT R216, R216, R0, RZ, 0x3c, !PT ;  /* 0x00000000d8d87212 */ /* 0x000fe200078e3cff */
[----:B------:R-:W-:Y:S01]  /*0700*/  USHF.R.S32.HI UR60, URZ, 0x1f, UR30 ;  /* 0x0000001f3f3c7899 */ /* 0x000fe2000801141e */
[----:B------:R-:W-:Y:S01]  /*0710*/  LOP3.LUT R2, R2, 0x20, RZ, 0xc0, !PT ;  /* 0x0000002002027812 */ /* 0x000fe200078ec0ff */
[----:B------:R-:W-:Y:S01]  /*0720*/  USHF.R.S32.HI UR59, URZ, 0x1f, UR36 ;  /* 0x0000001f3f3b7899 */ /* 0x000fe20008011424 */
[----:B------:R-:W-:Y:S01]  /*0730*/  LOP3.LUT R209, R209, R4, R0, 0xf6, !PT ;  /* 0x00000004d1d17212 */ /* 0x000fe200078ef600 */
[----:B------:R-:W-:Y:S01]  /*0740*/  IMAD.IADD R216, R3, 0x1, R216 ;  /* 0x0000000103d87824 */ /* 0x000fe200078e02d8 */
[----:B------:R-:W-:Y:S01]  /*0750*/  LOP3.LUT R208, R2, 0x18, R5, 0xf8, !PT ;  /* 0x0000001802d07812 */ /* 0x000fe200078ef805 */
[----:B------:R-:W-:Y:S01]  /*0760*/  IMAD.SHL.U32 R2, R14, 0x2, RZ ;  /* 0x000000020e027824 */ /* 0x000fe200078e00ff */
[----:B------:R-:W-:Y:S01]  /*0770*/  SHF.R.S32.HI R0, RZ, 0x7, R15 ;  /* 0x00000007ff007819 */ /* 0x000fe2000001140f */
[----:B------:R-:W-:Y:S01]  /*0780*/  IMAD.SHL.U32 R3, R7, 0x40, RZ ;  /* 0x0000004007037824 */ /* 0x000fe200078e00ff */
[C---:B------:R-:W-:Y:S01]  /*0790*/  LOP3.LUT P4, RZ, R6.reuse, 0x2, RZ, 0xc0, !PT ;  /* 0x0000000206ff7812 */ /* 0x040fe2000788c0ff */
[--C-:B------:R-:W-:Y:S01]  /*07a0*/  IMAD R11, R11, 0x400, R2.reuse ;  /* 0x000004000b0b7824 */ /* 0x100fe200078e0202 */
[----:B------:R-:W-:Y:S01]  /*07b0*/  LOP3.LUT P3, RZ, R6, 0x4, RZ, 0xc0, !PT ;  /* 0x0000000406ff7812 */ /* 0x000fe2000786c0ff */
        /* <DEDUP_REMOVED lines=8> */
[----:B------:R-:W-:Y:S01]  /*0840*/  IMAD.SHL.U32 R217, R216, 0x2, RZ ;  /* 0x00000002d8d97824 */ /* 0x000fe200078e00ff */
[----:B------:R-:W-:Y:S01]  /*0850*/  SHF.R.U32.HI R3, RZ, 0x3, R0 ;  /* 0x00000003ff037819 */ /* 0x000fe20000011600 */
[----:B------:R-:W-:Y:S01]  /*0860*/  IMAD.SHL.U32 R209, R209, 0x2, RZ ;  /* 0x00000002d1d17824 */ /* 0x000fe200078e00ff */
[----:B------:R-:W-:Y:S01]  /*0870*/  LOP3.LUT R5, R0, 0x20, R5, 0xf8, !PT ;  /* 0x0000002000057812 */ /* 0x000fe200078ef805 */
[----:B------:R-:W-:Y:S01]  /*0880*/  USHF.R.S32.HI UR58, URZ, 0x1f, UR30 ;  /* 0x0000001f3f3a7899 */ /* 0x000fe2000801141e */
[----:B------:R-:W-:Y:S01]  /*0890*/  LOP3.LUT R8, R2, 0x10, R4, 0xf8, !PT ;  /* 0x0000001002087812 */ /* 0x000fe200078ef804 */
[----:B------:R-:W-:Y:S01]  /*08a0*/  IMAD.SHL.U32 R4, R10, 0x40, RZ ;  /* 0x000000400a047824 */ /* 0x000fe200078e00ff */
[----:B------:R-:W-:Y:S01]  /*08b0*/  LOP3.LUT R7, R3, R0, R2, 0x1e, !PT ;  /* 0x0000000003077212 */ /* 0x000fe200078e1e02 */
[----:B------:R-:W-:Y:S01]  /*08c0*/  IMAD R0, R17, 0x400, R6 ;  /* 0x0000040011007824 */ /* 0x000fe200078e0206 */
[----:B------:R-:W-:Y:S01]  /*08d0*/  LOP3.LUT R2, R5, R3, RZ, 0x3c, !PT ;  /* 0x0000000305027212 */ /* 0x000fe200078e3cff */
[----:B------:R-:W-:Y:S01]  /*08e0*/  IMAD.SHL.U32 R3, R12, 0x40, RZ ;  /* 0x000000400c037824 */ /* 0x000fe200078e00ff */
[----:B------:R-:W-:Y:S01]  /*08f0*/  SHF.R.S32.HI R244, RZ, 0x2, R244 ;  /* 0x00000002fff47819 */ /* 0x000fe200000114f4 */
[----:B------:R-:W-:Y:S01]  /*0900*/  IMAD.SHL.U32 R5, R9, 0x8, RZ ;  /* 0x0000000809057824 */ /* 0x000fe200078e00ff */
[----:B------:R-:W-:Y:S01]  /*0910*/  USHF.R.S32.HI UR57, URZ, 0x1f, UR36 ;  /* 0x0000001f3f397899 */ /* 0x000fe20008011424 */
[----:B------:R-:W-:Y:S01]  /*0920*/  IMAD.IADD R236, R2, 0x1, R0 ;  /* 0x0000000102ec7824 */ /* 0x000fe200078e0200 */
[----:B------:R-:W-:Y:S01]  /*0930*/  LOP3.LUT R3, R3, 0x1c0, RZ, 0xc0, !PT ;  /* 0x000001c003037812 */ /* 0x000fe200078ec0ff */
[----:B------:R-:W-:Y:S01]  /*0940*/  IMAD.IADD R7, R11, 0x1, R7 ;  /* 0x000000010b077824 */ /* 0x000fe200078e0207 */
[----:B------:R-:W-:Y:S01]  /*0950*/  LOP3.LUT R0, R4, 0xfffffe00, RZ, 0xc0, !PT ;  /* 0xfffffe0004007812 */ /* 0x000fe200078ec0ff */
[----:B------:R-:W-:Y:S01]  /*0960*/  IMAD.SHL.U32 R236, R236, 0x2, RZ ;  /* 0x00000002ecec7824 */ /* 0x000fe200078e00ff */
[----:B------:R-:W-:Y:S01]  /*0970*/  LOP3.LUT R2, R3, 0x8, R5, 0xf8, !PT ;  /* 0x0000000803027812 */ /* 0x000fe200078ef805 */
[C---:B------:R-:W-:Y:S01]  /*0980*/  IMAD R244, R17.reuse, 0x10, R244 ;  /* 0x0000001011f47824 */ /* 0x040fe200078e02f4 */
[----:B------:R-:W-:Y:S01]  /*0990*/  SHF.R.U32.HI R4, RZ, 0x3, R3 ;  /* 0x00000003ff047819 */ /* 0x000fe20000011603 */
[----:B------:R-:W-:Y:S01]  /*09a0*/  IMAD R5, R17, 0x400, R0 ;  /* 0x0000040011057824 */ /* 0x000fe200078e0200 */
[----:B------:R-:W-:Y:S01]  /*09b0*/  LEA R6, R7, 0xc000, 0x1 ;  /* 0x0000c00007067811 */ /* 0x000fe200078e08ff */
[----:B------:R-:W-:Y:S01]  /*09c0*/  IMAD.IADD R237, R236, 0x1, R235 ;  /* 0x00000001eced7824 */ /* 0x000fe200078e02eb */
[----:B------:R-:W-:Y:S01]  /*09d0*/  LOP3.LUT R220, R2, R4, RZ, 0x3c, !PT ;  /* 0x0000000402dc7212 */ /* 0x000fe200078e3cff */
[----:B------:R-:W-:Y:S01]  /*09e0*/  UIMAD.WIDE.U32 UR40, UR34, UR42, URZ ;  /* 0x0000002a222872a5 */ /* 0x000fe2000f8e003f */
[C-C-:B------:R-:W-:Y:S01]  /*09f0*/  LOP3.LUT R2, R4.reuse, R8, R3.reuse, 0x1e, !PT ;  /* 0x0000000804027212 */ /* 0x140fe200078e1e03 */
[----:B------:R-:W-:Y:S01]  /*0a00*/  UIMAD UR51, UR35, UR42, URZ ;  /* 0x0000002a233372a4 */ /* 0x000fe2000f8e023f */
[----:B------:R-:W-:Y:S01]  /*0a10*/  LOP3.LUT R208, R4, R208, R3, 0x1e, !PT ;  /* 0x000000d004d07212 */ /* 0x000fe200078e1e03 */
[----:B------:R-:W-:Y:S01]  /*0a20*/  IMAD.MOV.U32 R3, RZ, RZ, 0x20 ;  /* 0x00000020ff037424 */ /* 0x000fe200078e00ff */
[-C--:B------:R-:W-:Y:S01]  /*0a30*/  LOP3.LUT R218, R2, R0.reuse, RZ, 0xfc, !PT ;  /* 0x0000000002da7212 */ /* 0x080fe200078efcff */
[----:B------:R-:W-:Y:S01]  /*0a40*/  IMAD.MOV.U32 R2, RZ, RZ, 0x40 ;  /* 0x00000040ff027424 */ /* 0x000fe200078e00ff */
[----:B------:R-:W-:Y:S01]  /*0a50*/  LOP3.LUT R208, R208, R0, RZ, 0xfc, !PT ;  /* 0x00000000d0d07212 */ /* 0x000fe200078efcff */
[----:B------:R-:W-:Y:S01]  /*0a60*/  IMAD R4, R13, 0x200, R16 ;  /* 0x000002000d047824 */ /* 0x000fe200078e0210 */
[----:B------:R-:W-:Y:S01]  /*0a70*/  SEL R0, R3, 0xffffffe0, !P4 ;  /* 0xffffffe003007807 */ /* 0x000fe20006000000 */
[----:B------:R-:W-:Y:S01]  /*0a80*/  IMAD.IADD R220, R5, 0x1, R220 ;  /* 0x0000000105dc7824 */ /* 0x000fe200078e02dc */
[C---:B------:R-:W-:Y:S01]  /*0a90*/  SEL R215, R2.reuse, 0xffffffc0, !P3 ;  /* 0xffffffc002d77807 */ /* 0x040fe20005800000 */
[----:B------:R-:W-:Y:S01]  /*0aa0*/  USHF.R.S32.HI UR53, URZ, 0x1f, UR46 ;  /* 0x0000001f3f357899 */ /* 0x000fe2000801142e */
[----:B------:R-:W-:Y:S01]  /*0ab0*/  SEL R3, R3, 0xffffffe0, !P1 ;  /* 0xffffffe003037807 */ /* 0x000fe20004800000 */
[----:B------:R1:W-:Y:S01]  /*0ac0*/  STL [R1+0x8], R4 ;  /* 0x0000080401007387 */ /* 0x0003e20000100800 */
[----:B------:R-:W-:Y:S01]  /*0ad0*/  SEL R2, R2, 0xffffffc0, !P2 ;  /* 0xffffffc002027807 */ /* 0x000fe20005000000 */
[----:B------:R-:W-:Y:S01]  /*0ae0*/  IMAD R214, R216, 0x2, R0 ;  /* 0x00000002d8d67824 */ /* 0x000fe200078e0200 */
[----:B------:R-:W-:Y:S01]  /*0af0*/  LEA R208, R208, 0xc000, 0x1 ;  /* 0x0000c000d0d07811 */ /* 0x000fe200078e08ff */
[----:B------:R-:W-:Y:S01]  /*0b00*/  IMAD.IADD R5, R3, 0x1, R6 ;  /* 0x0000000103057824 */ /* 0x000fe200078e0206 */
[----:B------:R-:W-:Y:S01]  /*0b10*/  STL [R1+0x10], R6 ;  /* 0x0000100601007387 */ /* 0x000fe20000100800 */
[--C-:B------:R-:W-:Y:S01]  /*0b20*/  IMAD.IADD R0, R6, 0x1, R2.reuse ;  /* 0x0000000106007824 */ /* 0x100fe200078e0202 */
[----:B------:R-:W-:Y:S01]  /*0b30*/  UIMAD UR50, UR5, UR50, URZ ;  /* 0x00000032053272a4 */ /* 0x000fe2000f8e023f */
[----:B------:R-:W-:Y:S01]  /*0b40*/  IMAD.IADD R234, R236, 0x1, R3 ;  /* 0x00000001ecea7824 */ /* 0x000fe200078e0203 */
[----:B------:R-:W-:Y:S01]  /*0b50*/  STL [R1+0x1c], R5 ;  /* 0x00001c0501007387 */ /* 0x000fe20000100800 */
[----:B------:R-:W-:Y:S01]  /*0b60*/  IMAD.IADD R3, R5, 0x1, R2 ;  /* 0x0000000105037824 */ /* 0x000fe200078e0202 */
[----:B------:R-:W-:Y:S01]  /*0b70*/  @!UP2 UIMAD UR49, UR6, UR49, URZ ;  /* 0x000000310631a2a4 */ /* 0x000fe2000f8e023f */
[----:B------:R-:W-:Y:S01]  /*0b80*/  IMAD R216, R216, 0x2, R215 ;  /* 0x00000002d8d87824 */ /* 0x000fe200078e02d7 */
[----:B------:R2:W-:Y:S01]  /*0b90*/  STL [R1+0x14], R0 ;  /* 0x0000140001007387 */ /* 0x0005e20000100800 */
[----:B------:R-:W-:Y:S01]  /*0ba0*/  IMAD.IADD R215, R215, 0x1, R214 ;  /* 0x00000001d7d77824 */ /* 0x000fe200078e02d6 */
[----:B------:R-:W-:Y:S01]  /*0bb0*/  USHF.R.S32.HI UR48, URZ, 0x1f, UR44 ;  /* 0x0000001f3f307899 */ /* 0x000fe2000801142c */
[----:B------:R-:W-:Y:S01]  /*0bc0*/  IMAD.IADD R235, R235, 0x1, R234 ;  /* 0x00000001ebeb7824 */ /* 0x000fe200078e02ea */
[----:B------:R-:W-:-:S02]  /*0bd0*/  USHF.R.S32.HI UR47, URZ, 0x1f, UR39 ;  /* 0x0000001f3f2f7899 */ /* 0x000fc40008011427 */
[----:B------:R-:W-:Y:S01]  /*0be0*/  UMOV UR38, 0xffffc000 ;  /* 0xffffc00000267882 */ /* 0x000fe20000000000 */
[C---:B-1----:R-:W-:Y:S02]  /*0bf0*/  IADD3 R4, R6.reuse, 0x420, RZ ;  /* 0x0000042006047810 */ /* 0x042fe40007ffe0ff */
[----:B------:R-:W-:-:S05]  /*0c00*/  @P1 IADD3 R4, R6, 0x3e0, RZ ;  /* 0x000003e006041810 */ /* 0x000fca0007ffe0ff */
[----:B------:R1:W-:Y:S04]  /*0c10*/  STL [R1+0x34], R4 ;  /* 0x0000340401007387 */ /* 0x0003e80000100800 */
[----:B------:R1:W-:Y:S01]  /*0c20*/  STL [R1+0x20], R3 ;  /* 0x0000200301007387 */ /* 0x0003e20000100800 */
[----:B--2---:R-:W-:-:S05]  /*0c30*/  IMAD.IADD R0, R2, 0x1, R4 ;  /* 0x0000000102007824 */ /* 0x004fca00078e0204 */
[----:B------:R1:W-:Y:S02]  /*0c40*/  STL [R1+0x30], R0 ;  /* 0x0000300001007387 */ /* 0x0003e40000100800 */
.L_x_1276:
        /* <DEDUP_REMOVED lines=16> */
[----:B-1----:R-:W-:Y:S01]  /*0d50*/  IMAD.U32 R3, RZ, RZ, UR5 ;  /* 0x00000005ff037e24 */ /* 0x002fe2000f8e00ff */
        /* <DEDUP_REMOVED lines=36> */
.L_x_1232:
        /* <DEDUP_REMOVED lines=21> */
[----:B-1----:R-:W-:Y:S02]  /*10f0*/  UISETP.NE.AND UP0, UPT, UR22, -0x1, UPT ;  /* 0xffffffff1600788c */ /* 0x002fe4000bf05270 */
[----:B------:R-:W-:Y:S02]  /*1100*/  UIADD3 UR10, UR25, 0x3f, URZ ;  /* 0x0000003f190a7890 */ /* 0x000fe4000fffe03f */
[----:B------:R-:W-:Y:S02]  /*1110*/  ULDC.64 UR6, c[0x0][0x190] ;  /* 0x0000640000067ab9 */ /* 0x000fe40000000a00 */
[----:B------:R-:W-:Y:S01]  /*1120*/  UISETP.NE.AND UP1, UPT, UR14, -0x1, UPT ;  /* 0xffffffff0e00788c */ /* 0x000fe2000bf25270 */
[----:B------:R-:W-:Y:S01]  /*1130*/  PLOP3.LUT P0, PT, PT, PT, UP0, 0x80, 0x0 ;  /* 0x000000000000781c */ /* 0x000fe20003f0f008 */
[----:B------:R-:W-:Y:S02]  /*1140*/  ULDC.64 UR8, c[0x0][0x178] ;  /* 0x00005e0000087ab9 */ /* 0x000fe40000000a00 */
[----:B------:R-:W-:-:S02]  /*1150*/  UIMAD.WIDE.U32 UR4, UR14, UR6, URZ ;  /* 0x000000060e0472a5 */ /* 0x000fc4000f8e003f */
[----:B------:R-:W-:Y:S02]  /*1160*/  UIMAD UR19, UR14, UR7, URZ ;  /* 0x000000070e1372a4 */ /* 0x000fe4000f8e023f */
[----:B------:R-:W-:Y:S02]  /*1170*/  UIMAD UR11, UR23, UR8, URZ ;  /* 0x00000008170b72a4 */ /* 0x000fe4000f8e023f */
[----:B------:R-:W-:Y:S02]  /*1180*/  USHF.R.S32.HI UR15, URZ, 0x1f, UR10 ;  /* 0x0000001f3f0f7899 */ /* 0x000fe4000801140a */
[----:B------:R-:W-:Y:S02]  /*1190*/  UIMAD.WIDE.U32 UR6, UR30, UR8, URZ ;  /* 0x000000081e0672a5 */ /* 0x000fe4000f8e003f */
[----:B------:R-:W-:Y:S02]  /*11a0*/  UIMAD UR9, UR30, UR9, UR11 ;  /* 0x000000091e0972a4 */ /* 0x000fe4000f8e020b */
[----:B------:R-:W-:-:S02]  /*11b0*/  ULEA.HI UR31, UR15, UR10, URZ, 0x6 ;  /* 0x0000000a0f1f7291 */ /* 0x000fc4000f8f303f */
[----:B------:R-:W-:Y:S02]  /*11c0*/  USEL UR37, UR6, UR4, !UP1 ;  /* 0x0000000406257287 */ /* 0x000fe4000c800000 */
[----:B------:R-:W-:Y:S02]  /*11d0*/  @UP0 UIADD3 UR6, UR18, UR22, URZ ;  /* 0x0000001612060290 */ /* 0x000fe4000fffe03f */
[----:B------:R-:W-:Y:S02]  /*11e0*/  ULDC.64 UR10, c[0x0][0x198] ;  /* 0x00006600000a7ab9 */ /* 0x000fe40000000a00 */
[----:B------:R-:W-:Y:S02]  /*11f0*/  UIADD3 UR33, UR7, UR9, URZ ;  /* 0x0000000907217290 */ /* 0x000fe4000fffe03f */
[----:B------:R-:W-:Y:S02]  /*1200*/  @UP1 UIADD3 UR33, UR5, UR19, URZ ;  /* 0x0000001305211290 */ /* 0x000fe4000fffe03f */
[----:B------:R-:W-:-:S02]  /*1210*/  ULOP3.LUT UR7, UR31, 0xffffffc0, URZ, 0xc0, !UPT ;  /* 0xffffffc01f077892 */ /* 0x000fc4000f8ec03f */
[----:B------:R-:W-:Y:S02]  /*1220*/  @UP0 UIMAD.WIDE.U32 UR4, UR6, UR10, URZ ;  /* 0x0000000a060402a5 */ /* 0x000fe4000f8e003f */
[----:B------:R-:W-:Y:S02]  /*1230*/  UIADD3 UR15, UR7, -0x40, URZ ;  /* 0xffffffc0070f7890 */ /* 0x000fe4000fffe03f */
[----:B------:R-:W-:Y:S02]  /*1240*/  @UP0 UIMAD UR32, UR6, UR11, UR5 ;  /* 0x0000000b062002a4 */ /* 0x000fe4000f8e0205 */
[----:B------:R-:W-:Y:S02]  /*1250*/  USHF.R.S32.HI UR26, URZ, 0x1f, UR15 ;  /* 0x0000001f3f1a7899 */ /* 0x000fe4000801140f */
[----:B------:R-:W-:Y:S01]  /*1260*/  @UP0 UMOV UR29, UR4 ;  /* 0x00000004001d0c82 */ /* 0x000fe20008000000 */
[----:B------:R-:W-:Y:S05]  /*1270*/  @P0 BRA `(.L_x_1234) ;  /* 0x000000c000000947 */ /* 0x000fea0003800000 */
[----:B------:R-:W-:Y:S02]  /*1280*/  USHF.R.S32.HI UR4, URZ, 0x1f, UR18 ;  /* 0x0000001f3f047899 */ /* 0x000fe40008011412 */
[----:B------:R-:W-:-:S02]  /*1290*/  ULDC.64 UR6, c[0x0][0x198] ;  /* 0x0000660000067ab9 */ /* 0x000fc40000000a00 */
        /* <DEDUP_REMOVED lines=10> */
.L_x_1234:
        /* <DEDUP_REMOVED lines=11> */
[----:B------:R-:W-:-:S04]  /*13f0*/  UIMAD UR4, UR23, UR8, URZ ;  /* 0x00000008170472a4 */ /* 0x000fc8000f8e023f */
[----:B------:R-:W-:Y:S02]  /*1400*/  UIMAD UR9, UR30, UR9, UR4 ;  /* 0x000000091e0972a4 */ /* 0x000fe4000f8e0204 */
[----:B------:R-:W-:-:S04]  /*1410*/  UIMAD.WIDE.U32 UR4, UR18, UR6, URZ ;  /* 0x00000006120472a5 */ /* 0x000fc8000f8e003f */
[----:B------:R-:W-:-:S04]  /*1420*/  UIADD3 UR5, UR5, UR7, URZ ;  /* 0x0000000705057290 */ /* 0x000fc8000fffe03f */
[----:B------:R-:W-:-:S04]  /*1430*/  UIMAD.WIDE.U32 UR4, UR30, UR8, UR4 ;  /* 0x000000081e0472a5 */ /* 0x000fc8000f8e0004 */
[----:B------:R-:W-:-:S03]  /*1440*/  UIADD3 UR28, UR5, UR9, URZ ;  /* 0x00000009051c7290 */ /* 0x000fc6000fffe03f */
[----:B------:R-:W-:Y:S02]  /*1450*/  UMOV UR27, UR4 ;  /* 0x00000004001b7c82 */ /* 0x000fe40008000000 */
.L_x_1235:
[----:B------:R-:W-:Y:S01]  /*1460*/  IABS R5, c[0x0][0x1c8] ;  /* 0x0000720000057a13 */ /* 0x000fe20000000000 */
[----:B------:R-:W-:Y:S01]  /*1470*/  ULDC.64 UR6, c[0x0][0x370] ;  /* 0x0000dc0000067ab9 */ /* 0x000fe20000000a00 */
[----:B------:R-:W-:Y:S01]  /*1480*/  IABS R4, UR36 ;  /* 0x0000002400047c13 */ /* 0x000fe20008000000 */
[----:B------:R-:W-:Y:S01]  /*1490*/  @UP1 UIMAD.WIDE.U32 UR4, UR14, UR6, URZ ;  /* 0x000000060e0412a5 */ /* 0x000fe2000f8e003f */
[----:B------:R-:W1:Y:S01]  /*14a0*/  I2F.RP R2, R5 ;  /* 0x0000000500027306 */ /* 0x000e620000209400 */
[----:B------:R-:W-:Y:S01]  /*14b0*/  ULDC UR8, c[0x0][0x224] ;  /* 0x0000890000087ab9 */ /* 0x000fe20000000800 */
[----:B------:R-:W-:Y:S01]  /*14c0*/  ISETP.NE.AND P1, PT, RZ, c[0x0][0x1c8], PT ;  /* 0x00007200ff007a0c */ /* 0x000fe20003f25270 */
[----:B------:R-:W-:-:S03]  /*14d0*/  @UP1 UIMAD UR21, UR14, UR7, UR5 ;  /* 0x000000070e1512a4 */ /* 0x000fc6000f8e0205 */
[----:B------:R-:W-:Y:S02]  /*14e0*/  @UP1 UMOV UR20, UR4 ;  /* 0x0000000400141c82 */ /* 0x000fe40008000000 */
        /* <DEDUP_REMOVED lines=31> */
[----:B------:R-:W-:Y:S01]  /*16e0*/  IMAD.HI.U32 R0, R0, R2, RZ ;  /* 0x0000000200007227 */ /* 0x000fe200078e00ff */
[----:B------:R-:W-:-:S02]  /*16f0*/  USHF.R.S32.HI UR23, URZ, 0x1f, UR24 ;  /* 0x0000001f3f177899 */ /* 0x000fc40008011418 */
[----:B------:R-:W-:Y:S01]  /*1700*/  UIADD3 UR4, UP0, UR15, UR4, URZ ;  /* 0x000000040f047290 */ /* 0x000fe2000ff1e03f */
[----:B------:R-:W-:Y:S01]  /*1710*/  IMAD.MOV R3, RZ, RZ, -R0 ;  /* 0x000000ffff037224 */ /* 0x000fe200078e0a00 */
[----:B------:R-:W-:Y:S02]  /*1720*/  ULDC UR8, c[0x0][0x234] ;  /* 0x00008d0000087ab9 */ /* 0x000fe40000000800 */
[----:B------:R-:W-:Y:S01]  /*1730*/  UIADD3.X UR6, UR26, UR5, URZ, UP0, !UPT ;  /* 0x000000051a067290 */ /* 0x000fe200087fe43f */
[----:B------:R-:W-:Y:S01]  /*1740*/  IMAD R2, R5, R3, R2 ;  /* 0x0000000305027224 */ /* 0x000fe200078e0202 */
[----:B------:R-:W-:-:S04]  /*1750*/  UIMAD UR5, UR35, UR4, URZ ;  /* 0x00000004230572a4 */ /* 0x000fc8000f8e023f */
[----:B------:R-:W-:Y:S01]  /*1760*/  ISETP.GT.U32.AND P0, PT, R5, R2, PT ;  /* 0x000000020500720c */ /* 0x000fe20003f04070 */
[----:B------:R-:W-:Y:S02]  /*1770*/  UIMAD UR6, UR34, UR6, UR5 ;  /* 0x00000006220672a4 */ /* 0x000fe4000f8e0205 */
[----:B------:R-:W-:-:S04]  /*1780*/  @UP2 USEL UR5, UR54, UR14, !UP1 ;  /* 0x0000000e36052287 */ /* 0x000fc8000c800000 */
[----:B------:R-:W-:Y:S02]  /*1790*/  @UP2 UIMAD UR10, UR36, UR8, UR5 ;  /* 0x00000008240a22a4 */ /* 0x000fe4000f8e0205 */
[----:B------:R-:W-:Y:S02]  /*17a0*/  UIMAD.WIDE.U32 UR4, UR34, UR4, URZ ;  /* 0x00000004220472a5 */ /* 0x000fe4000f8e003f */
[----:B------:R-:W-:Y:S02]  /*17b0*/  USEL UR8, UR7, URZ, UP3 ;  /* 0x0000003f07087287 */ /* 0x000fe40009800000 */
        /* <DEDUP_REMOVED lines=18> */
.L_x_1236:
[----:B------:R-:W-:Y:S02]  /*18e0*/  UMOV UR6, UR50 ;  /* 0x0000003200067c82 */ /* 0x000fe40008000000 */
.L_x_1237:
[----:B------:R-:W2:Y:S04]  /*18f0*/  LDL.64 R2, [R1+0x28] ;  /* 0x0000280001027983 */ /* 0x000ea80000100a00 */
[----:B------:R1:W3:Y:S01]  /*1900*/  LDL.64 R16, [R1+0x28] ;  /* 0x0000280001107983 */ /* 0x0002e20000100a00 */
[----:B------:R-:W-:Y:S01]  /*1910*/  UIADD3 UR4, UP5, UP4, UR4, UR44, UR46 ;  /* 0x0000002c04047290 */ /* 0x000fe2000fcbe02e */
[----:B------:R-:W-:Y:S01]  /*1920*/  SHF.R.S32.HI R23, RZ, 0x1f, R243 ;  /* 0x0000001fff177819 */ /* 0x000fe200000114f3 */
[----:B------:R-:W-:Y:S01]  /*1930*/  UMOV UR14, 0x4 ;  /* 0x00000004000e7882 */ /* 0x000fe20000000000 */
[----:B------:R-:W-:Y:S01]  /*1940*/  IADD3 R0, P1, R243, UR15, RZ ;  /* 0x0000000ff3007c10 */ /* 0x000fe2000ff3e0ff */
[----:B------:R-:W-:Y:S01]  /*1950*/  UIADD3 UR19, UP1, UP0, UR11, UR4, UR19 ;  /* 0x000000040b137290 */ /* 0x000fe2000f83e013 */
[----:B------:R-:W4:Y:S01]  /*1960*/  S2R R27, SR_TID.X ;  /* 0x00000000001b7919 */ /* 0x000f220000002100 */
[----:B------:R-:W-:Y:S01]  /*1970*/  UIADD3.X UR4, UR7, UR48, UR53, UP5, UP4 ;  /* 0x0000003007047290 */ /* 0x000fe2000afe8435 */
[----:B------:R-:W-:Y:S01]  /*1980*/  BSSY B1, `(.L_x_1233) ;  /* 0x0000934000017945 */ /* 0x000fe20003800000 */
[----:B------:R-:W-:-:S02]  /*1990*/  UIADD3 UR6, UR15, UR6, URZ ;  /* 0x000000060f067290 */ /* 0x000fc4000fffe03f */
[----:B------:R-:W-:Y:S02]  /*19a0*/  UIADD3.X UR9, UR8, UR4, UR9, UP1, UP0 ;  /* 0x0000000408097290 */ /* 0x000fe40008fe0409 */
[----:B------:R-:W-:Y:S02]  /*19b0*/  UISETP.GE.AND UP0, UPT, UR25, 0x1, UPT ;  /* 0x000000011900788c */ /* 0x000fe4000bf06270 */
[----:B------:R-:W-:Y:S02]  /*19c0*/  ULDC.64 UR4, c[0x0][0x1a8] ;  /* 0x00006a0000047ab9 */ /* 0x000fe40000000a00 */
[----:B------:R-:W-:-:S04]  /*19d0*/  UIMAD UR4, UR61, UR4, URZ ;  /* 0x000000043d0472a4 */ /* 0x000fc8000f8e023f */
[----:B------:R-:W-:-:S03]  /*19e0*/  UIMAD UR8, UR36, UR5, UR4 ;  /* 0x00000005240872a4 */ /* 0x000fc6000f8e0204 */
[----:B------:R-:W-:Y:S02]  /*19f0*/  ULDC.64 UR4, c[0x0][0x378] ;  /* 0x0000de0000047ab9 */ /* 0x000fe40000000a00 */
[----:B------:R-:W-:-:S04]  /*1a00*/  UIMAD UR4, UR61, UR4, URZ ;  /* 0x000000043d0472a4 */ /* 0x000fc8000f8e023f */
[----:B------:R-:W-:Y:S01]  /*1a10*/  UIMAD UR7, UR36, UR5, UR4 ;  /* 0x00000005240772a4 */ /* 0x000fe2000f8e0204 */
[----:B----4-:R-:W-:Y:S02]  /*1a20*/  SHF.R.S32.HI R28, RZ, 0x1f, R27 ;  /* 0x0000001fff1c7819 */ /* 0x010fe4000001141b */
[----:B------:R-:W-:Y:S02]  /*1a30*/  ULDC.64 UR4, c[0x0][0x370] ;  /* 0x0000dc0000047ab9 */ /* 0x000fe40000000a00 */
[----:B------:R-:W-:Y:S01]  /*1a40*/  UIMAD UR4, UR26, UR4, URZ ;  /* 0x000000041a0472a4 */ /* 0x000fe2000f8e023f */
[----:B------:R-:W-:-:S03]  /*1a50*/  LEA.HI R7, R28, R27, RZ, 0x5 ;  /* 0x0000001b1c077211 */ /* 0x000fc600078f28ff */
[----:B------:R-:W-:Y:S02]  /*1a60*/  UIMAD UR4, UR15, UR5, UR4 ;  /* 0x000000050f0472a4 */ /* 0x000fe4000f8e0204 */
[----:B------:R-:W-:Y:S01]  /*1a70*/  UIADD3 UR5, UR15, UR10, URZ ;  /* 0x0000000a0f057290 */ /* 0x000fe2000fffe03f */
[----:B--2---:R-:W-:Y:S01]  /*1a80*/  IADD3.X R3, R23, UR26, RZ, P1, !PT ;  /* 0x0000001a17037c10 */ /* 0x004fe20008ffe4ff */
[----:B---3--:R-:W-:-:S04]  /*1a90*/  IMAD.MOV.U32 R16, RZ, RZ, R2 ;  /* 0x000000ffff107224 */ /* 0x008fc800078e0002 */
[----:B------:R-:W-:Y:S01]  /*1aa0*/  IMAD R3, R3, c[0x0][0x190], RZ ;  /* 0x0000640003037a24 */ /* 0x000fe200078e02ff */
[----:B------:R-:W-:Y:S02]  /*1ab0*/  SHF.R.S32.HI R17, RZ, 0x1f, R16 ;  /* 0x0000001fff117819 */ /* 0x000fe40000011410 */
[----:B------:R-:W-:-:S03]  /*1ac0*/  IADD3 R2, P0, R16, UR20, RZ ;  /* 0x0000001410027c10 */ /* 0x000fc6000ff1e0ff */
[C---:B------:R-:W-:Y:S01]  /*1ad0*/  IMAD.WIDE.U32 R4, R0.reuse, c[0x0][0x190], R16 ;  /* 0x0000640000047a25 */ /* 0x040fe200078e0010 */
[----:B------:R1:W-:Y:S03]  /*1ae0*/  STL [R1+0x2c], R17 ;  /* 0x00002c1101007387 */ /* 0x0003e60000100800 */
[----:B------:R-:W-:Y:S01]  /*1af0*/  IMAD R0, R0, c[0x0][0x194], R3 ;  /* 0x0000650000007a24 */ /* 0x000fe200078e0203 */
[----:B------:R-:W-:Y:S02]  /*1b00*/  IADD3 R4, P1, R4, UR37, RZ ;  /* 0x0000002504047c10 */ /* 0x000fe4000ff3e0ff */
[----:B------:R-:W-:Y:S01]  /*1b10*/  IADD3.X R3, R17, UR21, RZ, P0, !PT ;  /* 0x0000001511037c10 */ /* 0x000fe200087fe4ff */
[----:B------:R-:W-:Y:S01]  /*1b20*/  ULDC.64 UR20, c[0x0][0x200] ;  /* 0x0000800000147ab9 */ /* 0x000fe20000000a00 */
[----:B------:R-:W-:Y:S01]  /*1b30*/  IADD3.X R5, R5, UR33, R0, P1, !PT ;  /* 0x0000002105057c10 */ /* 0x000fe20008ffe400 */
[----:B------:R-:W-:Y:S01]  /*1b40*/  IMAD.U32 R0, RZ, RZ, UR15 ;  /* 0x0000000fff007e24 */ /* 0x000fe2000f8e00ff */
[----:B------:R-:W-:-:S03]  /*1b50*/  UIMAD.WIDE UR10, UR5, UR14, UR20 ;  /* 0x0000000e050a72a5 */ /* 0x000fc6000f8e0214 */
[----:B------:R-:W-:Y:S01]  /*1b60*/  IMAD.WIDE.U32 R2, R0, c[0x0][0x370], R2 ;  /* 0x0000dc0000027a25 */ /* 0x000fe200078e0002 */
[----:B------:R-:W-:Y:S02]  /*1b70*/  ULDC.64 UR20, c[0x0][0x3c8] ;  /* 0x0000f20000147ab9 */ /* 0x000fe40000000a00 */
[----:B------:R-:W-:Y:S01]  /*1b80*/  UIMAD.WIDE UR20, UR6, UR14, UR20 ;  /* 0x0000000e061472a5 */ /* 0x000fe2000f8e0214 */
[----:B------:R-:W-:Y:S01]  /*1b90*/  IMAD.U32 R0, RZ, RZ, UR36 ;  /* 0x00000024ff007e24 */ /* 0x000fe2000f8e00ff */
[----:B------:R-:W-:-:S03]  /*1ba0*/  IADD3 R3, R3, UR4, RZ ;  /* 0x0000000403037c10 */ /* 0x000fc6000fffe0ff */
[----:B------:R-:W-:-:S04]  /*1bb0*/  IMAD.WIDE.U32 R4, R0, c[0x0][0x1a8], R4 ;  /* 0x00006a0000047a25 */ /* 0x000fc800078e0004 */
[----:B------:R-:W-:Y:S01]  /*1bc0*/  IMAD.WIDE.U32 R2, R0, c[0x0][0x378], R2 ;  /* 0x0000de0000027a25 */ /* 0x000fe200078e0002 */
[----:B------:R-:W-:Y:S02]  /*1bd0*/  LOP3.LUT R0, R7, 0xffffffe0, RZ, 0xc0, !PT ;  /* 0xffffffe007007812 */ /* 0x000fe400078ec0ff */
[----:B------:R-:W-:Y:S02]  /*1be0*/  SHF.R.S32.HI R7, RZ, 0x5, R7 ;  /* 0x00000005ff077819 */ /* 0x000fe40000011407 */
[----:B------:R-:W-:Y:S01]  /*1bf0*/  IADD3 R10, R5, UR8, RZ ;  /* 0x00000008050a7c10 */ /* 0x000fe2000fffe0ff */
[----:B------:R-:W-:Y:S01]  /*1c00*/  IMAD.IADD R26, R27, 0x1, -R0 ;  /* 0x000000011b1a7824 */ /* 0x000fe200078e0a00 */
[C---:B------:R-:W-:Y:S01]  /*1c10*/  LEA R6, P0, R4.reuse, c[0x0][0x160], 0x1 ;  /* 0x0000580004067a11 */ /* 0x040fe200078008ff */
[----:B------:R-:W-:Y:S01]  /*1c20*/  IMAD R0, R23, c[0x0][0x370], RZ ;  /* 0x0000dc0017007a24 */ /* 0x000fe200078e02ff */
[----:B------:R-:W-:Y:S01]  /*1c30*/  IADD3 R3, R3, UR7, RZ ;  /* 0x0000000703037c10 */ /* 0x000fe2000fffe0ff */
[----:B------:R-:W-:Y:S01]  /*1c40*/  IMAD R5, R7, UR45, R26 ;  /* 0x0000002d07057c24 */ /* 0x000fe2000f8e021a */
[----:B------:R-:W-:Y:S01]  /*1c50*/  LEA.HI.X R7, R4, c[0x0][0x164], R10, 0x1, P0 ;  /* 0x0000590004077a11 */ /* 0x000fe200000f0c0a */
[C---:B------:R-:W-:Y:S01]  /*1c60*/  IMAD R9, R243.reuse, c[0x0][0x374], R0 ;  /* 0x0000dd00f3097a24 */ /* 0x040fe200078e0200 */
[----:B------:R-:W-:Y:S01]  /*1c70*/  PLOP3.LUT P0, PT, PT, PT, UP0, 0x80, 0x0 ;  /* 0x000000000000781c */ /* 0x000fe20003f0f008 */
[----:B------:R-:W-:Y:S01]  /*1c80*/  IMAD.WIDE.U32 R2, R243, c[0x0][0x370], R2 ;  /* 0x0000dc00f3027a25 */ /* 0x000fe200078e0002 */
[----:B------:R-:W-:Y:S01]  /*1c90*/  IADD3 R0, P2, R5, UR19, RZ ;  /* 0x0000001305007c10 */ /* 0x000fe2000ff5e0ff */
[----:B------:R-:W-:-:S02]  /*1ca0*/  ULEA.HI.SX32 UR7, UR31, 0xffffffff, 0x1a ;  /* 0xffffffff1f077891 */ /* 0x000fc4000f8fd23f */
[----:B------:R-:W-:Y:S01]  /*1cb0*/  IMAD.IADD R9, R3, 0x1, R9 ;  /* 0x0000000103097824 */ /* 0x000fe200078e0209 */
[----:B------:R-:W-:Y:S02]  /*1cc0*/  LEA R4, P3, R2, c[0x0][0x330], 0x1 ;  /* 0x0000cc0002047a11 */ /* 0x000fe400078608ff */
[----:B------:R-:W-:Y:S02]  /*1cd0*/  LEA R233, P1, R0, c[0x0][0x350], 0x2 ;  /* 0x0000d40000e97a11 */ /* 0x000fe400078210ff */
[----:B------:R-:W-:Y:S02]  /*1ce0*/  LEA.HI.X.SX32 R3, R5, UR9, 0x1, P2 ;  /* 0x0000000905037c11 */ /* 0x000fe400090f0eff */
[----:B------:R-:W-:Y:S02]  /*1cf0*/  LEA.HI.X R5, R2, c[0x0][0x334], R9, 0x1, P3 ;  /* 0x0000cd0002057a11 */ /* 0x000fe400018f0c09 */
[----:B------:R-:W-:Y:S01]  /*1d00*/  LEA.HI.X R232, R0, c[0x0][0x354], R3, 0x2, P1 ;  /* 0x0000d50000e87a11 */ /* 0x000fe200008f1403 */
[----:B------:R-:W-:Y:S05]  /*1d10*/  @!P0 BRA `(.L_x_1238) ;  /* 0x000083d000008947 */ /* 0x000fea0003800000 */
[----:B-1----:R-:W2:Y:S01]  /*1d20*/  LDL R15, [R1+0x8] ;  /* 0x00000800010f7983 */ /* 0x002ea20000100800 */
[----:B------:R-:W-:Y:S01]  /*1d30*/  ULDC.64 UR4, c[0x0][0x198] ;  /* 0x0000660000047ab9 */ /* 0x000fe20000000a00 */
[----:B------:R-:W-:Y:S01]  /*1d40*/  PLOP3.LUT P1, PT, PT, PT, UP3, 0x80, 0x0 ;  /* 0x000000000000781c */ /* 0x000fe20003f2f038 */
[----:B------:R-:W-:Y:S01]  /*1d50*/  UIMAD UR4, UR23, UR4, URZ ;  /* 0x00000004170472a4 */ /* 0x000fe2000f8e023f */
[----:B------:R-:W-:Y:S01]  /*1d60*/  IADD3 R2, R243, 0x20, RZ ;  /* 0x00000020f3027810 */ /* 0x000fe20007ffe0ff */
[----:B------:R-:W-:Y:S01]  /*1d70*/  IMAD.MOV.U32 R196, RZ, RZ, 0x40 ;  /* 0x00000040ffc47424 */ /* 0x000fe200078e00ff */
[----:B------:R-:W-:Y:S01]  /*1d80*/  MOV R230, R6 ;  /* 0x0000000600e67202 */ /* 0x000fe20000000f00 */
[----:B------:R-:W-:Y:S01]  /*1d90*/  UIMAD UR5, UR24, UR5, UR4 ;  /* 0x00000005180572a4 */ /* 0x000fe2000f8e0204 */
[----:B------:R-:W-:Y:S01]  /*1da0*/  IMAD.U32 R0, RZ, RZ, UR24 ;  /* 0x00000018ff007e24 */ /* 0x000fe2000f8e00ff */
[----:B------:R-:W-:Y:S01]  /*1db0*/  UIMAD UR4, UR7, -0x40, UR25 ;  /* 0xffffffc0070478a4 */ /* 0x000fe2000f8e0219 */
[----:B------:R-:W-:Y:S01]  /*1dc0*/  IMAD.MOV.U32 R231, RZ, RZ, R7 ;  /* 0x000000ffffe77224 */ /* 0x000fe200078e0007 */
[----:B------:R-:W-:Y:S01]  /*1dd0*/  ULEA.HI UR6, UR7, UR7, URZ, 0x1 ;  /* 0x0000000707067291 */ /* 0x000fe2000f8f083f */
[----:B------:R-:W-:Y:S01]  /*1de0*/  IMAD.WIDE.U32 R6, R196, c[0x0][0x190], RZ ;  /* 0x00006400c4067a25 */ /* 0x000fe200078e00ff */
[----:B------:R-:W-:-:S02]  /*1df0*/  ULDC.64 UR8, c[0x0][0x1a0] ;  /* 0x0000680000087ab9 */ /* 0x000fc40000000a00 */
[----:B------:R-:W-:Y:S01]  /*1e00*/  ISETP.GE.AND P6, PT, R2, UR4, PT ;  /* 0x0000000402007c0c */ /* 0x000fe2000bfc6270 */
[----:B------:R-:W-:Y:S01]  /*1e10*/  IMAD.U32 R9, RZ, RZ, UR5 ;  /* 0x00000005ff097e24 */ /* 0x000fe2000f8e00ff */
[----:B------:R-:W-:Y:S01]  /*1e20*/  UIMAD UR5, UR17, -0x80, UR16 ;  /* 0xffffff80110578a4 */ /* 0x000fe2000f8e0210 */
[----:B------:R-:W-:Y:S01]  /*1e30*/  IMAD.WIDE.U32 R10, R0, c[0x0][0x1a0], R16 ;  /* 0x00006800000a7a25 */ /* 0x000fe200078e0010 */
[----:B------:R-:W-:-:S03]  /*1e40*/  ULOP3.LUT UR6, UR6, 0xfffffffe, URZ, 0xc0, !UPT ;  /* 0xfffffffe06067892 */ /* 0x000fc6000f8ec03f */
[----:B------:R-:W-:Y:S01]  /*1e50*/  IMAD R12, R196, c[0x0][0x194], RZ ;  /* 0x00006500c40c7a24 */ /* 0x000fe200078e02ff */
[----:B------:R-:W-:Y:S01]  /*1e60*/  ISETP.GE.AND P4, PT, R2, UR5, PT ;  /* 0x0000000502007c0c */ /* 0x000fe2000bf86270 */
[----:B------:R-:W-:Y:S01]  /*1e70*/  IMAD.WIDE.U32 R2, R0, c[0x0][0x198], R16 ;  /* 0x0000660000027a25 */ /* 0x000fe200078e0010 */
[----:B------:R-:W-:Y:S01]  /*1e80*/  IADD3 R0, R243, 0x40, RZ ;  /* 0x00000040f3007810 */ /* 0x000fe20007ffe0ff */
[----:B------:R-:W-:Y:S02]  /*1e90*/  UIADD3 UR6, UR7, -UR6, URZ ;  /* 0x8000000607067290 */ /* 0x000fe4000fffe03f */
[----:B------:R-:W-:Y:S01]  /*1ea0*/  IMAD.MOV.U32 R228, RZ, RZ, R4 ;  /* 0x000000ffffe47224 */ /* 0x000fe200078e0004 */
[----:B------:R-:W-:Y:S01]  /*1eb0*/  @!P6 IADD3 R24, P0, R230, R6, RZ ;  /* 0x00000006e618e210 */ /* 0x000fe20007f1e0ff */
[----:B------:R-:W-:Y:S01]  /*1ec0*/  IMAD.MOV.U32 R229, RZ, RZ, R5 ;  /* 0x000000ffffe57224 */ /* 0x000fe200078e0005 */
[----:B------:R-:W-:Y:S01]  /*1ed0*/  ISETP.GE.AND P3, PT, R0, UR5, PT ;  /* 0x0000000500007c0c */ /* 0x000fe2000bf66270 */
[----:B------:R-:W-:Y:S01]  /*1ee0*/  @P1 BAR.SYNC.DEFER_BLOCKING 0x0 ;  /* 0x0000000000001b1d */ /* 0x000fe20000010000 */
[C---:B------:R-:W-:Y:S01]  /*1ef0*/  IMAD.WIDE.U32 R4, R196.reuse, c[0x0][0x370], RZ ;  /* 0x0000dc00c4047a25 */ /* 0x040fe200078e00ff */
[----:B------:R-:W-:Y:S01]  /*1f00*/  @!P6 IADD3.X R25, R231, R7, R12, P0, !PT ;  /* 0x00000007e719e210 */ /* 0x000fe200007fe40c */
[----:B------:R-:W-:Y:S01]  /*1f10*/  UISETP.NE.AND UP0, UPT, UR6, 0x1, UPT ;  /* 0x000000010600788c */ /* 0x000fe2000bf05270 */
[----:B------:R-:W-:Y:S01]  /*1f20*/  @!P4 IADD3 R0, P1, R243, 0x20, RZ ;  /* 0x00000020f300c810 */ /* 0x000fe20007f3e0ff */
[----:B------:R-:W-:Y:S01]  /*1f30*/  IMAD R6, R13, c[0x0][0x1b0], RZ ;  /* 0x00006c000d067a24 */ /* 0x000fe200078e02ff */
[----:B------:R-:W-:Y:S01]  /*1f40*/  ISETP.GE.AND P0, PT, R243, UR4, PT ;  /* 0x00000004f3007c0c */ /* 0x000fe2000bf06270 */
[----:B------:R-:W-:Y:S01]  /*1f50*/  IMAD R14, R196, c[0x0][0x374], RZ ;  /* 0x0000dd00c40e7a24 */ /* 0x000fe200078e02ff */
[----:B------:R-:W-:Y:S01]  /*1f60*/  @!P6 IADD3 R4, P5, R228, R4, RZ ;  /* 0x00000004e404e210 */ /* 0x000fe20007fbe0ff */
[----:B------:R-:W-:Y:S01]  /*1f70*/  IMAD R7, R8, c[0x0][0x1b4], R6 ;  /* 0x00006d0008077a24 */ /* 0x000fe200078e0206 */
[----:B------:R-:W-:Y:S01]  /*1f80*/  IADD3 R2, P2, R2, UR29, RZ ;  /* 0x0000001d02027c10 */ /* 0x000fe2000ff5e0ff */
[----:B------:R-:W-:Y:S01]  /*1f90*/  @!P4 IMAD.X R6, RZ, RZ, R23, P1 ;  /* 0x000000ffff06c224 */ /* 0x000fe200008e0617 */
[----:B------:R-:W-:Y:S01]  /*1fa0*/  @!P6 IADD3.X R5, R229, R5, R14, P5, !PT ;  /* 0x00000005e505e210 */ /* 0x000fe20002ffe40e */
[----:B------:R-:W-:Y:S01]  /*1fb0*/  UIMAD UR6, UR23, UR8, URZ ;  /* 0x00000008170672a4 */ /* 0x000fe2000f8e023f */
[----:B------:R-:W-:Y:S01]  /*1fc0*/  IADD3.X R3, R3, UR32, R9, P2, !PT ;  /* 0x0000002003037c10 */ /* 0x000fe200097fe409 */
[----:B------:R-:W-:Y:S01]  /*1fd0*/  @!P4 IMAD R6, R6, c[0x0][0x198], RZ ;  /* 0x000066000606ca24 */ /* 0x000fe200078e02ff */
[----:B------:R-:W-:-:S02]  /*1fe0*/  ISETP.GE.AND P5, PT, R243, UR5, PT ;  /* 0x00000005f3007c0c */ /* 0x000fc4000bfa6270 */
[----:B------:R-:W-:Y:S01]  /*1ff0*/  PLOP3.LUT P2, PT, PT, PT, UP0, 0x80, 0x0 ;  /* 0x000000000000781c */ /* 0x000fe20003f4f008 */
[----:B------:R-:W-:-:S04]  /*2000*/  IMAD.WIDE.U32 R2, R8, c[0x0][0x1b0], R2 ;  /* 0x00006c0008027a25 */ /* 0x000fc800078e0002 */
[----:B------:R-:W-:Y:S02]  /*2010*/  @!P4 IMAD R12, R0, c[0x0][0x19c], R6 ;  /* 0x00006700000cca24 */ /* 0x000fe400078e0206 */
[----:B------:R-:W-:-:S04]  /*2020*/  IMAD.IADD R3, R3, 0x1, R7 ;  /* 0x0000000103037824 */ /* 0x000fc800078e0207 */
[----:B------:R-:W-:Y:S01]  /*2030*/  @!P5 IMAD.MOV.U32 R7, RZ, RZ, R3 ;  /* 0x000000ffff07d224 */ /* 0x000fe200078e0003 */
[C---:B--2---:R-:W-:Y:S02]  /*2040*/  SHF.L.U32 R22, R15.reuse, 0x1, RZ ;  /* 0x000000010f167819 */ /* 0x044fe400000006ff */
[----:B------:R-:W-:-:S03]  /*2050*/  IADD3 R9, R15, 0x2000, RZ ;  /* 0x000020000f097810 */ /* 0x000fc60007ffe0ff */
[----:B------:R-:W-:Y:S01]  /*2060*/  @P0 STS.128 [R22+0x8000], RZ ;  /* 0x008000ff16000388 */ /* 0x000fe20000000c00 */
[----:B------:R-:W-:Y:S02]  /*2070*/  SEL R6, R9, R15, !P2 ;  /* 0x0000000f09067207 */ /* 0x000fe40005000000 */
[C---:B------:R-:W-:Y:S01]  /*2080*/  IADD3 R9, R243.reuse, 0x60, RZ ;  /* 0x00000060f3097810 */ /* 0x040fe20007ffe0ff */
[----:B------:R-:W-:Y:S02]  /*2090*/  @P0 STS.128 [R22+0xa000], RZ ;  /* 0x00a000ff16000388 */ /* 0x000fe40000000c00 */
[----:B------:R-:W-:Y:S01]  /*20a0*/  IMAD.SHL.U32 R227, R6, 0x2, RZ ;  /* 0x0000000206e37824 */ /* 0x000fe200078e00ff */
[----:B------:R-:W-:Y:S01]  /*20b0*/  @!P5 MOV R6, R2 ;  /* 0x000000020006d202 */ /* 0x000fe20000000f00 */
[----:B------:R-:W-:Y:S01]  /*20c0*/  @!PT LDS RZ, [RZ] ;  /* 0x00000000fffff984 */ /* 0x000fe20000000800 */
[----:B------:R-:W-:Y:S01]  /*20d0*/  @!PT LDS RZ, [RZ] ;  /* 0x00000000fffff984 */ /* 0x000fe20000000800 */
[----:B------:R-:W-:Y:S01]  /*20e0*/  @!PT LDS RZ, [RZ] ;  /* 0x00000000fffff984 */ /* 0x000fe20000000800 */
[----:B------:R1:W-:Y:S04]  /*20f0*/  @!P0 LDGSTS.E.BYPASS.LTC128B.128 [R22+0x8000], [R228.64] ;  /* 0x08000000e4168fae */ /* 0x0003e8000b901d4c */
[----:B------:R1:W-:Y:S01]  /*2100*/  @!P0 LDGSTS.E.BYPASS.LTC128B.128 [R22+0xa000], [R228.64+0x80] ;  /* 0x0a000080e4168fae */ /* 0x0003e2000b901d4c */
[----:B------:R-:W-:-:S03]  /*2110*/  @!P5 IMAD.WIDE.U32 R6, R243, c[0x0][0x198], R6 ;  /* 0x00006600f306da25 */ /* 0x000fc600078e0006 */
[----:B------:R-:W-:Y:S02]  /*2120*/  @P6 STS.128 [R22+0x9000], RZ ;  /* 0x009000ff16006388 */ /* 0x000fe40000000c00 */
[----:B------:R-:W-:Y:S02]  /*2130*/  @!P5 LEA R20, P1, R6, c[0x0][0x168], 0x1 ;  /* 0x00005a000614da11 */ /* 0x000fe400078208ff */
[----:B------:R-:W-:Y:S04]  /*2140*/  @P6 STS.128 [R22+0xb000], RZ ;  /* 0x00b000ff16006388 */ /* 0x000fe80000000c00 */
[----:B------:R-:W-:Y:S01]  /*2150*/  @!PT LDS RZ, [RZ] ;  /* 0x00000000fffff984 */ /* 0x000fe20000000800 */
[----:B------:R-:W-:Y:S01]  /*2160*/  @!PT LDS RZ, [RZ] ;  /* 0x00000000fffff984 */ /* 0x000fe20000000800 */
[----:B------:R-:W-:Y:S01]  /*2170*/  @!PT LDS RZ, [RZ] ;  /* 0x00000000fffff984 */ /* 0x000fe20000000800 */
[----:B------:R2:W-:Y:S04]  /*2180*/  @!P6 LDGSTS.E.BYPASS.LTC128B.128 [R22+0x9000], [R4.64] ;  /* 0x090000000416efae */ /* 0x0005e8000b901d4c */
[----:B------:R2:W-:Y:S04]  /*2190*/  @!P6 LDGSTS.E.BYPASS.LTC128B.128 [R22+0xb000], [R4.64+0x80] ;  /* 0x0b0000800416efae */ /* 0x0005e8000b901d4c */
[----:B------:R-:W-:Y:S04]  /*21a0*/  @P0 STS [R227], RZ ;  /* 0x000000ffe3000388 */ /* 0x000fe80000000800 */
[----:B------:R-:W-:Y:S04]  /*21b0*/  @P0 STS [R227+0x4], RZ ;  /* 0x000004ffe3000388 */ /* 0x000fe80000000800 */
[----:B------:R-:W-:Y:S04]  /*21c0*/  @P0 STS [R227+0x8], RZ ;  /* 0x000008ffe3000388 */ /* 0x000fe80000000800 */
[----:B------:R-:W-:Y:S04]  /*21d0*/  @P0 STS [R227+0xc], RZ ;  /* 0x00000cffe3000388 */ /* 0x000fe80000000800 */
[----:B------:R-:W-:Y:S04]  /*21e0*/  @P0 STS [R227+0x2000], RZ ;  /* 0x002000ffe3000388 */ /* 0x000fe80000000800 */
[----:B------:R-:W-:Y:S01]  /*21f0*/  @P0 STS [R227+0x2004], RZ ;  /* 0x002004ffe3000388 */ /* 0x000fe20000000800 */
[----:B--2---:R-:W-:-:S03]  /*2200*/  @!P4 IMAD.WIDE.U32 R4, R0, c[0x0][0x198], R2 ;  /* 0x000066000004ca25 */ /* 0x004fc600078e0002 */
[----:B------:R-:W-:Y:S01]  /*2210*/  @P0 STS [R227+0x2008], RZ ;  /* 0x002008ffe3000388 */ /* 0x000fe20000000800 */
[----:B------:R-:W-:-:S03]  /*2220*/  @!P5 IMAD R0, R23, c[0x0][0x198], RZ ;  /* 0x000066001700da24 */ /* 0x000fc600078e02ff */
[----:B------:R-:W-:Y:S01]  /*2230*/  @P0 STS [R227+0x200c], RZ ;  /* 0x00200cffe3000388 */ /* 0x000fe20000000800 */
[----:B------:R-:W-:Y:S02]  /*2240*/  @!P4 IMAD.IADD R5, R5, 0x1, R12 ;  /* 0x000000010505c824 */ /* 0x000fe400078e020c */
[----:B------:R-:W-:Y:S01]  /*2250*/  @!P5 IMAD R0, R243, c[0x0][0x19c], R0 ;  /* 0x00006700f300da24 */ /* 0x000fe200078e0200 */
[----:B------:R-:W-:Y:S01]  /*2260*/  @!PT LDS RZ, [RZ] ;  /* 0x00000000fffff984 */ /* 0x000fe20000000800 */
[----:B------:R-:W-:Y:S01]  /*2270*/  @!PT LDS RZ, [RZ] ;  /* 0x00000000fffff984 */ /* 0x000fe20000000800 */
[----:B------:R-:W-:Y:S01]  /*2280*/  @!PT LDS RZ, [RZ] ;  /* 0x00000000fffff984 */ /* 0x000fe20000000800 */
[----:B------:R1:W-:Y:S03]  /*2290*/  @!P0 LDGSTS.E.BYPASS.LTC128B.128 [R227], [R230.64] ;  /* 0x00000000e6e38fae */ /* 0x0003e6000b901d4c */
[----:B------:R-:W-:Y:S01]  /*22a0*/  @!P5 IMAD.IADD R0, R7, 0x1, R0 ;  /* 0x000000010700d824 */ /* 0x000fe200078e0200 */
[----:B------:R1:W-:Y:S01]  /*22b0*/  @!P0 LDGSTS.E.BYPASS.LTC128B.128 [R227+0x2000], [R230.64+0x80] ;  /* 0x02000080e6e38fae */ /* 0x0003e2000b901d4c */
[----:B------:R-:W-:Y:S01]  /*22c0*/  @!P4 LEA R18, P0, R4, c[0x0][0x168], 0x1 ;  /* 0x00005a000412ca11 */ /* 0x000fe200078008ff */
[----:B------:R-:W-:-:S02]  /*22d0*/  @!P3 IMAD.MOV.U32 R7, RZ, RZ, R3 ;  /* 0x000000ffff07b224 */ /* 0x000fc400078e0003 */
[----:B------:R-:W-:Y:S01]  /*22e0*/  @!P5 LEA.HI.X R21, R6, c[0x0][0x16c], R0, 0x1, P1 ;  /* 0x00005b000615da11 */ /* 0x000fe200008f0c00 */
[----:B------:R-:W-:Y:S01]  /*22f0*/  @P6 STS [R227+0x1000], RZ ;  /* 0x001000ffe3006388 */ /* 0x000fe20000000800 */
[----:B------:R-:W-:Y:S02]  /*2300*/  @!P4 LEA.HI.X R19, R4, c[0x0][0x16c], R5, 0x1, P0 ;  /* 0x00005b000413ca11 */ /* 0x000fe400000f0c05 */
[----:B------:R-:W-:Y:S01]  /*2310*/  @!P3 IADD3 R0, P0, R243, 0x40, RZ ;  /* 0x00000040f300b810 */ /* 0x000fe20007f1e0ff */
[----:B------:R-:W-:Y:S01]  /*2320*/  @P6 STS [R227+0x1004], RZ ;  /* 0x001004ffe3006388 */ /* 0x000fe20000000800 */
[----:B------:R-:W-:Y:S01]  /*2330*/  ISETP.GE.AND P1, PT, R9, UR5, PT ;  /* 0x0000000509007c0c */ /* 0x000fe2000bf26270 */
[----:B------:R-:W-:Y:S01]  /*2340*/  UIMAD UR5, UR24, UR9, UR6 ;  /* 0x00000009180572a4 */ /* 0x000fe2000f8e0206 */
[----:B------:R-:W-:Y:S01]  /*2350*/  @!P3 IADD3.X R6, RZ, R23, RZ, P0, !PT ;  /* 0x00000017ff06b210 */ /* 0x000fe200007fe4ff */
[----:B------:R-:W-:Y:S01]  /*2360*/  IMAD R9, R13, c[0x0][0x1b8], RZ ;  /* 0x00006e000d097a24 */ /* 0x000fe200078e02ff */
[----:B------:R-:W-:Y:S01]  /*2370*/  IADD3 R4, P0, R10, UR27, RZ ;  /* 0x0000001b0a047c10 */ /* 0x000fe2000ff1e0ff */
[----:B------:R-:W-:Y:S02]  /*2380*/  @P6 STS [R227+0x1008], RZ ;  /* 0x001008ffe3006388 */ /* 0x000fe40000000800 */
[----:B------:R-:W-:-:S02]  /*2390*/  @!P3 IMAD R6, R6, c[0x0][0x198], RZ ;  /* 0x000066000606ba24 */ /* 0x000fc400078e02ff */
[----:B------:R-:W-:Y:S01]  /*23a0*/  IMAD.U32 R5, RZ, RZ, UR5 ;  /* 0x00000005ff057e24 */ /* 0x000fe2000f8e00ff */
[----:B------:R-:W-:Y:S01]  /*23b0*/  @P6 STS [R227+0x100c], RZ ;  /* 0x00100cffe3006388 */ /* 0x000fe20000000800 */
[----:B------:R-:W-:Y:S02]  /*23c0*/  @!P3 IMAD R13, R0, c[0x0][0x19c], R6 ;  /* 0x00006700000dba24 */ /* 0x000fe400078e0206 */
[----:B------:R-:W-:Y:S01]  /*23d0*/  @!P3 IMAD.MOV.U32 R6, RZ, RZ, R2 ;  /* 0x000000ffff06b224 */ /* 0x000fe200078e0002 */
[----:B------:R-:W-:Y:S01]  /*23e0*/  IADD3.X R5, R11, UR28, R5, P0, !PT ;  /* 0x0000001c0b057c10 */ /* 0x000fe200087fe405 */
[----:B------:R-:W-:Y:S01]  /*23f0*/  IMAD R12, R8, c[0x0][0x1bc], R9 ;  /* 0x00006f00080c7a24 */ /* 0x000fe200078e0209 */
[----:B------:R-:W-:Y:S01]  /*2400*/  @!P1 IADD3 R10, P0, R243, 0x60, RZ ;  /* 0x00000060f30a9810 */ /* 0x000fe20007f1e0ff */
[----:B------:R-:W-:Y:S01]  /*2410*/  @!P3 IMAD.WIDE.U32 R6, R0, c[0x0][0x198], R6 ;  /* 0x000066000006ba25 */ /* 0x000fe200078e0006 */
[----:B------:R-:W-:Y:S02]  /*2420*/  @P6 STS [R227+0x3000], RZ ;  /* 0x003000ffe3006388 */ /* 0x000fe40000000800 */
[----:B------:R-:W-:Y:S01]  /*2430*/  @!P1 IADD3.X R0, RZ, R23, RZ, P0, !PT ;  /* 0x00000017ff009210 */ /* 0x000fe200007fe4ff */
[----:B------:R-:W-:Y:S01]  /*2440*/  IMAD.WIDE.U32 R4, R8, c[0x0][0x1b8], R4 ;  /* 0x00006e0008047a25 */ /* 0x000fe200078e0004 */
[----:B------:R-:W-:Y:S01]  /*2450*/  @!P3 LEA R16, P0, R6, c[0x0][0x168], 0x1 ;  /* 0x00005a000610ba11 */ /* 0x000fe200078008ff */
[----:B------:R-:W-:Y:S02]  /*2460*/  @P6 STS [R227+0x3004], RZ ;  /* 0x003004ffe3006388 */ /* 0x000fe40000000800 */
[----:B------:R-:W-:-:S02]  /*2470*/  @!P1 IMAD.MOV.U32 R8, RZ, RZ, R2 ;  /* 0x000000ffff089224 */ /* 0x000fc400078e0002 */
[----:B------:R-:W-:Y:S01]  /*2480*/  @!P3 IMAD.IADD R2, R7, 0x1, R13 ;  /* 0x000000010702b824 */ /* 0x000fe200078e020d */
[----:B------:R-:W-:Y:S01]  /*2490*/  @P6 STS [R227+0x3008], RZ ;  /* 0x003008ffe3006388 */ /* 0x000fe20000000800 */
[----:B------:R-:W-:Y:S01]  /*24a0*/  @!P1 IMAD.MOV.U32 R9, RZ, RZ, R3 ;  /* 0x000000ffff099224 */ /* 0x000fe200078e0003 */
[----:B------:R-:W-:Y:S01]  /*24b0*/  IADD3 R3, R5, R12, RZ ;  /* 0x0000000c05037210 */ /* 0x000fe20007ffe0ff */
[----:B------:R-:W-:Y:S01]  /*24c0*/  @!P1 IMAD R0, R0, c[0x0][0x198], RZ ;  /* 0x0000660000009a24 */ /* 0x000fe200078e02ff */
[----:B------:R-:W-:Y:S01]  /*24d0*/  @!P3 LEA.HI.X R17, R6, c[0x0][0x16c], R2, 0x1, P0 ;  /* 0x00005b000611ba11 */ /* 0x000fe200000f0c02 */
[----:B------:R-:W-:Y:S01]  /*24e0*/  @!P5 IMAD.MOV.U32 R2, RZ, RZ, R4 ;  /* 0x000000ffff02d224 */ /* 0x000fe200078e0004 */
[----:B------:R-:W-:Y:S01]  /*24f0*/  @P6 STS [R227+0x300c], RZ ;  /* 0x00300cffe3006388 */ /* 0x000fe20000000800 */
[C---:B------:R-:W-:Y:S02]  /*2500*/  @!P1 IMAD R5, R10.reuse, c[0x0][0x19c], R0 ;  /* 0x000067000a059a24 */ /* 0x040fe400078e0200 */
[----:B------:R-:W-:Y:S01]  /*2510*/  @!P1 IMAD.WIDE.U32 R8, R10, c[0x0][0x198], R8 ;  /* 0x000066000a089a25 */ /* 0x000fe200078e0008 */
[----:B------:R-:W-:Y:S01]  /*2520*/  @!PT LDS RZ, [RZ] ;  /* 0x00000000fffff984 */ /* 0x000fe20000000800 */
[----:B------:R-:W-:Y:S01]  /*2530*/  @!PT LDS RZ, [RZ] ;  /* 0x00000000fffff984 */ /* 0x000fe20000000800 */
[----:B------:R-:W-:Y:S01]  /*2540*/  @!PT LDS RZ, [RZ] ;  /* 0x00000000fffff984 */ /* 0x000fe20000000800 */
[----:B------:R1:W-:Y:S03]  /*2550*/  @!P6 LDGSTS.E.BYPASS.LTC128B.128 [R227+0x1000], [R24.64] ;  /* 0x0100000018e3efae */ /* 0x0003e6000b901d4c */
[----:B------:R-:W-:Y:S01]  /*2560*/  @!P5 IMAD R11, R23, c[0x0][0x1a0], RZ ;  /* 0x00006800170bda24 */ /* 0x000fe200078e02ff */
[----:B------:R-:W-:Y:S01]  /*2570*/  @!P1 LEA R14, P0, R8, c[0x0][0x168], 0x1 ;  /* 0x00005a00080e9a11 */ /* 0x000fe200078008ff */
[----:B------:R-:W-:Y:S01]  /*2580*/  @!P5 IMAD.WIDE.U32 R6, R243, c[0x0][0x1a0], R2 ;  /* 0x00006800f306da25 */ /* 0x000fe200078e0002 */
[----:B------:R1:W-:Y:S03]  /*2590*/  @!P6 LDGSTS.E.BYPASS.LTC128B.128 [R227+0x3000], [R24.64+0x80] ;  /* 0x0300008018e3efae */ /* 0x0003e6000b901d4c */
[----:B------:R-:W-:Y:S01]  /*25a0*/  @!P1 IMAD.IADD R2, R9, 0x1, R5 ;  /* 0x0000000109029824 */ /* 0x000fe200078e0205 */
[----:B------:R-:W-:Y:S01]  /*25b0*/  @P5 STS.128 [R22+0xc000], RZ ;  /* 0x00c000ff16005388 */ /* 0x000fe20000000c00 */
[----:B------:R-:W-:-:S02]  /*25c0*/  @!P5 IMAD R0, R243, c[0x0][0x1a4], R11 ;  /* 0x00006900f300da24 */ /* 0x000fc400078e020b */
[----:B------:R-:W-:Y:S01]  /*25d0*/  @!P3 IMAD.MOV.U32 R9, RZ, RZ, R3 ;  /* 0x000000ffff09b224 */ /* 0x000fe200078e0003 */
[----:B------:R-:W-:Y:S01]  /*25e0*/  @!P1 LEA.HI.X R15, R8, c[0x0][0x16c], R2, 0x1, P0 ;  /* 0x00005b00080f9a11 */ /* 0x000fe200000f0c02 */
[----:B------:R-:W-:Y:S01]  /*25f0*/  @!P5 IMAD.IADD R0, R7, 0x1, R0 ;  /* 0x000000010700d824 */ /* 0x000fe200078e0200 */
[C---:B------:R-:W-:Y:S01]  /*2600*/  @!P5 LEA R12, P0, R6.reuse, c[0x0][0x170], 0x1 ;  /* 0x00005c00060cda11 */ /* 0x040fe200078008ff */
[----:B------:R-:W-:Y:S01]  /*2610*/  @P5 STS.128 [R22+0x10000], RZ ;  /* 0x010000ff16005388 */ /* 0x000fe20000000c00 */
[----:B------:R-:W-:Y:S02]  /*2620*/  @!P4 MOV R7, R3 ;  /* 0x000000030007c202 */ /* 0x000fe40000000f00 */
[----:B------:R-:W-:Y:S01]  /*2630*/  @!P5 LEA.HI.X R13, R6, c[0x0][0x174], R0, 0x1, P0 ;  /* 0x00005d00060dda11 */ /* 0x000fe200000f0c00 */
[----:B------:R-:W-:Y:S01]  /*2640*/  @!PT LDS RZ, [RZ] ;  /* 0x00000000fffff984 */ /* 0x000fe20000000800 */
[----:B------:R-:W-:Y:S01]  /*2650*/  @!PT LDS RZ, [RZ] ;  /* 0x00000000fffff984 */ /* 0x000fe20000000800 */
[----:B------:R-:W-:Y:S01]  /*2660*/  @!PT LDS RZ, [RZ] ;  /* 0x00000000fffff984 */ /* 0x000fe20000000800 */
[----:B------:R1:W-:Y:S01]  /*2670*/  @!P5 LDGSTS.E.BYPASS.LTC128B.128 [R22+0xc000], [R20.64] ;  /* 0x0c0000001416dfae */ /* 0x0003e2000b901d4c */
[----:B------:R-:W-:-:S03]  /*2680*/  @!P4 IADD3 R0, P0, R243, 0x20, RZ ;  /* 0x00000020f300c810 */ /* 0x000fc60007f1e0ff */
[----:B------:R1:W-:Y:S01]  /*2690*/  @!P5 LDGSTS.E.BYPASS.LTC128B.128 [R22+0x10000], [R20.64+0x80] ;  /* 0x100000801416dfae */ /* 0x0003e2000b901d4c */
[----:B------:R-:W-:Y:S02]  /*26a0*/  @!P4 IADD3.X R5, RZ, R23, RZ, P0, !PT ;  /* 0x00000017ff05c210 */ /* 0x000fe400007fe4ff */
[----:B------:R-:W-:Y:S01]  /*26b0*/  @!P3 IADD3 R2, P0, R243, 0x40, RZ ;  /* 0x00000040f302b810 */ /* 0x000fe20007f1e0ff */
[----:B------:R-:W-:Y:S02]  /*26c0*/  @P4 STS.128 [R22+0xd000], RZ ;  /* 0x00d000ff16004388 */ /* 0x000fe40000000c00 */
[----:B------:R-:W-:Y:S02]  /*26d0*/  @!P4 IMAD R5, R5, c[0x0][0x1a0], RZ ;  /* 0x000068000505ca24 */ /* 0x000fe400078e02ff */
[----:B------:R-:W-:Y:S01]  /*26e0*/  @!P3 IMAD.X R6, RZ, RZ, R23, P0 ;  /* 0x000000ffff06b224 */ /* 0x000fe200000e0617 */
[----:B------:R-:W-:Y:S01]  /*26f0*/  @!P1 IADD3 R11, P0, R243, 0x60, RZ ;  /* 0x00000060f30b9810 */ /* 0x000fe20007f1e0ff */
[----:B------:R-:W-:Y:S01]  /*2700*/  @!P4 IMAD R5, R0, c[0x0][0x1a4], R5 ;  /* 0x000069000005ca24 */ /* 0x000fe200078e0205 */
[----:B------:R-:W-:Y:S01]  /*2710*/  @P4 STS.128 [R22+0x11000], RZ ;  /* 0x011000ff16004388 */ /* 0x000fe20000000c00 */
[----:B------:R-:W-:-:S02]  /*2720*/  @!P3 IMAD R8, R6, c[0x0][0x1a0], RZ ;  /* 0x000068000608ba24 */ /* 0x000fc400078e02ff */
[----:B------:R-:W-:Y:S01]  /*2730*/  @!P4 IMAD.MOV.U32 R6, RZ, RZ, R4 ;  /* 0x000000ffff06c224 */ /* 0x000fe200078e0004 */
[----:B------:R-:W-:Y:S01]  /*2740*/  @!PT LDS RZ, [RZ] ;  /* 0x00000000fffff984 */ /* 0x000fe20000000800 */
[----:B------:R-:W-:Y:S01]  /*2750*/  @!PT LDS RZ, [RZ] ;  /* 0x00000000fffff984 */ /* 0x000fe20000000800 */
[----:B------:R-:W-:Y:S01]  /*2760*/  @!PT LDS RZ, [RZ] ;  /* 0x00000000fffff984 */ /* 0x000fe20000000800 */
[----:B------:R1:W-:Y:S01]  /*2770*/  @!P4 LDGSTS.E.BYPASS.LTC128B.128 [R22+0xd000], [R18.64] ;  /* 0x0d0000001216cfae */ /* 0x0003e2000b901d4c */
[----:B------:R-:W-:Y:S02]  /*2780*/  @!P1 IMAD.X R10, RZ, RZ, R23, P0 ;  /* 0x000000ffff0a9224 */ /* 0x000fe400000e0617 */
[----:B------:R-:W-:Y:S01]  /*2790*/  @!P3 IMAD R23, R2, c[0x0][0x1a4], R8 ;  /* 0x000069000217ba24 */ /* 0x000fe200078e0208 */
[----:B------:R1:W-:Y:S01]  /*27a0*/  @!P4 LDGSTS.E.BYPASS.LTC128B.128 [R22+0x11000], [R18.64+0x80] ;  /* 0x110000801216cfae */ /* 0x0003e2000b901d4c */
[----:B------:R-:W-:Y:S02]  /*27b0*/  @!P3 IMAD.MOV.U32 R8, RZ, RZ, R4 ;  /* 0x000000ffff08b224 */ /* 0x000fe400078e0004 */
[----:B------:R-:W-:Y:S01]  /*27c0*/  @!P4 IMAD.WIDE.U32 R6, R0, c[0x0][0x1a0], R6 ;  /* 0x000068000006ca25 */ /* 0x000fe200078e0006 */
[----:B------:R-:W-:Y:S03]  /*27d0*/  @P3 STS.128 [R22+0xe000], RZ ;  /* 0x00e000ff16003388 */ /* 0x000fe60000000c00 */
[----:B------:R-:W-:Y:S01]  /*27e0*/  @!P3 IMAD.WIDE.U32 R8, R2, c[0x0][0x1a0], R8 ;  /* 0x000068000208ba25 */ /* 0x000fe200078e0008 */
[----:B------:R-:W-:Y:S01]  /*27f0*/  @!P4 IADD3 R5, R7, R5, RZ ;  /* 0x000000050705c210 */ /* 0x000fe20007ffe0ff */
[----:B------:R-:W-:Y:S02]  /*2800*/  @P3 STS.128 [R22+0x12000], RZ ;  /* 0x012000ff16003388 */ /* 0x000fe40000000c00 */
[----:B------:R-:W-:Y:S01]  /*2810*/  @!P1 IMAD R0, R10, c[0x0][0x1a0], RZ ;  /* 0x000068000a009a24 */ /* 0x000fe200078e02ff */
[----:B------:R-:W-:Y:S01]  /*2820*/  @!P4 LEA R10, P0, R6, c[0x0][0x170], 0x1 ;  /* 0x00005c00060aca11 */ /* 0x000fe200078008ff */
[----:B------:R-:W-:Y:S01]  /*2830*/  @!P1 IMAD.MOV.U32 R2, RZ, RZ, R4 ;  /* 0x000000ffff029224 */ /* 0x000fe200078e0004 */
[----:B------:R-:W-:Y:S01]  /*2840*/  @!PT LDS RZ, [RZ] ;  /* 0x00000000fffff984 */ /* 0x000fe20000000800 */
[----:B------:R-:W-:Y:S01]  /*2850*/  @!PT LDS RZ, [RZ] ;  /* 0x00000000fffff984 */ /* 0x000fe20000000800 */
[----:B------:R-:W-:Y:S01]  /*2860*/  @!PT LDS RZ, [RZ] ;  /* 0x00000000fffff984 */ /* 0x000fe20000000800 */
[----:B------:R1:W-:Y:S01]  /*2870*/  @!P3 LDGSTS.E.BYPASS.LTC128B.128 [R22+0xe000], [R16.64] ;  /* 0x0e0000001016bfae */ /* 0x0003e2000b901d4c */
[----:B------:R-:W-:-:S02]  /*2880*/  @!P1 IMAD R4, R11, c[0x0][0x1a4], R0 ;  /* 0x000069000b049a24 */ /* 0x000fc400078e0200 */
[----:B------:R-:W-:Y:S01]  /*2890*/  @!P1 IMAD.WIDE.U32 R2, R11, c[0x0][0x1a0], R2 ;  /* 0x000068000b029a25 */ /* 0x000fe200078e0002 */
[----:B------:R-:W-:Y:S01]  /*28a0*/  @!P4 LEA.HI.X R11, R6, c[0x0][0x174], R5, 0x1, P0 ;  /* 0x00005d00060bca11 */ /* 0x000fe200000f0c05 */
[----:B------:R1:W-:Y:S01]  /*28b0*/  @!P3 LDGSTS.E.BYPASS.LTC128B.128 [R22+0x12000], [R16.64+0x80] ;  /* 0x120000801016bfae */ /* 0x0003e2000b901d4c */
[C---:B------:R-:W-:Y:S01]  /*28c0*/  @!P3 LEA R6, P0, R8.reuse, c[0x0][0x170], 0x1 ;  /* 0x00005c000806ba11 */ /* 0x040fe200078008ff */
[----:B------:R-:W-:Y:S02]  /*28d0*/  @!P3 IMAD.IADD R0, R9, 0x1, R23 ;  /* 0x000000010900b824 */ /* 0x000fe400078e0217 */
[----:B------:R-:W-:Y:S01]  /*28e0*/  @P1 STS.128 [R22+0xf000], RZ ;  /* 0x00f000ff16001388 */ /* 0x000fe20000000c00 */
[----:B------:R-:W-:Y:S02]  /*28f0*/  IMAD.MOV.U32 R9, RZ, RZ, c[0x0][0x30c] ;  /* 0x0000c300ff097624 */ /* 0x000fe400078e00ff */
[----:B------:R-:W-:Y:S01]  /*2900*/  @!P3 LEA.HI.X R7, R8, c[0x0][0x174], R0, 0x1, P0 ;  /* 0x00005d000807ba11 */ /* 0x000fe200000f0c00 */
[----:B------:R-:W-:Y:S01]  /*2910*/  @P1 STS.128 [R22+0x13000], RZ ;  /* 0x013000ff16001388 */ /* 0x000fe20000000c00 */
[----:B------:R-:W-:Y:S01]  /*2920*/  @!P1 IADD3 R0, R3, R4, RZ ;  /* 0x0000000403009210 */ /* 0x000fe20007ffe0ff */
[----:B------:R-:W-:Y:S01]  /*2930*/  IMAD.MOV.U32 R8, RZ, RZ, c[0x0][0x308] ;  /* 0x0000c200ff087624 */ /* 0x000fe200078e00ff */
[C---:B------:R-:W-:Y:S01]  /*2940*/  @!P1 LEA R4, P0, R2.reuse, c[0x0][0x170], 0x1 ;  /* 0x00005c0002049a11 */ /* 0x040fe200078008ff */
[----:B------:R-:W-:Y:S01]  /*2950*/  @!PT LDS RZ, [RZ] ;  /* 0x00000000fffff984 */ /* 0x000fe20000000800 */
[----:B------:R-:W-:Y:S01]  /*2960*/  @!PT LDS RZ, [RZ] ;  /* 0x00000000fffff984 */ /* 0x000fe20000000800 */
[----:B------:R-:W-:Y:S01]  /*2970*/  @!PT LDS RZ, [RZ] ;  /* 0x00000000fffff984 */ /* 0x000fe20000000800 */
[----:B------:R1:W-:Y:S03]  /*2980*/  @!P1 LDGSTS.E.BYPASS.LTC128B.128 [R22+0xf000], [R14.64] ;  /* 0x0f0000000e169fae */ /* 0x0003e6000b901d4c */
[----:B------:R-:W-:Y:S01]  /*2990*/  @!P1 LEA.HI.X R5, R2, c[0x0][0x174], R0, 0x1, P0 ;  /* 0x00005d0002059a11 */ /* 0x000fe200000f0c00 */
[----:B------:R1:W-:Y:S04]  /*29a0*/  @!P1 LDGSTS.E.BYPASS.LTC128B.128 [R22+0x13000], [R14.64+0x80] ;  /* 0x130000800e169fae */ /* 0x0003e8000b901d4c */
[----:B------:R-:W-:Y:S04]  /*29b0*/  @P5 STS.128 [R22+0x14000], RZ ;  /* 0x014000ff16005388 */ /* 0x000fe80000000c00 */
        /* <DEDUP_REMOVED lines=27> */
[----:B------:R-:W0:Y:S04]  /*2b70*/  LDGDEPBAR ;  /* 0x00000000000079af */ /* 0x000e280000000000 */
[----:B---3--:R3:W4:Y:S04]  /*2b80*/  LDG.E.64 R4, [R8.64+0x8] ;  /* 0x0000080c08047981 */ /* 0x008728000c1e1b00 */
[----:B---3--:R-:W3:Y:S01]  /*2b90*/  LDG.E.64 R8, [R8.64] ;  /* 0x0000000c08087981 */ /* 0x008ee2000c1e1b00 */
[C---:B------:R-:W-:Y:S01]  /*2ba0*/  IADD3 R0, R244.reuse, 0x28, RZ ;  /* 0x00000028f4007810 */ /* 0x040fe20007ffe0ff */
[----:B--2---:R-:W-:Y:S01]  /*2bb0*/  IMAD.MOV.U32 R6, RZ, RZ, 0x4 ;  /* 0x00000004ff067424 */ /* 0x004fe200078e00ff */
[----:B------:R-:W-:Y:S01]  /*2bc0*/  IADD3 R3, R244, 0x8, RZ ;  /* 0x00000008f4037810 */ /* 0x000fe20007ffe0ff */
[----:B------:R-:W-:Y:S01]  /*2bd0*/  IMAD.MOV.U32 R241, RZ, RZ, 0x7f800000 ;  /* 0x7f800000fff17424 */ /* 0x000fe200078e00ff */
[----:B------:R-:W-:Y:S01]  /*2be0*/  ISETP.GE.AND P0, PT, R0, UR4, PT ;  /* 0x0000000400007c0c */ /* 0x000fe2000bf06270 */
[----:B------:R-:W-:Y:S01]  /*2bf0*/  IMAD.MOV.U32 R239, RZ, RZ, 0x7f800000 ;  /* 0x7f800000ffef7424 */ /* 0x000fe200078e00ff */
[C---:B------:R-:W-:Y:S01]  /*2c00*/  IADD3 R2, R244.reuse, 0x20, RZ ;  /* 0x00000020f4027810 */ /* 0x040fe20007ffe0ff */
[----:B------:R-:W-:Y:S01]  /*2c10*/  IMAD.MOV.U32 R240, RZ, RZ, 0x7f800000 ;  /* 0x7f800000fff07424 */ /* 0x000fe200078e00ff */
[----:B------:R-:W-:-:S02]  /*2c20*/  ISETP.GE.AND P4, PT, R244, UR4, PT ;  /* 0x00000004f4007c0c */ /* 0x000fc4000bf86270 */
[----:B------:R-:W-:Y:S02]  /*2c30*/  ISETP.GE.AND P3, PT, R3, UR4, PT ;  /* 0x0000000403007c0c */ /* 0x000fe4000bf66270 */
[----:B------:R-:W-:Y:S02]  /*2c40*/  ISETP.GE.AND P1, PT, R2, UR4, PT ;  /* 0x0000000402007c0c */ /* 0x000fe4000bf26270 */
[----:B------:R-:W-:Y:S02]  /*2c50*/  MOV R2, 0x4 ;  /* 0x0000000400027802 */ /* 0x000fe40000000f00 */
[----:B------:R-:W-:Y:S01]  /*2c60*/  MOV R242, 0x7f800000 ;  /* 0x7f80000000f27802 */ /* 0x000fe20000000f00 */
[----:B------:R-:W-:Y:S01]  /*2c70*/  @!P0 IMAD.WIDE R6, R0, R6, UR10 ;  /* 0x0000000a00068e25 */ /* 0x000fe2000f8e0206 */
[----:B------:R-:W-:-:S03]  /*2c80*/  LEA.HI R0, R28, R27, RZ, 0x4 ;  /* 0x0000001b1c007211 */ /* 0x000fc600078f20ff */
[----:B------:R-:W-:Y:S01]  /*2c90*/  IMAD.WIDE R2, R244, R2, UR10 ;  /* 0x0000000af4027e25 */ /* 0x000fe2000f8e0202 */
[----:B------:R-:W-:Y:S01]  /*2ca0*/  LOP3.LUT R0, R0, 0xfffffff0, RZ, 0xc0, !PT ;  /* 0xfffffff000007812 */ /* 0x000fe200078ec0ff */
[----:B------:R2:W5:Y:S03]  /*2cb0*/  @!P0 LDG.E R240, [R6.64] ;  /* 0x0000000c06f08981 */ /* 0x000566000c1e1900 */
[----:B------:R-:W-:Y:S01]  /*2cc0*/  IADD3 R0, -R0, R27, RZ ;  /* 0x0000001b00007210 */ /* 0x000fe20007ffe1ff */
[----:B------:R1:W5:Y:S04]  /*2cd0*/  @!P4 LDG.E R241, [R2.64] ;  /* 0x0000000c02f1c981 */ /* 0x000368000c1e1900 */
[----:B------:R1:W5:Y:S04]  /*2ce0*/  @!P3 LDG.E R242, [R2.64+0x20] ;  /* 0x0000200c02f2b981 */ /* 0x000368000c1e1900 */
[----:B------:R1:W5:Y:S04]  /*2cf0*/  @!P1 LDG.E R239, [R2.64+0x80] ;  /* 0x0000800c02ef9981 */ /* 0x000368000c1e1900 */
[----:B--2---:R-:W2:Y:S01]  /*2d00*/  S2R R6, SR_TID.X ;  /* 0x0000000000067919 */ /* 0x004ea20000002100 */
[----:B-1----:R-:W-:-:S03]  /*2d10*/  SHF.R.S32.HI R2, RZ, 0x1f, R0 ;  /* 0x0000001fff027819 */ /* 0x002fc60000011400 */
[----:B------:R-:W1:Y:S01]  /*2d20*/  S2R R3, SR_TID.X ;  /* 0x0000000000037919 */ /* 0x000e620000002100 */
[----:B------:R-:W-:-:S04]  /*2d30*/  LEA.HI R2, R2, R0, RZ, 0x3 ;  /* 0x0000000002027211 */ /* 0x000fc800078f18ff */
[----:B------:R-:W-:-:S05]  /*2d40*/  LOP3.LUT R2, R2, 0xfffffff8, RZ, 0xc0, !PT ;  /* 0xfffffff802027812 */ /* 0x000fca00078ec0ff */
[----:B------:R-:W-:Y:S01]  /*2d50*/  IMAD.IADD R0, R0, 0x1, -R2 ;  /* 0x0000000100007824 */ /* 0x000fe200078e0a02 */
[----:B------:R-:W-:-:S04]  /*2d60*/  SHF.R.S32.HI R2, RZ, 0x1f, R26 ;  /* 0x0000001fff027819 */ /* 0x000fc8000001141a */
[C---:B------:R-:W-:Y:S02]  /*2d70*/  LOP3.LUT P0, RZ, R0.reuse, 0x2, RZ, 0xc0, !PT ;  /* 0x0000000200ff7812 */ /* 0x040fe4000780c0ff */
[----:B------:R-:W-:Y:S02]  /*2d80*/  LOP3.LUT P1, RZ, R0, 0x4, RZ, 0xc0, !PT ;  /* 0x0000000400ff7812 */ /* 0x000fe4000782c0ff */
[----:B-1----:R-:W-:-:S04]  /*2d90*/  SHF.R.S32.HI R3, RZ, 0x1f, R3 ;  /* 0x0000001fff037819 */ /* 0x002fc80000011403 */
[----:B--2---:R-:W-:-:S04]  /*2da0*/  LEA.HI R3, R3, R6, RZ, 0x6 ;  /* 0x0000000603037211 */ /* 0x004fc800078f30ff */
[----:B------:R-:W-:Y:S01]  /*2db0*/  SHF.R.S32.HI R3, RZ, 0x6, R3 ;  /* 0x00000006ff037819 */ /* 0x000fe20000011403 */
[----:B------:R-:W-:Y:S02]  /*2dc0*/  IMAD.MOV.U32 R219, RZ, RZ, 0x20 ;  /* 0x00000020ffdb7424 */ /* 0x000fe400078e00ff */
[----:B------:R-:W-:-:S03]  /*2dd0*/  IMAD.SHL.U32 R211, R220, 0x2, RZ ;  /* 0x00000002dcd37824 */ /* 0x000fc600078e00ff */
[----:B------:R-:W-:Y:S01]  /*2de0*/  SEL R219, R219, 0xffffffe0, !P0 ;  /* 0xffffffe0dbdb7807 */ /* 0x000fe20004000000 */
[----:B------:R-:W-:Y:S01]  /*2df0*/  UIADD3 UR4, UR24, 0x80, URZ ;  /* 0x0000008018047890 */ /* 0x000fe2000fffe03f */
        /* <DEDUP_REMOVED lines=64> */
[----:B------:R-:W-:-:S02]  /*3200*/  SEL R196, R196, 0xffffffc0, !P1 ;  /* 0xffffffc0c4c47807 */ /* 0x000fc40004800000 */
[----:B------:R-:W-:Y:S01]  /*3210*/  IADD3 R212, R219, R211, RZ ;  /* 0x000000d3dbd47210 */ /* 0x000fe20007ffe0ff */
[----:B------:R-:W-:Y:S02]  /*3220*/  UMOV UR15, UR20 ;  /* 0x00000014000f7c82 */ /* 0x000fe40008000000 */
[----:B------:R-:W-:Y:S02]  /*3230*/  UISETP.GE.AND UP0, UPT, UR4, UR16, UPT ;  /* 0x000000100400728c */ /* 0x000fe4000bf06270 */
[----:B------:R-:W-:Y:S01]  /*3240*/  UMOV UR14, UR21 ;  /* 0x00000015000e7c82 */ /* 0x000fe20008000000 */
[----:B----4-:R-:W-:-:S04]  /*3250*/  IADD3 R26, P4, P3, R4, UR39, R26 ;  /* 0x00000027041a7c10 */ /* 0x010fc8000fb9e01a */
[----:B------:R-:W-:Y:S02]  /*3260*/  IADD3.X R0, R5, UR47, R2, P4, P3 ;  /* 0x0000002f05007c10 */ /* 0x000fe4000a7e6402 */
[----:B------:R-:W-:-:S03]  /*3270*/  IADD3 R2, R218, 0x2000, RZ ;  /* 0x00002000da027810 */ /* 0x000fc60007ffe0ff */
[----:B------:R1:W-:Y:S01]  /*3280*/  STL [R1+0xc], R0 ;  /* 0x00000c0001007387 */ /* 0x0003e20000100800 */
[----:B------:R-:W-:-:S05]  /*3290*/  SEL R2, R2, R218, !P2 ;  /* 0x000000da02027207 */ /* 0x000fca0005000000 */
[----:B------:R-:W-:Y:S01]  /*32a0*/  IMAD.SHL.U32 R210, R2, 0x2, RZ ;  /* 0x0000000202d27824 */ /* 0x000fe200078e00ff */
[----:B------:R-:W-:Y:S01]  /*32b0*/  SHF.L.U32 R2, R3, 0x5, RZ ;  /* 0x0000000503027819 */ /* 0x000fe200000006ff */
[----:B------:R-:W-:Y:S01]  /*32c0*/  IMAD.WIDE.U32 R4, R26, -0x2daee0ad, RZ ;  /* 0xd2511f531a047825 */ /* 0x000fe200078e00ff */
[----:B-1----:R-:W-:-:S04]  /*32d0*/  IADD3 R0, R220, 0x2000, RZ ;  /* 0x00002000dc007810 */ /* 0x002fc80007ffe0ff */
[----:B------:R-:W-:-:S04]  /*32e0*/  SEL R0, R0, R220, !P2 ;  /* 0x000000dc00007207 */ /* 0x000fc80005000000 */
[----:B------:R-:W-:Y:S01]  /*32f0*/  SHF.L.U32 R213, R0, 0x1, RZ ;  /* 0x0000000100d57819 */ /* 0x000fe200000006ff */
[----:B------:R-:W-:Y:S01]  /*3300*/  IMAD.MOV.U32 R0, RZ, RZ, c[0x0][0x22c] ;  /* 0x00008b00ff007624 */ /* 0x000fe200078e00ff */
[----:B------:R1:W-:Y:S03]  /*3310*/  STL [R1+0x38], R2 ;  /* 0x0000380201007387 */ /* 0x0003e60000100800 */
[----:B------:R-:W-:Y:S01]  /*3320*/  IMAD R0, R0, c[0x0][0x1c0], RZ ;  /* 0x0000700000007a24 */ /* 0x000fe200078e02ff */
[----:B------:R2:W-:Y:S01]  /*3330*/  STL.64 [R1], R4 ;  /* 0x0000000401007387 */ /* 0x0005e20000100a00 */
[----:B---3--:R3:W4:Y:S02]  /*3340*/  R2UR UR8, R9 ;  /* 0x00000000090873c2 */ /* 0x00872400000e0000 */
[----:B------:R-:W-:-:S06]  /*3350*/  IMAD.SHL.U32 R238, R0, 0x8, RZ ;  /* 0x0000000800ee7824 */ /* 0x000fcc00078e00ff */
[----:B------:R3:W3:Y:S01]  /*3360*/  R2UR UR9, R8 ;  /* 0x00000000080973c2 */ /* 0x0006e200000e0000 */
[----:B-1----:R-:W-:-:S05]  /*3370*/  IMAD.SHL.U32 R2, R0, 0x10, RZ ;  /* 0x0000001000027824 */ /* 0x002fca00078e00ff */
[C---:B------:R-:W-:Y:S02]  /*3380*/  IADD3 R3, R2.reuse, 0x40, RZ ;  /* 0x0000004002037810 */ /* 0x040fe40007ffe0ff */
[C---:B--2---:R-:W-:Y:S02]  /*3390*/  IADD3 R4, R2.reuse, 0x20, RZ ;  /* 0x0000002002047810 */ /* 0x044fe40007ffe0ff */
[----:B------:R-:W-:Y:S02]  /*33a0*/  IADD3 R2, R2, 0x60, RZ ;  /* 0x0000006002027810 */ /* 0x000fe40007ffe0ff */
[C---:B------:R-:W-:Y:S01]  /*33b0*/  IADD3 R3, R238.reuse, R3, RZ ;  /* 0x00000003ee037210 */ /* 0x040fe20007ffe0ff */
[C---:B------:R-:W-:Y:S02]  /*33c0*/  IMAD.IADD R4, R238.reuse, 0x1, R4 ;  /* 0x00000001ee047824 */ /* 0x040fe400078e0204 */
[C---:B------:R-:W-:Y:S01]  /*33d0*/  IMAD.IADD R2, R238.reuse, 0x1, R2 ;  /* 0x00000001ee027824 */ /* 0x040fe200078e0202 */
[C---:B------:R-:W-:Y:S01]  /*33e0*/  IADD3 R3, R238.reuse, R3, RZ ;  /* 0x00000003ee037210 */ /* 0x040fe20007ffe0ff */
        /* <DEDUP_REMOVED lines=10> */
[----:B---34-:R-:W-:Y:S02]  /*3490*/  IMAD.IADD R251, R238, 0x1, R245 ;  /* 0x00000001eefb7824 */ /* 0x018fe400078e02f5 */
.L_x_1241:
[----:B------:R-:W0:Y:S01]  /*34a0*/  LDGDEPBAR ;  /* 0x00000000000079af */ /* 0x000e220000000000 */
[C---:B------:R-:W-:Y:S01]  /*34b0*/  IMAD.IADD R0, R213.reuse, 0x1, R219 ;  /* 0x00000001d5007824 */ /* 0x040fe200078e02db */
[----:B------:R-:W-:Y:S01]  /*34c0*/  PLOP3.LUT P0, PT, PT, PT, UP0, 0x80, 0x0 ;  /* 0x000000000000781c */ /* 0x000fe20003f0f008 */
[--C-:B------:R-:W-:Y:S01]  /*34d0*/  IMAD.IADD R3, R213, 0x1, R196.reuse ;  /* 0x00000001d5037824 */ /* 0x100fe200078e02c4 */
[----:B------:R-:W-:Y:S01]  /*34e0*/  PLOP3.LUT P3, PT, PT, PT, UP0, 0x80, 0x0 ;  /* 0x000000000000781c */ /* 0x000fe20003f6f008 */
[----:B------:R-:W-:Y:S01]  /*34f0*/  IMAD.IADD R2, R0, 0x1, R196 ;  /* 0x0000000100027824 */ /* 0x000fe200078e02c4 */
[----:B------:R-:W-:Y:S01]  /*3500*/  PLOP3.LUT P2, PT, PT, PT, UP0, 0x80, 0x0 ;  /* 0x000000000000781c */ /* 0x000fe20003f4f008 */
[----:B------:R-:W-:Y:S01]  /*3510*/  UIADD3 UR4, UR9, -0x61c88647, URZ ;  /* 0x9e3779b909047890 */ /* 0x000fe2000fffe03f */
[----:B------:R-:W2:Y:S01]  /*3520*/  LDL R225, [R1+0x38] ;  /* 0x0000380001e17983 */ /* 0x000ea20000100800 */
[----:B------:R-:W-:Y:S01]  /*3530*/  PLOP3.LUT P5, PT, PT, PT, UP0, 0x80, 0x0 ;  /* 0x000000000000781c */ /* 0x000fe20003faf008 */
[----:B------:R-:W-:Y:S01]  /*3540*/  UIADD3 UR5, UR9, 0x3c6ef372, URZ ;  /* 0x3c6ef37209057890 */ /* 0x000fe2000fffe03f */
[----:B------:R-:W-:Y:S01]  /*3550*/  PLOP3.LUT P4, PT, PT, PT, UP0, 0x80, 0x0 ;  /* 0x000000000000781c */ /* 0x000fe20003f8f008 */
[----:B------:R-:W3:Y:S01]  /*3560*/  LDL R224, [R1+0x18] ;  /* 0x0000180001e07983 */ /* 0x000ee20000100800 */
[----:B------:R-:W-:Y:S01]  /*3570*/  PLOP3.LUT P6, PT, PT, PT, UP0, 0x80, 0x0 ;  /* 0x000000000000781c */ /* 0x000fe20003fcf008 */
[----:B------:R-:W-:Y:S02]  /*3580*/  UIADD3 UR6, UR8, -0x126145ec, URZ ;  /* 0xed9eba1408067890 */ /* 0x000fe4000fffe03f */
[----:B------:R-:W4:Y:S01]  /*3590*/  LDL.64 R222, [R1] ;  /* 0x0000000001de7983 */ /* 0x000f220000100a00 */
[----:B------:R-:W-:Y:S05]  /*35a0*/  UISETP.GE.AND UP5, UPT, UR7, 0x1, UPT ;  /* 0x000000010700788c */ /* 0x000fea000bfa6270 */
[----:B------:R-:W2:Y:S04]  /*35b0*/  LDL R221, [R1+0xc] ;  /* 0x00000c0001dd7983 */ /* 0x000ea80000100800 */
[----:B------:R-:W1:Y:S01]  /*35c0*/  S2R R226, SR_TID.X ;  /* 0x0000000000e27919 */ /* 0x000e620000002100 */
[----:B------:R-:W-:Y:S07]  /*35d0*/  DEPBAR.LE SB0, 0x0 ;  /* 0x000080000000791a */ /* 0x000fee0000000000 */
[----:B------:R-:W-:Y:S08]  /*35e0*/  BAR.SYNC.DEFER_BLOCKING 0x0 ;  /* 0x0000000000007b1d */ /* 0x000ff00000010000 */
[----:B------:R-:W-:Y:S08]  /*35f0*/  LDSM.16.M88.4 R32, [R213] ;  /* 0x00000000d520783b */ /* 0x000ff00000000200 */
[----:B------:R-:W1:Y:S08]  /*3600*/  LDSM.16.M88.4 R16, [R217+0xc000] ;  /* 0x00c00000d910783b */ /* 0x000e700000000200 */
[----:B------:R-:W1:Y:S08]  /*3610*/  LDSM.16.M88.4 R28, [R213+0x1000] ;  /* 0x00100000d51c783b */ /* 0x000e700000000200 */
[----:B------:R-:W1:Y:S08]  /*3620*/  LDSM.16.M88.4 R164, [R217+0xc800] ;  /* 0x00c80000d9a4783b */ /* 0x000e700000000200 */
[----:B------:R-:W-:Y:S08]  /*3630*/  LDSM.16.M88.4 R168, [R0] ;  /* 0x0000000000a8783b */ /* 0x000ff00000000200 */
[----:B------:R-:W1:Y:S02]  /*3640*/  LDSM.16.M88.4 R172, [R214+0xc000] ;  /* 0x00c00000d6ac783b */ /* 0x000e640000000200 */
[-C--:B-1----:R-:W-:Y:S06]  /*3650*/  HMMA.16816.F32.BF16 R4, R32, R16.reuse, RZ ;  /* 0x000000102004723c */ /* 0x082fec00000418ff */
[----:B------:R-:W1:Y:S02]  /*3660*/  LDSM.16.M88.4 R176, [R0+0x1000] ;  /* 0x0010000000b0783b */ /* 0x000e640000000200 */
[C---:B------:R-:W-:Y:S06]  /*3670*/  HMMA.16816.F32.BF16 R8, R28.reuse, R16, RZ ;  /* 0x000000101c08723c */ /* 0x040fec00000418ff */
[----:B------:R-:W1:Y:S02]  /*3680*/  LDSM.16.M88.4 R180, [R214+0xc800] ;  /* 0x00c80000d6b4783b */ /* 0x000e640000000200 */
[-C--:B------:R-:W-:Y:S06]  /*3690*/  HMMA.16816.F32.BF16 R12, R28, R18.reuse, RZ ;  /* 0x000000121c0c723c */ /* 0x080fec00000418ff */
[----:B-----5:R-:W-:Y:S02]  /*36a0*/  LDSM.16.M88.4 R184, [R3] ;  /* 0x0000000003b8783b */ /* 0x020fe40000000200 */
[C---:B------:R-:W-:Y:S06]  /*36b0*/  HMMA.16816.F32.BF16 R16, R32.reuse, R18, RZ ;  /* 0x000000122010723c */ /* 0x040fec00000418ff */
[----:B------:R-:W1:Y:S02]  /*36c0*/  LDSM.16.M88.4 R188, [R216+0xc000] ;  /* 0x00c00000d8bc783b */ /* 0x000e640000000200 */
[-C--:B------:R-:W-:Y:S06]  /*36d0*/  HMMA.16816.F32.BF16 R20, R32, R164.reuse, RZ ;  /* 0x000000a42014723c */ /* 0x080fec00000418ff */
[----:B------:R-:W1:Y:S02]  /*36e0*/  LDSM.16.M88.4 R192, [R3+0x1000] ;  /* 0x0010000003c0783b */ /* 0x000e640000000200 */
[C---:B------:R-:W-:Y:S06]  /*36f0*/  HMMA.16816.F32.BF16 R24, R28.reuse, R164, RZ ;  /* 0x000000a41c18723c */ /* 0x040fec00000418ff */
[----:B------:R-:W-:Y:S02]  /*3700*/  LDSM.16.M88.4 R196, [R2] ;  /* 0x0000000002c4783b */ /* 0x000fe40000000200 */
[-C--:B------:R-:W-:Y:S06]  /*3710*/  HMMA.16816.F32.BF16 R28, R28, R166.reuse, RZ ;  /* 0x000000a61c1c723c */ /* 0x080fec00000418ff */
[----:B------:R-:W-:Y:S02]  /*3720*/  LDSM.16.M88.4 R200, [R215+0xc000] ;  /* 0x00c00000d7c8783b */ /* 0x000fe40000000200 */
[----:B------:R-:W-:Y:S06]  /*3730*/  HMMA.16816.F32.BF16 R32, R32, R166, RZ ;  /* 0x000000a62020723c */ /* 0x000fec00000418ff */
[----:B------:R-:W1:Y:S02]  /*3740*/  LDSM.16.M88.4 R164, [R216+0xc800] ;  /* 0x00c80000d8a4783b */ /* 0x000e640000000200 */
[-C--:B------:R-:W-:Y:S06]  /*3750*/  HMMA.16816.F32.BF16 R4, R168, R172.reuse, R4 ;  /* 0x000000aca804723c */ /* 0x080fec0000041804 */
[----:B------:R-:W3:Y:S02]  /*3760*/  LDSM.16.M88.4 R204, [R2+0x1000] ;  /* 0x0010000002cc783b */ /* 0x000ee40000000200 */
[C---:B-1----:R-:W-:Y:S08]  /*3770*/  HMMA.16816.F32.BF16 R8, R176.reuse, R172, R8 ;  /* 0x000000acb008723c */ /* 0x042ff00000041808 */
        /* <DEDUP_REMOVED lines=8> */
[----:B------:R-:W1:Y:S07]  /*3800*/  LDSM.16.M88.4 R168, [R215+0xc800] ;  /* 0x00c80000d7a8783b */ /* 0x000e6e0000000200 */
[-C--:B------:R-:W-:Y:S01]  /*3810*/  HMMA.16816.F32.BF16 R4, R184, R188.reuse, R4 ;  /* 0x000000bcb804723c */ /* 0x080fe20000041804 */
[----:B------:R-:W1:Y:S07]  /*3820*/  LDSM.16.M88.4 R180, [R213+0x3000] ;  /* 0x00300000d5b4783b */ /* 0x000e6e0000000200 */
[C---:B------:R-:W-:Y:S08]  /*3830*/  HMMA.16816.F32.BF16 R8, R192.reuse, R188, R8 ;  /* 0x000000bcc008723c */ /* 0x040ff00000041808 */
        /* <DEDUP_REMOVED lines=8> */
[----:B------:R-:W2:Y:S07]  /*38c0*/  LDSM.16.M88.4 R164, [R217+0x10800] ;  /* 0x01080000d9a4783b */ /* 0x000eae0000000200 */
[-C--:B------:R-:W-:Y:S01]  /*38d0*/  HMMA.16816.F32.BF16 R4, R196, R200.reuse, R4 ;  /* 0x000000c8c404723c */ /* 0x080fe20000041804 */
[----:B------:R1:W2:Y:S07]  /*38e0*/  LDSM.16.M88.4 R184, [R0+0x2000] ;  /* 0x0020000000b8783b */ /* 0x0002ae0000000200 */
[C---:B---3--:R-:W-:Y:S08]  /*38f0*/  HMMA.16816.F32.BF16 R8, R204.reuse, R200, R8 ;  /* 0x000000c8cc08723c */ /* 0x048ff00000041808 */
[-C--:B------:R-:W-:Y:S08]  /*3900*/  HMMA.16816.F32.BF16 R12, R204, R202.reuse, R12 ;  /* 0x000000cacc0c723c */ /* 0x080ff0000004180c */
[C---:B------:R-:W-:Y:S01]  /*3910*/  HMMA.16816.F32.BF16 R16, R196.reuse, R202, R16 ;  /* 0x000000cac410723c */ /* 0x040fe20000041810 */
[----:B------:R-:W-:Y:S07]  /*3920*/  LDSM.16.M88.4 R200, [R216+0x10000] ;  /* 0x01000000d8c8783b */ /* 0x000fee0000000200 */
[-C--:B-1----:R-:W-:Y:S01]  /*3930*/  HMMA.16816.F32.BF16 R20, R196, R168.reuse, R20 ;  /* 0x000000a8c414723c */ /* 0x082fe20000041814 */
[----:B------:R-:W1:Y:S01]  /*3940*/  @P0 S2R R0, SR_TID.X ;  /* 0x0000000000000919 */ /* 0x000e620000002100 */
[----:B------:R-:W-:Y:S06]  /*3950*/  PLOP3.LUT P0, PT, PT, PT, UP0, 0x80, 0x0 ;  /* 0x000000000000781c */ /* 0x000fec0003f0f008 */
[C---:B------:R-:W-:Y:S08]  /*3960*/  HMMA.16816.F32.BF16 R24, R204.reuse, R168, R24 ;  /* 0x000000a8cc18723c */ /* 0x040ff00000041818 */
[-C--:B------:R-:W-:Y:S01]  /*3970*/  HMMA.16816.F32.BF16 R28, R204, R170.reuse, R28 ;  /* 0x000000aacc1c723c */ /* 0x080fe2000004181c */
[----:B------:R-:W-:Y:S07]  /*3980*/  LDSM.16.M88.4 R204, [R3+0x3000] ;  /* 0x0030000003cc783b */ /* 0x000fee0000000200 */
[----:B------:R-:W-:Y:S01]  /*3990*/  HMMA.16816.F32.BF16 R32, R196, R170, R32 ;  /* 0x000000aac420723c */ /* 0x000fe20000041820 */
[----:B------:R-:W3:Y:S03]  /*39a0*/  LDSM.16.M88.4 R168, [R214+0x10800] ;  /* 0x01080000d6a8783b */ /* 0x000ee60000000200 */
[----:B-1----:R-:W-:Y:S01]  /*39b0*/  @P3 IMAD.SHL.U32 R0, R0, 0x2, RZ ;  /* 0x0000000200003824 */ /* 0x002fe200078e00ff */
[----:B------:R-:W-:Y:S03]  /*39c0*/  PLOP3.LUT P3, PT, PT, PT, UP0, 0x80, 0x0 ;  /* 0x000000000000781c */ /* 0x000fe60003f6f008 */
[-C--:B------:R-:W-:Y:S01]  /*39d0*/  HMMA.16816.F32.BF16 R4, R172, R176.reuse, R4 ;  /* 0x000000b0ac04723c */ /* 0x080fe20000041804 */
[----:B------:R1:W3:Y:S04]  /*39e0*/  LDSM.16.M88.4 R196, [R3+0x2000] ;  /* 0x0020000003c4783b */ /* 0x0002e80000000200 */
[----:B--2---:R-:W-:Y:S02]  /*39f0*/  @P2 LOP3.LUT R0, R225, 0x6, R0, 0xf8, !PT ;  /* 0x00000006e1002812 */ /* 0x004fe400078ef800 */
[----:B------:R-:W-:Y:S01]  /*3a00*/  PLOP3.LUT P2, PT, PT, PT, UP0, 0x80, 0x0 ;  /* 0x000000000000781c */ /* 0x000fe20003f4f008 */
[C---:B------:R-:W-:Y:S01]  /*3a10*/  HMMA.16816.F32.BF16 R8, R180.reuse, R176, R8 ;  /* 0x000000b0b408723c */ /* 0x040fe20000041808 */
[----:B------:R-:W2:Y:S07]  /*3a20*/  S2R R225, SR_TID.X ;  /* 0x0000000000e17919 */ /* 0x000eae0000002100 */
[-C--:B------:R-:W-:Y:S08]  /*3a30*/  HMMA.16816.F32.BF16 R12, R180, R178.reuse, R12 ;  /* 0x000000b2b40c723c */ /* 0x080ff0000004180c */
[C---:B------:R-:W-:Y:S01]  /*3a40*/  HMMA.16816.F32.BF16 R16, R172.reuse, R178, R16 ;  /* 0x000000b2ac10723c */ /* 0x040fe20000041810 */
[----:B------:R-:W-:Y:S03]  /*3a50*/  LDSM.16.M88.4 R176, [R2+0x3000] ;  /* 0x0030000002b0783b */ /* 0x000fe60000000200 */
[----:B-1----:R-:W-:Y:S04]  /*3a60*/  IMAD.U32 R3, RZ, RZ, UR17 ;  /* 0x00000011ff037e24 */ /* 0x002fe8000f8e00ff */
[-C--:B------:R-:W-:Y:S04]  /*3a70*/  HMMA.16816.F32.BF16 R20, R172, R164.reuse, R20 ;  /* 0x000000a4ac14723c */ /* 0x080fe80000041814 */
[----:B------:R-:W-:Y:S01]  /*3a80*/  @P0 IMAD R3, R3, 0x80, R0 ;  /* 0x0000008003030824 */ /* 0x000fe200078e0200 */
[----:B------:R-:W-:Y:S01]  /*3a90*/  PLOP3.LUT P0, PT, PT, PT, UP0, 0x80, 0x0 ;  /* 0x000000000000781c */ /* 0x000fe20003f0f008 */
[----:B------:R-:W-:Y:S01]  /*3aa0*/  IMAD.U32 R0, RZ, RZ, UR7 ;  /* 0x00000007ff007e24 */ /* 0x000fe2000f8e00ff */
[----:B--2---:R-:W-:Y:S01]  /*3ab0*/  SHF.R.S32.HI R225, RZ, 0x1f, R225 ;  /* 0x0000001fffe17819 */ /* 0x004fe200000114e1 */
[C---:B------:R-:W-:Y:S04]  /*3ac0*/  HMMA.16816.F32.BF16 R24, R180.reuse, R164, R24 ;  /* 0x000000a4b418723c */ /* 0x040fe80000041818 */
[----:B------:R-:W-:Y:S01]  /*3ad0*/  @P5 ISETP.GE.AND P5, PT, R3, UR16, PT ;  /* 0x0000001003005c0c */ /* 0x000fe2000bfa6270 */
[----:B------:R-:W-:Y:S01]  /*3ae0*/  IMAD R0, R0, 0x4, R224 ;  /* 0x0000000400007824 */ /* 0x000fe200078e02e0 */
[----:B------:R-:W-:Y:S02]  /*3af0*/  LEA.HI R225, R225, R226, RZ, 0x6 ;  /* 0x000000e2e1e17211 */ /* 0x000fe400078f30ff */
[-C--:B------:R-:W-:Y:S04]  /*3b00*/  HMMA.16816.F32.BF16 R28, R180, R166.reuse, R28 ;  /* 0x000000a6b41c723c */ /* 0x080fe8000004181c */
[----:B------:R-:W-:Y:S04]  /*3b10*/  SHF.R.S32.HI R225, RZ, 0x6, R225 ;  /* 0x00000006ffe17819 */ /* 0x000fe800000114e1 */
[----:B------:R-:W-:Y:S01]  /*3b20*/  HMMA.16816.F32.BF16 R32, R172, R166, R32 ;  /* 0x000000a6ac20723c */ /* 0x000fe20000041820 */
[----:B------:R-:W1:Y:S07]  /*3b30*/  LDSM.16.M88.4 R164, [R216+0x10800] ;  /* 0x01080000d8a4783b */ /* 0x000e6e0000000200 */
[-C--:B------:R-:W-:Y:S01]  /*3b40*/  HMMA.16816.F32.BF16 R4, R184, R188.reuse, R4 ;  /* 0x000000bcb804723c */ /* 0x080fe20000041804 */
[----:B------:R-:W-:Y:S07]  /*3b50*/  LDSM.16.M88.4 R172, [R215+0x10000] ;  /* 0x01000000d7ac783b */ /* 0x000fee0000000200 */
[C---:B------:R-:W-:Y:S08]  /*3b60*/  HMMA.16816.F32.BF16 R8, R192.reuse, R188, R8 ;  /* 0x000000bcc008723c */ /* 0x040ff00000041808 */
[-C--:B------:R-:W-:Y:S08]  /*3b70*/  HMMA.16816.F32.BF16 R12, R192, R190.reuse, R12 ;  /* 0x000000bec00c723c */ /* 0x080ff0000004180c */
[C---:B------:R-:W-:Y:S08]  /*3b80*/  HMMA.16816.F32.BF16 R16, R184.reuse, R190, R16 ;  /* 0x000000beb810723c */ /* 0x040ff00000041810 */
[-C--:B---3--:R-:W-:Y:S08]  /*3b90*/  HMMA.16816.F32.BF16 R20, R184, R168.reuse, R20 ;  /* 0x000000a8b814723c */ /* 0x088ff00000041814 */
[C---:B------:R-:W-:Y:S08]  /*3ba0*/  HMMA.16816.F32.BF16 R24, R192.reuse, R168, R24 ;  /* 0x000000a8c018723c */ /* 0x040ff00000041818 */
[-C--:B------:R-:W-:Y:S08]  /*3bb0*/  HMMA.16816.F32.BF16 R28, R192, R170.reuse, R28 ;  /* 0x000000aac01c723c */ /* 0x080ff0000004181c */
[----:B------:R-:W-:Y:S01]  /*3bc0*/  HMMA.16816.F32.BF16 R32, R184, R170, R32 ;  /* 0x000000aab820723c */ /* 0x000fe20000041820 */
[----:B------:R2:W3:Y:S07]  /*3bd0*/  LDSM.16.M88.4 R168, [R2+0x2000] ;  /* 0x0020000002a8783b */ /* 0x0004ee0000000200 */
[-C--:B------:R-:W-:Y:S08]  /*3be0*/  HMMA.16816.F32.BF16 R4, R196, R200.reuse, R4 ;  /* 0x000000c8c404723c */ /* 0x080ff00000041804 */
[C---:B------:R-:W-:Y:S08]  /*3bf0*/  HMMA.16816.F32.BF16 R8, R204.reuse, R200, R8 ;  /* 0x000000c8cc08723c */ /* 0x040ff00000041808 */
[-C--:B------:R-:W-:Y:S01]  /*3c00*/  HMMA.16816.F32.BF16 R12, R204, R202.reuse, R12 ;  /* 0x000000cacc0c723c */ /* 0x080fe2000004180c */
[----:B--2---:R-:W-:Y:S04]  /*3c10*/  IMAD.U32 R2, RZ, RZ, UR17 ;  /* 0x00000011ff027e24 */ /* 0x004fe8000f8e00ff */
[----:B------:R-:W-:Y:S03]  /*3c20*/  IMAD R2, R2, 0x4, R225 ;  /* 0x0000000402027824 */ /* 0x000fe600078e02e1 */
[C---:B------:R-:W-:Y:S08]  /*3c30*/  HMMA.16816.F32.BF16 R16, R196.reuse, R202, R16 ;  /* 0x000000cac410723c */ /* 0x040ff00000041810 */
[-C--:B-1----:R-:W-:Y:S08]  /*3c40*/  HMMA.16816.F32.BF16 R20, R196, R164.reuse, R20 ;  /* 0x000000a4c414723c */ /* 0x082ff00000041814 */
[C---:B------:R-:W-:Y:S07]  /*3c50*/  HMMA.16816.F32.BF16 R24, R204.reuse, R164, R24 ;  /* 0x000000a4cc18723c */ /* 0x040fee0000041818 */
[----:B----4-:R-:W-:Y:S01]  /*3c60*/  LOP3.LUT R164, R223, UR8, R2, 0x96, !PT ;  /* 0x00000008dfa47c12 */ /* 0x010fe2000f8e9602 */
[-C--:B------:R-:W-:Y:S04]  /*3c70*/  HMMA.16816.F32.BF16 R28, R204, R166.reuse, R28 ;  /* 0x000000a6cc1c723c */ /* 0x080fe8000004181c */
[----:B------:R-:W-:Y:S01]  /*3c80*/  LOP3.LUT R2, R221, UR9, RZ, 0x3c, !PT ;  /* 0x00000009dd027c12 */ /* 0x000fe2000f8e3cff */
[----:B------:R-:W-:Y:S03]  /*3c90*/  IMAD.WIDE.U32 R164, R164, -0x326172a9, RZ ;  /* 0xcd9e8d57a4a47825 */ /* 0x000fe600078e00ff */
[----:B------:R-:W-:Y:S07]  /*3ca0*/  HMMA.16816.F32.BF16 R32, R196, R166, R32 ;  /* 0x000000a6c420723c */ /* 0x000fee0000041820 */
[C---:B------:R-:W-:Y:S01]  /*3cb0*/  IMAD.WIDE.U32 R166, R0.reuse, -0x326172a9, RZ ;  /* 0xcd9e8d5700a67825 */ /* 0x040fe200078e00ff */
[----:B------:R-:W-:Y:S01]  /*3cc0*/  IADD3 R0, R0, 0x2, RZ ;  /* 0x0000000200007810 */ /* 0x000fe20007ffe0ff */
[-C--:B---3--:R-:W-:Y:S03]  /*3cd0*/  HMMA.16816.F32.BF16 R4, R168, R172.reuse, R4 ;  /* 0x000000aca804723c */ /* 0x088fe60000041804 */
[----:B------:R-:W-:Y:S02]  /*3ce0*/  IMAD.MOV.U32 R196, RZ, RZ, 0x40 ;  /* 0x00000040ffc47424 */ /* 0x000fe400078e00ff */
[----:B------:R-:W-:Y:S03]  /*3cf0*/  LOP3.LUT R180, R165, UR4, R166, 0x96, !PT ;  /* 0x00000004a5b47c12 */ /* 0x000fe6000f8e96a6 */
[----:B------:R-:W-:Y:S01]  /*3d00*/  SEL R196, R196, 0xffffffc0, !P1 ;  /* 0xffffffc0c4c47807 */ /* 0x000fe20004800000 */
[C---:B------:R-:W-:Y:S04]  /*3d10*/  HMMA.16816.F32.BF16 R8, R176.reuse, R172, R8 ;  /* 0x000000acb008723c */ /* 0x040fe80000041808 */
[----:B------:R-:W-:Y:S03]  /*3d20*/  IMAD.WIDE.U32 R180, R180, -0x2daee0ad, RZ ;  /* 0xd2511f53b4b47825 */ /* 0x000fe600078e00ff */
[-C--:B------:R-:W-:Y:S01]  /*3d30*/  LOP3.LUT R173, R167, R2.reuse, RZ, 0x3c, !PT ;  /* 0x00000002a7ad7212 */ /* 0x080fe200078e3cff */
[----:B------:R-:W-:Y:S01]  /*3d40*/  IMAD.WIDE.U32 R166, R0, -0x326172a9, RZ ;  /* 0xcd9e8d5700a67825 */ /* 0x000fe200078e00ff */
[----:B------:R-:W-:Y:S01]  /*3d50*/  @P0 IADD3 R0, R3, 0x1, RZ ;  /* 0x0000000103000810 */ /* 0x000fe20007ffe0ff */
[-C--:B------:R-:W-:Y:S01]  /*3d60*/  HMMA.16816.F32.BF16 R12, R176, R174.reuse, R12 ;  /* 0x000000aeb00c723c */ /* 0x080fe2000004180c */
[----:B------:R-:W-:Y:S02]  /*3d70*/  PLOP3.LUT P0, PT, PT, PT, UP0, 0x80, 0x0 ;  /* 0x000000000000781c */ /* 0x000fe40003f0f008 */
[----:B------:R-:W-:Y:S02]  /*3d80*/  @P4 ISETP.GE.AND P4, PT, R0, UR16, PT ;  /* 0x0000001000004c0c */ /* 0x000fe4000bf86270 */
[----:B------:R-:W-:Y:S02]  /*3d90*/  @P3 FSEL R4, R4, -INF , !P5 ;  /* 0xff80000004043808 */ /* 0x000fe40006800000 */
[----:B------:R-:W-:Y:S01]  /*3da0*/  PLOP3.LUT P3, PT, PT, PT, UP0, 0x80, 0x0 ;  /* 0x000000000000781c */ /* 0x000fe20003f6f008 */
[C---:B------:R-:W-:Y:S04]  /*3db0*/  HMMA.16816.F32.BF16 R16, R168.reuse, R174, R16 ;  /* 0x000000aea810723c */ /* 0x040fe80000041810 */
[----:B------:R-:W-:Y:S02]  /*3dc0*/  @P6 FSEL R6, R6, -INF , !P5 ;  /* 0xff80000006066808 */ /* 0x000fe40006800000 */
[----:B------:R-:W-:Y:S02]  /*3dd0*/  @P0 FSEL R10, R10, -INF , !P5 ;  /* 0xff8000000a0a0808 */ /* 0x000fe40006800000 */
[----:B------:R-:W-:Y:S02]  /*3de0*/  PLOP3.LUT P0, PT, PT, PT, UP0, 0x80, 0x0 ;  /* 0x000000000000781c */ /* 0x000fe40003f0f008 */
[----:B------:R-:W-:Y:S02]  /*3df0*/  PLOP3.LUT P6, PT, PT, PT, UP0, 0x80, 0x0 ;  /* 0x000000000000781c */ /* 0x000fe40003fcf008 */
[----:B------:R-:W-:Y:S02]  /*3e00*/  @P2 FSEL R8, R8, -INF , !P5 ;  /* 0xff80000008082808 */ /* 0x000fe40006800000 */
[----:B------:R-:W-:Y:S02]  /*3e10*/  PLOP3.LUT P5, PT, PT, PT, UP0, 0x80, 0x0 ;  /* 0x000000000000781c */ /* 0x000fe40003faf008 */
[----:B------:R-:W-:Y:S01]  /*3e20*/  LOP3.LUT R182, R165, UR4, R166, 0x96, !PT ;  /* 0x00000004a5b67c12 */ /* 0x000fe2000f8e96a6 */
[C---:B-----5:R-:W-:Y:S01]  /*3e30*/  FMUL.FTZ R165, R241.reuse, 1.4426950216293334961 ;  /* 0x3fb8aa3bf1a57820 */ /* 0x060fe20000410000 */
[----:B------:R-:W-:Y:S01]  /*3e40*/  FSETP.NEU.FTZ.AND P2, PT, R241, -INF , PT ;  /* 0xff800000f100780b */ /* 0x000fe20003f5d000 */
[----:B------:R-:W-:Y:S01]  /*3e50*/  UIADD3 UR4, UR8, 0x76cf5d0a, URZ ;  /* 0x76cf5d0a08047890 */ /* 0x000fe2000fffe03f */
[----:B------:R-:W-:Y:S01]  /*3e60*/  LOP3.LUT R183, R167, R2, RZ, 0x3c, !PT ;  /* 0x00000002a7b77212 */ /* 0x000fe200078e3cff */
[----:B------:R-:W-:Y:S01]  /*3e70*/  IMAD.WIDE.U32 R174, R182, -0x2daee0ad, RZ ;  /* 0xd2511f53b6ae7825 */ /* 0x000fe200078e00ff */
[----:B------:R-:W-:Y:S02]  /*3e80*/  @P3 IADD3 R2, R3, 0x8, RZ ;  /* 0x0000000803023810 */ /* 0x000fe40007ffe0ff */
[----:B------:R-:W-:Y:S01]  /*3e90*/  PLOP3.LUT P3, PT, PT, PT, UP0, 0x80, 0x0 ;  /* 0x000000000000781c */ /* 0x000fe20003f6f008 */
[----:B------:R-:W-:Y:S01]  /*3ea0*/  IMAD.WIDE.U32 R166, R173, -0x2daee0ad, RZ ;  /* 0xd2511f53ada67825 */ /* 0x000fe200078e00ff */
[----:B------:R-:W-:Y:S02]  /*3eb0*/  FSEL R165, R165, RZ, P2 ;  /* 0x000000ffa5a57208 */ /* 0x000fe40001000000 */
[----:B------:R-:W-:Y:S02]  /*3ec0*/  @P0 FSEL R5, R5, -INF , !P4 ;  /* 0xff80000005050808 */ /* 0x000fe40006000000 */
[----:B------:R-:W-:Y:S01]  /*3ed0*/  LOP3.LUT R172, R164, UR5, RZ, 0x3c, !PT ;  /* 0x00000005a4ac7c12 */ /* 0x000fe2000f8e3cff */
[C---:B------:R-:W-:Y:S01]  /*3ee0*/  FMUL.FTZ R164, R242.reuse, 1.4426950216293334961 ;  /* 0x3fb8aa3bf2a47820 */ /* 0x040fe20000410000 */
[----:B------:R-:W-:Y:S01]  /*3ef0*/  FSETP.NEU.FTZ.AND P0, PT, R242, -INF , PT ;  /* 0xff800000f200780b */ /* 0x000fe20003f1d000 */
[--C-:B------:R-:W-:Y:S01]  /*3f00*/  FFMA.FTZ R4, R4, c[0x0][0x23c], -R165.reuse ;  /* 0x00008f0004047a23 */ /* 0x100fe200000108a5 */
[----:B------:R-:W-:Y:S01]  /*3f10*/  @P5 FSEL R7, R7, -INF , !P4 ;  /* 0xff80000007075808 */ /* 0x000fe20006000000 */
[--C-:B------:R-:W-:Y:S01]  /*3f20*/  FFMA.FTZ R5, R5, c[0x0][0x23c], -R165.reuse ;  /* 0x00008f0005057a23 */ /* 0x100fe200000108a5 */
[----:B------:R-:W-:Y:S01]  /*3f30*/  FSEL R164, R164, RZ, P0 ;  /* 0x000000ffa4a47208 */ /* 0x000fe20000000000 */
[----:B------:R-:W-:Y:S01]  /*3f40*/  UIADD3 UR5, UR8, -0x4498517b, URZ ;  /* 0xbb67ae8508057890 */ /* 0x000fe2000fffe03f */
[----:B------:R-:W1:Y:S01]  /*3f50*/  MUFU.EX2 R204, R4 ;  /* 0x0000000400cc7308 */ /* 0x000e620000000800 */
[----:B------:R-:W-:Y:S02]  /*3f60*/  @P3 FSEL R9, R9, -INF , !P4 ;  /* 0xff80000009093808 */ /* 0x000fe40006000000 */
[--C-:B------:R-:W-:Y:S01]  /*3f70*/  FFMA.FTZ R6, R6, c[0x0][0x23c], -R164.reuse ;  /* 0x00008f0006067a23 */ /* 0x100fe200000108a4 */
[----:B------:R-:W-:Y:S01]  /*3f80*/  PLOP3.LUT P3, PT, PT, PT, UP0, 0x80, 0x0 ;  /* 0x000000000000781c */ /* 0x000fe20003f6f008 */
[----:B------:R-:W-:Y:S01]  /*3f90*/  FFMA.FTZ R7, R7, c[0x0][0x23c], -R164 ;  /* 0x00008f0007077a23 */ /* 0x000fe200000108a4 */
[----:B------:R-:W-:Y:S01]  /*3fa0*/  LOP3.LUT R0, R222, UR5, RZ, 0x3c, !PT ;  /* 0x00000005de007c12 */ /* 0x000fe2000f8e3cff */
[----:B------:R-:W-:Y:S01]  /*3fb0*/  UIADD3 UR5, UR9, -0x255992d5, URZ ;  /* 0xdaa66d2b09057890 */ /* 0x000fe2000fffe03f */
[----:B------:R-:W-:Y:S01]  /*3fc0*/  @P6 ISETP.GE.AND P6, PT, R2, UR16, PT ;  /* 0x0000001002006c0c */ /* 0x000fe2000bfc6270 */
[C---:B------:R-:W-:Y:S01]  /*3fd0*/  FMUL.FTZ R2, R239.reuse, 1.4426950216293334961 ;  /* 0x3fb8aa3bef027820 */ /* 0x040fe20000410000 */
[----:B------:R2:W3:Y:S01]  /*3fe0*/  MUFU.EX2 R203, R5 ;  /* 0x0000000500cb7308 */ /* 0x0004e20000000800 */
[----:B------:R-:W-:Y:S02]  /*3ff0*/  PLOP3.LUT P0, PT, PT, PT, UP0, 0x80, 0x0 ;  /* 0x000000000000781c */ /* 0x000fe40003f0f008 */
[----:B------:R-:W-:Y:S02]  /*4000*/  FSETP.NEU.FTZ.AND P5, PT, R239, -INF , PT ;  /* 0xff800000ef00780b */ /* 0x000fe40003fbd000 */
[----:B------:R-:W-:Y:S02]  /*4010*/  LOP3.LUT R184, R0, R167, RZ, 0x3c, !PT ;  /* 0x000000a700b87212 */ /* 0x000fe400078e3cff */
[----:B------:R-:W-:Y:S02]  /*4020*/  @P3 IADD3 R173, R3, 0x9, RZ ;  /* 0x0000000903ad3810 */ /* 0x000fe40007ffe0ff */
[----:B------:R-:W-:Y:S01]  /*4030*/  PLOP3.LUT P3, PT, PT, PT, UP0, 0x80, 0x0 ;  /* 0x000000000000781c */ /* 0x000fe20003f6f008 */
[----:B------:R-:W-:Y:S01]  /*4040*/  MUFU.EX2 R202, R6 ;  /* 0x0000000600ca7308 */ /* 0x000fe20000000800 */
[----:B------:R-:W-:Y:S02]  /*4050*/  FSEL R2, R2, RZ, P5 ;  /* 0x000000ff02027208 */ /* 0x000fe40002800000 */
[----:B------:R-:W-:Y:S02]  /*4060*/  PLOP3.LUT P5, PT, PT, PT, UP0, 0x80, 0x0 ;  /* 0x000000000000781c */ /* 0x000fe40003faf008 */
[----:B------:R-:W-:Y:S01]  /*4070*/  @P0 FSEL R12, R12, -INF , !P6 ;  /* 0xff8000000c0c0808 */ /* 0x000fe20007000000 */
[--C-:B------:R-:W-:Y:S01]  /*4080*/  FFMA.FTZ R8, R8, c[0x0][0x23c], -R2.reuse ;  /* 0x00008f0008087a23 */ /* 0x100fe20000010802 */
[----:B------:R-:W-:Y:S01]  /*4090*/  PLOP3.LUT P0, PT, PT, PT, UP0, 0x80, 0x0 ;  /* 0x000000000000781c */ /* 0x000fe20003f0f008 */
[----:B------:R-:W-:Y:S01]  /*40a0*/  FFMA.FTZ R9, R9, c[0x0][0x23c], -R2 ;  /* 0x00008f0009097a23 */ /* 0x000fe20000010802 */
[----:B------:R-:W-:Y:S01]  /*40b0*/  PLOP3.LUT P2, PT, PT, PT, UP0, 0x80, 0x0 ;  /* 0x000000000000781c */ /* 0x000fe20003f4f008 */
[----:B------:R4:W-:Y:S01]  /*40c0*/  MUFU.EX2 R222, R7 ;  /* 0x0000000700de7308 */ /* 0x0009e20000000800 */
[----:B------:R-:W-:Y:S01]  /*40d0*/  LOP3.LUT R181, R181, UR4, R166, 0x96, !PT ;  /* 0x00000004b5b57c12 */ /* 0x000fe2000f8e96a6 */
[----:B------:R-:W-:Y:S01]  /*40e0*/  FFMA.FTZ R12, R12, c[0x0][0x23c], -R2 ;  /* 0x00008f000c0c7a23 */ /* 0x000fe20000010802 */
[----:B------:R-:W-:Y:S01]  /*40f0*/  @P3 ISETP.GE.AND P3, PT, R173, UR16, PT ;  /* 0x00000010ad003c0c */ /* 0x000fe2000bf66270 */
[----:B--2---:R-:W-:Y:S02]  /*4100*/  IMAD.WIDE.U32 R4, R183, -0x2daee0ad, RZ ;  /* 0xd2511f53b7047825 */ /* 0x004fe400078e00ff */
[----:B------:R-:W-:Y:S02]  /*4110*/  @P5 FSEL R14, R14, -INF , !P6 ;  /* 0xff8000000e0e5808 */ /* 0x000fe40007000000 */
[----:B------:R-:W-:Y:S01]  /*4120*/  PLOP3.LUT P5, PT, PT, PT, UP0, 0x80, 0x0 ;  /* 0x000000000000781c */ /* 0x000fe20003faf008 */
[----:B------:R-:W-:Y:S01]  /*4130*/  IMAD.WIDE.U32 R182, R181, -0x326172a9, RZ ;  /* 0xcd9e8d57b5b67825 */ /* 0x000fe200078e00ff */
[----:B------:R-:W-:Y:S01]  /*4140*/  LOP3.LUT R173, R0, R5, RZ, 0x3c, !PT ;  /* 0x0000000500ad7212 */ /* 0x000fe200078e3cff */
[----:B------:R2:W-:Y:S01]  /*4150*/  MUFU.EX2 R224, R8 ;  /* 0x0000000800e07308 */ /* 0x0005e20000000800 */
[----:B------:R-:W-:Y:S01]  /*4160*/  LOP3.LUT R185, R175, UR4, R4, 0x96, !PT ;  /* 0x00000004afb97c12 */ /* 0x000fe2000f8e9604 */
[----:B------:R-:W-:Y:S01]  /*4170*/  FMUL.FTZ R0, R240, 1.4426950216293334961 ;  /* 0x3fb8aa3bf0007820 */ /* 0x000fe20000410000 */
[----:B------:R-:W-:Y:S01]  /*4180*/  @P0 FSEL R16, R16, -INF , !P6 ;  /* 0xff80000010100808 */ /* 0x000fe20007000000 */
[----:B------:R-:W-:Y:S01]  /*4190*/  UIADD3 UR4, UR8, 0x32370b8f, URZ ;  /* 0x32370b8f08047890 */ /* 0x000fe2000fffe03f */
[----:B------:R-:W-:Y:S02]  /*41a0*/  FSETP.NEU.FTZ.AND P0, PT, R240, -INF , PT ;  /* 0xff800000f000780b */ /* 0x000fe40003f1d000 */
[----:B------:R-:W-:Y:S01]  /*41b0*/  @P2 FSEL R11, R11, -INF , !P4 ;  /* 0xff8000000b0b2808 */ /* 0x000fe20006000000 */
[--C-:B------:R-:W-:Y:S01]  /*41c0*/  FFMA.FTZ R16, R16, c[0x0][0x23c], -R165.reuse ;  /* 0x00008f0010107a23 */ /* 0x100fe200000108a5 */
[----:B------:R-:W-:Y:S01]  /*41d0*/  FSEL R0, R0, RZ, P0 ;  /* 0x000000ff00007208 */ /* 0x000fe20000000000 */
[----:B------:R1:W-:Y:S01]  /*41e0*/  MUFU.EX2 R223, R9 ;  /* 0x0000000900df7308 */ /* 0x0003e20000000800 */
[----:B------:R-:W-:Y:S01]  /*41f0*/  PLOP3.LUT P0, PT, PT, PT, UP0, 0x80, 0x0 ;  /* 0x000000000000781c */ /* 0x000fe20003f0f008 */
[----:B----4-:R-:W4:Y:S01]  /*4200*/  LDSM.16.M88.4 R4, [R215+0x10800] ;  /* 0x01080000d704783b */ /* 0x010f220000000200 */
[----:B------:R-:W-:Y:S01]  /*4210*/  PLOP3.LUT P2, PT, PT, PT, UP0, 0x80, 0x0 ;  /* 0x000000000000781c */ /* 0x000fe20003f4f008 */
[--C-:B------:R-:W-:Y:S01]  /*4220*/  FFMA.FTZ R175, R11, c[0x0][0x23c], -R0.reuse ;  /* 0x00008f000baf7a23 */ /* 0x100fe20000010800 */
[----:B------:R-:W-:Y:S01]  /*4230*/  @P5 FSEL R18, R18, -INF , !P6 ;  /* 0xff80000012125808 */ /* 0x000fe20007000000 */
[----:B------:R-:W-:Y:S01]  /*4240*/  FFMA.FTZ R14, R14, c[0x0][0x23c], -R0 ;  /* 0x00008f000e0e7a23 */ /* 0x000fe20000010800 */
[----:B------:R-:W-:Y:S02]  /*4250*/  PLOP3.LUT P6, PT, PT, PT, UP0, 0x80, 0x0 ;  /* 0x000000000000781c */ /* 0x000fe40003fcf008 */
[----:B------:R-:W-:Y:S01]  /*4260*/  PLOP3.LUT P4, PT, PT, PT, UP0, 0x80, 0x0 ;  /* 0x000000000000781c */ /* 0x000fe20003f8f008 */
[----:B------:R-:W-:Y:S01]  /*4270*/  FFMA.FTZ R18, R18, c[0x0][0x23c], -R164 ;  /* 0x00008f0012127a23 */ /* 0x000fe200000108a4 */
[----:B------:R-:W-:Y:S01]  /*4280*/  PLOP3.LUT P5, PT, PT, PT, UP0, 0x80, 0x0 ;  /* 0x000000000000781c */ /* 0x000fe20003faf008 */
[----:B------:R-:W-:Y:S02]  /*4290*/  MUFU.EX2 R201, R16 ;  /* 0x0000001000c97308 */ /* 0x000fe40000000800 */
[----:B------:R-:W-:Y:S01]  /*42a0*/  @P0 FSEL R13, R13, -INF , !P3 ;  /* 0xff8000000d0d0808 */ /* 0x000fe20005800000 */
[----:B--2---:R-:W-:Y:S01]  /*42b0*/  FFMA.FTZ R8, R10, c[0x0][0x23c], -R0 ;  /* 0x00008f000a087a23 */ /* 0x004fe20000010800 */
[----:B------:R-:W-:Y:S01]  /*42c0*/  PLOP3.LUT P0, PT, PT, PT, UP0, 0x80, 0x0 ;  /* 0x000000000000781c */ /* 0x000fe20003f0f008 */
[----:B------:R-:W-:Y:S01]  /*42d0*/  IMAD.WIDE.U32 R10, R173, -0x326172a9, RZ ;  /* 0xcd9e8d57ad0a7825 */ /* 0x000fe200078e00ff */
[----:B------:R-:W-:Y:S02]  /*42e0*/  @P2 IADD3 R166, R3, 0x10, RZ ;  /* 0x0000001003a62810 */ /* 0x000fe40007ffe0ff */
[----:B------:R-:W-:Y:S01]  /*42f0*/  PLOP3.LUT P2, PT, PT, PT, UP0, 0x80, 0x0 ;  /* 0x000000000000781c */ /* 0x000fe20003f4f008 */
[----:B------:R-:W-:Y:S01]  /*4300*/  FFMA.FTZ R13, R13, c[0x0][0x23c], -R2 ;  /* 0x00008f000d0d7a23 */ /* 0x000fe20000010802 */
[----:B------:R-:W-:Y:S01]  /*4310*/  MUFU.EX2 R200, R18 ;  /* 0x0000001200c87308 */ /* 0x000fe20000000800 */
[C---:B------:R-:W-:Y:S02]  /*4320*/  @P4 IADD3 R167, R3.reuse, 0x11, RZ ;  /* 0x0000001103a74810 */ /* 0x040fe40007ffe0ff */
[C---:B------:R-:W-:Y:S02]  /*4330*/  @P5 IADD3 R181, R3.reuse, 0x18, RZ ;  /* 0x0000001803b55810 */ /* 0x040fe40007ffe0ff */
[----:B------:R-:W-:Y:S02]  /*4340*/  @P6 IADD3 R3, R3, 0x19, RZ ;  /* 0x0000001903036810 */ /* 0x000fe40007ffe0ff */
[----:B------:R-:W-:Y:S02]  /*4350*/  @P0 FSEL R17, R17, -INF , !P3 ;  /* 0xff80000011110808 */ /* 0x000fe40005800000 */
[----:B------:R-:W-:Y:S01]  /*4360*/  PLOP3.LUT P0, PT, PT, PT, UP0, 0x80, 0x0 ;  /* 0x000000000000781c */ /* 0x000fe20003f0f008 */
[----:B------:R2:W-:Y:S01]  /*4370*/  MUFU.EX2 R226, R8 ;  /* 0x0000000800e27308 */ /* 0x0005e20000000800 */
[----:B------:R-:W-:Y:S01]  /*4380*/  PLOP3.LUT P6, PT, PT, PT, UP0, 0x80, 0x0 ;  /* 0x000000000000781c */ /* 0x000fe20003fcf008 */
[--C-:B------:R-:W-:Y:S01]  /*4390*/  FFMA.FTZ R17, R17, c[0x0][0x23c], -R165.reuse ;  /* 0x00008f0011117a23 */ /* 0x100fe200000108a5 */
[----:B------:R-:W-:Y:S02]  /*43a0*/  @P2 ISETP.GE.AND P2, PT, R166, UR16, PT ;  /* 0x00000010a6002c0c */ /* 0x000fe4000bf46270 */
[----:B------:R-:W-:Y:S02]  /*43b0*/  PLOP3.LUT P4, PT, PT, PT, UP0, 0x80, 0x0 ;  /* 0x000000000000781c */ /* 0x000fe40003f8f008 */
[----:B------:R-:W-:Y:S01]  /*43c0*/  PLOP3.LUT P5, PT, PT, PT, UP0, 0x80, 0x0 ;  /* 0x000000000000781c */ /* 0x000fe20003faf008 */
[-C--:B----4-:R-:W-:Y:S02]  /*43d0*/  HMMA.16816.F32.BF16 R20, R168, R4.reuse, R20 ;  /* 0x00000004a814723c */ /* 0x090fe40000041814 */
[----:B------:R-:W-:Y:S02]  /*43e0*/  MUFU.EX2 R199, R17 ;  /* 0x0000001100c77308 */ /* 0x000fe40000000800 */
[----:B------:R-:W-:Y:S02]  /*43f0*/  @P0 FSEL R19, R19, -INF , !P3 ;  /* 0xff80000013130808 */ /* 0x000fe40005800000 */
[----:B------:R-:W-:Y:S02]  /*4400*/  PLOP3.LUT P0, PT, PT, PT, UP0, 0x80, 0x0 ;  /* 0x000000000000781c */ /* 0x000fe40003f0f008 */
[----:B------:R-:W-:Y:S01]  /*4410*/  @P6 FSEL R15, R15, -INF , !P3 ;  /* 0xff8000000f0f6808 */ /* 0x000fe20005800000 */
[C---:B------:R-:W-:Y:S01]  /*4420*/  HMMA.16816.F32.BF16 R24, R176.reuse, R4, R24 ;  /* 0x00000004b018723c */ /* 0x040fe20000041818 */
[----:B------:R-:W-:Y:S02]  /*4430*/  PLOP3.LUT P3, PT, PT, PT, UP0, 0x80, 0x0 ;  /* 0x000000000000781c */ /* 0x000fe40003f6f008 */
[----:B------:R4:W-:Y:S01]  /*4440*/  MUFU.EX2 R225, R175 ;  /* 0x000000af00e17308 */ /* 0x0009e20000000800 */
[----:B------:R-:W-:Y:S01]  /*4450*/  @P4 ISETP.GE.AND P4, PT, R167, UR16, PT ;  /* 0x00000010a7004c0c */ /* 0x000fe2000bf86270 */
[----:B------:R-:W-:Y:S01]  /*4460*/  IMAD.WIDE.U32 R166, R184, -0x326172a9, RZ ;  /* 0xcd9e8d57b8a67825 */ /* 0x000fe200078e00ff */
[----:B------:R-:W-:Y:S02]  /*4470*/  @P5 ISETP.GE.AND P5, PT, R181, UR16, PT ;  /* 0x00000010b5005c0c */ /* 0x000fe4000bfa6270 */
[-C--:B------:R-:W-:Y:S01]  /*4480*/  HMMA.16816.F32.BF16 R28, R176, R6.reuse, R28 ;  /* 0x00000006b01c723c */ /* 0x080fe2000004181c */
[----:B------:R-:W-:Y:S03]  /*4490*/  PLOP3.LUT P6, PT, PT, PT, UP0, 0x80, 0x0 ;  /* 0x000000000000781c */ /* 0x000fe60003fcf008 */
[C---:B-1----:R-:W-:Y:S01]  /*44a0*/  LOP3.LUT R9, R172.reuse, R167, RZ, 0x3c, !PT ;  /* 0x000000a7ac097212 */ /* 0x042fe200078e3cff */
[----:B------:R1:W-:Y:S01]  /*44b0*/  MUFU.EX2 R221, R12 ;  /* 0x0000000c00dd7308 */ /* 0x0003e20000000800 */
[----:B------:R-:W-:Y:S01]  /*44c0*/  LOP3.LUT R172, R172, R11, RZ, 0x3c, !PT ;  /* 0x0000000bacac7212 */ /* 0x000fe200078e3cff */
[----:B------:R-:W-:Y:S01]  /*44d0*/  FFMA.FTZ R15, R15, c[0x0][0x23c], -R0 ;  /* 0x00008f000f0f7a23 */ /* 0x000fe20000010800 */
[----:B------:R-:W-:Y:S04]  /*44e0*/  HMMA.16816.F32.BF16 R32, R168, R6, R32 ;  /* 0x00000006a820723c */ /* 0x000fe80000041820 */
[----:B------:R-:W-:Y:S01]  /*44f0*/  @P0 FSEL R22, R22, -INF , !P2 ;  /* 0xff80000016160808 */ /* 0x000fe20005000000 */
[----:B------:R-:W-:Y:S01]  /*4500*/  IMAD.WIDE.U32 R172, R172, -0x2daee0ad, RZ ;  /* 0xd2511f53acac7825 */ /* 0x000fe200078e00ff */
[----:B------:R-:W-:Y:S01]  /*4510*/  PLOP3.LUT P0, PT, PT, PT, UP0, 0x80, 0x0 ;  /* 0x000000000000781c */ /* 0x000fe20003f0f008 */
[----:B------:R1:W-:Y:S01]  /*4520*/  MUFU.EX2 R207, R13 ;  /* 0x0000000d00cf7308 */ /* 0x0003e20000000800 */
[----:B------:R-:W-:Y:S01]  /*4530*/  @P3 FSEL R20, R20, -INF , !P2 ;  /* 0xff80000014143808 */ /* 0x000fe20005000000 */
[----:B--2---:R-:W-:Y:S01]  /*4540*/  IMAD.WIDE.U32 R8, R9, -0x2daee0ad, RZ ;  /* 0xd2511f5309087825 */ /* 0x004fe200078e00ff */
[----:B------:R-:W-:Y:S02]  /*4550*/  PLOP3.LUT P3, PT, PT, PT, UP0, 0x80, 0x0 ;  /* 0x000000000000781c */ /* 0x000fe40003f6f008 */
[----:B------:R-:W-:Y:S01]  /*4560*/  LOP3.LUT R184, R183, UR5, R166, 0x96, !PT ;  /* 0x00000005b7b87c12 */ /* 0x000fe2000f8e96a6 */
[----:B------:R-:W-:Y:S01]  /*4570*/  IMAD.WIDE.U32 R166, R185, -0x326172a9, RZ ;  /* 0xcd9e8d57b9a67825 */ /* 0x000fe200078e00ff */
[----:B------:R-:W-:Y:S02]  /*4580*/  LOP3.LUT R174, R173, UR4, R174, 0x96, !PT ;  /* 0x00000004adae7c12 */ /* 0x000fe4000f8e96ae */
[----:B------:R-:W-:Y:S01]  /*4590*/  LOP3.LUT R9, R9, UR4, R180, 0x96, !PT ;  /* 0x0000000409097c12 */ /* 0x000fe2000f8e96b4 */
[----:B------:R-:W-:Y:S01]  /*45a0*/  IMAD.WIDE.U32 R184, R184, -0x2daee0ad, RZ ;  /* 0xd2511f53b8b87825 */ /* 0x000fe200078e00ff */
[----:B------:R-:W-:Y:S01]  /*45b0*/  LOP3.LUT R181, R167, UR5, R10, 0x96, !PT ;  /* 0x00000005a7b57c12 */ /* 0x000fe2000f8e960a */
[----:B------:R-:W-:Y:S01]  /*45c0*/  UIADD3 UR4, UR9, 0x78dde6e4, URZ ;  /* 0x78dde6e409047890 */ /* 0x000fe2000fffe03f */
[----:B------:R-:W-:Y:S01]  /*45d0*/  @P0 FSEL R26, R26, -INF , !P2 ;  /* 0xff8000001a1a0808 */ /* 0x000fe20005000000 */
[----:B----4-:R-:W-:Y:S01]  /*45e0*/  IMAD.WIDE.U32 R174, R174, -0x326172a9, RZ ;  /* 0xcd9e8d57aeae7825 */ /* 0x010fe200078e00ff */
[----:B------:R-:W-:Y:S01]  /*45f0*/  PLOP3.LUT P0, PT, PT, PT, UP0, 0x80, 0x0 ;  /* 0x000000000000781c */ /* 0x000fe20003f0f008 */
[----:B------:R2:W-:Y:S01]  /*4600*/  MUFU.EX2 R206, R14 ;  /* 0x0000000e00ce7308 */ /* 0x0005e20000000800 */
[----:B------:R-:W-:Y:S01]  /*4610*/  @P3 FSEL R24, R24, -INF , !P2 ;  /* 0xff80000018183808 */ /* 0x000fe20005000000 */
[----:B------:R-:W-:Y:S01]  /*4620*/  IMAD.WIDE.U32 R180, R181, -0x2daee0ad, RZ ;  /* 0xd2511f53b5b47825 */ /* 0x000fe200078e00ff */
[----:B------:R-:W-:Y:S01]  /*4630*/  PLOP3.LUT P3, PT, PT, PT, UP0, 0x80, 0x0 ;  /* 0x000000000000781c */ /* 0x000fe20003f6f008 */
[----:B------:R-:W-:Y:S01]  /*4640*/  UIADD3 UR5, UR9, 0x1715609d, URZ ;  /* 0x1715609d09057890 */ /* 0x000fe2000fffe03f */
[----:B------:R-:W-:Y:S01]  /*4650*/  PLOP3.LUT P2, PT, PT, PT, UP0, 0x80, 0x0 ;  /* 0x000000000000781c */ /* 0x000fe20003f4f008 */
[----:B------:R-:W-:Y:S01]  /*4660*/  FFMA.FTZ R24, R24, c[0x0][0x23c], -R2 ;  /* 0x00008f0018187a23 */ /* 0x000fe20000010802 */
[----:B------:R-:W-:Y:S01]  /*4670*/  LOP3.LUT R186, R185, UR6, R8, 0x96, !PT ;  /* 0x00000006b9ba7c12 */ /* 0x000fe2000f8e9608 */
[----:B------:R-:W-:Y:S01]  /*4680*/  IMAD.WIDE.U32 R8, R9, -0x326172a9, RZ ;  /* 0xcd9e8d5709087825 */ /* 0x000fe200078e00ff */
[----:B-1----:R-:W-:Y:S01]  /*4690*/  LOP3.LUT R12, R175, UR4, R166, 0x96, !PT ;  /* 0x00000004af0c7c12 */ /* 0x002fe2000f8e96a6 */
[----:B------:R1:W-:Y:S01]  /*46a0*/  MUFU.EX2 R205, R15 ;  /* 0x0000000f00cd7308 */ /* 0x0003e20000000800 */
[----:B------:R-:W-:Y:S01]  /*46b0*/  LOP3.LUT R167, R181, UR6, R172, 0x96, !PT ;  /* 0x00000006b5a77c12 */ /* 0x000fe2000f8e96ac */
[----:B------:R-:W-:Y:S01]  /*46c0*/  IMAD.WIDE.U32 R186, R186, -0x326172a9, RZ ;  /* 0xcd9e8d57baba7825 */ /* 0x000fe200078e00ff */
[----:B------:R-:W-:Y:S02]  /*46d0*/  @P0 FSEL R23, R23, -INF , !P4 ;  /* 0xff80000017170808 */ /* 0x000fe40006000000 */
[----:B------:R-:W-:Y:S01]  /*46e0*/  PLOP3.LUT P0, PT, PT, PT, UP0, 0x80, 0x0 ;  /* 0x000000000000781c */ /* 0x000fe20003f0f008 */
[----:B------:R-:W-:Y:S01]  /*46f0*/  IMAD.WIDE.U32 R12, R12, -0x2daee0ad, RZ ;  /* 0xd2511f530c0c7825 */ /* 0x000fe200078e00ff */
[----:B------:R-:W-:Y:S01]  /*4700*/  LOP3.LUT R10, R9, UR4, R182, 0x96, !PT ;  /* 0x00000004090a7c12 */ /* 0x000fe2000f8e96b6 */
[----:B------:R-:W-:Y:S01]  /*4710*/  UIADD3 UR4, UR8, -0x56f99767, URZ ;  /* 0xa906689908047890 */ /* 0x000fe2000fffe03f */
[----:B------:R-:W-:Y:S01]  /*4720*/  @P3 FSEL R21, R21, -INF , !P4 ;  /* 0xff80000015153808 */ /* 0x000fe20006000000 */
[----:B------:R-:W-:Y:S01]  /*4730*/  IMAD.WIDE.U32 R166, R167, -0x326172a9, RZ ;  /* 0xcd9e8d57a7a67825 */ /* 0x000fe200078e00ff */
[----:B------:R-:W-:Y:S01]  /*4740*/  PLOP3.LUT P3, PT, PT, PT, UP0, 0x80, 0x0 ;  /* 0x000000000000781c */ /* 0x000fe20003f6f008 */
[----:B------:R-:W-:Y:S01]  /*4750*/  MUFU.EX2 R194, R24 ;  /* 0x0000001800c27308 */ /* 0x000fe20000000800 */
[----:B------:R-:W-:Y:S01]  /*4760*/  LOP3.LUT R9, R187, UR5, R8, 0x96, !PT ;  /* 0x00000005bb097c12 */ /* 0x000fe2000f8e9608 */
[----:B------:R-:W-:Y:S01]  /*4770*/  IMAD.WIDE.U32 R10, R10, -0x2daee0ad, RZ ;  /* 0xd2511f530a0a7825 */ /* 0x000fe200078e00ff */
[----:B------:R-:W-:Y:S02]  /*4780*/  @P2 FSEL R25, R25, -INF , !P4 ;  /* 0xff80000019192808 */ /* 0x000fe40006000000 */
[----:B------:R-:W-:Y:S01]  /*4790*/  PLOP3.LUT P2, PT, PT, PT, UP0, 0x80, 0x0 ;  /* 0x000000000000781c */ /* 0x000fe20003f4f008 */
[----:B------:R-:W-:Y:S01]  /*47a0*/  IMAD.WIDE.U32 R4, R9, -0x2daee0ad, RZ ;  /* 0xd2511f5309047825 */ /* 0x000fe200078e00ff */
[----:B------:R-:W-:Y:S02]  /*47b0*/  LOP3.LUT R184, R11, UR4, R184, 0x96, !PT ;  /* 0x000000040bb87c12 */ /* 0x000fe4000f8e96b8 */
[----:B------:R-:W-:Y:S01]  /*47c0*/  LOP3.LUT R180, R13, UR4, R180, 0x96, !PT ;  /* 0x000000040db47c12 */ /* 0x000fe2000f8e96b4 */
[----:B------:R-:W-:Y:S01]  /*47d0*/  UIADD3 UR4, UR8, 0x646e171e, URZ ;  /* 0x646e171e08047890 */ /* 0x000fe2000fffe03f */
[----:B------:R-:W-:Y:S01]  /*47e0*/  LOP3.LUT R8, R167, UR5, R174, 0x96, !PT ;  /* 0x00000005a7087c12 */ /* 0x000fe2000f8e96ae */
[----:B------:R-:W-:Y:S01]  /*47f0*/  UIADD3 UR5, UR9, -0x4ab325aa, URZ ;  /* 0xb54cda5609057890 */ /* 0x000fe2000fffe03f */
[----:B------:R-:W-:Y:S01]  /*4800*/  @P0 FSEL R28, R28, -INF , !P5 ;  /* 0xff8000001c1c0808 */ /* 0x000fe20006800000 */
[--C-:B------:R-:W-:Y:S01]  /*4810*/  FFMA.FTZ R25, R25, c[0x0][0x23c], -R2.reuse ;  /* 0x00008f0019197a23 */ /* 0x100fe20000010802 */
[----:B------:R-:W-:Y:S01]  /*4820*/  PLOP3.LUT P0, PT, PT, PT, UP0, 0x80, 0x0 ;  /* 0x000000000000781c */ /* 0x000fe20003f0f008 */
[----:B------:R-:W-:Y:S01]  /*4830*/  IMAD.WIDE.U32 R8, R8, -0x2daee0ad, RZ ;  /* 0xd2511f5308087825 */ /* 0x000fe200078e00ff */
[----:B------:R-:W-:Y:S01]  /*4840*/  @P3 FSEL R27, R27, -INF , !P4 ;  /* 0xff8000001b1b3808 */ /* 0x000fe20006000000 */
[----:B------:R-:W-:Y:S01]  /*4850*/  MUFU.EX2 R192, R25 ;  /* 0x0000001900c07308 */ /* 0x000fe20000000800 */
[----:B------:R-:W-:Y:S01]  /*4860*/  PLOP3.LUT P3, PT, PT, PT, UP0, 0x80, 0x0 ;  /* 0x000000000000781c */ /* 0x000fe20003f6f008 */
[----:B------:R-:W-:Y:S01]  /*4870*/  FFMA.FTZ R28, R28, c[0x0][0x23c], -R2 ;  /* 0x00008f001c1c7a23 */ /* 0x000fe20000010802 */
[C---:B------:R-:W-:Y:S01]  /*4880*/  LOP3.LUT R175, R4.reuse, 0xffff, RZ, 0xc0, !PT ;  /* 0x0000ffff04af7812 */ /* 0x040fe200078ec0ff */
[--C-:B------:R-:W-:Y:S01]  /*4890*/  FFMA.FTZ R21, R21, c[0x0][0x23c], -R165.reuse ;  /* 0x00008f0015157a23 */ /* 0x100fe200000108a5 */
[----:B------:R-:W-:Y:S01]  /*48a0*/  @P6 ISETP.GE.AND P6, PT, R3, UR16, PT ;  /* 0x0000001003006c0c */ /* 0x000fe2000bfc6270 */
[----:B------:R-:W-:Y:S01]  /*48b0*/  FFMA.FTZ R23, R23, c[0x0][0x23c], -R164 ;  /* 0x00008f0017177a23 */ /* 0x000fe200000108a4 */
[----:B------:R-:W-:Y:S01]  /*48c0*/  LOP3.LUT R3, R4, 0xff, RZ, 0xc0, !PT ;  /* 0x000000ff04037812 */ /* 0x000fe200078ec0ff */
[----:B------:R-:W-:Y:S01]  /*48d0*/  FFMA.FTZ R20, R20, c[0x0][0x23c], -R165 ;  /* 0x00008f0014147a23 */ /* 0x000fe200000108a5 */
[----:B------:R-:W-:Y:S01]  /*48e0*/  SHF.R.U32.HI R181, RZ, 0x18, R4 ;  /* 0x00000018ffb57819 */ /* 0x000fe20000011604 */
[----:B------:R-:W-:Y:S01]  /*48f0*/  MUFU.EX2 R189, R21 ;  /* 0x0000001500bd7308 */ /* 0x000fe20000000800 */
[----:B------:R-:W-:Y:S01]  /*4900*/  LOP3.LUT R11, R5, UR4, R10, 0x96, !PT ;  /* 0x00000004050b7c12 */ /* 0x000fe2000f8e960a */
[----:B------:R-:W-:Y:S01]  /*4910*/  FFMA.FTZ R27, R27, c[0x0][0x23c], -R0 ;  /* 0x00008f001b1b7a23 */ /* 0x000fe20000010800 */
[----:B------:R-:W-:Y:S01]  /*4920*/  SHF.R.U32.HI R185, RZ, 0x10, R4 ;  /* 0x00000010ffb97819 */ /* 0x000fe20000011604 */
[----:B------:R-:W-:Y:S01]  /*4930*/  IMAD.WIDE.U32 R4, R184, -0x326172a9, RZ ;  /* 0xcd9e8d57b8047825 */ /* 0x000fe200078e00ff */
[----:B------:R-:W-:Y:S02]  /*4940*/  @P2 FSEL R30, R30, -INF , !P5 ;  /* 0xff8000001e1e2808 */ /* 0x000fe40006800000 */
[----:B------:R-:W-:Y:S01]  /*4950*/  PLOP3.LUT P2, PT, PT, PT, UP0, 0x80, 0x0 ;  /* 0x000000000000781c */ /* 0x000fe20003f4f008 */
[----:B------:R-:W-:Y:S01]  /*4960*/  FFMA.FTZ R19, R19, c[0x0][0x23c], -R164 ;  /* 0x00008f0013137a23 */ /* 0x000fe200000108a4 */
[----:B------:R-:W-:Y:S01]  /*4970*/  LOP3.LUT R172, R8, 0xff, RZ, 0xc0, !PT ;  /* 0x000000ff08ac7812 */ /* 0x000fe200078ec0ff */
[----:B------:R-:W-:Y:S01]  /*4980*/  MUFU.EX2 R193, R23 ;  /* 0x0000001700c17308 */ /* 0x000fe20000000800 */
[----:B------:R-:W-:Y:S01]  /*4990*/  SHF.R.U32.HI R167, RZ, 0x18, R8 ;  /* 0x00000018ffa77819 */ /* 0x000fe20000011608 */
[--C-:B------:R-:W-:Y:S01]  /*49a0*/  FFMA.FTZ R30, R30, c[0x0][0x23c], -R0.reuse ;  /* 0x00008f001e1e7a23 */ /* 0x100fe20000010800 */
[----:B------:R-:W-:Y:S01]  /*49b0*/  LOP3.LUT R174, R8, 0xffff, RZ, 0xc0, !PT ;  /* 0x0000ffff08ae7812 */ /* 0x000fe200078ec0ff */
[----:B------:R-:W-:Y:S01]  /*49c0*/  FFMA.FTZ R26, R26, c[0x0][0x23c], -R0 ;  /* 0x00008f001a1a7a23 */ /* 0x000fe20000010800 */
[----:B------:R-:W-:Y:S01]  /*49d0*/  SHF.R.U32.HI R173, RZ, 0x10, R8 ;  /* 0x00000010ffad7819 */ /* 0x000fe20000011608 */
[----:B------:R-:W-:Y:S01]  /*49e0*/  FFMA.FTZ R22, R22, c[0x0][0x23c], -R164 ;  /* 0x00008f0016167a23 */ /* 0x000fe200000108a4 */
[--C-:B------:R-:W-:Y:S01]  /*49f0*/  SHF.R.U32.HI R16, RZ, 0x18, R4.reuse ;  /* 0x00000018ff107819 */ /* 0x100fe20000011604 */
[----:B------:R-:W-:Y:S01]  /*4a00*/  IMAD.IADD R184, R196, 0x1, R211 ;  /* 0x00000001c4b87824 */ /* 0x000fe200078e02d3 */
[----:B------:R-:W-:Y:S01]  /*4a10*/  SHF.R.U32.HI R17, RZ, 0x10, R4 ;  /* 0x00000010ff117819 */ /* 0x000fe20000011604 */
[----:B------:R-:W-:Y:S01]  /*4a20*/  MUFU.EX2 R191, R20 ;  /* 0x0000001400bf7308 */ /* 0x000fe20000000800 */
[----:B------:R-:W-:Y:S02]  /*4a30*/  LOP3.LUT R8, R5, UR5, R186, 0x96, !PT ;  /* 0x0000000505087c12 */ /* 0x000fe4000f8e96ba */
[C---:B--2---:R-:W-:Y:S02]  /*4a40*/  LOP3.LUT R14, R4.reuse, 0xff, RZ, 0xc0, !PT ;  /* 0x000000ff040e7812 */ /* 0x044fe400078ec0ff */
[----:B-1----:R-:W-:Y:S01]  /*4a50*/  LOP3.LUT R15, R4, 0xffff, RZ, 0xc0, !PT ;  /* 0x0000ffff040f7812 */ /* 0x002fe200078ec0ff */
[----:B------:R-:W-:Y:S01]  /*4a60*/  IMAD.WIDE.U32 R4, R180, -0x326172a9, RZ ;  /* 0xcd9e8d57b4047825 */ /* 0x000fe200078e00ff */
[----:B------:R-:W-:Y:S01]  /*4a70*/  LOP3.LUT R10, R9, UR4, R12, 0x96, !PT ;  /* 0x00000004090a7c12 */ /* 0x000fe2000f8e960c */
[----:B------:R-:W-:Y:S01]  /*4a80*/  ULDC.U8 UR4, c[0x0][0x2d8] ;  /* 0x0000b60000047ab9 */ /* 0x000fe20000000000 */
[----:B------:R-:W-:Y:S01]  /*4a90*/  @P0 FSEL R34, R34, -INF , !P5 ;  /* 0xff80000022220808 */ /* 0x000fe20006800000 */
[----:B------:R-:W-:Y:S01]  /*4aa0*/  MUFU.EX2 R195, R27 ;  /* 0x0000001b00c37308 */ /* 0x000fe20000000800 */
[----:B------:R-:W-:Y:S02]  /*4ab0*/  PLOP3.LUT P0, PT, PT, PT, UP0, 0x80, 0x0 ;  /* 0x000000000000781c */ /* 0x000fe40003f0f008 */
[----:B------:R-:W-:Y:S01]  /*4ac0*/  ISETP.LE.U32.AND P4, PT, R3, UR4, PT ;  /* 0x0000000403007c0c */ /* 0x000fe2000bf83070 */
[----:B------:R-:W-:Y:S01]  /*4ad0*/  FFMA.FTZ R34, R34, c[0x0][0x23c], -R164 ;  /* 0x00008f0022227a23 */ /* 0x000fe200000108a4 */
[----:B------:R-:W-:Y:S02]  /*4ae0*/  LOP3.LUT R3, R5, UR5, R166, 0x96, !PT ;  /* 0x0000000505037c12 */ /* 0x000fe4000f8e96a6 */
[C---:B------:R-:W-:Y:S02]  /*4af0*/  LOP3.LUT R7, R4.reuse, 0xffff, RZ, 0xc0, !PT ;  /* 0x0000ffff04077812 */ /* 0x040fe400078ec0ff */
[----:B------:R-:W-:Y:S01]  /*4b00*/  LOP3.LUT R12, R4, 0xff, RZ, 0xc0, !PT ;  /* 0x000000ff040c7812 */ /* 0x000fe200078ec0ff */
[----:B------:R-:W-:Y:S01]  /*4b10*/  MUFU.EX2 R197, R19 ;  /* 0x0000001300c57308 */ /* 0x000fe20000000800 */
[--C-:B------:R-:W-:Y:S02]  /*4b20*/  SHF.R.U32.HI R13, RZ, 0x10, R4.reuse ;  /* 0x00000010ff0d7819 */ /* 0x100fe40000011604 */
[----:B------:R-:W-:Y:S02]  /*4b30*/  SHF.R.U32.HI R9, RZ, 0x18, R4 ;  /* 0x00000018ff097819 */ /* 0x000fe40000011604 */
[C---:B------:R-:W-:Y:S02]  /*4b40*/  LOP3.LUT R4, R8.reuse, 0xff, RZ, 0xc0, !PT ;  /* 0x000000ff08047812 */ /* 0x040fe400078ec0ff */
[----:B------:R-:W-:Y:S02]  /*4b50*/  LOP3.LUT R5, R8, 0xffff, RZ, 0xc0, !PT ;  /* 0x0000ffff08057812 */ /* 0x000fe400078ec0ff */
[----:B------:R-:W-:Y:S01]  /*4b60*/  @P3 FSEL R32, R32, -INF , !P5 ;  /* 0xff80000020203808 */ /* 0x000fe20006800000 */
[----:B------:R-:W-:Y:S01]  /*4b70*/  MUFU.EX2 R190, R22 ;  /* 0x0000001600be7308 */ /* 0x000fe20000000800 */
[----:B------:R-:W-:Y:S02]  /*4b80*/  PLOP3.LUT P3, PT, PT, PT, UP0, 0x80, 0x0 ;  /* 0x000000000000781c */ /* 0x000fe40003f6f008 */
[----:B------:R-:W-:Y:S01]  /*4b90*/  ISETP.LE.U32.AND P5, PT, R4, UR4, PT ;  /* 0x0000000404007c0c */ /* 0x000fe2000bfa3070 */
[----:B------:R-:W-:Y:S01]  /*4ba0*/  FFMA.FTZ R32, R32, c[0x0][0x23c], -R165 ;  /* 0x00008f0020207a23 */ /* 0x000fe200000108a5 */
[----:B------:R-:W-:Y:S02]  /*4bb0*/  SHF.R.U32.HI R6, RZ, 0x8, R5 ;  /* 0x00000008ff067819 */ /* 0x000fe40000011605 */
[----:B------:R-:W-:Y:S02]  /*4bc0*/  SHF.R.U32.HI R4, RZ, 0x10, R8 ;  /* 0x00000010ff047819 */ /* 0x000fe40000011608 */
[----:B------:R-:W-:Y:S01]  /*4bd0*/  @P2 FSEL R29, R29, -INF , !P6 ;  /* 0xff8000001d1d2808 */ /* 0x000fe20007000000 */
[----:B------:R-:W1:Y:S01]  /*4be0*/  MUFU.EX2 R182, R32 ;  /* 0x0000002000b67308 */ /* 0x000e620000000800 */
[----:B------:R-:W-:Y:S02]  /*4bf0*/  PLOP3.LUT P2, PT, PT, PT, UP0, 0x80, 0x0 ;  /* 0x000000000000781c */ /* 0x000fe40003f4f008 */
[----:B------:R-:W-:Y:S01]  /*4c00*/  LOP3.LUT R5, R4, 0xff, RZ, 0xc0, !PT ;  /* 0x000000ff04057812 */ /* 0x000fe200078ec0ff */
[----:B------:R-:W-:Y:S01]  /*4c10*/  FFMA.FTZ R2, R29, c[0x0][0x23c], -R2 ;  /* 0x00008f001d027a23 */ /* 0x000fe20000010802 */
[----:B------:R-:W-:Y:S01]  /*4c20*/  LOP3.LUT R4, R6, 0xffff, RZ, 0xc0, !PT ;  /* 0x0000ffff06047812 */ /* 0x000fe200078ec0ff */
[----:B------:R-:W-:Y:S01]  /*4c30*/  @!P5 FADD.FTZ R204, -R204, -RZ ;  /* 0x800000ffccccd221 */ /* 0x000fe20000010100 */
[----:B------:R-:W-:Y:S02]  /*4c40*/  @P0 FSEL R33, R33, -INF , !P6 ;  /* 0xff80000021210808 */ /* 0x000fe40007000000 */
[----:B------:R-:W-:Y:S01]  /*4c50*/  ISETP.LE.U32.AND P0, PT, R4, UR4, PT ;  /* 0x0000000404007c0c */ /* 0x000fe2000bf03070 */
[----:B------:R2:W-:Y:S01]  /*4c60*/  MUFU.EX2 R186, R2 ;  /* 0x0000000200ba7308 */ /* 0x0005e20000000800 */
[----:B------:R-:W-:Y:S01]  /*4c70*/  LOP3.LUT R4, R3, 0xffff, RZ, 0xc0, !PT ;  /* 0x0000ffff03047812 */ /* 0x000fe200078ec0ff */
[----:B------:R-:W-:Y:S01]  /*4c80*/  FFMA.FTZ R165, R33, c[0x0][0x23c], -R165 ;  /* 0x00008f0021a57a23 */ /* 0x000fe200000108a5 */
[----:B------:R-:W-:Y:S02]  /*4c90*/  @P3 FSEL R31, R31, -INF , !P6 ;  /* 0xff8000001f1f3808 */ /* 0x000fe40007000000 */
[----:B------:R-:W-:Y:S02]  /*4ca0*/  ISETP.LE.U32.AND P3, PT, R5, UR4, PT ;  /* 0x0000000405007c0c */ /* 0x000fe4000bf63070 */
[----:B------:R-:W-:Y:S01]  /*4cb0*/  LOP3.LUT R5, R3, 0xff, RZ, 0xc0, !PT ;  /* 0x000000ff03057812 */ /* 0x000fe200078ec0ff */
[----:B------:R-:W-:Y:S01]  /*4cc0*/  FFMA.FTZ R0, R31, c[0x0][0x23c], -R0 ;  /* 0x00008f001f007a23 */ /* 0x000fe20000010800 */
[----:B------:R-:W-:Y:S01]  /*4cd0*/  SHF.R.U32.HI R4, RZ, 0x8, R4 ;  /* 0x00000008ff047819 */ /* 0x000fe20000011604 */
[----:B------:R-:W4:Y:S01]  /*4ce0*/  MUFU.EX2 R180, R165 ;  /* 0x000000a500b47308 */ /* 0x000f220000000800 */
[----:B------:R-:W-:Y:S01]  /*4cf0*/  @P2 FSEL R35, R35, -INF , !P6 ;  /* 0xff80000023232808 */ /* 0x000fe20007000000 */
[----:B---3--:R-:W-:Y:S01]  /*4d00*/  @!P0 FADD.FTZ R203, -R203, -RZ ;  /* 0x800000ffcbcb8221 */ /* 0x008fe20000010100 */
[----:B------:R-:W-:Y:S01]  /*4d10*/  ISETP.LE.U32.AND P2, PT, R5, UR4, PT ;  /* 0x0000000405007c0c */ /* 0x000fe2000bf43070 */
[----:B-1----:R-:W-:Y:S01]  /*4d20*/  @!P4 FADD.FTZ R182, -R182, -RZ ;  /* 0x800000ffb6b6c221 */ /* 0x002fe20000010100 */
[--C-:B------:R-:W-:Y:S01]  /*4d30*/  SHF.R.U32.HI R5, RZ, 0x10, R3.reuse ;  /* 0x00000010ff057819 */ /* 0x100fe20000011603 */
[----:B------:R-:W-:Y:S01]  /*4d40*/  FFMA.FTZ R164, R35, c[0x0][0x23c], -R164 ;  /* 0x00008f0023a47a23 */ /* 0x000fe200000108a4 */
[----:B------:R-:W-:Y:S01]  /*4d50*/  LOP3.LUT R4, R4, 0xffff, RZ, 0xc0, !PT ;  /* 0x0000ffff04047812 */ /* 0x000fe200078ec0ff */
[----:B------:R-:W-:Y:S01]  /*4d60*/  @!P3 FADD.FTZ R202, -R202, -RZ ;  /* 0x800000ffcacab221 */ /* 0x000fe20000010100 */
[----:B------:R-:W-:Y:S01]  /*4d70*/  SHF.R.U32.HI R3, RZ, 0x18, R3 ;  /* 0x00000018ff037819 */ /* 0x000fe20000011603 */
[----:B------:R-:W1:Y:S01]  /*4d80*/  MUFU.EX2 R198, R26 ;  /* 0x0000001a00c67308 */ /* 0x000e620000000800 */
[----:B------:R-:W-:Y:S02]  /*4d90*/  ISETP.LE.U32.AND P5, PT, R4, UR4, PT ;  /* 0x0000000404007c0c */ /* 0x000fe4000bfa3070 */
[----:B------:R-:W-:Y:S02]  /*4da0*/  LOP3.LUT R4, R5, 0xff, RZ, 0xc0, !PT ;  /* 0x000000ff05047812 */ /* 0x000fe400078ec0ff */
[----:B------:R-:W-:Y:S01]  /*4db0*/  ISETP.LE.U32.AND P0, PT, R3, UR4, PT ;  /* 0x0000000403007c0c */ /* 0x000fe2000bf03070 */
[----:B------:R-:W-:Y:S01]  /*4dc0*/  @!P2 FADD.FTZ R224, -R224, -RZ ;  /* 0x800000ffe0e0a221 */ /* 0x000fe20000010100 */
[----:B------:R-:W-:Y:S02]  /*4dd0*/  ISETP.LE.U32.AND P3, PT, R4, UR4, PT ;  /* 0x0000000404007c0c */ /* 0x000fe4000bf63070 */
[----:B------:R-:W-:Y:S01]  /*4de0*/  LOP3.LUT R4, R13, 0xff, RZ, 0xc0, !PT ;  /* 0x000000ff0d047812 */ /* 0x000fe200078ec0ff */
[----:B------:R-:W3:Y:S01]  /*4df0*/  MUFU.EX2 R183, R34 ;  /* 0x0000002200b77308 */ /* 0x000ee20000000800 */
[----:B------:R-:W-:Y:S02]  /*4e00*/  SHF.R.U32.HI R3, RZ, 0x8, R7 ;  /* 0x00000008ff037819 */ /* 0x000fe40000011607 */
[----:B------:R-:W-:Y:S01]  /*4e10*/  ISETP.LE.U32.AND P2, PT, R14, UR4, PT ;  /* 0x000000040e007c0c */ /* 0x000fe2000bf43070 */
[----:B------:R-:W-:Y:S01]  /*4e20*/  @!P5 FADD.FTZ R223, -R223, -RZ ;  /* 0x800000ffdfdfd221 */ /* 0x000fe20000010100 */
[----:B------:R-:W-:Y:S02]  /*4e30*/  LOP3.LUT R3, R3, 0xffff, RZ, 0xc0, !PT ;  /* 0x0000ffff03037812 */ /* 0x000fe400078ec0ff */
[----:B------:R-:W-:Y:S01]  /*4e40*/  SHF.R.U32.HI R8, RZ, 0x18, R8 ;  /* 0x00000018ff087819 */ /* 0x000fe20000011608 */
[----:B------:R-:W-:Y:S01]  /*4e50*/  @!P0 FADD.FTZ R225, -R225, -RZ ;  /* 0x800000ffe1e18221 */ /* 0x000fe20000010100 */
[----:B------:R-:W-:Y:S01]  /*4e60*/  ISETP.LE.U32.AND P5, PT, R3, UR4, PT ;  /* 0x0000000403007c0c */ /* 0x000fe2000bfa3070 */
[----:B------:R-:W-:Y:S01]  /*4e70*/  @!P3 FADD.FTZ R226, -R226, -RZ ;  /* 0x800000ffe2e2b221 */ /* 0x000fe20000010100 */
[----:B------:R-:W-:Y:S01]  /*4e80*/  ISETP.LE.U32.AND P3, PT, R4, UR4, PT ;  /* 0x0000000404007c0c */ /* 0x000fe2000bf63070 */
[----:B------:R-:W-:Y:S01]  /*4e90*/  MUFU.EX2 R187, R28 ;  /* 0x0000001c00bb7308 */ /* 0x000fe20000000800 */
[----:B------:R-:W-:Y:S02]  /*4ea0*/  SHF.R.U32.HI R3, RZ, 0x8, R15 ;  /* 0x00000008ff037819 */ /* 0x000fe4000001160f */
[----:B------:R-:W-:Y:S01]  /*4eb0*/  ISETP.LE.U32.AND P0, PT, R9, UR4, PT ;  /* 0x0000000409007c0c */ /* 0x000fe2000bf03070 */
[----:B------:R-:W-:Y:S01]  /*4ec0*/  @!P2 FADD.FTZ R201, -R201, -RZ ;  /* 0x800000ffc9c9a221 */ /* 0x000fe20000010100 */
[----:B------:R-:W-:Y:S02]  /*4ed0*/  LOP3.LUT R3, R3, 0xffff, RZ, 0xc0, !PT ;  /* 0x0000ffff03037812 */ /* 0x000fe400078ec0ff */
[----:B------:R-:W-:Y:S02]  /*4ee0*/  LOP3.LUT R4, R11, 0xff, RZ, 0xc0, !PT ;  /* 0x000000ff0b047812 */ /* 0x000fe400078ec0ff */
[----:B------:R-:W-:Y:S01]  /*4ef0*/  ISETP.LE.U32.AND P6, PT, R8, UR4, PT ;  /* 0x0000000408007c0c */ /* 0x000fe2000bfc3070 */
[----:B------:R-:W-:Y:S01]  /*4f00*/  @!P5 FADD.FTZ R207, -R207, -RZ ;  /* 0x800000ffcfcfd221 */ /* 0x000fe20000010100 */
[----:B------:R-:W-:Y:S01]  /*4f10*/  ISETP.LE.U32.AND P5, PT, R4, UR4, PT ;  /* 0x0000000404007c0c */ /* 0x000fe2000bfa3070 */
[----:B------:R-:W-:Y:S01]  /*4f20*/  @!P3 FADD.FTZ R206, -R206, -RZ ;  /* 0x800000ffceceb221 */ /* 0x000fe20000010100 */
[----:B------:R-:W-:Y:S01]  /*4f30*/  ISETP.LE.U32.AND P3, PT, R3, UR4, PT ;  /* 0x0000000403007c0c */ /* 0x000fe2000bf63070 */
[----:B------:R-:W-:Y:S01]  /*4f40*/  MUFU.EX2 R188, R30 ;  /* 0x0000001e00bc7308 */ /* 0x000fe20000000800 */
[----:B------:R-:W-:Y:S01]  /*4f50*/  LOP3.LUT R3, R11, 0xffff, RZ, 0xc0, !PT ;  /* 0x0000ffff0b037812 */ /* 0x000fe200078ec0ff */
[----:B------:R-:W-:Y:S01]  /*4f60*/  @!P0 FADD.FTZ R205, -R205, -RZ ;  /* 0x800000ffcdcd8221 */ /* 0x000fe20000010100 */
[----:B------:R-:W-:Y:S02]  /*4f70*/  LOP3.LUT R4, R17, 0xff, RZ, 0xc0, !PT ;  /* 0x000000ff11047812 */ /* 0x000fe400078ec0ff */
[----:B------:R-:W-:Y:S02]  /*4f80*/  SHF.R.U32.HI R3, RZ, 0x8, R3 ;  /* 0x00000008ff037819 */ /* 0x000fe40000011603 */
[----:B------:R-:W-:Y:S01]  /*4f90*/  ISETP.LE.U32.AND P0, PT, R4, UR4, PT ;  /* 0x0000000404007c0c */ /* 0x000fe2000bf03070 */
[----:B------:R-:W-:Y:S01]  /*4fa0*/  @!P6 FADD.FTZ R222, -R222, -RZ ;  /* 0x800000ffdedee221 */ /* 0x000fe20000010100 */
[----:B--2---:R-:W-:Y:S01]  /*4fb0*/  LOP3.LUT R2, R3, 0xffff, RZ, 0xc0, !PT ;  /* 0x0000ffff03027812 */ /* 0x004fe200078ec0ff */
[----:B------:R-:W-:Y:S01]  /*4fc0*/  @!P5 FADD.FTZ R191, -R191, -RZ ;  /* 0x800000ffbfbfd221 */ /* 0x000fe20000010100 */
[--C-:B------:R-:W-:Y:S01]  /*4fd0*/  SHF.R.U32.HI R4, RZ, 0x18, R11.reuse ;  /* 0x00000018ff047819 */ /* 0x100fe2000001160b */
[----:B------:R-:W-:Y:S01]  /*4fe0*/  @!P3 FADD.FTZ R199, -R199, -RZ ;  /* 0x800000ffc7c7b221 */ /* 0x000fe20000010100 */
[----:B------:R-:W-:Y:S02]  /*4ff0*/  ISETP.LE.U32.AND P3, PT, R2, UR4, PT ;  /* 0x0000000402007c0c */ /* 0x000fe4000bf63070 */
[----:B------:R-:W-:Y:S02]  /*5000*/  LOP3.LUT R2, R10, 0xffff, RZ, 0xc0, !PT ;  /* 0x0000ffff0a027812 */ /* 0x000fe400078ec0ff */
[----:B------:R-:W-:Y:S02]  /*5010*/  ISETP.LE.U32.AND P2, PT, R4, UR4, PT ;  /* 0x0000000404007c0c */ /* 0x000fe4000bf43070 */
[----:B------:R-:W-:Y:S01]  /*5020*/  SHF.R.U32.HI R3, RZ, 0x10, R11 ;  /* 0x00000010ff037819 */ /* 0x000fe2000001160b */
[----:B------:R-:W-:Y:S01]  /*5030*/  @!P0 FADD.FTZ R200, -R200, -RZ ;  /* 0x800000ffc8c88221 */ /* 0x000fe20000010100 */
[----:B------:R-:W-:Y:S02]  /*5040*/  SHF.R.U32.HI R2, RZ, 0x8, R2 ;  /* 0x00000008ff027819 */ /* 0x000fe40000011602 */
[----:B------:R-:W-:Y:S02]  /*5050*/  LOP3.LUT R3, R3, 0xff, RZ, 0xc0, !PT ;  /* 0x000000ff03037812 */ /* 0x000fe400078ec0ff */
[----:B------:R-:W-:Y:S01]  /*5060*/  LOP3.LUT R2, R2, 0xffff, RZ, 0xc0, !PT ;  /* 0x0000ffff02027812 */ /* 0x000fe200078ec0ff */
[----:B------:R-:W-:Y:S01]  /*5070*/  @!P3 FADD.FTZ R189, -R189, -RZ ;  /* 0x800000ffbdbdb221 */ /* 0x000fe20000010100 */
[----:B------:R-:W-:Y:S02]  /*5080*/  LOP3.LUT R4, R10, 0xff, RZ, 0xc0, !PT ;  /* 0x000000ff0a047812 */ /* 0x000fe400078ec0ff */
[----:B------:R-:W-:Y:S01]  /*5090*/  ISETP.LE.U32.AND P3, PT, R2, UR4, PT ;  /* 0x0000000402007c0c */ /* 0x000fe2000bf63070 */
[----:B------:R-:W-:Y:S01]  /*50a0*/  @!P2 FADD.FTZ R193, -R193, -RZ ;  /* 0x800000ffc1c1a221 */ /* 0x000fe20000010100 */
[----:B------:R-:W-:Y:S02]  /*50b0*/  ISETP.LE.U32.AND P0, PT, R3, UR4, PT ;  /* 0x0000000403007c0c */ /* 0x000fe4000bf03070 */
[--C-:B------:R-:W-:Y:S02]  /*50c0*/  SHF.R.U32.HI R3, RZ, 0x10, R10.reuse ;  /* 0x00000010ff037819 */ /* 0x100fe4000001160a */
[----:B------:R-:W-:Y:S02]  /*50d0*/  SHF.R.U32.HI R10, RZ, 0x18, R10 ;  /* 0x00000018ff0a7819 */ /* 0x000fe4000001160a */
[----:B------:R-:W-:Y:S02]  /*50e0*/  SHF.R.U32.HI R2, RZ, 0x8, R175 ;  /* 0x00000008ff027819 */ /* 0x000fe400000116af */
[----:B------:R-:W-:Y:S02]  /*50f0*/  ISETP.LE.U32.AND P2, PT, R10, UR4, PT ;  /* 0x000000040a007c0c */ /* 0x000fe4000bf43070 */
[----:B------:R-:W-:Y:S01]  /*5100*/  LOP3.LUT R2, R2, 0xffff, RZ, 0xc0, !PT ;  /* 0x0000ffff02027812 */ /* 0x000fe200078ec0ff */
[----:B------:R-:W-:Y:S01]  /*5110*/  @!P3 FADD.FTZ R192, -R192, -RZ ;  /* 0x800000ffc0c0b221 */ /* 0x000fe20000010100 */
[----:B------:R-:W-:Y:S01]  /*5120*/  LOP3.LUT R3, R3, 0xff, RZ, 0xc0, !PT ;  /* 0x000000ff03037812 */ /* 0x000fe200078ec0ff */
[----:B------:R-:W-:Y:S01]  /*5130*/  @!P0 FADD.FTZ R190, -R190, -RZ ;  /* 0x800000ffbebe8221 */ /* 0x000fe20000010100 */
[----:B------:R-:W-:Y:S02]  /*5140*/  ISETP.LE.U32.AND P3, PT, R2, UR4, PT ;  /* 0x0000000402007c0c */ /* 0x000fe4000bf63070 */
[----:B------:R-:W-:Y:S02]  /*5150*/  SHF.R.U32.HI R2, RZ, 0x8, R174 ;  /* 0x00000008ff027819 */ /* 0x000fe400000116ae */
[----:B------:R-:W-:Y:S02]  /*5160*/  ISETP.LE.U32.AND P5, PT, R3, UR4, PT ;  /* 0x0000000403007c0c */ /* 0x000fe4000bfa3070 */
[----:B------:R-:W-:Y:S01]  /*5170*/  LOP3.LUT R3, R185, 0xff, RZ, 0xc0, !PT ;  /* 0x000000ffb9037812 */ /* 0x000fe200078ec0ff */
[----:B------:R-:W-:Y:S01]  /*5180*/  @!P2 FADD.FTZ R195, -R195, -RZ ;  /* 0x800000ffc3c3a221 */ /* 0x000fe20000010100 */
[----:B------:R-:W-:Y:S01]  /*5190*/  ISETP.LE.U32.AND P6, PT, R12, UR4, PT ;  /* 0x000000040c007c0c */ /* 0x000fe2000bfc3070 */
[----:B------:R2:W2:Y:S01]  /*51a0*/  MUFU.EX2 R185, R0 ;  /* 0x0000000000b97308 */ /* 0x0004a20000000800 */
[----:B------:R-:W-:Y:S02]  /*51b0*/  ISETP.LE.U32.AND P2, PT, R3, UR4, PT ;  /* 0x0000000403007c0c */ /* 0x000fe4000bf43070 */
[----:B------:R-:W-:Y:S01]  /*51c0*/  LOP3.LUT R3, R2, 0xffff, RZ, 0xc0, !PT ;  /* 0x0000ffff02037812 */ /* 0x000fe200078ec0ff */
[----:B----4-:R-:W-:Y:S01]  /*51d0*/  @!P3 FADD.FTZ R180, -R180, -RZ ;  /* 0x800000ffb4b4b221 */ /* 0x010fe20000010100 */
[----:B------:R-:W-:Y:S02]  /*51e0*/  F2FP.RELU.BF16.PACK_AB R2, R203, R204 ;  /* 0x000000cccb02723e */ /* 0x000fe400000018ff */
[----:B------:R-:W-:Y:S01]  /*51f0*/  F2FP.RELU.BF16.PACK_AB R5, R222, R202 ;  /* 0x000000cade05723e */ /* 0x000fe200000018ff */
[----:B-1----:R-:W-:Y:S01]  /*5200*/  @!P5 FADD.FTZ R198, -R198, -RZ ;  /* 0x800000ffc6c6d221 */ /* 0x002fe20000010100 */
[----:B------:R-:W-:Y:S01]  /*5210*/  ISETP.LE.U32.AND P3, PT, R3, UR4, PT ;  /* 0x0000000403007c0c */ /* 0x000fe2000bf63070 */
[----:B------:R1:W-:Y:S01]  /*5220*/  STS [R236+0x20000], R2 ;  /* 0x02000002ec007388 */ /* 0x0003e20000000800 */
[----:B------:R-:W-:Y:S01]  /*5230*/  F2FP.RELU.BF16.PACK_AB R3, R225, R226 ;  /* 0x000000e2e103723e */ /* 0x000fe200000018ff */
[----:B------:R-:W-:Y:S01]  /*5240*/  @!P6 FADD.FTZ R221, -R221, -RZ ;  /* 0x800000ffdddde221 */ /* 0x000fe20000010100 */
[----:B------:R-:W-:Y:S01]  /*5250*/  ISETP.LE.U32.AND P6, PT, R16, UR4, PT ;  /* 0x0000000410007c0c */ /* 0x000fe2000bfc3070 */
[----:B------:R4:W-:Y:S01]  /*5260*/  STS [R236+0x20400], R5 ;  /* 0x02040005ec007388 */ /* 0x0009e20000000800 */
[----:B------:R-:W-:Y:S01]  /*5270*/  ISETP.LE.U32.AND P0, PT, R181, UR4, PT ;  /* 0x00000004b5007c0c */ /* 0x000fe2000bf03070 */
[----:B---3--:R-:W-:Y:S01]  /*5280*/  @!P2 FADD.FTZ R183, -R183, -RZ ;  /* 0x800000ffb7b7a221 */ /* 0x008fe20000010100 */
[----:B------:R-:W3:Y:S01]  /*5290*/  MUFU.EX2 R181, R164 ;  /* 0x000000a400b57308 */ /* 0x000ee20000000800 */
[----:B------:R-:W-:Y:S02]  /*52a0*/  ISETP.LE.U32.AND P5, PT, R167, UR4, PT ;  /* 0x00000004a7007c0c */ /* 0x000fe4000bfa3070 */
[----:B------:R-:W-:Y:S02]  /*52b0*/  FSETP.GE.FTZ.AND P2, PT, R203, RZ, PT ;  /* 0x000000ffcb00720b */ /* 0x000fe40003f56000 */
[----:B------:R-:W-:Y:S01]  /*52c0*/  @!P3 FADD.FTZ R186, -R186, -RZ ;  /* 0x800000ffbabab221 */ /* 0x000fe20000010100 */
[----:B------:R-:W-:Y:S03]  /*52d0*/  FSETP.GE.FTZ.AND P3, PT, R204, RZ, PT ;  /* 0x000000ffcc00720b */ /* 0x000fe60003f76000 */
[----:B------:R-:W-:Y:S01]  /*52e0*/  @!P6 FADD.FTZ R197, -R197, -RZ ;  /* 0x800000ffc5c5e221 */ /* 0x000fe20000010100 */
[----:B------:R-:W-:Y:S02]  /*52f0*/  ISETP.LE.U32.AND P6, PT, R4, UR4, PT ;  /* 0x0000000404007c0c */ /* 0x000fe4000bfc3070 */
[----:B------:R-:W-:Y:S02]  /*5300*/  LOP3.LUT R4, R173, 0xff, RZ, 0xc0, !PT ;  /* 0x000000ffad047812 */ /* 0x000fe400078ec0ff */
[----:B--2---:R-:W-:Y:S01]  /*5310*/  F2FP.RELU.BF16.PACK_AB R0, R197, R200 ;  /* 0x000000c8c500723e */ /* 0x004fe200000018ff */
[----:B------:R-:W-:Y:S01]  /*5320*/  @!P5 FADD.FTZ R185, -R185, -RZ ;  /* 0x800000ffb9b9d221 */ /* 0x000fe20000010100 */
[----:B------:R-:W-:Y:S02]  /*5330*/  ISETP.LE.U32.AND P4, PT, R4, UR4, PT ;  /* 0x0000000404007c0c */ /* 0x000fe4000bf83070 */
[----:B-1----:R-:W-:Y:S01]  /*5340*/  F2FP.RELU.BF16.PACK_AB R2, R199, R201 ;  /* 0x000000c9c702723e */ /* 0x002fe200000018ff */
[----:B------:R1:W-:Y:S01]  /*5350*/  STS [R237+0x20400], R0 ;  /* 0x02040000ed007388 */ /* 0x0003e20000000800 */
[----:B------:R-:W-:Y:S02]  /*5360*/  F2FP.RELU.BF16.PACK_AB R4, R223, R224 ;  /* 0x000000e0df04723e */ /* 0x000fe400000018ff */
[----:B----4-:R-:W-:Y:S01]  /*5370*/  F2FP.RELU.BF16.PACK_AB R5, R207, R221 ;  /* 0x000000ddcf05723e */ /* 0x010fe200000018ff */
[----:B------:R2:W-:Y:S01]  /*5380*/  STS [R237+0x20000], R2 ;  /* 0x02000002ed007388 */ /* 0x0005e20000000800 */
[----:B------:R-:W-:Y:S01]  /*5390*/  @!P6 FADD.FTZ R194, -R194, -RZ ;  /* 0x800000ffc2c2e221 */ /* 0x000fe20000010100 */
[----:B------:R-:W-:Y:S01]  /*53a0*/  ISETP.LE.U32.AND P6, PT, R172, UR4, PT ;  /* 0x00000004ac007c0c */ /* 0x000fe2000bfc3070 */
[----:B---3--:R-:W-:Y:S01]  /*53b0*/  @!P0 FADD.FTZ R181, -R181, -RZ ;  /* 0x800000ffb5b58221 */ /* 0x008fe20000010100 */
[----:B------:R3:W-:Y:S01]  /*53c0*/  STS [R236+0x21000], R4 ;  /* 0x02100004ec007388 */ /* 0x0007e20000000800 */
[----:B------:R-:W-:Y:S01]  /*53d0*/  FSETP.GE.FTZ.AND P5, PT, R199, RZ, PT ;  /* 0x000000ffc700720b */ /* 0x000fe20003fb6000 */
[----:B------:R-:W-:Y:S01]  /*53e0*/  @!P4 FADD.FTZ R188, -R188, -RZ ;  /* 0x800000ffbcbcc221 */ /* 0x000fe20000010100 */
[----:B------:R-:W-:Y:S01]  /*53f0*/  FSETP.GE.FTZ.AND P4, PT, R191, RZ, PT ;  /* 0x000000ffbf00720b */ /* 0x000fe20003f96000 */
[----:B------:R4:W-:Y:S04]  /*5400*/  STS [R236+0x21400], R3 ;  /* 0x02140003ec007388 */ /* 0x0009e80000000800 */
[----:B------:R4:W-:Y:S03]  /*5410*/  STS [R237+0x21000], R5 ;  /* 0x02100005ed007388 */ /* 0x0009e60000000800 */
[----:B------:R-:W-:Y:S01]  /*5420*/  @!P6 FADD.FTZ R187, -R187, -RZ ;  /* 0x800000ffbbbbe221 */ /* 0x000fe20000010100 */
[----:B------:R-:W-:Y:S02]  /*5430*/  FSETP.GE.FTZ.AND P6, PT, R201, RZ, PT ;  /* 0x000000ffc900720b */ /* 0x000fe40003fd6000 */
[----:B-1----:R-:W-:Y:S02]  /*5440*/  F2FP.RELU.BF16.PACK_AB R0, R180, R182 ;  /* 0x000000b6b400723e */ /* 0x002fe400000018ff */
[----:B--2---:R-:W-:Y:S02]  /*5450*/  F2FP.RELU.BF16.PACK_AB R2, R193, R190 ;  /* 0x000000bec102723e */ /* 0x004fe400000018ff */
[----:B---3--:R-:W-:Y:S02]  /*5460*/  F2FP.RELU.BF16.PACK_AB R4, R205, R206 ;  /* 0x000000cecd04723e */ /* 0x008fe400000018ff */
[----:B----4-:R-:W-:Y:S03]  /*5470*/  F2FP.RELU.BF16.PACK_AB R3, R189, R191 ;  /* 0x000000bfbd03723e */ /* 0x010fe600000018ff */
[----:B------:R1:W-:Y:S01]  /*5480*/  STS [R237+0x21400], R4 ;  /* 0x02140004ed007388 */ /* 0x0003e20000000800 */
[----:B------:R-:W-:Y:S03]  /*5490*/  F2FP.RELU.BF16.PACK_AB R5, R192, R194 ;  /* 0x000000c2c005723e */ /* 0x000fe600000018ff */
[----:B------:R2:W-:Y:S04]  /*54a0*/  STS [R234+0x20000], R3 ;  /* 0x02000003ea007388 */ /* 0x0005e80000000800 */
[----:B------:R3:W-:Y:S04]  /*54b0*/  STS [R234+0x20400], R2 ;  /* 0x02040002ea007388 */ /* 0x0007e80000000800 */
[----:B------:R4:W-:Y:S01]  /*54c0*/  STS [R235+0x20000], R0 ;  /* 0x02000000eb007388 */ /* 0x0009e20000000800 */
[----:B-1----:R-:W-:Y:S02]  /*54d0*/  F2FP.RELU.BF16.PACK_AB R4, R195, R198 ;  /* 0x000000c6c304723e */ /* 0x002fe400000018ff */
[----:B--2---:R-:W-:Y:S02]  /*54e0*/  F2FP.RELU.BF16.PACK_AB R3, R181, R183 ;  /* 0x000000b7b503723e */ /* 0x004fe400000018ff */
[----:B---3--:R-:W-:Y:S03]  /*54f0*/  F2FP.RELU.BF16.PACK_AB R2, R186, R187 ;  /* 0x000000bbba02723e */ /* 0x008fe600000018ff */
[----:B------:R1:W-:Y:S01]  /*5500*/  STS [R235+0x20400], R3 ;  /* 0x02040003eb007388 */ /* 0x0003e20000000800 */
[----:B----4-:R-:W-:Y:S03]  /*5510*/  F2FP.RELU.BF16.PACK_AB R0, R185, R188 ;  /* 0x000000bcb900723e */ /* 0x010fe600000018ff */
[----:B------:R-:W-:Y:S04]  /*5520*/  STS [R234+0x21000], R5 ;  /* 0x02100005ea007388 */ /* 0x000fe80000000800 */
[----:B------:R-:W-:Y:S04]  /*5530*/  STS [R234+0x21400], R4 ;  /* 0x02140004ea007388 */ /* 0x000fe80000000800 */
[----:B------:R-:W-:Y:S04]  /*5540*/  STS [R235+0x21000], R2 ;  /* 0x02100002eb007388 */ /* 0x000fe80000000800 */
[----:B------:R-:W-:Y:S04]  /*5550*/  STS [R235+0x21400], R0 ;  /* 0x02140000eb007388 */ /* 0x000fe80000000800 */
[----:B------:R-:W-:Y:S01]  /*5560*/  LDSM.16.M88.4 R32, [R211+0x8000] ;  /* 0x00800000d320783b */ /* 0x000fe20000000200 */
[----:B-1----:R-:W-:Y:S07]  /*5570*/  IMAD.IADD R3, R196, 0x1, R212 ;  /* 0x00000001c4037824 */ /* 0x002fee00078e02d4 */
[----:B------:R-:W1:Y:S08]  /*5580*/  LDSM.16.M88.4 R16, [R217+0x14000] ;  /* 0x01400000d910783b */ /* 0x000e700000000200 */
[----:B------:R-:W2:Y:S08]  /*5590*/  LDSM.16.M88.4 R28, [R211+0x9000] ;  /* 0x00900000d31c783b */ /* 0x000eb00000000200 */
[----:B------:R-:W3:Y:S08]  /*55a0*/  LDSM.16.M88.4 R164, [R217+0x14800] ;  /* 0x01480000d9a4783b */ /* 0x000ef00000000200 */
[----:B------:R-:W-:Y:S08]  /*55b0*/  LDSM.16.M88.4 R168, [R212+0x8000] ;  /* 0x00800000d4a8783b */ /* 0x000ff00000000200 */
[----:B------:R-:W4:Y:S01]  /*55c0*/  LDSM.16.M88.4 R172, [R214+0x14000] ;  /* 0x01400000d6ac783b */ /* 0x000f220000000200 */
[-C--:B-1----:R-:W-:Y:S07]  /*55d0*/  HMMA.16816.F32.BF16 R4, R32, R16.reuse, RZ ;  /* 0x000000102004723c */ /* 0x082fee00000418ff */
[----:B------:R-:W1:Y:S01]  /*55e0*/  LDSM.16.M88.4 R176, [R212+0x9000] ;  /* 0x00900000d4b0783b */ /* 0x000e620000000200 */
        /* <DEDUP_REMOVED lines=9> */
[C---:B-1----:R-:W-:Y:S08]  /*5680*/  HMMA.16816.F32.BF16 R8, R176.reuse, R172, R8 ;  /* 0x000000acb008723c */ /* 0x042ff00000041808 */
[-C--:B------:R-:W-:Y:S08]  /*5690*/  HMMA.16816.F32.BF16 R12, R176, R174.reuse, R12 ;  /* 0x000000aeb00c723c */ /* 0x080ff0000004180c */
[C---:B------:R-:W-:Y:S01]  /*56a0*/  HMMA.16816.F32.BF16 R16, R168.reuse, R174, R16 ;  /* 0x000000aea810723c */ /* 0x040fe20000041810 */
[----:B------:R-:W-:Y:S07]  /*56b0*/  LDSM.16.M88.4 R172, [R184+0x8000] ;  /* 0x00800000b8ac783b */ /* 0x000fee0000000200 */
[-C--:B--2---:R-:W-:Y:S08]  /*56c0*/  HMMA.16816.F32.BF16 R20, R168, R164.reuse, R20 ;  /* 0x000000a4a814723c */ /* 0x084ff00000041814 */
[C---:B------:R-:W-:Y:S08]  /*56d0*/  HMMA.16816.F32.BF16 R24, R176.reuse, R164, R24 ;  /* 0x000000a4b018723c */ /* 0x040ff00000041818 */
[-C--:B------:R-:W-:Y:S01]  /*56e0*/  HMMA.16816.F32.BF16 R28, R176, R166.reuse, R28 ;  /* 0x000000a6b01c723c */ /* 0x080fe2000004181c */
[----:B------:R-:W1:Y:S07]  /*56f0*/  LDSM.16.M88.4 R176, [R216+0x14000] ;  /* 0x01400000d8b0783b */ /* 0x000e6e0000000200 */
[----:B------:R-:W-:Y:S01]  /*5700*/  HMMA.16816.F32.BF16 R32, R168, R166, R32 ;  /* 0x000000a6a820723c */ /* 0x000fe20000041820 */
[----:B------:R-:W2:Y:S08]  /*5710*/  LDSM.16.M88.4 R164, [R184+0x9000] ;  /* 0x00900000b8a4783b */ /* 0x000eb00000000200 */
[----:B------:R-:W3:Y:S01]  /*5720*/  LDSM.16.M88.4 R168, [R216+0x14800] ;  /* 0x01480000d8a8783b */ /* 0x000ee20000000200 */
[-C--:B-1----:R-:W-:Y:S08]  /*5730*/  HMMA.16816.F32.BF16 R4, R172, R176.reuse, R4 ;  /* 0x000000b0ac04723c */ /* 0x082ff00000041804 */
[C---:B--2---:R-:W-:Y:S07]  /*5740*/  HMMA.16816.F32.BF16 R8, R164.reuse, R176, R8 ;  /* 0x000000b0a408723c */ /* 0x044fee0000041808 */
[----:B------:R-:W-:Y:S01]  /*5750*/  IMAD.U32 R176, RZ, RZ, UR15 ;  /* 0x0000000fffb07e24 */ /* 0x000fe2000f8e00ff */
[-C--:B------:R-:W-:Y:S01]  /*5760*/  HMMA.16816.F32.BF16 R12, R164, R178.reuse, R12 ;  /* 0x000000b2a40c723c */ /* 0x080fe2000004180c */
[----:B------:R-:W-:Y:S07]  /*5770*/  IMAD.U32 R177, RZ, RZ, UR14 ;  /* 0x0000000effb17e24 */ /* 0x000fee000f8e00ff */
[C---:B------:R-:W-:Y:S07]  /*5780*/  HMMA.16816.F32.BF16 R16, R172.reuse, R178, R16 ;  /* 0x000000b2ac10723c */ /* 0x040fee0000041810 */
[C---:B------:R-:W-:Y:S01]  /*5790*/  LEA R178, P0, R244.reuse, R176, 0x2 ;  /* 0x000000b0f4b27211 */ /* 0x040fe200078010ff */
[-C--:B---3--:R-:W-:Y:S04]  /*57a0*/  HMMA.16816.F32.BF16 R20, R172, R168.reuse, R20 ;  /* 0x000000a8ac14723c */ /* 0x088fe80000041814 */
[----:B------:R-:W-:Y:S02]  /*57b0*/  LEA.HI.X.SX32 R179, R244, R177, 0x2, P0 ;  /* 0x000000b1f4b37211 */ /* 0x000fe400000f16ff */
[----:B------:R-:W-:Y:S02]  /*57c0*/  FSETP.GE.FTZ.AND P0, PT, R202, RZ, PT ;  /* 0x000000ffca00720b */ /* 0x000fe40003f16000 */
[C---:B------:R-:W-:Y:S01]  /*57d0*/  HMMA.16816.F32.BF16 R24, R164.reuse, R168, R24 ;  /* 0x000000a8a418723c */ /* 0x040fe20000041818 */
[----:B------:R-:W2:Y:S04]  /*57e0*/  LDG.E R177, [R178.64] ;  /* 0x0000000cb2b17981 */ /* 0x000ea8000c1e1900 */
[----:B------:R-:W3:Y:S03]  /*57f0*/  LDG.E R176, [R178.64+0x20] ;  /* 0x0000200cb2b07981 */ /* 0x000ee6000c1e1900 */
        /* <DEDUP_REMOVED lines=59> */
[----:B---3--:R-:W-:Y:S01]  /*5bb0*/  FADD.FTZ R0, -R176, R6 ;  /* 0x00000006b0007221 */ /* 0x008fe20000010100 */
[-C--:B------:R-:W-:Y:S01]  /*5bc0*/  FSEL R2, R2, R177.reuse, P2 ;  /* 0x000000b102027208 */ /* 0x080fe20001000000 */
[----:B------:R-:W-:Y:S01]  /*5bd0*/  FADD.FTZ R4, -R177, R4 ;  /* 0x00000004b1047221 */ /* 0x000fe20000010100 */
[----:B------:R-:W-:Y:S02]  /*5be0*/  FSETP.GE.FTZ.AND P2, PT, R182, RZ, PT ;  /* 0x000000ffb600720b */ /* 0x000fe40003f56000 */
[----:B------:R-:W-:Y:S02]  /*5bf0*/  FSEL R0, R0, R176, P0 ;  /* 0x000000b000007208 */ /* 0x000fe40000000000 */
[----:B------:R-:W-:Y:S01]  /*5c00*/  FSETP.GE.FTZ.AND P0, PT, R180, RZ, PT ;  /* 0x000000ffb400720b */ /* 0x000fe20003f16000 */
[----:B------:R-:W-:Y:S01]  /*5c10*/  FMUL.FTZ R203, R203, R2 ;  /* 0x00000002cbcb7220 */ /* 0x000fe20000410000 */
[-C--:B------:R-:W-:Y:S01]  /*5c20*/  FSEL R4, R4, R177.reuse, P3 ;  /* 0x000000b104047208 */ /* 0x080fe20001800000 */
[----:B------:R-:W-:Y:S01]  /*5c30*/  FMUL.FTZ R202, R202, R0 ;  /* 0x00000000caca7220 */ /* 0x000fe20000410000 */
[----:B------:R-:W2:Y:S01]  /*5c40*/  LDG.E R2, [R178.64+0x80] ;  /* 0x0000800cb2027981 */ /* 0x000ea2000c1e1900 */
[----:B------:R-:W-:Y:S02]  /*5c50*/  FSETP.GE.FTZ.AND P3, PT, R189, RZ, PT ;  /* 0x000000ffbd00720b */ /* 0x000fe40003f76000 */
[----:B------:R-:W-:Y:S01]  /*5c60*/  FMUL.FTZ R204, R204, R4 ;  /* 0x00000004cccc7220 */ /* 0x000fe20000410000 */
[----:B------:R-:W3:Y:S05]  /*5c70*/  LDG.E R0, [R178.64+0xa0] ;  /* 0x0000a00cb2007981 */ /* 0x000eea000c1e1900 */
[C---:B------:R-:W-:Y:S02]  /*5c80*/  FADD.FTZ R4, -R177.reuse, R16 ;  /* 0x00000010b1047221 */ /* 0x040fe40000010100 */
[----:B------:R-:W-:Y:S02]  /*5c90*/  FADD.FTZ R16, -R177, R17 ;  /* 0x00000011b1107221 */ /* 0x000fe40000010100 */
[----:B------:R-:W-:Y:S01]  /*5ca0*/  FADD.FTZ R18, -R176, R18 ;  /* 0x00000012b0127221 */ /* 0x000fe20000010100 */
[-C--:B------:R-:W-:Y:S02]  /*5cb0*/  FSEL R17, R4, R177.reuse, P6 ;  /* 0x000000b104117208 */ /* 0x080fe40003000000 */
[----:B------:R-:W-:Y:S02]  /*5cc0*/  FSEL R16, R16, R177, P5 ;  /* 0x000000b110107208 */ /* 0x000fe40002800000 */
[----:B------:R-:W-:Y:S01]  /*5cd0*/  FSETP.GE.FTZ.AND P5, PT, R193, RZ, PT ;  /* 0x000000ffc100720b */ /* 0x000fe20003fb6000 */
[----:B------:R-:W-:Y:S02]  /*5ce0*/  FMUL.FTZ R201, R201, R17 ;  /* 0x00000011c9c97220 */ /* 0x000fe40000410000 */
[----:B------:R-:W-:Y:S01]  /*5cf0*/  FMUL.FTZ R199, R199, R16 ;  /* 0x00000010c7c77220 */ /* 0x000fe20000410000 */
[-C--:B-1----:R-:W-:Y:S08]  /*5d00*/  HMMA.16816.F32.BF16 R20, R164, R168.reuse, R20 ;  /* 0x000000a8a414723c */ /* 0x082ff00000041814 */
[C---:B------:R-:W-:Y:S08]  /*5d10*/  HMMA.16816.F32.BF16 R24, R172.reuse, R168, R24 ;  /* 0x000000a8ac18723c */ /* 0x040ff00000041818 */
[-C--:B------:R-:W-:Y:S08]  /*5d20*/  HMMA.16816.F32.BF16 R28, R172, R170.reuse, R28 ;  /* 0x000000aaac1c723c */ /* 0x080ff0000004181c */
[C---:B------:R-:W-:Y:S01]  /*5d30*/  FADD.FTZ R6, -R177.reuse, R20 ;  /* 0x00000014b1067221 */ /* 0x040fe20000010100 */
[----:B------:R-:W-:Y:S04]  /*5d40*/  HMMA.16816.F32.BF16 R32, R164, R170, R32 ;  /* 0x000000aaa420723c */ /* 0x000fe80000041820 */
[----:B------:R-:W-:Y:S01]  /*5d50*/  FADD.FTZ R5, -R177, R21 ;  /* 0x00000015b1057221 */ /* 0x000fe20000010100 */
[-C--:B------:R-:W-:Y:S02]  /*5d60*/  FSEL R6, R6, R177.reuse, P4 ;  /* 0x000000b106067208 */ /* 0x080fe40002000000 */
[----:B------:R-:W-:Y:S02]  /*5d70*/  FSETP.GE.FTZ.AND P4, PT, R183, RZ, PT ;  /* 0x000000ffb700720b */ /* 0x000fe40003f96000 */
[----:B------:R-:W-:Y:S02]  /*5d80*/  FSEL R5, R5, R177, P3 ;  /* 0x000000b105057208 */ /* 0x000fe40001800000 */
[----:B------:R-:W-:Y:S01]  /*5d90*/  FSETP.GE.FTZ.AND P3, PT, R200, RZ, PT ;  /* 0x000000ffc800720b */ /* 0x000fe20003f76000 */
[----:B------:R-:W-:Y:S02]  /*5da0*/  FMUL.FTZ R191, R191, R6 ;  /* 0x00000006bfbf7220 */ /* 0x000fe40000410000 */
[C---:B------:R-:W-:Y:S02]  /*5db0*/  FADD.FTZ R6, -R176.reuse, R7 ;  /* 0x00000007b0067221 */ /* 0x040fe40000010100 */
[----:B------:R-:W-:Y:S02]  /*5dc0*/  FMUL.FTZ R189, R189, R5 ;  /* 0x00000005bdbd7220 */ /* 0x000fe40000410000 */
[C---:B------:R-:W-:Y:S02]  /*5dd0*/  FADD.FTZ R5, -R176.reuse, R19 ;  /* 0x00000013b0057221 */ /* 0x040fe40000010100 */
[----:B------:R-:W-:Y:S04]  /*5de0*/  FADD.FTZ R7, -R176, R23 ;  /* 0x00000017b0077221 */ /* 0x000fe80000010100 */
[----:B------:R-:W-:Y:S01]  /*5df0*/  FADD.FTZ R4, -R177, R32 ;  /* 0x00000020b1047221 */ /* 0x000fe20000010100 */
[----:B------:R-:W-:Y:S02]  /*5e00*/  FSEL R7, R7, R176, P5 ;  /* 0x000000b007077208 */ /* 0x000fe40002800000 */
[----:B------:R-:W-:Y:S02]  /*5e10*/  FSETP.GE.FTZ.AND P5, PT, R198, RZ, PT ;  /* 0x000000ffc600720b */ /* 0x000fe40003fb6000 */
[----:B------:R-:W-:Y:S01]  /*5e20*/  FSEL R4, R4, R177, P2 ;  /* 0x000000b104047208 */ /* 0x000fe20001000000 */
[----:B------:R-:W-:Y:S01]  /*5e30*/  @P0 FADD.FTZ R177, -R177, R33 ;  /* 0x00000021b1b10221 */ /* 0x000fe20000010100 */
[----:B------:R-:W-:Y:S01]  /*5e40*/  FSETP.GE.FTZ.AND P0, PT, R222, RZ, PT ;  /* 0x000000ffde00720b */ /* 0x000fe20003f16000 */
[----:B------:R-:W-:Y:S01]  /*5e50*/  FMUL.FTZ R193, R193, R7 ;  /* 0x00000007c1c17220 */ /* 0x000fe20000410000 */
[----:B------:R-:W-:Y:S01]  /*5e60*/  FSETP.GE.FTZ.AND P2, PT, R197, RZ, PT ;  /* 0x000000ffc500720b */ /* 0x000fe20003f56000 */
[----:B------:R-:W-:Y:S01]  /*5e70*/  FMUL.FTZ R182, R182, R4 ;  /* 0x00000004b6b67220 */ /* 0x000fe20000410000 */
[-C--:B------:R-:W-:Y:S01]  /*5e80*/  FSEL R6, R6, R176.reuse, P0 ;  /* 0x000000b006067208 */ /* 0x080fe20000000000 */
[----:B------:R-:W-:Y:S01]  /*5e90*/  FADD.FTZ R4, -R176, R22 ;  /* 0x00000016b0047221 */ /* 0x000fe20000010100 */
[----:B------:R-:W-:Y:S01]  /*5ea0*/  FSETP.GE.FTZ.AND P0, PT, R190, RZ, PT ;  /* 0x000000ffbe00720b */ /* 0x000fe20003f16000 */
[----:B------:R-:W-:Y:S01]  /*5eb0*/  FMUL.FTZ R177, R180, R177 ;  /* 0x000000b1b4b17220 */ /* 0x000fe20000410000 */
[----:B------:R-:W-:Y:S01]  /*5ec0*/  FSEL R5, R5, R176, P2 ;  /* 0x000000b005057208 */ /* 0x000fe20001000000 */
[----:B------:R-:W-:Y:S01]  /*5ed0*/  FMUL.FTZ R33, R222, R6 ;  /* 0x00000006de217220 */ /* 0x000fe20000410000 */
[-C--:B------:R-:W-:Y:S02]  /*5ee0*/  FSEL R4, R4, R176.reuse, P0 ;  /* 0x000000b004047208 */ /* 0x080fe40000000000 */
[----:B------:R-:W-:Y:S01]  /*5ef0*/  FSEL R6, R18, R176, P3 ;  /* 0x000000b012067208 */ /* 0x000fe20001800000 */
[----:B------:R-:W-:Y:S01]  /*5f00*/  FMUL.FTZ R197, R197, R5 ;  /* 0x00000005c5c57220 */ /* 0x000fe20000410000 */
[----:B------:R-:W-:Y:S01]  /*5f10*/  FSETP.GE.FTZ.AND P3, PT, R181, RZ, PT ;  /* 0x000000ffb500720b */ /* 0x000fe20003f76000 */
[----:B------:R-:W-:Y:S01]  /*5f20*/  FMUL.FTZ R190, R190, R4 ;  /* 0x00000004bebe7220 */ /* 0x000fe20000410000 */
[----:B------:R-:W-:Y:S01]  /*5f30*/  FSETP.GE.FTZ.AND P0, PT, R223, RZ, PT ;  /* 0x000000ffdf00720b */ /* 0x000fe20003f16000 */
[----:B------:R-:W-:Y:S01]  /*5f40*/  FMUL.FTZ R200, R200, R6 ;  /* 0x00000006c8c87220 */ /* 0x000fe20000410000 */
[----:B------:R-:W-:Y:S01]  /*5f50*/  FSETP.GE.FTZ.AND P2, PT, R224, RZ, PT ;  /* 0x000000ffe000720b */ /* 0x000fe20003f56000 */
[----:B------:R-:W-:Y:S05]  /*5f60*/  FADD.FTZ R6, -R176, R34 ;  /* 0x00000022b0067221 */ /* 0x000fea0000010100 */
[----:B------:R-:W-:Y:S02]  /*5f70*/  FSEL R6, R6, R176, P4 ;  /* 0x000000b006067208 */ /* 0x000fe40002000000 */
[----:B------:R-:W-:Y:S01]  /*5f80*/  FSETP.GE.FTZ.AND P4, PT, R207, RZ, PT ;  /* 0x000000ffcf00720b */ /* 0x000fe20003f96000 */
[----:B------:R-:W-:Y:S01]  /*5f90*/  @P3 FADD.FTZ R176, -R176, R35 ;  /* 0x00000023b0b03221 */ /* 0x000fe20000010100 */
[----:B------:R-:W-:Y:S01]  /*5fa0*/  FSETP.GE.FTZ.AND P3, PT, R194, RZ, PT ;  /* 0x000000ffc200720b */ /* 0x000fe20003f76000 */
[----:B------:R-:W-:Y:S02]  /*5fb0*/  FMUL.FTZ R183, R183, R6 ;  /* 0x00000006b7b77220 */ /* 0x000fe40000410000 */
[----:B------:R-:W-:Y:S02]  /*5fc0*/  FMUL.FTZ R176, R181, R176 ;  /* 0x000000b0b5b07220 */ /* 0x000fe40000410000 */
[C---:B--2---:R-:W-:Y:S02]  /*5fd0*/  FADD.FTZ R4, -R2.reuse, R9 ;  /* 0x0000000902047221 */ /* 0x044fe40000010100 */
[C---:B------:R-:W-:Y:S02]  /*5fe0*/  FADD.FTZ R5, -R2.reuse, R8 ;  /* 0x0000000802057221 */ /* 0x040fe40000010100 */
[----:B------:R-:W-:Y:S01]  /*5ff0*/  FADD.FTZ R12, -R2, R12 ;  /* 0x0000000c020c7221 */ /* 0x000fe20000010100 */
[-C--:B------:R-:W-:Y:S01]  /*6000*/  FSEL R4, R4, R2.reuse, P0 ;  /* 0x0000000204047208 */ /* 0x080fe20000000000 */
[----:B------:R-:W-:Y:S01]  /*6010*/  FADD.FTZ R25, -R2, R25 ;  /* 0x0000001902197221 */ /* 0x000fe20000010100 */
[----:B------:R-:W-:Y:S01]  /*6020*/  FSETP.GE.FTZ.AND P0, PT, R186, RZ, PT ;  /* 0x000000ffba00720b */ /* 0x000fe20003f16000 */
[C---:B------:R-:W-:Y:S01]  /*6030*/  FADD.FTZ R13, -R2.reuse, R13 ;  /* 0x0000000d020d7221 */ /* 0x040fe20000010100 */
[-C--:B------:R-:W-:Y:S01]  /*6040*/  FSEL R5, R5, R2.reuse, P2 ;  /* 0x0000000205057208 */ /* 0x080fe20001000000 */
[C---:B------:R-:W-:Y:S01]  /*6050*/  FADD.FTZ R24, -R2.reuse, R24 ;  /* 0x0000001802187221 */ /* 0x040fe20000010100 */
[----:B------:R-:W-:Y:S01]  /*6060*/  FSETP.GE.FTZ.AND P2, PT, R221, RZ, PT ;  /* 0x000000ffdd00720b */ /* 0x000fe20003f56000 */
[----:B------:R-:W-:Y:S01]  /*6070*/  FADD.FTZ R28, -R2, R28 ;  /* 0x0000001c021c7221 */ /* 0x000fe20000010100 */
[----:B------:R-:W-:Y:S01]  /*6080*/  FSEL R13, R13, R2, P4 ;  /* 0x000000020d0d7208 */ /* 0x000fe20002000000 */
[----:B------:R-:W-:Y:S01]  /*6090*/  FMUL.FTZ R23, R223, R4 ;  /* 0x00000004df177220 */ /* 0x000fe20000410000 */
[-C--:B------:R-:W-:Y:S01]  /*60a0*/  FSEL R12, R12, R2.reuse, P2 ;  /* 0x000000020c0c7208 */ /* 0x080fe20001000000 */
[----:B---3--:R-:W-:Y:S01]  /*60b0*/  FADD.FTZ R4, -R0, R14 ;  /* 0x0000000e00047221 */ /* 0x008fe20000010100 */
[----:B------:R-:W-:Y:S01]  /*60c0*/  FSETP.GE.FTZ.AND P2, PT, R192, RZ, PT ;  /* 0x000000ffc000720b */ /* 0x000fe20003f56000 */
[----:B------:R-:W-:Y:S01]  /*60d0*/  FADD.FTZ R11, -R0, R11 ;  /* 0x0000000b000b7221 */ /* 0x000fe20000010100 */
[-C--:B------:R-:W-:Y:S01]  /*60e0*/  FSEL R24, R24, R2.reuse, P3 ;  /* 0x0000000218187208 */ /* 0x080fe20001800000 */
[C---:B------:R-:W-:Y:S01]  /*60f0*/  FADD.FTZ R6, -R0.reuse, R15 ;  /* 0x0000000f00067221 */ /* 0x040fe20000010100 */
[-C--:B------:R-:W-:Y:S01]  /*6100*/  FSEL R25, R25, R2.reuse, P2 ;  /* 0x0000000219197208 */ /* 0x080fe20001000000 */
[----:B------:R-:W-:Y:S01]  /*6110*/  FADD.FTZ R10, -R0, R10 ;  /* 0x0000000a000a7221 */ /* 0x000fe20000010100 */
[----:B------:R-:W-:Y:S01]  /*6120*/  FSETP.GE.FTZ.AND P2, PT, R187, RZ, PT ;  /* 0x000000ffbb00720b */ /* 0x000fe20003f56000 */
[----:B------:R-:W-:Y:S01]  /*6130*/  FMUL.FTZ R32, R224, R5 ;  /* 0x00000005e0207220 */ /* 0x000fe20000410000 */
[----:B------:R-:W-:Y:S01]  /*6140*/  FSETP.GE.FTZ.AND P3, PT, R226, RZ, PT ;  /* 0x000000ffe200720b */ /* 0x000fe20003f76000 */
[----:B------:R-:W-:Y:S01]  /*6150*/  FADD.FTZ R5, -R0, R26 ;  /* 0x0000001a00057221 */ /* 0x000fe20000010100 */
        /* <DEDUP_REMOVED lines=12> */
[----:B------:R-:W-:Y:S01]  /*6220*/  FSETP.GE.FTZ.AND P2, PT, R185, RZ, PT ;  /* 0x000000ffb900720b */ /* 0x000fe20003f56000 */
[----:B------:R-:W-:Y:S01]  /*6230*/  FADD.FTZ R4, -R0, R27 ;  /* 0x0000001b00047221 */ /* 0x000fe20000010100 */
[----:B------:R-:W-:Y:S01]  /*6240*/  FSEL R6, R6, R0, P0 ;  /* 0x0000000006067208 */ /* 0x000fe20000000000 */
[----:B------:R-:W-:Y:S01]  /*6250*/  FMUL.FTZ R24, R194, R24 ;  /* 0x00000018c2187220 */ /* 0x000fe20000410000 */
[----:B------:R-:W-:Y:S01]  /*6260*/  PLOP3.LUT P0, PT, PT, PT, UP5, 0x80, 0x0 ;  /* 0x000000000000781c */ /* 0x000fe20003f0f058 */
        /* <DEDUP_REMOVED lines=8> */
[----:B------:R-:W-:Y:S01]  /*62f0*/  FMUL.FTZ R13, R205, R6 ;  /* 0x00000006cd0d7220 */ /* 0x000fe20000410000 */
[-C--:B------:R-:W-:Y:S01]  /*6300*/  FSEL R4, R4, R0.reuse, P4 ;  /* 0x0000000004047208 */ /* 0x080fe20002000000 */
[----:B------:R-:W-:Y:S01]  /*6310*/  IMAD.MOV.U32 R186, RZ, RZ, R233 ;  /* 0x000000ffffba7224 */ /* 0x000fe200078e00e9 */
[----:B------:R-:W-:Y:S01]  /*6320*/  FSEL R2, R2, R0, P3 ;  /* 0x0000000002027208 */ /* 0x000fe20001800000 */
[----:B------:R-:W-:Y:S02]  /*6330*/  @P2 FADD.FTZ R0, -R0, R31 ;  /* 0x0000001f00002221 */ /* 0x000fe40000010100 */
[----:B------:R-:W-:Y:S02]  /*6340*/  FMUL.FTZ R14, R198, R5 ;  /* 0x00000005c60e7220 */ /* 0x000fe40000410000 */
[----:B------:R-:W-:Y:S02]  /*6350*/  FMUL.FTZ R16, R195, R4 ;  /* 0x00000004c3107220 */ /* 0x000fe40000410000 */
[----:B------:R-:W-:Y:S02]  /*6360*/  FMUL.FTZ R19, R188, R2 ;  /* 0x00000002bc137220 */ /* 0x000fe40000410000 */
[----:B------:R-:W-:Y:S02]  /*6370*/  FMUL.FTZ R18, R185, R0 ;  /* 0x00000000b9127220 */ /* 0x000fe40000410000 */
        /* <DEDUP_REMOVED lines=24> */
.L_x_1239:
        /* <DEDUP_REMOVED lines=146> */
.L_x_1240:
[----:B------:R-:W-:Y:S01]  /*6e20*/  LDSM.16.M88.4 R32, [R211+0x1c000] ;  /* 0x01c00000d320783b */ /* 0x000fe20000000200 */
[----:B------:R-:W-:Y:S01]  /*6e30*/  IMAD.MOV.U32 R2, RZ, RZ, 0x4 ;  /* 0x00000004ff027424 */ /* 0x000fe200078e00ff */
[----:B------:R-:W-:Y:S01]  /*6e40*/  ULOP3.LUT UR4, UR7, 0x1, URZ, 0xc0, !UPT ;  /* 0x0000000107047892 */ /* 0x000fe2000f8ec03f */
[----:B------:R-:W-:Y:S01]  /*6e50*/  IMAD.MOV.U32 R188, RZ, RZ, c[0x0][0x22c] ;  /* 0x00008b00ffbc7624 */ /* 0x000fe200078e00ff */
[----:B------:R-:W-:Y:S01]  /*6e60*/  @UP5 UIADD3 UR5, UP4, UR10, -0x100, URZ ;  /* 0xffffff000a055890 */ /* 0x000fe2000ff9e03f */
[----:B------:R-:W2:Y:S01]  /*6e70*/  LDSM.16.MT88.4 R16, [R208] ;  /* 0x00000000d010783b */ /* 0x000ea20000004200 */
[----:B------:R-:W-:Y:S01]  /*6e80*/  IMAD.MOV.U32 R191, RZ, RZ, c[0x0][0x22c] ;  /* 0x00008b00ffbf7624 */ /* 0x000fe200078e00ff */
[----:B------:R-:W-:Y:S01]  /*6e90*/  UISETP.NE.U32.AND UP1, UPT, UR4, 0x1, UPT ;  /* 0x000000010400788c */ /* 0x000fe2000bf25070 */
[----:B------:R-:W-:Y:S01]  /*6ea0*/  IMAD R188, R188, c[0x0][0x1c0], RZ ;  /* 0x00007000bcbc7a24 */ /* 0x000fe200078e02ff */
[----:B------:R-:W-:Y:S01]  /*6eb0*/  UIADD3 UR6, UR7, -0x1, URZ ;  /* 0xffffffff07067890 */ /* 0x000fe2000fffe03f */
[----:B------:R-:W3:Y:S01]  /*6ec0*/  LDSM.16.M88.4 R28, [R211+0x1d000] ;  /* 0x01d00000d31c783b */ /* 0x000ee20000000200 */
[----:B------:R-:W-:Y:S01]  /*6ed0*/  IMAD R191, R191, c[0x0][0x1c0], RZ ;  /* 0x00007000bfbf7a24 */ /* 0x000fe200078e02ff */
[----:B------:R-:W-:Y:S01]  /*6ee0*/  @UP5 UIADD3.X UR4, UR11, -0x1, URZ, UP4, !UPT ;  /* 0xffffffff0b045890 */ /* 0x000fe2000a7fe43f */
[----:B------:R-:W-:Y:S02]  /*6ef0*/  IMAD.SHL.U32 R188, R188, 0x10, RZ ;  /* 0x00000010bcbc7824 */ /* 0x000fe400078e00ff */
[----:B------:R-:W4:Y:S01]  /*6f00*/  LDSM.16.MT88.4 R164, [R208+0x4000] ;  /* 0x00400000d0a4783b */ /* 0x000f220000004200 */
[----:B------:R-:W-:Y:S02]  /*6f10*/  IMAD.SHL.U32 R191, R191, 0x20, RZ ;  /* 0x00000020bfbf7824 */ /* 0x000fe400078e00ff */
[----:B------:R-:W-:Y:S02]  /*6f20*/  IMAD.MOV.U32 R190, RZ, RZ, c[0x0][0x22c] ;  /* 0x00008b00ffbe7624 */ /* 0x000fe400078e00ff */
[----:B------:R-:W-:Y:S01]  /*6f30*/  LDSM.16.M88.4 R168, [R212+0x1c000] ;  /* 0x01c00000d4a8783b */ /* 0x000fe20000000200 */
[----:B------:R-:W-:Y:S02]  /*6f40*/  IMAD.MOV.U32 R189, RZ, RZ, c[0x0][0x22c] ;  /* 0x00008b00ffbd7624 */ /* 0x000fe400078e00ff */
[----:B------:R-:W-:Y:S02]  /*6f50*/  IMAD R190, R190, c[0x0][0x1c0], RZ ;  /* 0x00007000bebe7a24 */ /* 0x000fe400078e02ff */
[----:B------:R-:W1:Y:S01]  /*6f60*/  LDSM.16.MT88.4 R172, [R208+0x800] ;  /* 0x00080000d0ac783b */ /* 0x000e620000004200 */
[----:B------:R-:W-:Y:S02]  /*6f70*/  IMAD R189, R189, c[0x0][0x1c0], RZ ;  /* 0x00007000bdbd7a24 */ /* 0x000fe400078e02ff */
[----:B------:R-:W-:Y:S02]  /*6f80*/  IMAD R190, R190, 0x28, RZ ;  /* 0x00000028bebe7824 */ /* 0x000fe400078e02ff */
[----:B------:R-:W1:Y:S01]  /*6f90*/  LDSM.16.M88.4 R176, [R212+0x1d000] ;  /* 0x01d00000d4b0783b */ /* 0x000e620000000200 */
[----:B------:R-:W-:Y:S02]  /*6fa0*/  IMAD R189, R189, 0x38, RZ ;  /* 0x00000038bdbd7824 */ /* 0x000fe400078e02ff */
[----:B-1----:R-:W-:Y:S02]  /*6fb0*/  IMAD.MOV.U32 R0, RZ, RZ, c[0x0][0x22c] ;  /* 0x00008b00ff007624 */ /* 0x002fe400078e00ff */
[----:B------:R-:W1:Y:S02]  /*6fc0*/  LDSM.16.MT88.4 R180, [R208+0x4800] ;  /* 0x00480000d0b4783b */ /* 0x000e640000004200 */
[----:B------:R-:W-:Y:S04]  /*6fd0*/  IMAD R0, R0, c[0x0][0x1c0], RZ ;  /* 0x0000700000007a24 */ /* 0x000fe800078e02ff */
[----:B------:R-:W-:Y:S01]  /*6fe0*/  IMAD.U32 R0, R0, -0x40, RZ ;  /* 0xffffffc000007824 */ /* 0x000fe200078e00ff */
[-C--:B--2---:R-:W-:Y:S04]  /*6ff0*/  HMMA.16816.F32.BF16 R4, R32, R16.reuse, RZ ;  /* 0x000000102004723c */ /* 0x084fe800000418ff */
[C---:B------:R-:W-:Y:S04]  /*7000*/  LEA R233, P2, R0.reuse, R186, 0x2 ;  /* 0x000000ba00e97211 */ /* 0x040fe800078410ff */
[----:B------:R-:W-:Y:S01]  /*7010*/  LEA.HI.X.SX32 R232, R0, R187, 0x2, P2 ;  /* 0x000000bb00e87211 */ /* 0x000fe200010f16ff */
[C---:B---3--:R-:W-:Y:S03]  /*7020*/  HMMA.16816.F32.BF16 R8, R28.reuse, R16, RZ ;  /* 0x000000101c08723c */ /* 0x048fe600000418ff */
[----:B------:R-:W-:Y:S04]  /*7030*/  IMAD.MOV.U32 R0, RZ, RZ, c[0x0][0x22c] ;  /* 0x00008b00ff007624 */ /* 0x000fe800078e00ff */
[----:B------:R-:W-:Y:S01]  /*7040*/  IMAD R0, R0, c[0x0][0x1c0], RZ ;  /* 0x0000700000007a24 */ /* 0x000fe200078e02ff */
[-C--:B------:R-:W-:Y:S04]  /*7050*/  HMMA.16816.F32.BF16 R12, R28, R18.reuse, RZ ;  /* 0x000000121c0c723c */ /* 0x080fe800000418ff */
[----:B------:R-:W-:Y:S04]  /*7060*/  IMAD R0, R0, 0x18, RZ ;  /* 0x0000001800007824 */ /* 0x000fe800078e02ff */
        /* <DEDUP_REMOVED lines=76> */
[----:B------:R-:W4:Y:S06]  /*7530*/  LDSM.16.MT88.4 R164, [R208+0x7800] ;  /* 0x00780000d0a4783b */ /* 0x000f2c0000004200 */
[----:B------:R-:W-:Y:S01]  /*7540*/  @P0 IADD3 R168, R244, -0x40, RZ ;  /* 0xffffffc0f4a80810 */ /* 0x000fe20007ffe0ff */
[-C--:B-1----:R-:W-:Y:S05]  /*7550*/  HMMA.16816.F32.BF16 R4, R172, R176.reuse, R4 ;  /* 0x000000b0ac04723c */ /* 0x082fea0000041804 */
[----:B------:R-:W-:Y:S01]  /*7560*/  @P0 IMAD.WIDE R168, R168, R2, UR10 ;  /* 0x0000000aa8a80e25 */ /* 0x000fe2000f8e0202 */
[----:B------:R-:W-:Y:S02]  /*7570*/  @UP5 UMOV UR10, UR5 ;  /* 0x00000005000a5c82 */ /* 0x000fe40008000000 */
[----:B------:R-:W-:Y:S01]  /*7580*/  @UP5 UMOV UR11, UR4 ;  /* 0x00000004000b5c82 */ /* 0x000fe20008000000 */
[----:B------:R-:W-:Y:S01]  /*7590*/  IMAD.MOV.U32 R2, RZ, RZ, R233 ;  /* 0x000000ffff027224 */ /* 0x000fe200078e00e9 */
[----:B------:R1:W5:Y:S02]  /*75a0*/  @P0 LDG.E R241, [R168.64] ;  /* 0x0000000ca8f10981 */ /* 0x000364000c1e1900 */
[----:B--2---:R-:W-:Y:S03]  /*75b0*/  IMAD.MOV.U32 R3, RZ, RZ, R232 ;  /* 0x000000ffff037224 */ /* 0x004fe600078e00e8 */
[----:B------:R1:W5:Y:S05]  /*75c0*/  @P0 LDG.E R242, [R168.64+0x20] ;  /* 0x0000200ca8f20981 */ /* 0x00036a000c1e1900 */
        /* <DEDUP_REMOVED lines=8> */
[-C--:B----4-:R-:W-:Y:S04]  /*7650*/  HMMA.16816.F32.BF16 R20, R172, R164.reuse, R20 ;  /* 0x000000a4ac14723c */ /* 0x090fe80000041814 */
        /* <DEDUP_REMOVED lines=12> */
[-C--:B------:R-:W-:Y:S02]  /*7720*/  LEA R166, P3, R190, R2.reuse, 0x2 ;  /* 0x00000002bea67211 */ /* 0x080fe400078610ff */
[----:B------:R-:W-:Y:S02]  /*7730*/  IMAD R0, R0, c[0x0][0x1c0], RZ ;  /* 0x0000700000007a24 */ /* 0x000fe400078e02ff */
[----:B------:R4:W-:Y:S01]  /*7740*/  RED.E.ADD.F32.FTZ.RN.STRONG.GPU [R170.64], R7 ;  /* 0x00000007aa00798e */ /* 0x0009e2000c10e78c */
[-C--:B------:R-:W-:Y:S01]  /*7750*/  LEA.HI.X.SX32 R167, R190, R3.reuse, 0x2, P3 ;  /* 0x00000003bea77211 */ /* 0x080fe200018f16ff */
[----:B------:R-:W-:Y:S03]  /*7760*/  IMAD R0, R0, 0x30, RZ ;  /* 0x0000003000007824 */ /* 0x000fe600078e02ff */
[----:B------:R4:W-:Y:S02]  /*7770*/  RED.E.ADD.F32.FTZ.RN.STRONG.GPU [R168.64], R8 ;  /* 0x00000008a800798e */ /* 0x0009e4000c10e78c */
[CC--:B--2---:R-:W-:Y:S03]  /*7780*/  LEA R4, P2, R0.reuse, R2.reuse, 0x2 ;  /* 0x0000000200047211 */ /* 0x0c4fe600078410ff */
[----:B------:R2:W-:Y:S05]  /*7790*/  RED.E.ADD.F32.FTZ.RN.STRONG.GPU [R166.64], R9 ;  /* 0x00000009a600798e */ /* 0x0005ea000c10e78c */
[----:B------:R-:W-:Y:S01]  /*77a0*/  LDSM.16.MT88.4 R168, [R210+0x2800] ;  /* 0x00280000d2a8783b */ /* 0x000fe20000004200 */
[-C--:B-1----:R-:W-:Y:S01]  /*77b0*/  LEA.HI.X.SX32 R5, R0, R3.reuse, 0x2, P2 ;  /* 0x0000000300057211 */ /* 0x082fe200010f16ff */
[----:B------:R-:W-:Y:S04]  /*77c0*/  IMAD.MOV.U32 R0, RZ, RZ, c[0x0][0x22c] ;  /* 0x00008b00ff007624 */ /* 0x000fe800078e00ff */
[----:B------:R1:W-:Y:S01]  /*77d0*/  RED.E.ADD.F32.FTZ.RN.STRONG.GPU [R4.64], R10 ;  /* 0x0000000a0400798e */ /* 0x0003e2000c10e78c */
[CC--:B---3--:R-:W-:Y:S01]  /*77e0*/  LEA R6, P0, R189.reuse, R2.reuse, 0x2 ;  /* 0x00000002bd067211 */ /* 0x0c8fe200078010ff */
[----:B------:R-:W-:Y:S03]  /*77f0*/  IMAD R0, R0, c[0x0][0x1c0], RZ ;  /* 0x0000700000007a24 */ /* 0x000fe600078e02ff */
[-C--:B----4-:R-:W-:Y:S01]  /*7800*/  LEA.HI.X.SX32 R7, R189, R3.reuse, 0x2, P0 ;  /* 0x00000003bd077211 */ /* 0x090fe200000f16ff */
[----:B------:R-:W-:Y:S04]  /*7810*/  IMAD.SHL.U32 R0, R0, 0x10, RZ ;  /* 0x0000001000007824 */ /* 0x000fe800078e00ff */
[----:B------:R3:W-:Y:S01]  /*7820*/  RED.E.ADD.F32.FTZ.RN.STRONG.GPU [R6.64], R11 ;  /* 0x0000000b0600798e */ /* 0x0007e2000c10e78c */
[C---:B------:R-:W-:Y:S02]  /*7830*/  IADD3 R179, R0.reuse, 0x20, RZ ;  /* 0x0000002000b37810 */ /* 0x040fe40007ffe0ff */
[C---:B------:R-:W-:Y:S02]  /*7840*/  IADD3 R178, R0.reuse, 0x20, RZ ;  /* 0x0000002000b27810 */ /* 0x040fe40007ffe0ff */
[----:B------:R4:W-:Y:S01]  /*7850*/  RED.E.ADD.F32.FTZ.RN.STRONG.GPU [R2.64+0x80], R16 ;  /* 0x000080100200798e */ /* 0x0009e2000c10e78c */
[----:B------:R-:W-:Y:S02]  /*7860*/  IADD3 R0, R0, 0x20, RZ ;  /* 0x0000002000007810 */ /* 0x000fe40007ffe0ff */
[----:B------:R-:W-:Y:S01]  /*7870*/  IMAD.IADD R178, R238, 0x1, R178 ;  /* 0x00000001eeb27824 */ /* 0x000fe200078e02b2 */
[-C--:B------:R-:W-:Y:S01]  /*7880*/  LEA R8, P3, R250, R2.reuse, 0x2 ;  /* 0x00000002fa087211 */ /* 0x080fe200078610ff */
[----:B------:R4:W-:Y:S01]  /*7890*/  RED.E.ADD.F32.FTZ.RN.STRONG.GPU [R164.64+0x80], R17 ;  /* 0x00008011a400798e */ /* 0x0009e2000c10e78c */
[----:B------:R-:W-:Y:S02]  /*78a0*/  IMAD.IADD R0, R238, 0x1, R0 ;  /* 0x00000001ee007824 */ /* 0x000fe400078e0200 */
[-C--:B--2---:R-:W-:Y:S02]  /*78b0*/  LEA.HI.X.SX32 R9, R250, R3.reuse, 0x2, P3 ;  /* 0x00000003fa097211 */ /* 0x084fe400018f16ff */
[----:B------:R-:W-:Y:S01]  /*78c0*/  IMAD.IADD R0, R238, 0x1, R0 ;  /* 0x00000001ee007824 */ /* 0x000fe200078e0200 */
[CC--:B-1----:R-:W-:Y:S04]  /*78d0*/  LEA R4, P0, R179.reuse, R2.reuse, 0x2 ;  /* 0x00000002b3047211 */ /* 0x0c2fe800078010ff */
[-C--:B------:R-:W-:Y:S02]  /*78e0*/  LEA.HI.X.SX32 R5, R179, R3.reuse, 0x2, P0 ;  /* 0x00000003b3057211 */ /* 0x080fe400000f16ff */
[-C--:B------:R-:W-:Y:S03]  /*78f0*/  LEA R10, P0, R0, R2.reuse, 0x2 ;  /* 0x00000002000a7211 */ /* 0x080fe600078010ff */
[----:B------:R1:W-:Y:S01]  /*7900*/  RED.E.ADD.F32.FTZ.RN.STRONG.GPU [R4.64], R18 ;  /* 0x000000120400798e */ /* 0x0003e2000c10e78c */
[-C--:B---3--:R-:W-:Y:S02]  /*7910*/  LEA R6, P2, R178, R2.reuse, 0x2 ;  /* 0x00000002b2067211 */ /* 0x088fe400078410ff */
[-C--:B------:R-:W-:Y:S01]  /*7920*/  LEA.HI.X.SX32 R11, R0, R3.reuse, 0x2, P0 ;  /* 0x00000003000b7211 */ /* 0x080fe200000f16ff */
[----:B------:R-:W-:Y:S01]  /*7930*/  IMAD.MOV.U32 R0, RZ, RZ, c[0x0][0x22c] ;  /* 0x00008b00ff007624 */ /* 0x000fe200078e00ff */
[-C--:B------:R-:W-:Y:S01]  /*7940*/  LEA.HI.X.SX32 R7, R178, R3.reuse, 0x2, P2 ;  /* 0x00000003b2077211 */ /* 0x080fe200010f16ff */
[----:B------:R-:W-:Y:S01]  /*7950*/  IMAD.IADD R178, R238, 0x1, R249 ;  /* 0x00000001eeb27824 */ /* 0x000fe200078e02f9 */
[----:B----4-:R-:W-:Y:S01]  /*7960*/  IADD3 R16, R188, 0x60, RZ ;  /* 0x00000060bc107810 */ /* 0x010fe20007ffe0ff */
[----:B------:R-:W-:Y:S02]  /*7970*/  IMAD R0, R0, c[0x0][0x1c0], RZ ;  /* 0x0000700000007a24 */ /* 0x000fe400078e02ff */
[----:B------:R2:W-:Y:S01]  /*7980*/  RED.E.ADD.F32.FTZ.RN.STRONG.GPU [R6.64], R19 ;  /* 0x000000130600798e */ /* 0x0005e2000c10e78c */
[----:B------:R-:W-:Y:S01]  /*7990*/  IADD3 R17, R188, 0x60, RZ ;  /* 0x00000060bc117810 */ /* 0x000fe20007ffe0ff */
[----:B------:R-:W-:Y:S02]  /*79a0*/  IMAD.SHL.U32 R0, R0, 0x10, RZ ;  /* 0x0000001000007824 */ /* 0x000fe400078e00ff */
[----:B------:R-:W-:Y:S01]  /*79b0*/  IMAD.IADD R16, R238, 0x1, R16 ;  /* 0x00000001ee107824 */ /* 0x000fe200078e0210 */
[----:B------:R3:W-:Y:S02]  /*79c0*/  RED.E.ADD.F32.FTZ.RN.STRONG.GPU [R10.64], R12 ;  /* 0x0000000c0a00798e */ /* 0x0007e4000c10e78c */
[C---:B------:R-:W-:Y:S02]  /*79d0*/  IADD3 R173, R0.reuse, 0x40, RZ ;  /* 0x0000004000ad7810 */ /* 0x040fe40007ffe0ff */
[C---:B------:R-:W-:Y:S01]  /*79e0*/  IADD3 R172, R0.reuse, 0x40, RZ ;  /* 0x0000004000ac7810 */ /* 0x040fe20007ffe0ff */
[----:B------:R4:W-:Y:S01]  /*79f0*/  RED.E.ADD.F32.FTZ.RN.STRONG.GPU [R8.64], R13 ;  /* 0x0000000d0800798e */ /* 0x0009e2000c10e78c */
[----:B------:R-:W-:Y:S03]  /*7a00*/  IADD3 R0, R0, 0x40, RZ ;  /* 0x0000004000007810 */ /* 0x000fe60007ffe0ff */
[C---:B------:R-:W-:Y:S02]  /*7a10*/  IMAD.IADD R172, R238.reuse, 0x1, R172 ;  /* 0x00000001eeac7824 */ /* 0x040fe400078e02ac */
[C---:B------:R-:W-:Y:S01]  /*7a20*/  IMAD.IADD R0, R238.reuse, 0x1, R0 ;  /* 0x00000001ee007824 */ /* 0x040fe200078e0200 */
[CC--:B-1----:R-:W-:Y:S03]  /*7a30*/  LEA R4, P2, R249.reuse, R2.reuse, 0x2 ;  /* 0x00000002f9047211 */ /* 0x0c2fe600078410ff */
[----:B------:R-:W-:Y:S01]  /*7a40*/  IMAD.IADD R0, R238, 0x1, R0 ;  /* 0x00000001ee007824 */ /* 0x000fe200078e0200 */
[-C--:B------:R-:W-:Y:S05]  /*7a50*/  LEA.HI.X.SX32 R5, R249, R3.reuse, 0x2, P2 ;  /* 0x00000003f9057211 */ /* 0x080fea00010f16ff */
[----:B------:R1:W-:Y:S01]  /*7a60*/  RED.E.ADD.F32.FTZ.RN.STRONG.GPU [R4.64], R14 ;  /* 0x0000000e0400798e */ /* 0x0003e2000c10e78c */
[CC--:B--2---:R-:W-:Y:S04]  /*7a70*/  LEA R6, P0, R178.reuse, R2.reuse, 0x2 ;  /* 0x00000002b2067211 */ /* 0x0c4fe800078010ff */
[-C--:B------:R-:W-:Y:S02]  /*7a80*/  LEA.HI.X.SX32 R7, R178, R3.reuse, 0x2, P0 ;  /* 0x00000003b2077211 */ /* 0x080fe400000f16ff */
[CC--:B---3--:R-:W-:Y:S03]  /*7a90*/  LEA R12, P2, R172.reuse, R2.reuse, 0x2 ;  /* 0x00000002ac0c7211 */ /* 0x0c8fe600078410ff */
[----:B------:R2:W-:Y:S01]  /*7aa0*/  RED.E.ADD.F32.FTZ.RN.STRONG.GPU [R6.64], R15 ;  /* 0x0000000f0600798e */ /* 0x0005e2000c10e78c */
[-C--:B----4-:R-:W-:Y:S02]  /*7ab0*/  LEA.HI.X.SX32 R13, R172, R3.reuse, 0x2, P2 ;  /* 0x00000003ac0d7211 */ /* 0x090fe400010f16ff */
[CC--:B------:R-:W-:Y:S02]  /*7ac0*/  LEA R8, P3, R248.reuse, R2.reuse, 0x2 ;  /* 0x00000002f8087211 */ /* 0x0c0fe400078610ff */
[----:B------:R-:W-:Y:S02]  /*7ad0*/  RED.E.ADD.F32.FTZ.RN.STRONG.GPU [R2.64+0x100], R20 ;  /* 0x000100140200798e */ /* 0x000fe4000c10e78c */
[-C--:B------:R-:W-:Y:S03]  /*7ae0*/  LEA.HI.X.SX32 R9, R248, R3.reuse, 0x2, P3 ;  /* 0x00000003f8097211 */ /* 0x080fe600018f16ff */
[----:B------:R-:W-:Y:S01]  /*7af0*/  RED.E.ADD.F32.FTZ.RN.STRONG.GPU [R164.64+0x100], R21 ;  /* 0x00010015a400798e */ /* 0x000fe2000c10e78c */
[-C--:B-1----:R-:W-:Y:S02]  /*7b00*/  LEA R4, P0, R173, R2.reuse, 0x2 ;  /* 0x00000002ad047211 */ /* 0x082fe400078010ff */
[-C--:B------:R-:W-:Y:S02]  /*7b10*/  LEA R14, P6, R17, R2.reuse, 0x2 ;  /* 0x00000002110e7211 */ /* 0x080fe400078c10ff */
[-C--:B------:R-:W-:Y:S02]  /*7b20*/  LEA.HI.X.SX32 R5, R173, R3.reuse, 0x2, P0 ;  /* 0x00000003ad057211 */ /* 0x080fe400000f16ff */
[CC--:B------:R-:W-:Y:S03]  /*7b30*/  LEA R10, P0, R0.reuse, R2.reuse, 0x2 ;  /* 0x00000002000a7211 */ /* 0x0c0fe600078010ff */
[----:B------:R1:W-:Y:S01]  /*7b40*/  RED.E.ADD.F32.FTZ.RN.STRONG.GPU [R4.64], R22 ;  /* 0x000000160400798e */ /* 0x0003e2000c10e78c */
[-C--:B------:R-:W-:Y:S02]  /*7b50*/  LEA.HI.X.SX32 R11, R0, R3.reuse, 0x2, P0 ;  /* 0x00000003000b7211 */ /* 0x080fe400000f16ff */
[CC--:B--2---:R-:W-:Y:S02]  /*7b60*/  LEA R6, P2, R247.reuse, R2.reuse, 0x2 ;  /* 0x00000002f7067211 */ /* 0x0c4fe400078410ff */
[----:B------:R2:W-:Y:S01]  /*7b70*/  RED.E.ADD.F32.FTZ.RN.STRONG.GPU [R12.64], R23 ;  /* 0x000000170c00798e */ /* 0x0005e2000c10e78c */
[----:B------:R-:W-:Y:S02]  /*7b80*/  IADD3 R0, R188, 0x60, RZ ;  /* 0x00000060bc007810 */ /* 0x000fe40007ffe0ff */
[-C--:B------:R-:W-:Y:S02]  /*7b90*/  LEA.HI.X.SX32 R7, R247, R3.reuse, 0x2, P2 ;  /* 0x00000003f7077211 */ /* 0x080fe400010f16ff */
[----:B------:R3:W-:Y:S01]  /*7ba0*/  RED.E.ADD.F32.FTZ.RN.STRONG.GPU [R10.64], R24 ;  /* 0x000000180a00798e */ /* 0x0007e2000c10e78c */
[C---:B------:R-:W-:Y:S01]  /*7bb0*/  IMAD.IADD R0, R238.reuse, 0x1, R0 ;  /* 0x00000001ee007824 */ /* 0x040fe200078e0200 */
[-C--:B------:R-:W-:Y:S03]  /*7bc0*/  LEA.HI.X.SX32 R15, R17, R3.reuse, 0x2, P6 ;  /* 0x00000003110f7211 */ /* 0x080fe600030f16ff */
[----:B------:R4:W-:Y:S01]  /*7bd0*/  RED.E.ADD.F32.FTZ.RN.STRONG.GPU [R8.64], R25 ;  /* 0x000000190800798e */ /* 0x0009e2000c10e78c */
[----:B------:R-:W-:Y:S04]  /*7be0*/  IMAD.IADD R0, R238, 0x1, R0 ;  /* 0x00000001ee007824 */ /* 0x000fe800078e0200 */
[----:B------:R4:W-:Y:S05]  /*7bf0*/  RED.E.ADD.F32.FTZ.RN.STRONG.GPU [R6.64], R26 ;  /* 0x0000001a0600798e */ /* 0x0009ea000c10e78c */
[----:B------:R-:W-:Y:S01]  /*7c00*/  LDSM.16.MT88.4 R20, [R210+0x2000] ;  /* 0x00200000d214783b */ /* 0x000fe20000004200 */
[CC--:B-1----:R-:W-:Y:S04]  /*7c10*/  LEA R4, P0, R252.reuse, R2.reuse, 0x2 ;  /* 0x00000002fc047211 */ /* 0x0c2fe800078010ff */
[-C--:B------:R-:W-:Y:S02]  /*7c20*/  LEA.HI.X.SX32 R5, R252, R3.reuse, 0x2, P0 ;  /* 0x00000003fc057211 */ /* 0x080fe400000f16ff */
[CC--:B--2---:R-:W-:Y:S03]  /*7c30*/  LEA R12, P5, R16.reuse, R2.reuse, 0x2 ;  /* 0x00000002100c7211 */ /* 0x0c4fe600078a10ff */
[----:B------:R1:W-:Y:S01]  /*7c40*/  RED.E.ADD.F32.FTZ.RN.STRONG.GPU [R4.64], R27 ;  /* 0x0000001b0400798e */ /* 0x0003e2000c10e78c */
[-C--:B------:R-:W-:Y:S02]  /*7c50*/  LEA.HI.X.SX32 R13, R16, R3.reuse, 0x2, P5 ;  /* 0x00000003100d7211 */ /* 0x080fe400028f16ff */
[-C--:B---3--:R-:W-:Y:S02]  /*7c60*/  LEA R10, P4, R0, R2.reuse, 0x2 ;  /* 0x00000002000a7211 */ /* 0x088fe400078810ff */
        /* <DEDUP_REMOVED lines=9> */
[----:B------:R-:W-:Y:S01]  /*7d00*/  ISETP.LT.AND P2, PT, RZ, UR7, PT ;  /* 0x00000007ff007c0c */ /* 0x000fe2000bf41270 */
[----:B------:R-:W-:Y:S01]  /*7d10*/  RED.E.ADD.F32.FTZ.RN.STRONG.GPU [R12.64], R35 ;  /* 0x000000230c00798e */ /* 0x000fe2000c10e78c */
[----:B------:R-:W-:Y:S04]  /*7d20*/  UMOV UR7, UR6 ;  /* 0x0000000600077c82 */ /* 0x000fe80008000000 */
[----:B------:R-:W-:Y:S01]  /*7d30*/  RED.E.ADD.F32.FTZ.RN.STRONG.GPU [R10.64], R28 ;  /* 0x0000001c0a00798e */ /* 0x000fe2000c10e78c */
[C---:B-1----:R-:W-:Y:S04]  /*7d40*/  LEA R4, P0, R251.reuse, R2, 0x2 ;  /* 0x00000002fb047211 */ /* 0x042fe800078010ff */
        /* <DEDUP_REMOVED lines=207> */
[----:B------:R-:W-:Y:S01]  /*8a40*/  UISETP.NE.AND UP0, UPT, UR22, -0x1, UPT ;  /* 0xffffffff1600788c */ /* 0x000fe2000bf05270 */
[----:B------:R-:W-:Y:S01]  /*8a50*/  FMUL.FTZ R59, R101, c[0x0][0x2e0] ;  /* 0x0000b800653b7a20 */ /* 0x000fe20000410000 */
[----:B------:R-:W-:Y:S01]  /*8a60*/  ULDC.64 UR8, c[0x0][0x3a0] ;  /* 0x0000e80000087ab9 */ /* 0x000fe20000000a00 */
        /* <DEDUP_REMOVED lines=61> */
[----:B------:R1:W-:Y:S01]  /*8e40*/  STS [R176+0x2000], R45 ;  /* 0x0020002db0007388 */ /* 0x0003e20000000800 */
[----:B------:R-:W-:-:S03]  /*8e50*/  F2FP.BF16.PACK_AB R36, R36, R142 ;  /* 0x0000008e2424723e */ /* 0x000fc600000010ff */
        /* <DEDUP_REMOVED lines=89> */
[----:B------:R-:W-:Y:S01]  /*93f0*/  PLOP3.LUT P0, PT, PT, PT, UP0, 0x80, 0x0 ;  /* 0x000000000000781c */ /* 0x000fe20003f0f008 */
        /* <DEDUP_REMOVED lines=9> */
[----:B------:R-:W-:-:S03]  /*9490*/  UIMAD UR7, UR18, UR7, UR8 ;  /* 0x00000007120772a4 */ /* 0x000fc6000f8e0208 */
[----:B------:R-:W-:Y:S02]  /*94a0*/  ULDC.64 UR8, c[0x0][0x388] ;  /* 0x0000e20000087ab9 */ /* 0x000fe40000000a00 */
[----:B------:R-:W-:Y:S02]  /*94b0*/  UIADD3 UR5, UR5, UR7, URZ ;  /* 0x0000000705057290 */ /* 0x000fe4000fffe03f */
[----:B------:R-:W-:Y:S02]  /*94c0*/  UIMAD UR6, UR60, UR8, URZ ;  /* 0x000000083c0672a4 */ /* 0x000fe4000f8e023f */
[----:B------:R-:W-:Y:S02]  /*94d0*/  UIMAD.WIDE.U32 UR4, UR30, UR8, UR4 ;  /* 0x000000081e0472a5 */ /* 0x000fe4000f8e0004 */
[----:B------:R-:W-:-:S04]  /*94e0*/  UIMAD UR6, UR30, UR9, UR6 ;  /* 0x000000091e0672a4 */ /* 0x000fc8000f8e0206 */
[----:B------:R-:W-:Y:S02]  /*94f0*/  UIADD3 UR14, UR5, UR6, URZ ;  /* 0x00000006050e7290 */ /* 0x000fe4000fffe03f */
[----:B------:R-:W-:Y:S02]  /*9500*/  UMOV UR11, UR4 ;  /* 0x00000004000b7c82 */ /* 0x000fe40008000000 */
.L_x_1242:
        /* <DEDUP_REMOVED lines=18> */
.L_x_1243:
[----:B-1----:R-:W2:Y:S01]  /*9630*/  LDL.64 R2, [R1+0x28] ;  /* 0x0000280001027983 */ /* 0x002ea20000100a00 */
[----:B-----5:R-:W-:Y:S01]  /*9640*/  IMAD.SHL.U32 R0, R185, 0x2, RZ ;  /* 0x00000002b9007824 */ /* 0x020fe200078e00ff */
[----:B------:R-:W-:Y:S01]  /*9650*/  USHF.L.U32 UR4, UR17, 0x7, URZ ;  /* 0x0000000711047899 */ /* 0x000fe2000800063f */
[----:B------:R-:W-:Y:S01]  /*9660*/  BSSY B0, `(.L_x_1244) ;  /* 0x0000031000007945 */ /* 0x000fe20003800000 */
[----:B------:R-:W-:Y:S01]  /*9670*/  BAR.SYNC.DEFER_BLOCKING 0x0 ;  /* 0x0000000000007b1d */ /* 0x000fe20000010000 */
[----:B------:R-:W-:Y:S01]  /*9680*/  SHF.R.S32.HI R76, RZ, 0x1f, R243 ;  /* 0x0000001fff4c7819 */ /* 0x000fe200000114f3 */
[----:B------:R-:W-:Y:S02]  /*9690*/  USHF.R.S32.HI UR8, URZ, 0x1f, UR4 ;  /* 0x0000001f3f087899 */ /* 0x000fe40008011404 */
[----:B------:R-:W-:-:S02]  /*96a0*/  IMAD.U32 R11, RZ, RZ, UR4 ;  /* 0x00000004ff0b7e24 */ /* 0x000fc4000f8e00ff */
[----:B------:R-:W-:Y:S02]  /*96b0*/  ULDC.64 UR6, c[0x0][0x3a0] ;  /* 0x0000e80000067ab9 */ /* 0x000fe40000000a00 */
[----:B------:R-:W-:-:S04]  /*96c0*/  UIMAD UR5, UR8, UR6, URZ ;  /* 0x00000006080572a4 */ /* 0x000fc8000f8e023f */
[----:B------:R-:W-:Y:S02]  /*96d0*/  UIMAD UR6, UR4, UR7, UR5 ;  /* 0x00000007040672a4 */ /* 0x000fe4000f8e0205 */
[----:B------:R-:W-:-:S04]  /*96e0*/  UIMAD UR5, UR17, -0x80, UR16 ;  /* 0xffffff80110578a4 */ /* 0x000fc8000f8e0210 */
[----:B------:R-:W-:Y:S01]  /*96f0*/  IMAD.U32 R4, RZ, RZ, UR6 ;  /* 0x00000006ff047e24 */ /* 0x000fe2000f8e00ff */
[----:B------:R-:W-:Y:S01]  /*9700*/  ULDC.64 UR6, c[0x0][0x3b8] ;  /* 0x0000ee0000067ab9 */ /* 0x000fe20000000a00 */
[----:B------:R-:W-:Y:S01]  /*9710*/  ISETP.GE.AND P4, PT, R243, UR5, PT ;  /* 0x00000005f3007c0c */ /* 0x000fe2000bf86270 */
[----:B------:R-:W-:Y:S01]  /*9720*/  UIMAD UR6, UR59, UR6, URZ ;  /* 0x000000063b0672a4 */ /* 0x000fe2000f8e023f */
[----:B------:R1:W3:Y:S03]  /*9730*/  LDS.128 R24, [R0+0xd000] ;  /* 0x00d0000000187984 */ /* 0x0002e60000000c00 */
[----:B------:R-:W-:Y:S01]  /*9740*/  UIMAD UR6, UR36, UR7, UR6 ;  /* 0x00000007240672a4 */ /* 0x000fe2000f8e0206 */
[----:B------:R1:W4:Y:S04]  /*9750*/  LDS.128 R32, [R0+0xe000] ;  /* 0x00e0000000207984 */ /* 0x0003280000000c00 */
[----:B------:R1:W1:Y:S04]  /*9760*/  LDS.128 R40, [R0+0xf000] ;  /* 0x00f0000000287984 */ /* 0x0002680000000c00 */
        /* <DEDUP_REMOVED lines=11> */
[----:B--2---:R-:W-:-:S02]  /*9820*/  SHF.R.S32.HI R9, RZ, 0x1f, R2 ;  /* 0x0000001fff097819 */ /* 0x004fc40000011402 */
[----:B------:R-:W-:-:S05]  /*9830*/  MOV R8, R2 ;  /* 0x0000000200087202 */ /* 0x000fca0000000f00 */
[----:B------:R-:W-:-:S05]  /*9840*/  IMAD.WIDE.U32 R2, R11, c[0x0][0x3a0], R8 ;  /* 0x0000e8000b027a25 */ /* 0x000fca00078e0008 */
[----:B------:R-:W-:-:S04]  /*9850*/  IADD3 R2, P0, R2, UR11, RZ ;  /* 0x0000000b02027c10 */ /* 0x000fc8000ff1e0ff */
[----:B------:R-:W-:Y:S02]  /*9860*/  IADD3.X R3, R3, UR14, R4, P0, !PT ;  /* 0x0000000e03037c10 */ /* 0x000fe400087fe404 */
[----:B------:R-:W-:-:S05]  /*9870*/  MOV R4, UR36 ;  /* 0x0000002400047c02 */ /* 0x000fca0008000f00 */
[----:B------:R-:W-:-:S05]  /*9880*/  IMAD.WIDE.U32 R2, R4, c[0x0][0x3b8], R2 ;  /* 0x0000ee0004027a25 */ /* 0x000fca00078e0002 */
[----:B------:R-:W-:Y:S01]  /*9890*/  IADD3 R10, R3, UR6, RZ ;  /* 0x00000006030a7c10 */ /* 0x000fe2000fffe0ff */
[----:B------:R-:W-:Y:S05]  /*98a0*/  @P4 BRA `(.L_x_1245) ;  /* 0x000000c000004947 */ /* 0x000fea0003800000 */
[----:B-1-34-:R-:W1:Y:S01]  /*98b0*/  LDS.128 R16, [R0+0xc000] ;  /* 0x00c0000000107984 */ /* 0x01ae620000000c00 */
[----:B------:R-:W-:Y:S02]  /*98c0*/  MOV R4, R2 ;  /* 0x0000000200047202 */ /* 0x000fe40000000f00 */
[----:B------:R-:W-:Y:S01]  /*98d0*/  MOV R5, R10 ;  /* 0x0000000a00057202 */ /* 0x000fe20000000f00 */
[----:B------:R2:W3:Y:S04]  /*98e0*/  LDS.128 R12, [R0+0x10000] ;  /* 0x01000000000c7984 */ /* 0x0004e80000000c00 */
[----:B------:R-:W-:-:S05]  /*98f0*/  IMAD.WIDE.U32 R4, R243, c[0x0][0x3a0], R4 ;  /* 0x0000e800f3047a25 */ /* 0x000fca00078e0004 */
[----:B------:R-:W-:Y:S01]  /*9900*/  LEA R6, P0, R4, c[0x0][0x340], 0x1 ;  /* 0x0000d00004067a11 */ /* 0x000fe200078008ff */
[----:B--2---:R-:W-:-:S04]  /*9910*/  IMAD R0, R76, c[0x0][0x3a0], RZ ;  /* 0x0000e8004c007a24 */ /* 0x004fc800078e02ff */
[----:B------:R-:W-:-:S05]  /*9920*/  IMAD R0, R243, c[0x0][0x3a4], R0 ;  /* 0x0000e900f3007a24 */ /* 0x000fca00078e0200 */
[----:B------:R-:W-:-:S04]  /*9930*/  IADD3 R0, R5, R0, RZ ;  /* 0x0000000005007210 */ /* 0x000fc80007ffe0ff */
[----:B------:R-:W-:-:S05]  /*9940*/  LEA.HI.X R7, R4, c[0x0][0x344], R0, 0x1, P0 ;  /* 0x0000d10004077a11 */ /* 0x000fca00000f0c00 */
[----:B-1----:R1:W-:Y:S04]  /*9950*/  STG.E.128 [R6.64], R16 ;  /* 0x0000001006007986 */ /* 0x0023e8000c101d0c */
[----:B---3--:R1:W-:Y:S02]  /*9960*/  STG.E.128 [R6.64+0x80], R12 ;  /* 0x0000800c06007986 */ /* 0x0083e4000c101d0c */
.L_x_1245:
[----:B-1-34-:R-:W-:Y:S05]  /*9970*/  BSYNC B0 ;  /* 0x0000000000007941 */ /* 0x01afea0003800000 */
.L_x_1244:
        /* <DEDUP_REMOVED lines=16> */
.L_x_1247:
[----:B------:R-:W-:Y:S05]  /*9a80*/  BSYNC B0 ;  /* 0x0000000000007941 */ /* 0x000fea0003800000 */
.L_x_1246:
        /* <DEDUP_REMOVED lines=16> */
.L_x_1249:
[----:B------:R-:W-:Y:S05]  /*9b90*/  BSYNC B0 ;  /* 0x0000000000007941 */ /* 0x000fea0003800000 */
.L_x_1248:
        /* <DEDUP_REMOVED lines=15> */
.L_x_1251:
[----:B------:R-:W-:Y:S05]  /*9c90*/  BSYNC B0 ;  /* 0x0000000000007941 */ /* 0x000fea0003800000 */
.L_x_1250:
        /* <DEDUP_REMOVED lines=25> */
.L_x_1253:
[----:B------:R-:W-:Y:S05]  /*9e30*/  BSYNC B0 ;  /* 0x0000000000007941 */ /* 0x000fea0003800000 */
.L_x_1252:
        /* <DEDUP_REMOVED lines=14> */
.L_x_1255:
[----:B------:R-:W-:Y:S05]  /*9f20*/  BSYNC B0 ;  /* 0x0000000000007941 */ /* 0x000fea0003800000 */
.L_x_1254:
        /* <DEDUP_REMOVED lines=14> */
.L_x_1257:
[----:B------:R-:W-:Y:S05]  /*a010*/  BSYNC B0 ;  /* 0x0000000000007941 */ /* 0x000fea0003800000 */
.L_x_1256:
        /* <DEDUP_REMOVED lines=13> */
.L_x_1238:
[----:B-1----:R-:W-:Y:S02]  /*a0f0*/  UISETP.NE.AND UP0, UPT, UR22, -0x1, UPT ;  /* 0xffffffff1600788c */ /* 0x002fe4000bf05270 */
        /* <DEDUP_REMOVED lines=19> */
.L_x_1259:
        /* <DEDUP_REMOVED lines=18> */
.L_x_1260:
[----:B------:R-:W2:Y:S01]  /*a350*/  LDL.64 R12, [R1+0x28] ;  /* 0x00002800010c7983 */ /* 0x000ea20000100a00 */
[----:B------:R-:W-:Y:S01]  /*a360*/  USHF.L.U32 UR4, UR17, 0x7, URZ ;  /* 0x0000000711047899 */ /* 0x000fe2000800063f */
[----:B------:R-:W-:Y:S01]  /*a370*/  BSSY B0, `(.L_x_1261) ;  /* 0x000001e000007945 */ /* 0x000fe20003800000 */
[----:B------:R-:W-:Y:S01]  /*a380*/  ULDC.64 UR6, c[0x0][0x3a0] ;  /* 0x0000e80000067ab9 */ /* 0x000fe20000000a00 */
[----:B------:R-:W-:Y:S01]  /*a390*/  SHF.R.S32.HI R10, RZ, 0x1f, R243 ;  /* 0x0000001fff0a7819 */ /* 0x000fe200000114f3 */
[----:B------:R-:W-:Y:S02]  /*a3a0*/  USHF.R.S32.HI UR8, URZ, 0x1f, UR4 ;  /* 0x0000001f3f087899 */ /* 0x000fe40008011404 */
[----:B------:R-:W-:Y:S02]  /*a3b0*/  IMAD.U32 R9, RZ, RZ, UR4 ;  /* 0x00000004ff097e24 */ /* 0x000fe4000f8e00ff */
[----:B------:R-:W-:-:S04]  /*a3c0*/  UIMAD UR5, UR8, UR6, URZ ;  /* 0x00000006080572a4 */ /* 0x000fc8000f8e023f */
[----:B------:R-:W-:Y:S02]  /*a3d0*/  UIMAD UR6, UR4, UR7, UR5 ;  /* 0x00000007040672a4 */ /* 0x000fe4000f8e0205 */
[----:B------:R-:W-:-:S04]  /*a3e0*/  UIMAD UR5, UR17, -0x80, UR16 ;  /* 0xffffff80110578a4 */ /* 0x000fc8000f8e0210 */
[----:B------:R-:W-:Y:S01]  /*a3f0*/  IMAD.U32 R0, RZ, RZ, UR6 ;  /* 0x00000006ff007e24 */ /* 0x000fe2000f8e00ff */
[----:B------:R-:W-:Y:S01]  /*a400*/  ULDC.64 UR6, c[0x0][0x3b8] ;  /* 0x0000ee0000067ab9 */ /* 0x000fe20000000a00 */
[----:B------:R-:W-:Y:S01]  /*a410*/  ISETP.GE.AND P4, PT, R243, UR5, PT ;  /* 0x00000005f3007c0c */ /* 0x000fe2000bf86270 */
[----:B------:R-:W-:-:S04]  /*a420*/  UIMAD UR6, UR57, UR6, URZ ;  /* 0x00000006390672a4 */ /* 0x000fc8000f8e023f */
[----:B------:R-:W-:Y:S01]  /*a430*/  UIMAD UR6, UR36, UR7, UR6 ;  /* 0x00000007240672a4 */ /* 0x000fe2000f8e0206 */
[----:B--2---:R-:W-:-:S05]  /*a440*/  IMAD.WIDE.U32 R2, R9, c[0x0][0x3a0], R12 ;  /* 0x0000e80009027a25 */ /* 0x004fca00078e000c */
[----:B------:R-:W-:-:S04]  /*a450*/  IADD3 R2, P0, R2, UR11, RZ ;  /* 0x0000000b02027c10 */ /* 0x000fc8000ff1e0ff */
[----:B------:R-:W-:Y:S01]  /*a460*/  IADD3.X R3, R3, UR14, R0, P0, !PT ;  /* 0x0000000e03037c10 */ /* 0x000fe200087fe400 */
[----:B------:R-:W-:-:S04]  /*a470*/  IMAD.U32 R0, RZ, RZ, UR36 ;  /* 0x00000024ff007e24 */ /* 0x000fc8000f8e00ff */
        /* <DEDUP_REMOVED lines=13> */
.L_x_1262:
[----:B------:R-:W-:Y:S05]  /*a550*/  BSYNC B0 ;  /* 0x0000000000007941 */ /* 0x000fea0003800000 */
.L_x_1261:
        /* <DEDUP_REMOVED lines=16> */
.L_x_1264:
[----:B------:R-:W-:Y:S05]  /*a660*/  BSYNC B0 ;  /* 0x0000000000007941 */ /* 0x000fea0003800000 */
.L_x_1263:
        /* <DEDUP_REMOVED lines=16> */
.L_x_1266:
[----:B------:R-:W-:Y:S05]  /*a770*/  BSYNC B0 ;  /* 0x0000000000007941 */ /* 0x000fea0003800000 */
.L_x_1265:
        /* <DEDUP_REMOVED lines=15> */
.L_x_1268:
[----:B------:R-:W-:Y:S05]  /*a870*/  BSYNC B0 ;  /* 0x0000000000007941 */ /* 0x000fea0003800000 */
.L_x_1267:
        /* <DEDUP_REMOVED lines=25> */
.L_x_1270:
[----:B------:R-:W-:Y:S05]  /*aa10*/  BSYNC B0 ;  /* 0x0000000000007941 */ /* 0x000fea0003800000 */
.L_x_1269:
        /* <DEDUP_REMOVED lines=14> */
.L_x_1272:
[----:B------:R-:W-:Y:S05]  /*ab00*/  BSYNC B0 ;  /* 0x0000000000007941 */ /* 0x000fea0003800000 */
.L_x_1271:
        /* <DEDUP_REMOVED lines=14> */
.L_x_1274:
[----:B------:R-:W-:Y:S05]  /*abf0*/  BSYNC B0 ;  /* 0x0000000000007941 */ /* 0x000fea0003800000 */
.L_x_1273:
        /* <DEDUP_REMOVED lines=12> */
.L_x_1258:
[----:B------:R-:W-:Y:S05]  /*acc0*/  BSYNC B1 ;  /* 0x0000000000017941 */ /* 0x000fea0003800000 */
.L_x_1233:
        /* <DEDUP_REMOVED lines=11> */
.L_x_1275:
[----:B------:R-:W-:Y:S05]  /*ad80*/  EXIT ;  /* 0x000000000000794d */ /* 0x000fea0003800000 */
.L_x_1277:
        /* <DEDUP_REMOVED lines=15> */
.L_x_2078:


//--------------------- .text._ZN5flash44flash_bwd_dq_dk_dv_loop_seqk_parallel_kernelI23Flash_bwd_kernel_traitsILi128ELi64ELi128ELi8ELi2ELi4ELi2ELb0ELb0EN7cutlass10bfloat16_tE19Flash_kernel_traitsILi128ELi64ELi128ELi8ES3_EELb0ELb0ELb0ELb0ELb0ELb1ELb1EEEvNS_16Flash_bwd_paramsE --------------------------
	.section	.text._ZN5flash44flash_bwd_dq_dk_dv_loop_seqk_parallel_kernelI23Flash_bwd_kernel_traitsILi128ELi64ELi128ELi8ELi2ELi4ELi2ELb0ELb0EN7cutlass10bfloat16_tE19Flash_kernel_traitsILi128ELi64ELi128ELi8ES3_EELb0ELb0ELb0ELb0ELb0ELb1ELb1EEEvNS_16Flash_bwd_paramsE,"ax",@progbits
	.sectioninfo	@"SHI_REGISTERS=255"
	.align	128
        .global         _ZN5flash44flash_bwd_dq_dk_dv_loop_seqk_parallel_kernelI23Flash_bwd_kernel_traitsILi128ELi64ELi128ELi8ELi2ELi4ELi2ELb0ELb0EN7cutlass10bfloat16_tE19Flash_kernel_traitsILi128ELi64ELi128ELi8ES3_EELb0ELb0ELb0ELb0ELb0ELb1ELb1EEEvNS_16Flash_bwd_paramsE
        .type           _ZN5flash44flash_bwd_dq_dk_dv_loop_seqk_parallel_kernelI23Flash_bwd_kernel_traitsILi128ELi64ELi128ELi8ELi2ELi4ELi2ELb0ELb0EN7cutlass10bfloat16_tE19Flash_kernel_traitsILi128ELi64ELi128ELi8ES3_EELb0ELb0ELb0ELb0ELb0ELb1ELb1EEEvNS_16Flash_bwd_paramsE,@function
        .size           _ZN5flash44flash_bwd_dq_dk_dv_loop_seqk_parallel_kernelI23Flash_bwd_kernel_traitsILi128ELi64ELi128ELi8ELi2ELi4ELi2ELb0ELb0EN7cutlass10bfloat16_tE19Flash_kernel_traitsILi128ELi64ELi128ELi8ES3_EELb0ELb0ELb0ELb0ELb0ELb1ELb1EEEvNS_16Flash_bwd_paramsE,(.L_x_2079 - _ZN5flash44flash_bwd_dq_dk_dv_loop_seqk_parallel_kernelI23Flash_bwd_kernel_traitsILi128ELi64ELi128ELi8ELi2ELi4ELi2ELb0ELb0EN7cutlass10bfloat16_tE19Flash_kernel_traitsILi128ELi64ELi128ELi8ES3_EELb0ELb0ELb0ELb0ELb0ELb1ELb1EEEvNS_16Flash_bwd_paramsE)
        .other          _ZN5flash44flash_bwd_dq_dk_dv_loop_seqk_parallel_kernelI23Flash_bwd_kernel_traitsILi128ELi64ELi128ELi8ELi2ELi4ELi2ELb0ELb0EN7cutlass10bfloat16_tE19Flash_kernel_traitsILi128ELi64ELi128ELi8ES3_EELb0ELb0ELb0ELb0ELb0ELb1ELb1EEEvNS_16Flash_bwd_paramsE,@"STO_CUDA_ENTRY STV_DEFAULT"
_ZN5flash44flash_bwd_dq_dk_dv_loop_seqk_parallel_kernelI23Flash_bwd_kernel_traitsILi128ELi64ELi128ELi8ELi2ELi4ELi2ELb0ELb0EN7cutlass10bfloat16_tE19Flash_kernel_traitsILi128ELi64ELi128ELi8ES3_EELb0ELb0ELb0ELb0ELb0ELb1ELb1EEEvNS_16Flash_bwd_paramsE:
.text._ZN5flash44flash_bwd_dq_dk_dv_loop_seqk_parallel_kernelI23Flash_bwd_kernel_traitsILi128ELi64ELi128ELi8ELi2ELi4ELi2ELb0ELb0EN7cutlass10bfloat16_tE19Flash_kernel_traitsILi128ELi64ELi128ELi8ES3_EELb0ELb0ELb0ELb0ELb0ELb1ELb1EEEvNS_16Flash_bwd_paramsE:
        /* <DEDUP_REMOVED lines=37> */
[----:B------:R-:W-:Y:S01]  /*0250*/  SHF.R.S32.HI R6, RZ, 0x4, R8 ;  /* 0x00000004ff067819 */ /* 0x000fe20000011408 */
[----:B------:R-:W-:Y:S01]  /*0260*/  UIMAD UR55, UR8, UR6, UR55 ;  /* 0x00000006083772a4 */ /* 0x000fe2000f8e0237 */
[-C--:B------:R-:W-:Y:S01]  /*0270*/  LEA.HI R0, R0, R5.reuse, RZ, 0x2 ;  /* 0x0000000500007211 */ /* 0x080fe200078f10ff */
[----:B------:R-:W-:Y:S01]  /*0280*/  UIMAD UR52, UR7, UR31, URZ ;  /* 0x0000001f073472a4 */ /* 0x000fe2000f8e023f */
[----:B------:R-:W-:Y:S01]  /*0290*/  LEA.HI R3, R8, R6, RZ, 0x1 ;  /* 0x0000000608037211 */ /* 0x000fe200078f08ff */
[----:B------:R-:W-:Y:S01]  /*02a0*/  UIMAD UR6, UR31, UR11, UR38 ;  /* 0x0000000b1f0672a4 */ /* 0x000fe2000f8e0226 */
[----:B------:R-:W-:Y:S01]  /*02b0*/  LOP3.LUT R0, R0, 0xfffffffc, RZ, 0xc0, !PT ;  /* 0xfffffffc00007812 */ /* 0x000fe200078ec0ff */
[----:B------:R-:W-:Y:S01]  /*02c0*/  @!UP5 UIMAD UR7, UR31, UR13, UR38 ;  /* 0x0000000d1f07d2a4 */ /* 0x000fe2000f8e0226 */
[----:B------:R-:W-:Y:S01]  /*02d0*/  LEA.HI R2, R4, R5, RZ, 0x1 ;  /* 0x0000000504027211 */ /* 0x000fe200078f08ff */
[----:B------:R-:W-:Y:S01]  /*02e0*/  USHF.L.U32 UR41, UR46, 0x6, URZ ;  /* 0x000000062e297899 */ /* 0x000fe2000800063f */
[----:B------:R-:W-:Y:S01]  /*02f0*/  LEA.HI R17, R14, R15, RZ, 0x2 ;  /* 0x0000000f0e117211 */ /* 0x000fe200078f10ff */
[----:B------:R-:W-:Y:S01]  /*0300*/  IMAD.IADD R10, R5, 0x1, -R0 ;  /* 0x00000001050a7824 */ /* 0x000fe200078e0a00 */
[----:B------:R-:W-:Y:S01]  /*0310*/  LOP3.LUT R0, R3, 0xfffffffe, RZ, 0xc0, !PT ;  /* 0xfffffffe03007812 */ /* 0x000fe200078ec0ff */
[----:B------:R-:W-:Y:S01]  /*0320*/  ULDC UR49, c[0x0][0x214] ;  /* 0x0000850000317ab9 */ /* 0x000fe20000000800 */
[----:B------:R-:W-:Y:S01]  /*0330*/  LOP3.LUT R2, R2, 0xfffffffe, RZ, 0xc0, !PT ;  /* 0xfffffffe02027812 */ /* 0x000fe200078ec0ff */
[----:B------:R-:W-:-:S02]  /*0340*/  ULDC UR56, c[0x0][0x1c8] ;  /* 0x0000720000387ab9 */ /* 0x000fc40000000800 */
[----:B------:R-:W-:Y:S01]  /*0350*/  IMAD.IADD R9, R6, 0x1, -R0 ;  /* 0x0000000106097824 */ /* 0x000fe200078e0a00 */
[----:B------:R-:W-:Y:S01]  /*0360*/  LOP3.LUT R0, R4, 0xffffffe0, RZ, 0xc0, !PT ;  /* 0xffffffe004007812 */ /* 0x000fe200078ec0ff */
[----:B------:R-:W-:Y:S01]  /*0370*/  IMAD.IADD R13, R5, 0x1, -R2 ;  /* 0x00000001050d7824 */ /* 0x000fe200078e0a02 */
[--C-:B------:R-:W-:Y:S01]  /*0380*/  SHF.R.S32.HI R5, RZ, 0x2, R17.reuse ;  /* 0x00000002ff057819 */ /* 0x100fe20000011411 */
[----:B------:R-:W-:Y:S01]  /*0390*/  ULDC.U8 UR10, c[0x0][0x3d0] ;  /* 0x0000f400000a7ab9 */ /* 0x000fe20000000000 */
[----:B------:R-:W-:Y:S01]  /*03a0*/  SHF.R.S32.HI R2, RZ, 0x1f, R17 ;  /* 0x0000001fff027819 */ /* 0x000fe20000011411 */
[----:B------:R-:W-:Y:S01]  /*03b0*/  IMAD.IADD R0, R15, 0x1, -R0 ;  /* 0x000000010f007824 */ /* 0x000fe200078e0a00 */
[----:B------:R-:W-:Y:S01]  /*03c0*/  LEA.HI R6, R14, R15, RZ, 0x3 ;  /* 0x0000000f0e067211 */ /* 0x000fe200078f18ff */
[----:B------:R-:W-:Y:S01]  /*03d0*/  ULDC UR50, c[0x0][0x224] ;  /* 0x0000890000327ab9 */ /* 0x000fe20000000800 */
[----:B------:R-:W-:Y:S01]  /*03e0*/  LEA.HI R2, R2, R5, RZ, 0x3 ;  /* 0x0000000502027211 */ /* 0x000fe200078f18ff */
[----:B------:R-:W-:Y:S01]  /*03f0*/  @UP5 UIMAD UR54, UR31, UR49, URZ ;  /* 0x000000311f3652a4 */ /* 0x000fe2000f8e023f */
[----:B------:R-:W-:Y:S01]  /*0400*/  SHF.R.S32.HI R3, RZ, 0x1f, R0 ;  /* 0x0000001fff037819 */ /* 0x000fe20000011400 */
[----:B------:R-:W-:Y:S01]  /*0410*/  ULDC.64 UR4, c[0x0][0x118] ;  /* 0x0000460000047ab9 */ /* 0x000fe20000000a00 */
[----:B------:R-:W-:Y:S01]  /*0420*/  LOP3.LUT R2, R2, 0xfffffff8, RZ, 0xc0, !PT ;  /* 0xfffffff802027812 */ /* 0x000fe200078ec0ff */
[----:B------:R-:W-:Y:S01]  /*0430*/  ULOP3.LUT UR56, UR38, UR56, URZ, 0x3c, !UPT ;  /* 0x0000003826387292 */ /* 0x000fe2000f8e3c3f */
[----:B------:R-:W-:Y:S01]  /*0440*/  LEA.HI R18, R3, R0, RZ, 0x2 ;  /* 0x0000000003127211 */ /* 0x000fe200078f10ff */
[----:B------:R-:W-:Y:S01]  /*0450*/  USHF.R.S32.HI UR61, URZ, 0x1f, UR38 ;  /* 0x0000001f3f3d7899 */ /* 0x000fe20008011426 */
[----:B------:R-:W-:Y:S01]  /*0460*/  SHF.R.S32.HI R11, RZ, 0x3, R6 ;  /* 0x00000003ff0b7819 */ /* 0x000fe20000011406 */
[----:B------:R-:W-:Y:S01]  /*0470*/  IMAD.IADD R7, R5, 0x1, -R2 ;  /* 0x0000000105077824 */ /* 0x000fe200078e0a02 */
[----:B------:R-:W-:Y:S01]  /*0480*/  LOP3.LUT R0, R6, 0xfffffff8, RZ, 0xc0, !PT ;  /* 0xfffffff806007812 */ /* 0x000fe200078ec0ff */
[----:B------:R-:W-:Y:S01]  /*0490*/  UISETP.NE.AND UP6, UPT, UR10, URZ, UPT ;  /* 0x0000003f0a00728c */ /* 0x000fe2000bfc5270 */
[----:B------:R-:W-:Y:S01]  /*04a0*/  LOP3.LUT R2, R8, 0xfffffff0, RZ, 0xc0, !PT ;  /* 0xfffffff008027812 */ /* 0x000fe200078ec0ff */
[----:B------:R-:W-:Y:S01]  /*04b0*/  IMAD.SHL.U32 R3, R11, 0x40, RZ ;  /* 0x000000400b037824 */ /* 0x000fe200078e00ff */
[----:B------:R-:W-:Y:S01]  /*04c0*/  USHF.R.S32.HI UR60, URZ, 0x1f, UR31 ;  /* 0x0000001f3f3c7899 */ /* 0x000fe2000801141f */
[C---:B------:R-:W-:Y:S01]  /*04d0*/  IMAD.IADD R0, R15.reuse, 0x1, -R0 ;  /* 0x000000010f007824 */ /* 0x040fe200078e0a00 */
[----:B------:R-:W-:Y:S01]  /*04e0*/  USHF.R.S32.HI UR59, URZ, 0x1f, UR38 ;  /* 0x0000001f3f3b7899 */ /* 0x000fe20008011426 */
[----:B------:R-:W-:Y:S01]  /*04f0*/  IMAD.IADD R2, R15, 0x1, -R2 ;  /* 0x000000010f027824 */ /* 0x000fe200078e0a02 */
[----:B------:R-:W-:Y:S01]  /*0500*/  LOP3.LUT R3, R3, 0x1c0, RZ, 0xc0, !PT ;  /* 0x000001c003037812 */ /* 0x000fe200078ec0ff */
[C---:B------:R-:W-:Y:S01]  /*0510*/  IMAD.SHL.U32 R20, R0.reuse, 0x8, RZ ;  /* 0x0000000800147824 */ /* 0x040fe200078e00ff */
[C---:B------:R-:W-:Y:S01]  /*0520*/  LOP3.LUT P4, RZ, R0.reuse, 0x2, RZ, 0xc0, !PT ;  /* 0x0000000200ff7812 */ /* 0x040fe2000788c0ff */
[----:B------:R-:W-:Y:S01]  /*0530*/  IMAD.U32 R8, RZ, RZ, UR14 ;  /* 0x0000000eff087e24 */ /* 0x000fe2000f8e00ff */
[----:B------:R-:W-:Y:S01]  /*0540*/  SHF.R.S32.HI R5, RZ, 0x1f, R2 ;  /* 0x0000001fff057819 */ /* 0x000fe20000011402 */
[----:B------:R-:W-:Y:S01]  /*0550*/  USHF.R.S32.HI UR58, URZ, 0x1f, UR31 ;  /* 0x0000001f3f3a7899 */ /* 0x000fe2000801141f */
[----:B------:R-:W-:Y:S01]  /*0560*/  SHF.R.U32.HI R4, RZ, 0x3, R3 ;  /* 0x00000003ff047819 */ /* 0x000fe20000011603 */
[----:B------:R-:W-:Y:S01]  /*0570*/  STL [R1+0x50], R20 ;  /* 0x0000501401007387 */ /* 0x000fe20000100800 */
[----:B------:R-:W-:Y:S01]  /*0580*/  LOP3.LUT R3, R3, 0x38, R20, 0xf8, !PT ;  /* 0x0000003803037812 */ /* 0x000fe200078ef814 */
[----:B------:R-:W-:Y:S01]  /*0590*/  USHF.R.S32.HI UR57, URZ, 0x1f, UR38 ;  /* 0x0000001f3f397899 */ /* 0x000fe20008011426 */
[----:B------:R-:W-:Y:S01]  /*05a0*/  LEA.HI R11, R5, R2, RZ, 0x3 ;  /* 0x00000002050b7211 */ /* 0x000fe200078f18ff */
[----:B------:R-:W-:Y:S01]  /*05b0*/  IMAD.SHL.U32 R5, R9, 0x200, RZ ;  /* 0x0000020009057824 */ /* 0x000fe200078e00ff */
[----:B------:R-:W-:Y:S01]  /*05c0*/  LOP3.LUT R12, R3, R4, RZ, 0x3c, !PT ;  /* 0x00000004030c7212 */ /* 0x000fe200078e3cff */
[----:B------:R-:W-:Y:S01]  /*05d0*/  UIMAD.WIDE.U32 UR42, UR36, UR44, URZ ;  /* 0x0000002c242a72a5 */ /* 0x000fe2000f8e003f */
[----:B------:R-:W-:Y:S01]  /*05e0*/  LOP3.LUT R3, R11, 0xfffffff8, RZ, 0xc0, !PT ;  /* 0xfffffff80b037812 */ /* 0x000fe200078ec0ff */
[----:B------:R-:W-:Y:S01]  /*05f0*/  UIMAD UR51, UR37, UR44, URZ ;  /* 0x0000002c253372a4 */ /* 0x000fe2000f8e023f */
[C---:B------:R-:W-:Y:S01]  /*0600*/  LOP3.LUT P3, RZ, R0.reuse, 0x4, RZ, 0xc0, !PT ;  /* 0x0000000400ff7812 */ /* 0x040fe2000786c0ff */
[----:B------:R-:W-:Y:S01]  /*0610*/  IMAD.SHL.U32 R0, R0, 0x40, RZ ;  /* 0x0000004000007824 */ /* 0x000fe200078e00ff */
[----:B------:R-:W-:Y:S01]  /*0620*/  LEA.HI R4, R14, R15, RZ, 0x6 ;  /* 0x0000000f0e047211 */ /* 0x000fe200078f30ff */
[----:B------:R-:W-:Y:S01]  /*0630*/  IMAD.IADD R16, R2, 0x1, -R3 ;  /* 0x0000000102107824 */ /* 0x000fe200078e0a03 */
[----:B------:R-:W-:Y:S01]  /*0640*/  LOP3.LUT R3, R7, 0x1, RZ, 0xc0, !PT ;  /* 0x0000000107037812 */ /* 0x000fe200078ec0ff */
[----:B------:R-:W-:Y:S01]  /*0650*/  IMAD.SHL.U32 R2, R10, 0x10, RZ ;  /* 0x000000100a027824 */ /* 0x000fe200078e00ff */
[----:B------:R-:W-:Y:S01]  /*0660*/  LOP3.LUT R0, R0, 0x1c0, RZ, 0xc0, !PT ;  /* 0x000001c000007812 */ /* 0x000fe200078ec0ff */
[----:B------:R-:W-:Y:S01]  /*0670*/  USHF.R.S32.HI UR53, URZ, 0x1f, UR47 ;  /* 0x0000001f3f357899 */ /* 0x000fe2000801142f */
[----:B------:R-:W-:Y:S01]  /*0680*/  SHF.R.S32.HI R4, RZ, 0x6, R4 ;  /* 0x00000006ff047819 */ /* 0x000fe20000011404 */
[----:B------:R-:W-:Y:S01]  /*0690*/  UIMAD UR50, UR6, UR50, URZ ;  /* 0x00000032063272a4 */ /* 0x000fe2000f8e023f */
[C---:B------:R-:W-:Y:S01]  /*06a0*/  LOP3.LUT R210, R0.reuse, 0x8, R6, 0xf8, !PT ;  /* 0x0000000800d27812 */ /* 0x040fe200078ef806 */
[----:B------:R-:W-:Y:S01]  /*06b0*/  @!UP5 UIMAD UR49, UR7, UR49, URZ ;  /* 0x000000310731d2a4 */ /* 0x000fe2000f8e023f */
[----:B------:R-:W-:Y:S01]  /*06c0*/  LOP3.LUT R2, R0, 0x30, R2, 0xf8, !PT ;  /* 0x0000003000027812 */ /* 0x000fe200078ef802 */
[----:B------:R-:W-:Y:S01]  /*06d0*/  USHF.R.S32.HI UR48, URZ, 0x1f, UR41 ;  /* 0x0000001f3f307899 */ /* 0x000fe20008011429 */
[----:B------:R-:W-:Y:S01]  /*06e0*/  SHF.R.U32.HI R205, RZ, 0x3, R0 ;  /* 0x00000003ffcd7819 */ /* 0x000fe20000011600 */
[----:B------:R-:W-:Y:S01]  /*06f0*/  IMAD R0, R4, 0x800, R5 ;  /* 0x0000080004007824 */ /* 0x000fe200078e0205 */
[----:B------:R-:W-:Y:S01]  /*0700*/  ISETP.NE.U32.AND P0, PT, R3, 0x1, PT ;  /* 0x000000010300780c */ /* 0x000fe20003f05070 */
[----:B------:R-:W-:Y:S01]  /*0710*/  UMOV UR40, 0xffffc000 ;  /* 0xffffc00000287882 */ /* 0x000fe20000000000 */
[----:B------:R-:W-:-:S02]  /*0720*/  LOP3.LUT R210, R210, R205, RZ, 0x3c, !PT ;  /* 0x000000cdd2d27212 */ /* 0x000fc400078e3cff */
        /* <DEDUP_REMOVED lines=87> */
.L_x_1322:
        /* <DEDUP_REMOVED lines=53> */
.L_x_1278:
        /* <DEDUP_REMOVED lines=58> */
.L_x_1280:
        /* <DEDUP_REMOVED lines=18> */
.L_x_1281:
        /* <DEDUP_REMOVED lines=72> */
.L_x_1282:
[----:B------:R-:W-:Y:S02]  /*1930*/  UMOV UR11, UR50 ;  /* 0x00000032000b7c82 */ /* 0x000fe40008000000 */
.L_x_1283:
[----:B------:R-:W2:Y:S04]  /*1940*/  LDL.64 R2, [R1+0x50] ;  /* 0x0000500001027983 */ /* 0x000ea80000100a00 */
[----:B------:R1:W3:Y:S01]  /*1950*/  LDL.64 R10, [R1+0x50] ;  /* 0x00005000010a7983 */ /* 0x0002e20000100a00 */
[----:B------:R-:W-:Y:S01]  /*1960*/  UIADD3 UR8, UP3, UP2, UR8, UR41, UR47 ;  /* 0x0000002908087290 */ /* 0x000fe2000fa7e02f */
[----:B------:R-:W-:Y:S01]  /*1970*/  IMAD.U32 R6, RZ, RZ, UR38 ;  /* 0x00000026ff067e24 */ /* 0x000fe2000f8e00ff */
[----:B------:R-:W-:Y:S01]  /*1980*/  UISETP.GE.AND UP4, UPT, UR27, 0x1, UPT ;  /* 0x000000011b00788c */ /* 0x000fe2000bf86270 */
[----:B------:R-:W4:Y:S01]  /*1990*/  S2R R20, SR_TID.X ;  /* 0x0000000000147919 */ /* 0x000f220000002100 */
[----:B------:R-:W-:Y:S01]  /*19a0*/  UIADD3 UR15, UP1, UP0, UR12, UR8, UR15 ;  /* 0x000000080c0f7290 */ /* 0x000fe2000f83e00f */
[----:B------:R-:W-:Y:S01]  /*19b0*/  BSSY B1, `(.L_x_1279) ;  /* 0x0000907000017945 */ /* 0x000fe20003800000 */
[----:B------:R-:W-:Y:S01]  /*19c0*/  UIADD3 UR11, UR14, UR11, URZ ;  /* 0x0000000b0e0b7290 */ /* 0x000fe2000fffe03f */
[----:B------:R-:W5:Y:S01]  /*19d0*/  S2R R25, SR_TID.X ;  /* 0x0000000000197919 */ /* 0x000f620000002100 */
[----:B------:R-:W-:-:S02]  /*19e0*/  ULDC.64 UR8, c[0x0][0x1a8] ;  /* 0x00006a0000087ab9 */ /* 0x000fc40000000a00 */
[----:B------:R-:W-:Y:S01]  /*19f0*/  UIMAD UR7, UR61, UR8, URZ ;  /* 0x000000083d0772a4 */ /* 0x000fe2000f8e023f */
[----:B------:R-:W1:Y:S01]  /*1a00*/  S2R R27, SR_TID.X ;  /* 0x00000000001b7919 */ /* 0x000e620000002100 */
[----:B------:R-:W-:Y:S02]  /*1a10*/  UMOV UR17, 0x4 ;  /* 0x0000000400117882 */ /* 0x000fe40000000000 */
[----:B------:R-:W-:-:S03]  /*1a20*/  UIMAD UR12, UR38, UR9, UR7 ;  /* 0x00000009260c72a4 */ /* 0x000fc6000f8e0207 */
[----:B------:R-:W-:Y:S02]  /*1a30*/  ULDC.64 UR8, c[0x0][0x378] ;  /* 0x0000de0000087ab9 */ /* 0x000fe40000000a00 */
[----:B------:R-:W-:-:S04]  /*1a40*/  UIMAD UR7, UR61, UR8, URZ ;  /* 0x000000083d0772a4 */ /* 0x000fc8000f8e023f */
[----:B------:R-:W-:-:S03]  /*1a50*/  UIMAD UR10, UR38, UR9, UR7 ;  /* 0x00000009260a72a4 */ /* 0x000fc6000f8e0207 */
[----:B------:R-:W-:Y:S01]  /*1a60*/  ULDC.64 UR8, c[0x0][0x370] ;  /* 0x0000dc0000087ab9 */ /* 0x000fe20000000a00 */
[----:B----4-:R-:W-:Y:S01]  /*1a70*/  SHF.R.S32.HI R20, RZ, 0x1f, R20 ;  /* 0x0000001fff147819 */ /* 0x010fe20000011414 */
[----:B------:R-:W-:Y:S02]  /*1a80*/  UIMAD UR7, UR28, UR8, URZ ;  /* 0x000000081c0772a4 */ /* 0x000fe4000f8e023f */
[----:B------:R-:W-:Y:S01]  /*1a90*/  UIADD3 UR8, UR14, UR13, URZ ;  /* 0x0000000d0e087290 */ /* 0x000fe2000fffe03f */
[----:B-----5:R-:W-:Y:S01]  /*1aa0*/  LEA.HI R20, R20, R25, RZ, 0x3 ;  /* 0x0000001914147211 */ /* 0x020fe200078f18ff */
[----:B------:R-:W-:Y:S02]  /*1ab0*/  UIMAD UR7, UR14, UR9, UR7 ;  /* 0x000000090e0772a4 */ /* 0x000fe4000f8e0207 */
[----:B------:R-:W-:Y:S01]  /*1ac0*/  ULEA.HI.SX32 UR9, UR33, 0xffffffff, 0x1a ;  /* 0xffffffff21097891 */ /* 0x000fe2000f8fd23f */
[----:B------:R-:W-:Y:S02]  /*1ad0*/  SHF.R.S32.HI R20, RZ, 0x3, R20 ;  /* 0x00000003ff147819 */ /* 0x000fe40000011414 */
[----:B-1----:R-:W-:-:S02]  /*1ae0*/  SHF.R.S32.HI R28, RZ, 0x1f, R27 ;  /* 0x0000001fff1c7819 */ /* 0x002fc4000001141b */
[----:B------:R-:W-:Y:S02]  /*1af0*/  SHF.R.S32.HI R24, RZ, 0x1f, R20 ;  /* 0x0000001fff187819 */ /* 0x000fe40000011414 */
[----:B------:R-:W-:Y:S02]  /*1b00*/  IADD3 R0, P1, R20, UR14, RZ ;  /* 0x0000000e14007c10 */ /* 0x000fe4000ff3e0ff */
[----:B------:R-:W-:Y:S02]  /*1b10*/  LEA.HI R9, R28, R27, RZ, 0x5 ;  /* 0x0000001b1c097211 */ /* 0x000fe400078f28ff */
        /* <DEDUP_REMOVED lines=9> */
[----:B------:R-:W-:Y:S02]  /*1bb0*/  IADD3.X R3, R11, UR25, RZ, P0, !PT ;  /* 0x000000190b037c10 */ /* 0x000fe400087fe4ff */
        /* <DEDUP_REMOVED lines=11> */
[----:B------:R-:W-:Y:S01]  /*1c70*/  ULDC.64 UR12, c[0x0][0x200] ;  /* 0x00008000000c7ab9 */ /* 0x000fe20000000a00 */
[C---:B------:R-:W-:Y:S01]  /*1c80*/  LEA R6, P0, R4.reuse, c[0x0][0x160], 0x1 ;  /* 0x0000580004067a11 */ /* 0x040fe200078008ff */
[----:B------:R-:W-:Y:S01]  /*1c90*/  IMAD.IADD R0, R27, 0x1, -R0 ;  /* 0x000000011b007824 */ /* 0x000fe200078e0a00 */
[----:B------:R-:W-:Y:S01]  /*1ca0*/  SHF.R.S32.HI R9, RZ, 0x5, R9 ;  /* 0x00000005ff097819 */ /* 0x000fe20000011409 */
[----:B------:R-:W-:Y:S01]  /*1cb0*/  ULDC.64 UR24, c[0x0][0x3c8] ;  /* 0x0000f20000187ab9 */ /* 0x000fe20000000a00 */
[----:B------:R-:W-:Y:S01]  /*1cc0*/  LEA.HI.X R7, R4, c[0x0][0x164], R7, 0x1, P0 ;  /* 0x0000590004077a11 */ /* 0x000fe200000f0c07 */
[----:B------:R-:W-:Y:S01]  /*1cd0*/  UIMAD.WIDE UR12, UR8, UR17, UR12 ;  /* 0x00000011080c72a5 */ /* 0x000fe2000f8e020c */
[----:B------:R-:W-:Y:S01]  /*1ce0*/  PLOP3.LUT P0, PT, PT, PT, UP4, 0x80, 0x0 ;  /* 0x000000000000781c */ /* 0x000fe20003f0f048 */
[----:B------:R-:W-:Y:S01]  /*1cf0*/  IMAD R9, R9, UR46, R0 ;  /* 0x0000002e09097c24 */ /* 0x000fe2000f8e0200 */
[----:B------:R-:W-:Y:S01]  /*1d00*/  IADD3 R3, R3, UR10, RZ ;  /* 0x0000000a03037c10 */ /* 0x000fe2000fffe0ff */
[----:B------:R-:W-:-:S04]  /*1d10*/  IMAD R0, R24, c[0x0][0x370], RZ ;  /* 0x0000dc0018007a24 */ /* 0x000fc800078e02ff */
[C---:B------:R-:W-:Y:S01]  /*1d20*/  IMAD R5, R20.reuse, c[0x0][0x374], R0 ;  /* 0x0000dd0014057a24 */ /* 0x040fe200078e0200 */
        /* <DEDUP_REMOVED lines=10> */
[----:B-1----:R-:W2:Y:S01]  /*1dd0*/  LDL R14, [R1+0x28] ;  /* 0x00002800010e7983 */ /* 0x002ea20000100800 */
[----:B------:R-:W-:Y:S01]  /*1de0*/  UMOV UR7, UR9 ;  /* 0x0000000900077c82 */ /* 0x000fe20008000000 */
[----:B------:R-:W-:Y:S01]  /*1df0*/  PLOP3.LUT P1, PT, PT, PT, UP6, 0x80, 0x0 ;  /* 0x000000000000781c */ /* 0x000fe20003f2f068 */
[----:B------:R-:W-:Y:S01]  /*1e00*/  UIMAD UR8, UR7, -0x40, UR27 ;  /* 0xffffffc0070878a4 */ /* 0x000fe2000f8e021b */
[----:B------:R-:W3:Y:S01]  /*1e10*/  LDL R29, [R1+0x58] ;  /* 0x00005800011d7983 */ /* 0x000ee20000100800 */
[----:B------:R-:W-:Y:S01]  /*1e20*/  IADD3 R2, R20, 0x20, RZ ;  /* 0x0000002014027810 */ /* 0x000fe20007ffe0ff */
[----:B------:R-:W-:Y:S01]  /*1e30*/  ULDC.64 UR10, c[0x0][0x198] ;  /* 0x00006600000a7ab9 */ /* 0x000fe20000000a00 */
[----:B------:R-:W-:Y:S01]  /*1e40*/  IMAD.U32 R0, RZ, RZ, UR23 ;  /* 0x00000017ff007e24 */ /* 0x000fe2000f8e00ff */
[----:B------:R-:W-:Y:S01]  /*1e50*/  UIMAD UR9, UR18, -0x80, UR6 ;  /* 0xffffff80120978a4 */ /* 0x000fe2000f8e0206 */
[----:B------:R-:W-:Y:S01]  /*1e60*/  ISETP.GE.AND P6, PT, R2, UR8, PT ;  /* 0x0000000802007c0c */ /* 0x000fe2000bfc6270 */
[----:B------:R-:W-:Y:S01]  /*1e70*/  UIMAD UR10, UR20, UR10, URZ ;  /* 0x0000000a140a72a4 */ /* 0x000fe2000f8e023f */
[----:B------:R-:W-:Y:S01]  /*1e80*/  IMAD.MOV.U32 R192, RZ, RZ, 0x40 ;  /* 0x00000040ffc07424 */ /* 0x000fe200078e00ff */
[----:B------:R-:W-:Y:S01]  /*1e90*/  IADD3 R9, R20, 0x40, RZ ;  /* 0x0000004014097810 */ /* 0x000fe20007ffe0ff */
[----:B------:R-:W-:Y:S01]  /*1ea0*/  IMAD.MOV.U32 R220, RZ, RZ, R6 ;  /* 0x000000ffffdc7224 */ /* 0x000fe200078e0006 */
[----:B------:R-:W-:Y:S01]  /*1eb0*/  UIMAD UR10, UR23, UR11, UR10 ;  /* 0x0000000b170a72a4 */ /* 0x000fe2000f8e020a */
[----:B------:R-:W-:Y:S01]  /*1ec0*/  ISETP.GE.AND P4, PT, R2, UR9, PT ;  /* 0x0000000902007c0c */ /* 0x000fe2000bf86270 */
[----:B------:R-:W-:Y:S01]  /*1ed0*/  IMAD.WIDE.U32 R2, R0, c[0x0][0x198], R10 ;  /* 0x0000660000027a25 */ /* 0x000fe200078e000a */
[----:B------:R-:W-:-:S02]  /*1ee0*/  ISETP.GE.AND P3, PT, R9, UR9, PT ;  /* 0x0000000909007c0c */ /* 0x000fc4000bf66270 */
[----:B------:R-:W-:Y:S01]  /*1ef0*/  MOV R218, R4 ;  /* 0x0000000400da7202 */ /* 0x000fe20000000f00 */
[----:B------:R-:W-:Y:S01]  /*1f00*/  IMAD.MOV.U32 R221, RZ, RZ, R7 ;  /* 0x000000ffffdd7224 */ /* 0x000fe200078e0007 */
[----:B------:R-:W-:Y:S01]  /*1f10*/  IADD3 R2, P2, R2, UR32, RZ ;  /* 0x0000002002027c10 */ /* 0x000fe2000ff5e0ff */
[----:B------:R-:W-:-:S04]  /*1f20*/  IMAD.WIDE.U32 R10, R0, c[0x0][0x1a0], R10 ;  /* 0x00006800000a7a25 */ /* 0x000fc800078e000a */
[----:B------:R-:W-:-:S04]  /*1f30*/  IMAD.WIDE.U32 R6, R192, c[0x0][0x190], RZ ;  /* 0x00006400c0067a25 */ /* 0x000fc800078e00ff */
[----:B------:R-:W-:Y:S01]  /*1f40*/  IMAD.U32 R0, RZ, RZ, UR10 ;  /* 0x0000000aff007e24 */ /* 0x000fe2000f8e00ff */
[----:B------:R-:W-:Y:S01]  /*1f50*/  ULEA.HI UR10, UR7, UR7, URZ, 0x1 ;  /* 0x00000007070a7291 */ /* 0x000fe2000f8f083f */
[----:B------:R-:W-:Y:S01]  /*1f60*/  IMAD R9, R192, c[0x0][0x194], RZ ;  /* 0x00006500c0097a24 */ /* 0x000fe200078e02ff */
[----:B------:R-:W-:Y:S01]  /*1f70*/  @!P6 IADD3 R22, P0, R220, R6, RZ ;  /* 0x00000006dc16e210 */ /* 0x000fe20007f1e0ff */
[----:B------:R-:W-:Y:S01]  /*1f80*/  IMAD.MOV.U32 R219, RZ, RZ, R5 ;  /* 0x000000ffffdb7224 */ /* 0x000fe200078e0005 */
[----:B------:R-:W-:Y:S01]  /*1f90*/  ULOP3.LUT UR10, UR10, 0xfffffffe, URZ, 0xc0, !UPT ;  /* 0xfffffffe0a0a7892 */ /* 0x000fe2000f8ec03f */
[----:B------:R-:W-:Y:S01]  /*1fa0*/  IMAD.WIDE.U32 R4, R192, c[0x0][0x370], RZ ;  /* 0x0000dc00c0047a25 */ /* 0x000fe200078e00ff */
[----:B------:R-:W-:Y:S02]  /*1fb0*/  @!P6 IADD3.X R23, R221, R7, R9, P0, !PT ;  /* 0x00000007dd17e210 */ /* 0x000fe400007fe409 */
[----:B------:R-:W-:Y:S01]  /*1fc0*/  IADD3.X R3, R3, UR35, R0, P2, !PT ;  /* 0x0000002303037c10 */ /* 0x000fe200097fe400 */
[----:B------:R-:W-:Y:S01]  /*1fd0*/  @P1 BAR.SYNC.DEFER_BLOCKING 0x0 ;  /* 0x0000000000001b1d */ /* 0x000fe20000010000 */
[----:B------:R-:W-:Y:S01]  /*1fe0*/  IMAD R6, R13, c[0x0][0x1b0], RZ ;  /* 0x00006c000d067a24 */ /* 0x000fe200078e02ff */
[----:B------:R-:W-:Y:S01]  /*1ff0*/  ISETP.GE.AND P0, PT, R20, UR8, PT ;  /* 0x0000000814007c0c */ /* 0x000fe2000bf06270 */
[----:B------:R-:W-:Y:S01]  /*2000*/  IMAD R12, R192, c[0x0][0x374], RZ ;  /* 0x0000dd00c00c7a24 */ /* 0x000fe200078e02ff */
[----:B------:R-:W-:Y:S01]  /*2010*/  @!P4 IADD3 R0, P1, R20, 0x20, RZ ;  /* 0x000000201400c810 */ /* 0x000fe20007f3e0ff */
[----:B------:R-:W-:Y:S01]  /*2020*/  UIADD3 UR10, UR7, -UR10, URZ ;  /* 0x8000000a070a7290 */ /* 0x000fe2000fffe03f */
[----:B------:R-:W-:Y:S01]  /*2030*/  @!P6 IADD3 R4, P5, R218, R4, RZ ;  /* 0x00000004da04e210 */ /* 0x000fe20007fbe0ff */
[C---:B------:R-:W-:Y:S01]  /*2040*/  IMAD R7, R8.reuse, c[0x0][0x1b4], R6 ;  /* 0x00006d0008077a24 */ /* 0x040fe200078e0206 */
[----:B------:R-:W-:Y:S01]  /*2050*/  @!P4 IADD3.X R6, RZ, R24, RZ, P1, !PT ;  /* 0x00000018ff06c210 */ /* 0x000fe20000ffe4ff */
[----:B------:R-:W-:Y:S01]  /*2060*/  UISETP.NE.AND UP0, UPT, UR10, 0x1, UPT ;  /* 0x000000010a00788c */ /* 0x000fe2000bf05270 */
[----:B------:R-:W-:Y:S01]  /*2070*/  @!P6 IADD3.X R5, R219, R5, R12, P5, !PT ;  /* 0x00000005db05e210 */ /* 0x000fe20002ffe40c */
[----:B------:R-:W-:Y:S01]  /*2080*/  IMAD.WIDE.U32 R2, R8, c[0x0][0x1b0], R2 ;  /* 0x00006c0008027a25 */ /* 0x000fe200078e0002 */
[----:B------:R-:W-:Y:S01]  /*2090*/  ISETP.GE.AND P5, PT, R20, UR9, PT ;  /* 0x0000000914007c0c */ /* 0x000fe2000bfa6270 */
[----:B------:R-:W-:-:S02]  /*20a0*/  ULDC.64 UR10, c[0x0][0x1a0] ;  /* 0x00006800000a7ab9 */ /* 0x000fc40000000a00 */
[----:B------:R-:W-:Y:S01]  /*20b0*/  @!P4 IMAD R6, R6, c[0x0][0x198], RZ ;  /* 0x000066000606ca24 */ /* 0x000fe200078e02ff */
[----:B------:R-:W-:Y:S01]  /*20c0*/  PLOP3.LUT P2, PT, PT, PT, UP0, 0x80, 0x0 ;  /* 0x000000000000781c */ /* 0x000fe20003f4f008 */
[----:B------:R-:W-:Y:S01]  /*20d0*/  IMAD.IADD R3, R3, 0x1, R7 ;  /* 0x0000000103037824 */ /* 0x000fe200078e0207 */
[----:B------:R-:W-:Y:S01]  /*20e0*/  UIMAD UR10, UR20, UR10, URZ ;  /* 0x0000000a140a72a4 */ /* 0x000fe2000f8e023f */
[----:B------:R-:W-:-:S06]  /*20f0*/  @!P4 IMAD R12, R0, c[0x0][0x19c], R6 ;  /* 0x00006700000cca24 */ /* 0x000fcc00078e0206 */
[----:B------:R-:W-:Y:S01]  /*2100*/  @!P5 MOV R7, R3 ;  /* 0x000000030007d202 */ /* 0x000fe20000000f00 */
[----:B------:R-:W-:Y:S01]  /*2110*/  IMAD.MOV.U32 R33, RZ, RZ, 0x7f800000 ;  /* 0x7f800000ff217424 */ /* 0x000fe200078e00ff */
[----:B------:R-:W-:Y:S01]  /*2120*/  MOV R31, 0x7f800000 ;  /* 0x7f800000001f7802 */ /* 0x000fe20000000f00 */
[----:B------:R-:W-:Y:S02]  /*2130*/  IMAD.MOV.U32 R32, RZ, RZ, 0x7f800000 ;  /* 0x7f800000ff207424 */ /* 0x000fe400078e00ff */
[----:B------:R-:W-:Y:S02]  /*2140*/  IMAD.MOV.U32 R30, RZ, RZ, 0x7f800000 ;  /* 0x7f800000ff1e7424 */ /* 0x000fe400078e00ff */
[C---:B--2---:R-:W-:Y:S01]  /*2150*/  IMAD.SHL.U32 R21, R14.reuse, 0x2, RZ ;  /* 0x000000020e157824 */ /* 0x044fe200078e00ff */
[----:B------:R-:W-:-:S04]  /*2160*/  IADD3 R9, R14, 0x2000, RZ ;  /* 0x000020000e097810 */ /* 0x000fc80007ffe0ff */
[----:B------:R-:W-:Y:S01]  /*2170*/  @P0 STS.128 [R21+0x8000], RZ ;  /* 0x008000ff15000388 */ /* 0x000fe20000000c00 */
[----:B------:R-:W-:Y:S02]  /*2180*/  SEL R6, R9, R14, !P2 ;  /* 0x0000000e09067207 */ /* 0x000fe40005000000 */
[----:B------:R-:W-:Y:S01]  /*2190*/  IADD3 R9, R20, 0x60, RZ ;  /* 0x0000006014097810 */ /* 0x000fe20007ffe0ff */
[----:B------:R-:W-:Y:S02]  /*21a0*/  @P0 STS.128 [R21+0xa000], RZ ;  /* 0x00a000ff15000388 */ /* 0x000fe40000000c00 */
[----:B------:R-:W-:Y:S02]  /*21b0*/  IMAD.SHL.U32 R217, R6, 0x2, RZ ;  /* 0x0000000206d97824 */ /* 0x000fe400078e00ff */
[----:B------:R-:W-:Y:S01]  /*21c0*/  @!PT LDS RZ, [RZ] ;  /* 0x00000000fffff984 */ /* 0x000fe20000000800 */
[----:B------:R-:W-:Y:S01]  /*21d0*/  @!PT LDS RZ, [RZ] ;  /* 0x00000000fffff984 */ /* 0x000fe20000000800 */
[----:B------:R-:W-:Y:S01]  /*21e0*/  @!PT LDS RZ, [RZ] ;  /* 0x00000000fffff984 */ /* 0x000fe20000000800 */
[----:B------:R1:W-:Y:S01]  /*21f0*/  @!P0 LDGSTS.E.BYPASS.LTC128B.128 [R21+0x8000], [R218.64] ;  /* 0x08000000da158fae */ /* 0x0003e2000b901d44 */
[----:B------:R-:W-:-:S03]  /*2200*/  @!P5 IMAD.MOV.U32 R6, RZ, RZ, R2 ;  /* 0x000000ffff06d224 */ /* 0x000fc600078e0002 */
        /* <DEDUP_REMOVED lines=28> */
[----:B------:R-:W-:-:S03]  /*23d0*/  @!P4 LEA R16, P0, R4, c[0x0][0x168], 0x1 ;  /* 0x00005a000410ca11 */ /* 0x000fc600078008ff */
[----:B------:R-:W-:Y:S02]  /*23e0*/  @!P5 LEA.HI.X R19, R6, c[0x0][0x16c], R0, 0x1, P1 ;  /* 0x00005b000613da11 */ /* 0x000fe400008f0c00 */
[----:B------:R-:W-:Y:S02]  /*23f0*/  @!P4 LEA.HI.X R17, R4, c[0x0][0x16c], R5, 0x1, P0 ;  /* 0x00005b000411ca11 */ /* 0x000fe400000f0c05 */
[----:B------:R-:W-:Y:S02]  /*2400*/  @!P3 IADD3 R0, P0, R20, 0x40, RZ ;  /* 0x000000401400b810 */ /* 0x000fe40007f1e0ff */
[----:B------:R-:W-:Y:S01]  /*2410*/  ISETP.GE.AND P1, PT, R9, UR9, PT ;  /* 0x0000000909007c0c */ /* 0x000fe2000bf26270 */
[----:B------:R-:W-:Y:S01]  /*2420*/  UIMAD UR9, UR23, UR11, UR10 ;  /* 0x0000000b170972a4 */ /* 0x000fe2000f8e020a */
[----:B------:R-:W-:Y:S02]  /*2430*/  IMAD R9, R13, c[0x0][0x1b8], RZ ;  /* 0x00006e000d097a24 */ /* 0x000fe400078e02ff */
[----:B------:R-:W-:Y:S01]  /*2440*/  @!P3 IMAD.X R5, RZ, RZ, R24, P0 ;  /* 0x000000ffff05b224 */ /* 0x000fe200000e0618 */
[----:B------:R-:W-:Y:S01]  /*2450*/  IADD3 R4, P0, R10, UR29, RZ ;  /* 0x0000001d0a047c10 */ /* 0x000fe2000ff1e0ff */
[----:B------:R-:W-:Y:S01]  /*2460*/  IMAD R12, R8, c[0x0][0x1bc], R9 ;  /* 0x00006f00080c7a24 */ /* 0x000fe200078e0209 */
[----:B------:R-:W-:Y:S01]  /*2470*/  MOV R7, UR9 ;  /* 0x0000000900077c02 */ /* 0x000fe20008000f00 */
[----:B------:R-:W-:-:S03]  /*2480*/  @!P3 IMAD R6, R5, c[0x0][0x198], RZ ;  /* 0x000066000506ba24 */ /* 0x000fc600078e02ff */
[----:B------:R-:W-:Y:S01]  /*2490*/  IADD3.X R5, R11, UR30, R7, P0, !PT ;  /* 0x0000001e0b057c10 */ /* 0x000fe200087fe407 */
[----:B------:R-:W-:Y:S01]  /*24a0*/  @!P3 IMAD R13, R0, c[0x0][0x19c], R6 ;  /* 0x00006700000dba24 */ /* 0x000fe200078e0206 */
[----:B------:R-:W-:Y:S01]  /*24b0*/  @!P1 IADD3 R10, P0, R20, 0x60, RZ ;  /* 0x00000060140a9810 */ /* 0x000fe20007f1e0ff */
[----:B------:R-:W-:Y:S02]  /*24c0*/  @!P3 IMAD.MOV.U32 R6, RZ, RZ, R2 ;  /* 0x000000ffff06b224 */ /* 0x000fe400078e0002 */
[----:B------:R-:W-:Y:S02]  /*24d0*/  @!P3 IMAD.MOV.U32 R7, RZ, RZ, R3 ;  /* 0x000000ffff07b224 */ /* 0x000fe400078e0003 */
[----:B------:R-:W-:Y:S01]  /*24e0*/  IMAD.WIDE.U32 R4, R8, c[0x0][0x1b8], R4 ;  /* 0x00006e0008047a25 */ /* 0x000fe200078e0004 */
[----:B------:R-:W-:-:S03]  /*24f0*/  @!P1 MOV R8, R2 ;  /* 0x0000000200089202 */ /* 0x000fc60000000f00 */
[----:B------:R-:W-:-:S04]  /*2500*/  @!P3 IMAD.WIDE.U32 R6, R0, c[0x0][0x198], R6 ;  /* 0x000066000006ba25 */ /* 0x000fc800078e0006 */
[----:B------:R-:W-:Y:S01]  /*2510*/  @!P1 IMAD.X R0, RZ, RZ, R24, P0 ;  /* 0x000000ffff009224 */ /* 0x000fe200000e0618 */
[----:B------:R-:W-:Y:S01]  /*2520*/  @!P3 LEA R14, P0, R6, c[0x0][0x168], 0x1 ;  /* 0x00005a00060eba11 */ /* 0x000fe200078008ff */
[----:B------:R-:W-:Y:S02]  /*2530*/  @!P3 IMAD.IADD R2, R7, 0x1, R13 ;  /* 0x000000010702b824 */ /* 0x000fe400078e020d */
[----:B------:R-:W-:Y:S02]  /*2540*/  @!P1 IMAD.MOV.U32 R9, RZ, RZ, R3 ;  /* 0x000000ffff099224 */ /* 0x000fe400078e0003 */
[----:B------:R-:W-:Y:S01]  /*2550*/  @!P1 IMAD R0, R0, c[0x0][0x198], RZ ;  /* 0x0000660000009a24 */ /* 0x000fe200078e02ff */
[----:B------:R-:W-:Y:S01]  /*2560*/  @!P3 LEA.HI.X R15, R6, c[0x0][0x16c], R2, 0x1, P0 ;  /* 0x00005b00060fba11 */ /* 0x000fe200000f0c02 */
[----:B------:R-:W-:Y:S01]  /*2570*/  IMAD.IADD R3, R5, 0x1, R12 ;  /* 0x0000000105037824 */ /* 0x000fe200078e020c */
[----:B------:R-:W-:Y:S01]  /*2580*/  @!P5 MOV R2, R4 ;  /* 0x000000040002d202 */ /* 0x000fe20000000f00 */
[----:B------:R-:W-:-:S02]  /*2590*/  @!P1 IMAD R5, R10, c[0x0][0x19c], R0 ;  /* 0x000067000a059a24 */ /* 0x000fc400078e0200 */
[----:B------:R-:W-:-:S04]  /*25a0*/  @!P1 IMAD.WIDE.U32 R8, R10, c[0x0][0x198], R8 ;  /* 0x000066000a089a25 */ /* 0x000fc800078e0008 */
[----:B------:R-:W-:Y:S01]  /*25b0*/  @!P5 IMAD R11, R24, c[0x0][0x1a0], RZ ;  /* 0x00006800180bda24 */ /* 0x000fe200078e02ff */
[----:B------:R-:W-:Y:S01]  /*25c0*/  @!P1 LEA R12, P0, R8, c[0x0][0x168], 0x1 ;  /* 0x00005a00080c9a11 */ /* 0x000fe200078008ff */
[----:B------:R-:W-:-:S04]  /*25d0*/  @!P5 IMAD.WIDE.U32 R6, R20, c[0x0][0x1a0], R2 ;  /* 0x000068001406da25 */ /* 0x000fc800078e0002 */
[----:B------:R-:W-:Y:S02]  /*25e0*/  @!P1 IMAD.IADD R2, R9, 0x1, R5 ;  /* 0x0000000109029824 */ /* 0x000fe400078e0205 */
        /* <DEDUP_REMOVED lines=8> */
[C---:B------:R-:W-:Y:S01]  /*2670*/  @!P3 IADD3 R11, P0, R20.reuse, 0x40, RZ ;  /* 0x00000040140bb810 */ /* 0x040fe20007f1e0ff */
[----:B------:R-:W-:Y:S03]  /*2680*/  @P6 STS [R217+0x1004], RZ ;  /* 0x001004ffd9006388 */ /* 0x000fe60000000800 */
[----:B------:R-:W-:Y:S01]  /*2690*/  @!P3 IADD3.X R5, RZ, R24, RZ, P0, !PT ;  /* 0x00000018ff05b210 */ /* 0x000fe200007fe4ff */
[----:B------:R-:W-:Y:S01]  /*26a0*/  @P6 STS [R217+0x1008], RZ ;  /* 0x001008ffd9006388 */ /* 0x000fe20000000800 */
[----:B------:R-:W-:-:S03]  /*26b0*/  @!P1 IADD3 R20, P0, R20, 0x60, RZ ;  /* 0x0000006014149810 */ /* 0x000fc60007f1e0ff */
[----:B------:R-:W-:Y:S04]  /*26c0*/  @P6 STS [R217+0x100c], RZ ;  /* 0x00100cffd9006388 */ /* 0x000fe80000000800 */
[----:B------:R-:W-:Y:S04]  /*26d0*/  @P6 STS [R217+0x3000], RZ ;  /* 0x003000ffd9006388 */ /* 0x000fe80000000800 */
[----:B------:R-:W-:Y:S04]  /*26e0*/  @P6 STS [R217+0x3004], RZ ;  /* 0x003004ffd9006388 */ /* 0x000fe80000000800 */
[----:B------:R-:W-:Y:S04]  /*26f0*/  @P6 STS [R217+0x3008], RZ ;  /* 0x003008ffd9006388 */ /* 0x000fe80000000800 */
[----:B------:R-:W-:Y:S04]  /*2700*/  @P6 STS [R217+0x300c], RZ ;  /* 0x00300cffd9006388 */ /* 0x000fe80000000800 */
[----:B------:R-:W-:Y:S01]  /*2710*/  @!PT LDS RZ, [RZ] ;  /* 0x00000000fffff984 */ /* 0x000fe20000000800 */
[----:B------:R-:W-:Y:S01]  /*2720*/  @!PT LDS RZ, [RZ] ;  /* 0x00000000fffff984 */ /* 0x000fe20000000800 */
[----:B------:R-:W-:Y:S01]  /*2730*/  @!PT LDS RZ, [RZ] ;  /* 0x00000000fffff984 */ /* 0x000fe20000000800 */
[----:B------:R1:W-:Y:S04]  /*2740*/  @!P6 LDGSTS.E.BYPASS.LTC128B.128 [R217+0x1000], [R22.64] ;  /* 0x0100000016d9efae */ /* 0x0003e8000b901d44 */
[----:B------:R1:W-:Y:S04]  /*2750*/  @!P6 LDGSTS.E.BYPASS.LTC128B.128 [R217+0x3000], [R22.64+0x80] ;  /* 0x0300008016d9efae */ /* 0x0003e8000b901d44 */
[----:B------:R-:W-:Y:S04]  /*2760*/  @P5 STS.128 [R21+0xc000], RZ ;  /* 0x00c000ff15005388 */ /* 0x000fe80000000c00 */
[----:B------:R-:W-:Y:S01]  /*2770*/  @P5 STS.128 [R21+0x10000], RZ ;  /* 0x010000ff15005388 */ /* 0x000fe20000000c00 */
[----:B------:R-:W-:-:S03]  /*2780*/  @!P4 IMAD R2, R2, c[0x0][0x1a0], RZ ;  /* 0x000068000202ca24 */ /* 0x000fc600078e02ff */
[----:B------:R-:W-:Y:S01]  /*2790*/  @!PT LDS RZ, [RZ] ;  /* 0x00000000fffff984 */ /* 0x000fe20000000800 */
[----:B------:R-:W-:Y:S01]  /*27a0*/  @!PT LDS RZ, [RZ] ;  /* 0x00000000fffff984 */ /* 0x000fe20000000800 */
[----:B------:R-:W-:Y:S01]  /*27b0*/  @!PT LDS RZ, [RZ] ;  /* 0x00000000fffff984 */ /* 0x000fe20000000800 */
[----:B------:R1:W-:Y:S01]  /*27c0*/  @!P5 LDGSTS.E.BYPASS.LTC128B.128 [R21+0xc000], [R18.64] ;  /* 0x0c0000001215dfae */ /* 0x0003e2000b901d44 */
[----:B------:R-:W-:-:S03]  /*27d0*/  @!P3 IMAD R10, R5, c[0x0][0x1a0], RZ ;  /* 0x00006800050aba24 */ /* 0x000fc600078e02ff */
[----:B------:R1:W-:Y:S01]  /*27e0*/  @!P5 LDGSTS.E.BYPASS.LTC128B.128 [R21+0x10000], [R18.64+0x80] ;  /* 0x100000801215dfae */ /* 0x0003e2000b901d44 */
[----:B------:R-:W-:Y:S01]  /*27f0*/  @!P4 IMAD.MOV.U32 R6, RZ, RZ, R4 ;  /* 0x000000ffff06c224 */ /* 0x000fe200078e0004 */
[----:B------:R-:W-:Y:S02]  /*2800*/  @!P3 MOV R5, R3 ;  /* 0x000000030005b202 */ /* 0x000fe40000000f00 */
[----:B------:R-:W-:Y:S01]  /*2810*/  @P4 STS.128 [R21+0xd000], RZ ;  /* 0x00d000ff15004388 */ /* 0x000fe20000000c00 */
[----:B------:R-:W-:-:S03]  /*2820*/  @!P4 IMAD.MOV.U32 R7, RZ, RZ, R3 ;  /* 0x000000ffff07c224 */ /* 0x000fc600078e0003 */
[----:B------:R-:W-:Y:S01]  /*2830*/  @P4 STS.128 [R21+0x11000], RZ ;  /* 0x011000ff15004388 */ /* 0x000fe20000000c00 */
[----:B------:R-:W-:-:S03]  /*2840*/  @!P1 IMAD.X R24, RZ, RZ, R24, P0 ;  /* 0x000000ffff189224 */ /* 0x000fc600000e0618 */
        /* <DEDUP_REMOVED lines=8> */
[----:B------:R-:W-:-:S03]  /*28d0*/  @!P1 IMAD.MOV.U32 R2, RZ, RZ, R4 ;  /* 0x000000ffff029224 */ /* 0x000fc600078e0004 */
[----:B------:R-:W-:Y:S01]  /*28e0*/  @P3 STS.128 [R21+0x12000], RZ ;  /* 0x012000ff15003388 */ /* 0x000fe20000000c00 */
[----:B------:R-:W-:-:S03]  /*28f0*/  @!P3 IMAD R25, R11, c[0x0][0x1a4], R10 ;  /* 0x000069000b19ba24 */ /* 0x000fc600078e020a */
[----:B------:R-:W-:Y:S01]  /*2900*/  @!PT LDS RZ, [RZ] ;  /* 0x00000000fffff984 */ /* 0x000fe20000000800 */
[----:B------:R-:W-:Y:S01]  /*2910*/  @!PT LDS RZ, [RZ] ;  /* 0x00000000fffff984 */ /* 0x000fe20000000800 */
[----:B------:R-:W-:Y:S01]  /*2920*/  @!PT LDS RZ, [RZ] ;  /* 0x00000000fffff984 */ /* 0x000fe20000000800 */
[----:B------:R1:W-:Y:S01]  /*2930*/  @!P3 LDGSTS.E.BYPASS.LTC128B.128 [R21+0xe000], [R14.64] ;  /* 0x0e0000000e15bfae */ /* 0x0003e2000b901d44 */
[----:B------:R-:W-:-:S03]  /*2940*/  @!P3 IMAD.WIDE.U32 R4, R11, c[0x0][0x1a0], R4 ;  /* 0x000068000b04ba25 */ /* 0x000fc600078e0004 */
[----:B------:R1:W-:Y:S01]  /*2950*/  @!P3 LDGSTS.E.BYPASS.LTC128B.128 [R21+0x12000], [R14.64+0x80] ;  /* 0x120000800e15bfae */ /* 0x0003e2000b901d44 */
[----:B------:R-:W-:-:S03]  /*2960*/  @!P1 IMAD R0, R24, c[0x0][0x1a0], RZ ;  /* 0x0000680018009a24 */ /* 0x000fc600078e02ff */
[----:B------:R-:W-:Y:S04]  /*2970*/  @P1 STS.128 [R21+0xf000], RZ ;  /* 0x00f000ff15001388 */ /* 0x000fe80000000c00 */
[----:B------:R-:W-:Y:S01]  /*2980*/  @P1 STS.128 [R21+0x13000], RZ ;  /* 0x013000ff15001388 */ /* 0x000fe20000000c00 */
[----:B------:R-:W-:-:S03]  /*2990*/  @!P4 IMAD.IADD R7, R7, 0x1, R26 ;  /* 0x000000010707c824 */ /* 0x000fc600078e021a */
[----:B------:R-:W-:Y:S01]  /*29a0*/  @!PT LDS RZ, [RZ] ;  /* 0x00000000fffff984 */ /* 0x000fe20000000800 */
[----:B------:R-:W-:Y:S01]  /*29b0*/  @!PT LDS RZ, [RZ] ;  /* 0x00000000fffff984 */ /* 0x000fe20000000800 */
[----:B------:R-:W-:Y:S01]  /*29c0*/  @!PT LDS RZ, [RZ] ;  /* 0x00000000fffff984 */ /* 0x000fe20000000800 */
[----:B------:R1:W-:Y:S01]  /*29d0*/  @!P1 LDGSTS.E.BYPASS.LTC128B.128 [R21+0xf000], [R12.64] ;  /* 0x0f0000000c159fae */ /* 0x0003e2000b901d44 */
[----:B------:R-:W-:-:S03]  /*29e0*/  @!P4 LEA R10, P0, R6, c[0x0][0x170], 0x1 ;  /* 0x00005c00060aca11 */ /* 0x000fc600078008ff */
[----:B------:R1:W-:Y:S01]  /*29f0*/  @!P1 LDGSTS.E.BYPASS.LTC128B.128 [R21+0x13000], [R12.64+0x80] ;  /* 0x130000800c159fae */ /* 0x0003e2000b901d44 */
[----:B------:R-:W-:-:S03]  /*2a00*/  @!P3 IMAD.IADD R5, R5, 0x1, R25 ;  /* 0x000000010505b824 */ /* 0x000fc600078e0219 */
[----:B------:R-:W-:Y:S01]  /*2a10*/  @P5 STS.128 [R21+0x14000], RZ ;  /* 0x014000ff15005388 */ /* 0x000fe20000000c00 */
[----:B------:R-:W-:-:S03]  /*2a20*/  @!P1 IMAD R24, R20, c[0x0][0x1a4], R0 ;  /* 0x0000690014189a24 */ /* 0x000fc600078e0200 */
[----:B------:R-:W-:Y:S01]  /*2a30*/  @P5 STS.128 [R21+0x18000], RZ ;  /* 0x018000ff15005388 */ /* 0x000fe20000000c00 */
[----:B------:R-:W-:-:S03]  /*2a40*/  @!P1 IMAD.WIDE.U32 R2, R20, c[0x0][0x1a0], R2 ;  /* 0x0000680014029a25 */ /* 0x000fc600078e0002 */
[----:B------:R-:W-:Y:S01]  /*2a50*/  @!PT LDS RZ, [RZ] ;  /* 0x00000000fffff984 */ /* 0x000fe20000000800 */
[----:B------:R-:W-:Y:S01]  /*2a60*/  @!PT LDS RZ, [RZ] ;  /* 0x00000000fffff984 */ /* 0x000fe20000000800 */
[----:B------:R-:W-:Y:S01]  /*2a70*/  @!PT LDS RZ, [RZ] ;  /* 0x00000000fffff984 */ /* 0x000fe20000000800 */
[----:B------:R2:W-:Y:S01]  /*2a80*/  @!P5 LDGSTS.E.BYPASS.LTC128B.128 [R21+0x14000], [R8.64] ;  /* 0x140000000815dfae */ /* 0x0005e2000b901d44 */
[----:B---3--:R-:W-:-:S03]  /*2a90*/  IADD3 R0, R29, 0x20, RZ ;  /* 0x000000201d007810 */ /* 0x008fc60007ffe0ff */
[----:B------:R2:W-:Y:S01]  /*2aa0*/  @!P5 LDGSTS.E.BYPASS.LTC128B.128 [R21+0x18000], [R8.64+0x80] ;  /* 0x180000800815dfae */ /* 0x0005e2000b901d44 */
[----:B------:R-:W-:Y:S02]  /*2ab0*/  @!P4 LEA.HI.X R11, R6, c[0x0][0x174], R7, 0x1, P0 ;  /* 0x00005d00060bca11 */ /* 0x000fe400000f0c07 */
[----:B------:R-:W-:Y:S02]  /*2ac0*/  IADD3 R7, R29, 0x8, RZ ;  /* 0x000000081d077810 */ /* 0x000fe40007ffe0ff */
[----:B------:R-:W-:Y:S02]  /*2ad0*/  @!P1 IADD3 R3, R3, R24, RZ ;  /* 0x0000001803039210 */ /* 0x000fe40007ffe0ff */
[C---:B------:R-:W-:Y:S02]  /*2ae0*/  @!P1 LEA R6, P0, R2.reuse, c[0x0][0x170], 0x1 ;  /* 0x00005c0002069a11 */ /* 0x040fe400078008ff */
[----:B------:R-:W-:Y:S02]  /*2af0*/  ISETP.GE.AND P6, PT, R7, UR8, PT ;  /* 0x0000000807007c0c */ /* 0x000fe4000bfc6270 */
[----:B------:R-:W-:Y:S01]  /*2b00*/  @!P1 LEA.HI.X R7, R2, c[0x0][0x174], R3, 0x1, P0 ;  /* 0x00005d0002079a11 */ /* 0x000fe200000f0c03 */
[----:B------:R-:W-:Y:S04]  /*2b10*/  @P4 STS.128 [R21+0x15000], RZ ;  /* 0x015000ff15004388 */ /* 0x000fe80000000c00 */
[----:B------:R-:W-:Y:S04]  /*2b20*/  @P4 STS.128 [R21+0x19000], RZ ;  /* 0x019000ff15004388 */ /* 0x000fe80000000c00 */
[----:B------:R-:W-:Y:S01]  /*2b30*/  @!PT LDS RZ, [RZ] ;  /* 0x00000000fffff984 */ /* 0x000fe20000000800 */
[----:B------:R-:W-:Y:S01]  /*2b40*/  @!PT LDS RZ, [RZ] ;  /* 0x00000000fffff984 */ /* 0x000fe20000000800 */
[----:B------:R-:W-:Y:S01]  /*2b50*/  @!PT LDS RZ, [RZ] ;  /* 0x00000000fffff984 */ /* 0x000fe20000000800 */
[----:B------:R1:W-:Y:S04]  /*2b60*/  @!P4 LDGSTS.E.BYPASS.LTC128B.128 [R21+0x15000], [R10.64] ;  /* 0x150000000a15cfae */ /* 0x0003e8000b901d44 */
[----:B------:R1:W-:Y:S01]  /*2b70*/  @!P4 LDGSTS.E.BYPASS.LTC128B.128 [R21+0x19000], [R10.64+0x80] ;  /* 0x190000800a15cfae */ /* 0x0003e2000b901d44 */
[----:B--2---:R-:W-:-:S04]  /*2b80*/  @!P3 LEA R8, P5, R4, c[0x0][0x170], 0x1 ;  /* 0x00005c000408ba11 */ /* 0x004fc800078a08ff */
[----:B------:R-:W-:Y:S02]  /*2b90*/  @!P3 LEA.HI.X R9, R4, c[0x0][0x174], R5, 0x1, P5 ;  /* 0x00005d000409ba11 */ /* 0x000fe400028f0c05 */
[----:B------:R-:W-:Y:S02]  /*2ba0*/  ISETP.GE.AND P5, PT, R0, UR8, PT ;  /* 0x0000000800007c0c */ /* 0x000fe4000bfa6270 */
[----:B------:R-:W-:-:S04]  /*2bb0*/  IADD3 R0, R29, 0x28, RZ ;  /* 0x000000281d007810 */ /* 0x000fc80007ffe0ff */
[----:B------:R-:W-:Y:S01]  /*2bc0*/  ISETP.GE.AND P0, PT, R0, UR8, PT ;  /* 0x0000000800007c0c */ /* 0x000fe2000bf06270 */
[----:B------:R-:W-:Y:S04]  /*2bd0*/  @P3 STS.128 [R21+0x16000], RZ ;  /* 0x016000ff15003388 */ /* 0x000fe80000000c00 */
[----:B------:R-:W-:Y:S04]  /*2be0*/  @P3 STS.128 [R21+0x1a000], RZ ;  /* 0x01a000ff15003388 */ /* 0x000fe80000000c00 */
[----:B------:R-:W-:Y:S01]  /*2bf0*/  @!PT LDS RZ, [RZ] ;  /* 0x00000000fffff984 */ /* 0x000fe20000000800 */
[----:B------:R-:W-:Y:S01]  /*2c00*/  @!PT LDS RZ, [RZ] ;  /* 0x00000000fffff984 */ /* 0x000fe20000000800 */
[----:B------:R-:W-:Y:S01]  /*2c10*/  @!PT LDS RZ, [RZ] ;  /* 0x00000000fffff984 */ /* 0x000fe20000000800 */
[----:B------:R1:W-:Y:S01]  /*2c20*/  @!P3 LDGSTS.E.BYPASS.LTC128B.128 [R21+0x16000], [R8.64] ;  /* 0x160000000815bfae */ /* 0x0003e2000b901d44 */
[----:B------:R-:W-:-:S03]  /*2c30*/  IMAD.SHL.U32 R2, R29, 0x4, RZ ;  /* 0x000000041d027824 */ /* 0x000fc600078e00ff */
[----:B------:R1:W-:Y:S01]  /*2c40*/  @!P3 LDGSTS.E.BYPASS.LTC128B.128 [R21+0x1a000], [R8.64+0x80] ;  /* 0x1a0000800815bfae */ /* 0x0003e2000b901d44 */
[----:B------:R-:W-:-:S03]  /*2c50*/  ISETP.GE.AND P4, PT, R29, UR8, PT ;  /* 0x000000081d007c0c */ /* 0x000fc6000bf86270 */
[----:B------:R-:W-:Y:S04]  /*2c60*/  @P1 STS.128 [R21+0x17000], RZ ;  /* 0x017000ff15001388 */ /* 0x000fe80000000c00 */
[----:B------:R-:W-:Y:S01]  /*2c70*/  @P1 STS.128 [R21+0x1b000], RZ ;  /* 0x01b000ff15001388 */ /* 0x000fe20000000c00 */
[----:B------:R-:W-:-:S03]  /*2c80*/  UMOV UR9, UR12 ;  /* 0x0000000c00097c82 */ /* 0x000fc60008000000 */
[----:B------:R-:W-:Y:S01]  /*2c90*/  @!PT LDS RZ, [RZ] ;  /* 0x00000000fffff984 */ /* 0x000fe20000000800 */
[----:B------:R-:W-:Y:S01]  /*2ca0*/  @!PT LDS RZ, [RZ] ;  /* 0x00000000fffff984 */ /* 0x000fe20000000800 */
[----:B------:R-:W-:Y:S01]  /*2cb0*/  @!PT LDS RZ, [RZ] ;  /* 0x00000000fffff984 */ /* 0x000fe20000000800 */
[----:B------:R2:W-:Y:S04]  /*2cc0*/  @!P1 LDGSTS.E.BYPASS.LTC128B.128 [R21+0x17000], [R6.64] ;  /* 0x1700000006159fae */ /* 0x0005e8000b901d44 */
[----:B------:R2:W-:Y:S01]  /*2cd0*/  @!P1 LDGSTS.E.BYPASS.LTC128B.128 [R21+0x1b000], [R6.64+0x80] ;  /* 0x1b00008006159fae */ /* 0x0005e2000b901d44 */
[----:B------:R-:W-:Y:S02]  /*2ce0*/  SHF.R.S32.HI R3, RZ, 0x1f, R0 ;  /* 0x0000001fff037819 */ /* 0x000fe40000011400 */
[----:B------:R-:W-:Y:S01]  /*2cf0*/  @!P0 LEA R4, P1, R0, UR9, 0x2 ;  /* 0x0000000900048c11 */ /* 0x000fe2000f8210ff */
[----:B------:R-:W-:Y:S01]  /*2d00*/  UMOV UR8, UR13 ;  /* 0x0000000d00087c82 */ /* 0x000fe20008000000 */
[----:B------:R-:W-:Y:S01]  /*2d10*/  IADD3 R2, P3, R2, UR9, RZ ;  /* 0x0000000902027c10 */ /* 0x000fe2000ff7e0ff */
[----:B------:R-:W0:Y:S01]  /*2d20*/  LDGDEPBAR ;  /* 0x00000000000079af */ /* 0x000e220000000000 */
[----:B------:R-:W-:-:S05]  /*2d30*/  @!P0 LEA.HI.X R5, R0, UR8, R3, 0x2, P1 ;  /* 0x0000000800058c11 */ /* 0x000fca00088f1403 */
[----:B------:R-:W3:Y:S01]  /*2d40*/  @!P0 LDG.E R30, [R4.64] ;  /* 0x00000004041e8981 */ /* 0x000ee2000c1e1900 */
[----:B--2---:R-:W-:-:S04]  /*2d50*/  SHF.R.S32.HI R7, RZ, 0x1f, R29 ;  /* 0x0000001fff077819 */ /* 0x004fc8000001141d */
[----:B------:R-:W-:-:S04]  /*2d60*/  SHF.L.U64.HI R6, R29, 0x2, R7 ;  /* 0x000000021d067819 */ /* 0x000fc80000010207 */
[----:B------:R-:W-:-:S05]  /*2d70*/  IADD3.X R3, R6, UR8, RZ, P3, !PT ;  /* 0x0000000806037c10 */ /* 0x000fca0009ffe4ff */
[----:B------:R2:W4:Y:S04]  /*2d80*/  @!P4 LDG.E R33, [R2.64] ;  /* 0x000000040221c981 */ /* 0x000528000c1e1900 */
[----:B------:R2:W5:Y:S04]  /*2d90*/  @!P6 LDG.E R32, [R2.64+0x20] ;  /* 0x000020040220e981 */ /* 0x000568000c1e1900 */
[----:B------:R2:W3:Y:S01]  /*2da0*/  @!P5 LDG.E R31, [R2.64+0x80] ;  /* 0x00008004021fd981 */ /* 0x0004e2000c1e1900 */
[----:B------:R-:W-:-:S04]  /*2db0*/  LEA.HI R0, R28, R27, RZ, 0x4 ;  /* 0x0000001b1c007211 */ /* 0x000fc800078f20ff */
[----:B------:R-:W-:-:S05]  /*2dc0*/  LOP3.LUT R0, R0, 0xfffffff0, RZ, 0xc0, !PT ;  /* 0xfffffff000007812 */ /* 0x000fca00078ec0ff */
[----:B------:R-:W-:-:S05]  /*2dd0*/  IMAD.IADD R0, R27, 0x1, -R0 ;  /* 0x000000011b007824 */ /* 0x000fca00078e0a00 */
[----:B--2---:R-:W-:-:S04]  /*2de0*/  SHF.R.S32.HI R2, RZ, 0x1f, R0 ;  /* 0x0000001fff027819 */ /* 0x004fc80000011400 */
        /* <DEDUP_REMOVED lines=14> */
[----:B------:R-:W-:-:S03]  /*2ed0*/  IMAD.SHL.U32 R3, R29, 0x4, RZ ;  /* 0x000000041d037824 */ /* 0x000fc600078e00ff */
[----:B------:R-:W-:Y:S02]  /*2ee0*/  SHF.L.U32 R243, R0, 0x3, RZ ;  /* 0x0000000300f37819 */ /* 0x000fe400000006ff */
[----:B------:R-:W-:Y:S01]  /*2ef0*/  MOV R215, 0x20 ;  /* 0x0000002000d77802 */ /* 0x000fe20000000f00 */
[----:B------:R-:W-:Y:S01]  /*2f00*/  UIADD3 UR10, UR23, 0x80, URZ ;  /* 0x00000080170a7890 */ /* 0x000fe2000fffe03f */
[----:B------:R-:W-:Y:S02]  /*2f10*/  SHF.L.U32 R207, R216, 0x1, RZ ;  /* 0x00000001d8cf7819 */ /* 0x000fe400000006ff */
[----:B------:R-:W-:Y:S01]  /*2f20*/  SEL R215, R215, 0xffffffe0, !P0 ;  /* 0xffffffe0d7d77807 */ /* 0x000fe20004000000 */
        /* <DEDUP_REMOVED lines=66> */
[----:B------:R-:W-:-:S02]  /*3350*/  UISETP.GE.AND UP0, UPT, UR10, UR6, UPT ;  /* 0x000000060a00728c */ /* 0x000fc4000bf06270 */
[----:B------:R-:W-:Y:S02]  /*3360*/  UMOV UR11, UR14 ;  /* 0x0000000e000b7c82 */ /* 0x000fe40008000000 */
[----:B------:R-:W-:Y:S01]  /*3370*/  UMOV UR10, UR15 ;  /* 0x0000000f000a7c82 */ /* 0x000fe20008000000 */
[----:B----4-:R-:W-:Y:S04]  /*3380*/  STL [R1+0x8], R33 ;  /* 0x0000082101007387 */ /* 0x010fe80000100800 */
[----:B-----5:R-:W-:Y:S04]  /*3390*/  STL [R1+0xc], R32 ;  /* 0x00000c2001007387 */ /* 0x020fe80000100800 */
[----:B---3--:R-:W-:Y:S04]  /*33a0*/  STL [R1], R31 ;  /* 0x0000001f01007387 */ /* 0x008fe80000100800 */
[----:B------:R-:W-:Y:S04]  /*33b0*/  STL [R1+0x4], R30 ;  /* 0x0000041e01007387 */ /* 0x000fe80000100800 */
[----:B------:R2:W-:Y:S04]  /*33c0*/  STL [R1+0x30], R2 ;  /* 0x0000300201007387 */ /* 0x0005e80000100800 */
[----:B------:R3:W-:Y:S01]  /*33d0*/  STL [R1+0x2c], R3 ;  /* 0x00002c0301007387 */ /* 0x0007e20000100800 */
[----:B--2---:R-:W-:-:S05]  /*33e0*/  IMAD.SHL.U32 R2, R0, 0x10, RZ ;  /* 0x0000001000027824 */ /* 0x004fca00078e00ff */
[C---:B------:R-:W-:Y:S02]  /*33f0*/  IADD3 R4, R2.reuse, 0x20, RZ ;  /* 0x0000002002047810 */ /* 0x040fe40007ffe0ff */
[----:B---3--:R-:W-:-:S03]  /*3400*/  IADD3 R3, R2, 0x40, RZ ;  /* 0x0000004002037810 */ /* 0x008fc60007ffe0ff */
[C---:B------:R-:W-:Y:S01]  /*3410*/  IMAD.IADD R4, R243.reuse, 0x1, R4 ;  /* 0x00000001f3047824 */ /* 0x040fe200078e0204 */
[----:B------:R-:W-:Y:S01]  /*3420*/  IADD3 R2, R2, 0x60, RZ ;  /* 0x0000006002027810 */ /* 0x000fe20007ffe0ff */
[----:B------:R-:W-:-:S03]  /*3430*/  IMAD.IADD R3, R243, 0x1, R3 ;  /* 0x00000001f3037824 */ /* 0x000fc600078e0203 */
[C---:B------:R-:W-:Y:S01]  /*3440*/  IADD3 R4, R243.reuse, R4, RZ ;  /* 0x00000004f3047210 */ /* 0x040fe20007ffe0ff */
[C---:B------:R-:W-:Y:S02]  /*3450*/  IMAD.IADD R2, R243.reuse, 0x1, R2 ;  /* 0x00000001f3027824 */ /* 0x040fe400078e0202 */
[C---:B------:R-:W-:Y:S02]  /*3460*/  IMAD.IADD R3, R243.reuse, 0x1, R3 ;  /* 0x00000001f3037824 */ /* 0x040fe400078e0203 */
[C---:B------:R-:W-:Y:S02]  /*3470*/  IMAD.IADD R4, R243.reuse, 0x1, R4 ;  /* 0x00000001f3047824 */ /* 0x040fe400078e0204 */
[C---:B------:R-:W-:Y:S01]  /*3480*/  IMAD.IADD R2, R243.reuse, 0x1, R2 ;  /* 0x00000001f3027824 */ /* 0x040fe200078e0202 */
[C---:B------:R-:W-:Y:S01]  /*3490*/  IADD3 R3, R243.reuse, R3, RZ ;  /* 0x00000003f3037210 */ /* 0x040fe20007ffe0ff */
[C---:B------:R-:W-:Y:S02]  /*34a0*/  IMAD.IADD R4, R243.reuse, 0x1, R4 ;  /* 0x00000001f3047824 */ /* 0x040fe400078e0204 */
[C---:B------:R-:W-:Y:S01]  /*34b0*/  IMAD.IADD R2, R243.reuse, 0x1, R2 ;  /* 0x00000001f3027824 */ /* 0x040fe200078e0202 */
[C---:B------:R-:W-:Y:S01]  /*34c0*/  IADD3 R3, R243.reuse, R3, RZ ;  /* 0x00000003f3037210 */ /* 0x040fe20007ffe0ff */
[C---:B------:R-:W-:Y:S01]  /*34d0*/  IMAD.IADD R0, R243.reuse, 0x1, R4 ;  /* 0x00000001f3007824 */ /* 0x040fe200078e0204 */
[----:B------:R-:W-:Y:S01]  /*34e0*/  STL [R1+0x18], R4 ;  /* 0x0000180401007387 */ /* 0x000fe20000100800 */
[----:B------:R-:W-:-:S03]  /*34f0*/  IMAD.IADD R2, R243, 0x1, R2 ;  /* 0x00000001f3027824 */ /* 0x000fc600078e0202 */
[----:B------:R2:W-:Y:S04]  /*3500*/  STL [R1+0x14], R3 ;  /* 0x0000140301007387 */ /* 0x0005e80000100800 */
[----:B------:R3:W-:Y:S04]  /*3510*/  STL [R1+0x24], R0 ;  /* 0x0000240001007387 */ /* 0x0007e80000100800 */
[----:B------:R1:W-:Y:S01]  /*3520*/  STL [R1+0x10], R2 ;  /* 0x0000100201007387 */ /* 0x0003e20000100800 */
[C---:B--2---:R-:W-:Y:S01]  /*3530*/  IADD3 R3, R243.reuse, R3, RZ ;  /* 0x00000003f3037210 */ /* 0x044fe20007ffe0ff */
[----:B---3--:R-:W-:-:S04]  /*3540*/  IMAD.IADD R0, R243, 0x1, R2 ;  /* 0x00000001f3007824 */ /* 0x008fc800078e0202 */
[----:B------:R1:W-:Y:S04]  /*3550*/  STL [R1+0x20], R3 ;  /* 0x0000200301007387 */ /* 0x0003e80000100800 */
[----:B------:R1:W-:Y:S02]  /*3560*/  STL [R1+0x1c], R0 ;  /* 0x00001c0001007387 */ /* 0x0003e40000100800 */
.L_x_1287:
[----:B------:R-:W0:Y:S01]  /*3570*/  LDGDEPBAR ;  /* 0x00000000000079af */ /* 0x000e220000000000 */
[C---:B-1----:R-:W-:Y:S01]  /*3580*/  IADD3 R0, R209.reuse, R215, RZ ;  /* 0x000000d7d1007210 */ /* 0x042fe20007ffe0ff */
[----:B------:R-:W-:Y:S01]  /*3590*/  UISETP.GE.AND UP3, UPT, UR7, 0x1, UPT ;  /* 0x000000010700788c */ /* 0x000fe2000bf66270 */
[-C--:B------:R-:W-:Y:S02]  /*35a0*/  IADD3 R3, R209, R192.reuse, RZ ;  /* 0x000000c0d1037210 */ /* 0x080fe40007ffe0ff */
[----:B------:R-:W-:Y:S02]  /*35b0*/  IADD3 R2, R0, R192, RZ ;  /* 0x000000c000027210 */ /* 0x000fe40007ffe0ff */
[----:B------:R-:W-:Y:S01]  /*35c0*/  PLOP3.LUT P2, PT, PT, PT, UP0, 0x80, 0x0 ;  /* 0x000000000000781c */ /* 0x000fe20003f4f008 */
[----:B------:R-:W2:Y:S01]  /*35d0*/  LDL R231, [R1+0x44] ;  /* 0x0000440001e77983 */ /* 0x000ea20000100800 */
[----:B------:R-:W-:Y:S02]  /*35e0*/  PLOP3.LUT P4, PT, PT, PT, UP0, 0x80, 0x0 ;  /* 0x000000000000781c */ /* 0x000fe40003f8f008 */
[----:B------:R-:W-:Y:S01]  /*35f0*/  PLOP3.LUT P0, PT, PT, PT, UP0, 0x80, 0x0 ;  /* 0x000000000000781c */ /* 0x000fe20003f0f008 */
[----:B------:R-:W3:Y:S01]  /*3600*/  LDL R230, [R1+0x8] ;  /* 0x0000080001e67983 */ /* 0x000ee20000100800 */
[----:B------:R-:W-:Y:S02]  /*3610*/  PLOP3.LUT P5, PT, PT, PT, UP0, 0x80, 0x0 ;  /* 0x000000000000781c */ /* 0x000fe40003faf008 */
[----:B------:R-:W-:Y:S01]  /*3620*/  PLOP3.LUT P6, PT, PT, PT, UP0, 0x80, 0x0 ;  /* 0x000000000000781c */ /* 0x000fe20003fcf008 */
[----:B------:R-:W4:Y:S04]  /*3630*/  LDL R229, [R1+0xc] ;  /* 0x00000c0001e57983 */ /* 0x000f280000100800 */
[----:B------:R-:W-:Y:S04]  /*3640*/  STL [R1+0xa4], R52 ;  /* 0x0000a43401007387 */ /* 0x000fe80000100800 */
        /* <DEDUP_REMOVED lines=15> */
[----:B------:R-:W-:Y:S01]  /*3740*/  STL [R1+0x64], R36 ;  /* 0x0000642401007387 */ /* 0x000fe20000100800 */
[----:B------:R-:W-:Y:S04]  /*3750*/  DEPBAR.LE SB0, 0x0 ;  /* 0x000080000000791a */ /* 0x000fe80000000000 */
        /* <DEDUP_REMOVED lines=12> */
[----:B------:R-:W-:Y:S02]  /*3820*/  LDSM.16.M88.4 R184, [R3] ;  /* 0x0000000003b8783b */ /* 0x000fe40000000200 */
[C---:B------:R-:W-:Y:S06]  /*3830*/  HMMA.16816.F32.BF16 R16, R32.reuse, R18, RZ ;  /* 0x000000122010723c */ /* 0x040fec00000418ff */
[----:B------:R-:W1:Y:S02]  /*3840*/  LDSM.16.M88.4 R188, [R213+0xc000] ;  /* 0x00c00000d5bc783b */ /* 0x000e640000000200 */
[-C--:B------:R-:W-:Y:S06]  /*3850*/  HMMA.16816.F32.BF16 R20, R32, R164.reuse, RZ ;  /* 0x000000a42014723c */ /* 0x080fec00000418ff */
[----:B------:R-:W-:Y:S02]  /*3860*/  LDSM.16.M88.4 R192, [R213+0xc800] ;  /* 0x00c80000d5c0783b */ /* 0x000fe40000000200 */
[C---:B------:R-:W-:Y:S06]  /*3870*/  HMMA.16816.F32.BF16 R24, R28.reuse, R164, RZ ;  /* 0x000000a41c18723c */ /* 0x040fec00000418ff */
[----:B------:R-:W-:Y:S02]  /*3880*/  LDSM.16.M88.4 R196, [R2] ;  /* 0x0000000002c4783b */ /* 0x000fe40000000200 */
[-C--:B------:R-:W-:Y:S06]  /*3890*/  HMMA.16816.F32.BF16 R28, R28, R166.reuse, RZ ;  /* 0x000000a61c1c723c */ /* 0x080fec00000418ff */
[----:B------:R-:W-:Y:S02]  /*38a0*/  LDSM.16.M88.4 R200, [R212+0xc000] ;  /* 0x00c00000d4c8783b */ /* 0x000fe40000000200 */
[----:B------:R-:W-:Y:S06]  /*38b0*/  HMMA.16816.F32.BF16 R32, R32, R166, RZ ;  /* 0x000000a62020723c */ /* 0x000fec00000418ff */
[----:B------:R-:W2:Y:S02]  /*38c0*/  LDSM.16.M88.4 R164, [R3+0x1000] ;  /* 0x0010000003a4783b */ /* 0x000ea40000000200 */
[-C--:B------:R-:W-:Y:S08]  /*38d0*/  HMMA.16816.F32.BF16 R4, R168, R172.reuse, R4 ;  /* 0x000000aca804723c */ /* 0x080ff00000041804 */
        /* <DEDUP_REMOVED lines=12> */
[C---:B--2---:R-:W-:Y:S08]  /*39a0*/  HMMA.16816.F32.BF16 R8, R164.reuse, R188, R8 ;  /* 0x000000bca408723c */ /* 0x044ff00000041808 */
[-C--:B------:R-:W-:Y:S03]  /*39b0*/  HMMA.16816.F32.BF16 R12, R164, R190.reuse, R12 ;  /* 0x000000bea40c723c */ /* 0x080fe6000004180c */
[----:B---3--:R-:W-:Y:S05]  /*39c0*/  FSETP.NEU.FTZ.AND P3, PT, R230, -INF , PT ;  /* 0xff800000e600780b */ /* 0x008fea0003f7d000 */
[C---:B------:R-:W-:Y:S01]  /*39d0*/  HMMA.16816.F32.BF16 R16, R184.reuse, R190, R16 ;  /* 0x000000beb810723c */ /* 0x040fe20000041810 */
[----:B------:R-:W-:Y:S07]  /*39e0*/  LDSM.16.M88.4 R188, [R0+0x2000] ;  /* 0x0020000000bc783b */ /* 0x000fee0000000200 */
[-C--:B------:R-:W-:Y:S08]  /*39f0*/  HMMA.16816.F32.BF16 R20, R184, R192.reuse, R20 ;  /* 0x000000c0b814723c */ /* 0x080ff00000041814 */
[C---:B------:R-:W-:Y:S08]  /*3a00*/  HMMA.16816.F32.BF16 R24, R164.reuse, R192, R24 ;  /* 0x000000c0a418723c */ /* 0x040ff00000041818 */
[-C--:B------:R-:W-:Y:S01]  /*3a10*/  HMMA.16816.F32.BF16 R28, R164, R194.reuse, R28 ;  /* 0x000000c2a41c723c */ /* 0x080fe2000004181c */
[----:B------:R-:W2:Y:S07]  /*3a20*/  LDSM.16.M88.4 R164, [R209+0x3000] ;  /* 0x00300000d1a4783b */ /* 0x000eae0000000200 */
[----:B------:R-:W-:Y:S01]  /*3a30*/  HMMA.16816.F32.BF16 R32, R184, R194, R32 ;  /* 0x000000c2b820723c */ /* 0x000fe20000041820 */
[----:B------:R-:W3:Y:S07]  /*3a40*/  LDSM.16.M88.4 R184, [R210+0x10800] ;  /* 0x01080000d2b8783b */ /* 0x000eee0000000200 */
[-C--:B------:R-:W-:Y:S01]  /*3a50*/  HMMA.16816.F32.BF16 R4, R196, R200.reuse, R4 ;  /* 0x000000c8c404723c */ /* 0x080fe20000041804 */
[----:B------:R-:W2:Y:S07]  /*3a60*/  LDSM.16.M88.4 R192, [R211+0x10000] ;  /* 0x01000000d3c0783b */ /* 0x000eae0000000200 */
[C---:B-1----:R-:W-:Y:S08]  /*3a70*/  HMMA.16816.F32.BF16 R8, R168.reuse, R200, R8 ;  /* 0x000000c8a808723c */ /* 0x042ff00000041808 */
        /* <DEDUP_REMOVED lines=8> */
[----:B------:R-:W1:Y:S07]  /*3b00*/  LDSM.16.M88.4 R172, [R211+0x10800] ;  /* 0x01080000d3ac783b */ /* 0x000e6e0000000200 */
[-C--:B------:R-:W-:Y:S01]  /*3b10*/  HMMA.16816.F32.BF16 R4, R176, R180.reuse, R4 ;  /* 0x000000b4b004723c */ /* 0x080fe20000041804 */
[----:B------:R-:W1:Y:S07]  /*3b20*/  LDSM.16.M88.4 R196, [R3+0x2000] ;  /* 0x0020000003c4783b */ /* 0x000e6e0000000200 */
[C---:B--2---:R-:W-:Y:S08]  /*3b30*/  HMMA.16816.F32.BF16 R8, R164.reuse, R180, R8 ;  /* 0x000000b4a408723c */ /* 0x044ff00000041808 */
[-C--:B------:R-:W-:Y:S08]  /*3b40*/  HMMA.16816.F32.BF16 R12, R164, R182.reuse, R12 ;  /* 0x000000b6a40c723c */ /* 0x080ff0000004180c */
[C---:B------:R-:W-:Y:S01]  /*3b50*/  HMMA.16816.F32.BF16 R16, R176.reuse, R182, R16 ;  /* 0x000000b6b010723c */ /* 0x040fe20000041810 */
[----:B------:R-:W-:Y:S07]  /*3b60*/  LDSM.16.M88.4 R180, [R2+0x2000] ;  /* 0x0020000002b4783b */ /* 0x000fee0000000200 */
[-C--:B---3--:R-:W-:Y:S08]  /*3b70*/  HMMA.16816.F32.BF16 R20, R176, R184.reuse, R20 ;  /* 0x000000b8b014723c */ /* 0x088ff00000041814 */
[C---:B------:R-:W-:Y:S08]  /*3b80*/  HMMA.16816.F32.BF16 R24, R164.reuse, R184, R24 ;  /* 0x000000b8a418723c */ /* 0x040ff00000041818 */
[-C--:B------:R-:W-:Y:S01]  /*3b90*/  HMMA.16816.F32.BF16 R28, R164, R186.reuse, R28 ;  /* 0x000000baa41c723c */ /* 0x080fe2000004181c */
[----:B------:R4:W2:Y:S07]  /*3ba0*/  LDSM.16.M88.4 R164, [R3+0x3000] ;  /* 0x0030000003a4783b */ /* 0x0008ae0000000200 */
[----:B------:R-:W-:Y:S01]  /*3bb0*/  HMMA.16816.F32.BF16 R32, R176, R186, R32 ;  /* 0x000000bab020723c */ /* 0x000fe20000041820 */
[----:B------:R-:W3:Y:S07]  /*3bc0*/  LDSM.16.M88.4 R176, [R213+0x10800] ;  /* 0x01080000d5b0783b */ /* 0x000eee0000000200 */
[-C--:B------:R-:W-:Y:S01]  /*3bd0*/  HMMA.16816.F32.BF16 R4, R188, R192.reuse, R4 ;  /* 0x000000c0bc04723c */ /* 0x080fe20000041804 */
[----:B------:R-:W2:Y:S07]  /*3be0*/  LDSM.16.M88.4 R184, [R212+0x10000] ;  /* 0x01000000d4b8783b */ /* 0x000eae0000000200 */
[C---:B-1----:R-:W-:Y:S04]  /*3bf0*/  HMMA.16816.F32.BF16 R8, R168.reuse, R192, R8 ;  /* 0x000000c0a808723c */ /* 0x042fe80000041808 */
[----:B----4-:R-:W-:Y:S04]  /*3c00*/  FMUL.FTZ R3, R229, 1.4426950216293334961 ;  /* 0x3fb8aa3be5037820 */ /* 0x010fe80000410000 */
[-C--:B------:R-:W-:Y:S08]  /*3c10*/  HMMA.16816.F32.BF16 R12, R168, R194.reuse, R12 ;  /* 0x000000c2a80c723c */ /* 0x080ff0000004180c */
[C---:B------:R-:W-:Y:S08]  /*3c20*/  HMMA.16816.F32.BF16 R16, R188.reuse, R194, R16 ;  /* 0x000000c2bc10723c */ /* 0x040ff00000041810 */
[-C--:B------:R-:W-:Y:S08]  /*3c30*/  HMMA.16816.F32.BF16 R20, R188, R172.reuse, R20 ;  /* 0x000000acbc14723c */ /* 0x080ff00000041814 */
[C---:B------:R-:W-:Y:S08]  /*3c40*/  HMMA.16816.F32.BF16 R24, R168.reuse, R172, R24 ;  /* 0x000000aca818723c */ /* 0x040ff00000041818 */
[-C--:B------:R-:W-:Y:S01]  /*3c50*/  HMMA.16816.F32.BF16 R28, R168, R174.reuse, R28 ;  /* 0x000000aea81c723c */ /* 0x080fe2000004181c */
[----:B------:R-:W1:Y:S07]  /*3c60*/  LDSM.16.M88.4 R168, [R2+0x3000] ;  /* 0x0030000002a8783b */ /* 0x000e6e0000000200 */
[----:B------:R-:W-:Y:S08]  /*3c70*/  HMMA.16816.F32.BF16 R32, R188, R174, R32 ;  /* 0x000000aebc20723c */ /* 0x000ff00000041820 */
[-C--:B------:R-:W-:Y:S08]  /*3c80*/  HMMA.16816.F32.BF16 R4, R196, R200.reuse, R4 ;  /* 0x000000c8c404723c */ /* 0x080ff00000041804 */
[C---:B--2---:R-:W-:Y:S08]  /*3c90*/  HMMA.16816.F32.BF16 R8, R164.reuse, R200, R8 ;  /* 0x000000c8a408723c */ /* 0x044ff00000041808 */
[-C--:B------:R-:W-:Y:S08]  /*3ca0*/  HMMA.16816.F32.BF16 R12, R164, R202.reuse, R12 ;  /* 0x000000caa40c723c */ /* 0x080ff0000004180c */
[C---:B------:R-:W-:Y:S08]  /*3cb0*/  HMMA.16816.F32.BF16 R16, R196.reuse, R202, R16 ;  /* 0x000000cac410723c */ /* 0x040ff00000041810 */
[-C--:B---3--:R-:W-:Y:S08]  /*3cc0*/  HMMA.16816.F32.BF16 R20, R196, R176.reuse, R20 ;  /* 0x000000b0c414723c */ /* 0x088ff00000041814 */
[C---:B------:R-:W-:Y:S08]  /*3cd0*/  HMMA.16816.F32.BF16 R24, R164.reuse, R176, R24 ;  /* 0x000000b0a418723c */ /* 0x040ff00000041818 */
[-C--:B------:R-:W-:Y:S08]  /*3ce0*/  HMMA.16816.F32.BF16 R28, R164, R178.reuse, R28 ;  /* 0x000000b2a41c723c */ /* 0x080ff0000004181c */
[----:B------:R-:W-:Y:S08]  /*3cf0*/  HMMA.16816.F32.BF16 R32, R196, R178, R32 ;  /* 0x000000b2c420723c */ /* 0x000ff00000041820 */
[-C--:B------:R-:W-:Y:S08]  /*3d00*/  HMMA.16816.F32.BF16 R4, R180, R184.reuse, R4 ;  /* 0x000000b8b404723c */ /* 0x080ff00000041804 */
[C---:B-1----:R-:W-:Y:S07]  /*3d10*/  HMMA.16816.F32.BF16 R8, R168.reuse, R184, R8 ;  /* 0x000000b8a808723c */ /* 0x042fee0000041808 */
[----:B------:R-:W-:Y:S01]  /*3d20*/  MOV R184, 0x40 ;  /* 0x0000004000b87802 */ /* 0x000fe20000000f00 */
[-C--:B------:R-:W-:Y:S04]  /*3d30*/  HMMA.16816.F32.BF16 R12, R168, R186.reuse, R12 ;  /* 0x000000baa80c723c */ /* 0x080fe8000004180c */
[----:B------:R-:W-:Y:S04]  /*3d40*/  SEL R192, R184, 0xffffffc0, !P1 ;  /* 0xffffffc0b8c07807 */ /* 0x000fe80004800000 */
[----:B------:R-:W-:Y:S01]  /*3d50*/  FMUL.FTZ R4, R4, c[0x0][0x2ec] ;  /* 0x0000bb0004047a20 */ /* 0x000fe20000410000 */
[----:B------:R-:W-:Y:S01]  /*3d60*/  IADD3 R184, R192, R207, RZ ;  /* 0x000000cfc0b87210 */ /* 0x000fe20007ffe0ff */
[C---:B------:R-:W-:Y:S02]  /*3d70*/  HMMA.16816.F32.BF16 R16, R180.reuse, R186, R16 ;  /* 0x000000bab410723c */ /* 0x040fe40000041810 */
[----:B------:R-:W1:Y:S02]  /*3d80*/  MUFU.TANH R188, R4 ;  /* 0x0000000400bc7308 */ /* 0x000e640000002400 */
[----:B------:R-:W-:Y:S02]  /*3d90*/  FMUL.FTZ R5, R5, c[0x0][0x2ec] ;  /* 0x0000bb0005057a20 */ /* 0x000fe40000410000 */
[----:B------:R-:W-:Y:S02]  /*3da0*/  FMUL.FTZ R10, R10, c[0x0][0x2ec] ;  /* 0x0000bb000a0a7a20 */ /* 0x000fe40000410000 */
[----:B------:R-:W-:Y:S04]  /*3db0*/  FMUL.FTZ R6, R6, c[0x0][0x2ec] ;  /* 0x0000bb0006067a20 */ /* 0x000fe80000410000 */
[----:B------:R2:W-:Y:S01]  /*3dc0*/  MUFU.TANH R39, R10 ;  /* 0x0000000a00277308 */ /* 0x0005e20000002400 */
[----:B------:R-:W-:Y:S02]  /*3dd0*/  FMUL.FTZ R9, R9, c[0x0][0x2ec] ;  /* 0x0000bb0009097a20 */ /* 0x000fe40000410000 */
[----:B------:R-:W-:Y:S02]  /*3de0*/  FMUL.FTZ R12, R12, c[0x0][0x2ec] ;  /* 0x0000bb000c0c7a20 */ /* 0x000fe40000410000 */
[----:B------:R-:W-:Y:S02]  /*3df0*/  FMUL.FTZ R7, R7, c[0x0][0x2ec] ;  /* 0x0000bb0007077a20 */ /* 0x000fe40000410000 */
[----:B------:R-:W-:Y:S02]  /*3e00*/  FMUL.FTZ R13, R13, c[0x0][0x2ec] ;  /* 0x0000bb000d0d7a20 */ /* 0x000fe40000410000 */
[----:B------:R-:W-:Y:S01]  /*3e10*/  FMUL.FTZ R14, R14, c[0x0][0x2ec] ;  /* 0x0000bb000e0e7a20 */ /* 0x000fe20000410000 */
        /* <DEDUP_REMOVED lines=8> */
[----:B------:R-:W-:Y:S01]  /*3ea0*/  FMUL.FTZ R11, R11, c[0x0][0x2ec] ;  /* 0x0000bb000b0b7a20 */ /* 0x000fe20000410000 */
[----:B--2---:R-:W2:Y:S06]  /*3eb0*/  LDL R10, [R1+0x4] ;  /* 0x00000400010a7983 */ /* 0x004eac0000100800 */
[----:B------:R-:W-:Y:S01]  /*3ec0*/  MUFU.TANH R252, R11 ;  /* 0x0000000b00fc7308 */ /* 0x000fe20000002400 */
[----:B---3--:R-:W3:Y:S09]  /*3ed0*/  LDL R12, [R1] ;  /* 0x00000000010c7983 */ /* 0x008ef20000100800 */
[----:B------:R1:W-:Y:S01]  /*3ee0*/  MUFU.TANH R244, R8 ;  /* 0x0000000800f47308 */ /* 0x0003e20000002400 */
[----:B----4-:R-:W-:Y:S04]  /*3ef0*/  MOV R9, UR18 ;  /* 0x0000001200097c02 */ /* 0x010fe80008000f00 */
[----:B------:R-:W-:Y:S05]  /*3f00*/  @P2 LEA R9, R9, R231, 0x7 ;  /* 0x000000e709092211 */ /* 0x000fea00078e38ff */
[----:B------:R-:W4:Y:S01]  /*3f10*/  MUFU.TANH R191, R5 ;  /* 0x0000000500bf7308 */ /* 0x000f220000002400 */
[----:B------:R-:W-:Y:S02]  /*3f20*/  PLOP3.LUT P2, PT, PT, PT, UP0, 0x80, 0x0 ;  /* 0x000000000000781c */ /* 0x000fe40003f4f008 */
[C---:B------:R-:W-:Y:S02]  /*3f30*/  @P4 ISETP.GE.AND P4, PT, R9.reuse, UR6, PT ;  /* 0x0000000609004c0c */ /* 0x040fe4000bf86270 */
[----:B------:R-:W-:Y:S02]  /*3f40*/  @P0 IADD3 R0, R9, 0x1, RZ ;  /* 0x0000000109000810 */ /* 0x000fe40007ffe0ff */
[----:B------:R-:W-:Y:S02]  /*3f50*/  PLOP3.LUT P0, PT, PT, PT, UP0, 0x80, 0x0 ;  /* 0x000000000000781c */ /* 0x000fe40003f0f008 */
[----:B------:R-:W-:Y:S01]  /*3f60*/  @P5 ISETP.GE.AND P5, PT, R0, UR6, PT ;  /* 0x0000000600005c0c */ /* 0x000fe2000bfa6270 */
[----:B------:R-:W4:Y:S01]  /*3f70*/  MUFU.TANH R228, R6 ;  /* 0x0000000600e47308 */ /* 0x000f220000002400 */
[----:B-1----:R-:W-:Y:S01]  /*3f80*/  MOV R0, R188 ;  /* 0x000000bc00007202 */ /* 0x002fe20000000f00 */
[----:B------:R-:W-:Y:S04]  /*3f90*/  FMUL.FTZ R8, R230, 1.4426950216293334961 ;  /* 0x3fb8aa3be6087820 */ /* 0x000fe80000410000 */
[----:B------:R-:W-:Y:S02]  /*3fa0*/  @P2 FSEL R0, R188, -INF , !P4 ;  /* 0xff800000bc002808 */ /* 0x000fe40006000000 */
[----:B------:R-:W-:Y:S02]  /*3fb0*/  PLOP3.LUT P2, PT, PT, PT, UP0, 0x80, 0x0 ;  /* 0x000000000000781c */ /* 0x000fe40003f4f008 */
[----:B------:R1:W1:Y:S01]  /*3fc0*/  MUFU.TANH R203, R7 ;  /* 0x0000000700cb7308 */ /* 0x0002620000002400 */
[----:B------:R-:W-:Y:S02]  /*3fd0*/  FSEL R8, R8, RZ, P3 ;  /* 0x000000ff08087208 */ /* 0x000fe40001800000 */
[----:B------:R-:W-:Y:S03]  /*3fe0*/  FSETP.NEU.FTZ.AND P3, PT, R229, -INF , PT ;  /* 0xff800000e500780b */ /* 0x000fe60003f7d000 */
[--C-:B------:R-:W-:Y:S01]  /*3ff0*/  FFMA.FTZ R2, R0, c[0x0][0x23c], -R8.reuse ;  /* 0x00008f0000027a23 */ /* 0x100fe20000010808 */
[----:B------:R-:W-:Y:S02]  /*4000*/  FSEL R3, R3, RZ, P3 ;  /* 0x000000ff03037208 */ /* 0x000fe40001800000 */
[----:B----4-:R-:W-:Y:S01]  /*4010*/  MOV R0, R191 ;  /* 0x000000bf00007202 */ /* 0x010fe20000000f00 */
[----:B------:R4:W-:Y:S01]  /*4020*/  MUFU.EX2 R245, R2 ;  /* 0x0000000200f57308 */ /* 0x0009e20000000800 */
[----:B------:R-:W-:Y:S02]  /*4030*/  @P0 FSEL R0, R191, -INF , !P5 ;  /* 0xff800000bf000808 */ /* 0x000fe40006800000 */
[----:B------:R-:W-:Y:S07]  /*4040*/  PLOP3.LUT P0, PT, PT, PT, UP0, 0x80, 0x0 ;  /* 0x000000000000781c */ /* 0x000fee0003f0f008 */
[----:B------:R-:W-:Y:S01]  /*4050*/  MUFU.TANH R236, R13 ;  /* 0x0000000d00ec7308 */ /* 0x000fe20000002400 */
[----:B-1----:R-:W1:Y:S09]  /*4060*/  LDSM.16.M88.4 R4, [R212+0x10800] ;  /* 0x01080000d404783b */ /* 0x002e720000000200 */
[----:B------:R-:W-:Y:S01]  /*4070*/  MUFU.TANH R187, R16 ;  /* 0x0000001000bb7308 */ /* 0x000fe20000002400 */
[----:B----4-:R-:W-:Y:S01]  /*4080*/  FFMA.FTZ R2, R0, c[0x0][0x23c], -R8 ;  /* 0x00008f0000027a23 */ /* 0x010fe20000010808 */
[----:B------:R-:W-:Y:S02]  /*4090*/  MOV R0, R228 ;  /* 0x000000e400007202 */ /* 0x000fe40000000f00 */
[----:B------:R-:W-:Y:S02]  /*40a0*/  @P2 FSEL R0, R228, -INF , !P4 ;  /* 0xff800000e4002808 */ /* 0x000fe40006000000 */
[----:B------:R-:W-:Y:S04]  /*40b0*/  PLOP3.LUT P2, PT, PT, PT, UP0, 0x80, 0x0 ;  /* 0x000000000000781c */ /* 0x000fe80003f4f008 */
[----:B------:R4:W-:Y:S10]  /*40c0*/  MUFU.EX2 R242, R2 ;  /* 0x0000000200f27308 */ /* 0x0009f40000000800 */
[----:B------:R-:W-:Y:S10]  /*40d0*/  MUFU.TANH R186, R17 ;  /* 0x0000001100ba7308 */ /* 0x000ff40000002400 */
[----:B------:R-:W-:Y:S01]  /*40e0*/  MUFU.TANH R197, R18 ;  /* 0x0000001200c57308 */ /* 0x000fe20000002400 */
[-C--:B-1----:R-:W-:Y:S03]  /*40f0*/  HMMA.16816.F32.BF16 R20, R180, R4.reuse, R20 ;  /* 0x00000004b414723c */ /* 0x082fe60000041814 */
[--C-:B----4-:R-:W-:Y:S01]  /*4100*/  FFMA.FTZ R2, R0, c[0x0][0x23c], -R3.reuse ;  /* 0x00008f0000027a23 */ /* 0x110fe20000010803 */
[----:B------:R-:W-:Y:S02]  /*4110*/  MOV R0, R203 ;  /* 0x000000cb00007202 */ /* 0x000fe40000000f00 */
[----:B------:R-:W-:Y:S03]  /*4120*/  @P0 FSEL R0, R203, -INF , !P5 ;  /* 0xff800000cb000808 */ /* 0x000fe60006800000 */
[----:B------:R-:W1:Y:S01]  /*4130*/  MUFU.EX2 R11, R2 ;  /* 0x00000002000b7308 */ /* 0x000e620000000800 */
[C---:B------:R-:W-:Y:S01]  /*4140*/  HMMA.16816.F32.BF16 R24, R168.reuse, R4, R24 ;  /* 0x00000004a818723c */ /* 0x040fe20000041818 */
[----:B------:R-:W-:Y:S03]  /*4150*/  PLOP3.LUT P0, PT, PT, PT, UP0, 0x80, 0x0 ;  /* 0x000000000000781c */ /* 0x000fe60003f0f008 */
[--C-:B------:R-:W-:Y:S04]  /*4160*/  FFMA.FTZ R0, R0, c[0x0][0x23c], -R3.reuse ;  /* 0x00008f0000007a23 */ /* 0x100fe80000010803 */
[-C--:B------:R-:W-:Y:S01]  /*4170*/  HMMA.16816.F32.BF16 R28, R168, R6.reuse, R28 ;  /* 0x00000006a81c723c */ /* 0x080fe2000004181c */
[----:B------:R4:W-:Y:S07]  /*4180*/  MUFU.EX2 R52, R0 ;  /* 0x0000000000347308 */ /* 0x0009ee0000000800 */
[----:B------:R-:W-:Y:S03]  /*4190*/  HMMA.16816.F32.BF16 R32, R180, R6, R32 ;  /* 0x00000006b420723c */ /* 0x000fe60000041820 */
[----:B------:R-:W2:Y:S01]  /*41a0*/  MUFU.TANH R251, R14 ;  /* 0x0000000e00fb7308 */ /* 0x000ea20000002400 */
[----:B------:R-:W-:Y:S02]  /*41b0*/  FMUL.FTZ R20, R20, c[0x0][0x2ec] ;  /* 0x0000bb0014147a20 */ /* 0x000fe40000410000 */
[----:B------:R-:W-:Y:S01]  /*41c0*/  FMUL.FTZ R21, R21, c[0x0][0x2ec] ;  /* 0x0000bb0015157a20 */ /* 0x000fe20000410000 */
[----:B-1----:R-:W-:Y:S01]  /*41d0*/  MOV R180, R11 ;  /* 0x0000000b00b47202 */ /* 0x002fe20000000f00 */
[----:B------:R-:W-:Y:S04]  /*41e0*/  FMUL.FTZ R22, R22, c[0x0][0x2ec] ;  /* 0x0000bb0016167a20 */ /* 0x000fe80000410000 */
[----:B------:R-:W-:Y:S01]  /*41f0*/  FMUL.FTZ R23, R23, c[0x0][0x2ec] ;  /* 0x0000bb0017177a20 */ /* 0x000fe20000410000 */
[----:B------:R-:W1:Y:S01]  /*4200*/  MUFU.TANH R250, R15 ;  /* 0x0000000f00fa7308 */ /* 0x000e620000002400 */
[----:B------:R-:W-:Y:S02]  /*4210*/  FMUL.FTZ R24, R24, c[0x0][0x2ec] ;  /* 0x0000bb0018187a20 */ /* 0x000fe40000410000 */
[----:B------:R-:W-:Y:S01]  /*4220*/  FMUL.FTZ R25, R25, c[0x0][0x2ec] ;  /* 0x0000bb0019197a20 */ /* 0x000fe20000410000 */
[----:B----4-:R-:W-:Y:S01]  /*4230*/  MOV R0, R244 ;  /* 0x000000f400007202 */ /* 0x010fe20000000f00 */
[----:B------:R-:W-:Y:S01]  /*4240*/  FMUL.FTZ R26, R26, c[0x0][0x2ec] ;  /* 0x0000bb001a1a7a20 */ /* 0x000fe20000410000 */
[----:B------:R-:W-:Y:S01]  /*4250*/  @P2 FSEL R0, R244, -INF , !P4 ;  /* 0xff800000f4002808 */ /* 0x000fe20006000000 */
[----:B------:R-:W-:Y:S01]  /*4260*/  FMUL.FTZ R27, R27, c[0x0][0x2ec] ;  /* 0x0000bb001b1b7a20 */ /* 0x000fe20000410000 */
[----:B------:R-:W-:Y:S01]  /*4270*/  PLOP3.LUT P2, PT, PT, PT, UP0, 0x80, 0x0 ;  /* 0x000000000000781c */ /* 0x000fe20003f4f008 */
[----:B------:R-:W-:Y:S01]  /*4280*/  FMUL.FTZ R28, R28, c[0x0][0x2ec] ;  /* 0x0000bb001c1c7a20 */ /* 0x000fe20000410000 */
[----:B------:R-:W4:Y:S01]  /*4290*/  MUFU.TANH R195, R19 ;  /* 0x0000001300c37308 */ /* 0x000f220000002400 */
[----:B------:R-:W-:Y:S02]  /*42a0*/  FMUL.FTZ R29, R29, c[0x0][0x2ec] ;  /* 0x0000bb001d1d7a20 */ /* 0x000fe40000410000 */
[----:B------:R-:W-:Y:S02]  /*42b0*/  FMUL.FTZ R30, R30, c[0x0][0x2ec] ;  /* 0x0000bb001e1e7a20 */ /* 0x000fe40000410000 */
[----:B------:R-:W-:Y:S02]  /*42c0*/  FMUL.FTZ R32, R32, c[0x0][0x2ec] ;  /* 0x0000bb0020207a20 */ /* 0x000fe40000410000 */
[----:B------:R-:W-:Y:S02]  /*42d0*/  FMUL.FTZ R33, R33, c[0x0][0x2ec] ;  /* 0x0000bb0021217a20 */ /* 0x000fe40000410000 */
[----:B------:R-:W-:Y:S01]  /*42e0*/  FMUL.FTZ R34, R34, c[0x0][0x2ec] ;  /* 0x0000bb0022227a20 */ /* 0x000fe20000410000 */
[----:B------:R-:W1:Y:S01]  /*42f0*/  MUFU.TANH R190, R20 ;  /* 0x0000001400be7308 */ /* 0x000e620000002400 */
[----:B------:R-:W-:Y:S02]  /*4300*/  FMUL.FTZ R35, R35, c[0x0][0x2ec] ;  /* 0x0000bb0023237a20 */ /* 0x000fe40000410000 */
[----:B------:R-:W-:Y:S07]  /*4310*/  FMUL.FTZ R31, R31, c[0x0][0x2ec] ;  /* 0x0000bb001f1f7a20 */ /* 0x000fee0000410000 */
[----:B------:R-:W1:Y:S10]  /*4320*/  MUFU.TANH R189, R21 ;  /* 0x0000001500bd7308 */ /* 0x000e740000002400 */
        /* <DEDUP_REMOVED lines=11> */
[----:B------:R-:W1:Y:S01]  /*43e0*/  MUFU.TANH R185, R34 ;  /* 0x0000002200b97308 */ /* 0x000e620000002400 */
[----:B--2---:R-:W-:Y:S09]  /*43f0*/  FMUL.FTZ R5, R10, 1.4426950216293334961 ;  /* 0x3fb8aa3b0a057820 */ /* 0x004ff20000410000 */
[----:B------:R-:W-:Y:S01]  /*4400*/  MUFU.TANH R183, R35 ;  /* 0x0000002300b77308 */ /* 0x000fe20000002400 */
[C---:B---3--:R-:W-:Y:S01]  /*4410*/  FMUL.FTZ R2, R12.reuse, 1.4426950216293334961 ;  /* 0x3fb8aa3b0c027820 */ /* 0x048fe20000410000 */
[----:B------:R-:W-:Y:S04]  /*4420*/  FSETP.NEU.FTZ.AND P3, PT, R12, -INF , PT ;  /* 0xff8000000c00780b */ /* 0x000fe80003f7d000 */
[----:B------:R-:W-:Y:S02]  /*4430*/  FSEL R2, R2, RZ, P3 ;  /* 0x000000ff02027208 */ /* 0x000fe40001800000 */
[----:B------:R-:W-:Y:S02]  /*4440*/  FSETP.NEU.FTZ.AND P3, PT, R10, -INF , PT ;  /* 0xff8000000a00780b */ /* 0x000fe40003f7d000 */
[----:B------:R-:W-:Y:S01]  /*4450*/  MUFU.TANH R231, R31 ;  /* 0x0000001f00e77308 */ /* 0x000fe20000002400 */
[--C-:B------:R-:W-:Y:S01]  /*4460*/  FFMA.FTZ R4, R0, c[0x0][0x23c], -R2.reuse ;  /* 0x00008f0000047a23 */ /* 0x100fe20000010802 */
[----:B------:R-:W-:Y:S02]  /*4470*/  MOV R0, R241 ;  /* 0x000000f100007202 */ /* 0x000fe40000000f00 */
[----:B------:R-:W-:Y:S02]  /*4480*/  @P0 FSEL R0, R241, -INF , !P5 ;  /* 0xff800000f1000808 */ /* 0x000fe40006800000 */
[----:B------:R-:W-:Y:S04]  /*4490*/  PLOP3.LUT P0, PT, PT, PT, UP0, 0x80, 0x0 ;  /* 0x000000000000781c */ /* 0x000fe80003f0f008 */
[----:B------:R2:W-:Y:S01]  /*44a0*/  MUFU.EX2 R51, R4 ;  /* 0x0000000400337308 */ /* 0x0005e20000000800 */
[----:B------:R-:W-:Y:S01]  /*44b0*/  FFMA.FTZ R10, R0, c[0x0][0x23c], -R2 ;  /* 0x00008f00000a7a23 */ /* 0x000fe20000010802 */
[----:B------:R-:W-:Y:S02]  /*44c0*/  FSEL R0, R5, RZ, P3 ;  /* 0x000000ff05007208 */ /* 0x000fe40001800000 */
[----:B------:R-:W-:Y:S06]  /*44d0*/  PLOP3.LUT P3, PT, PT, PT, UP0, 0x80, 0x0 ;  /* 0x000000000000781c */ /* 0x000fec0003f6f008 */
[----:B------:R-:W-:Y:S01]  /*44e0*/  MUFU.EX2 R50, R10 ;  /* 0x0000000a00327308 */ /* 0x000fe20000000800 */
[----:B--2---:R-:W-:Y:S02]  /*44f0*/  MOV R4, R39 ;  /* 0x0000002700047202 */ /* 0x004fe40000000f00 */
[----:B------:R-:W-:Y:S02]  /*4500*/  @P2 FSEL R4, R39, -INF , !P4 ;  /* 0xff80000027042808 */ /* 0x000fe40006000000 */
[----:B------:R-:W-:Y:S02]  /*4510*/  PLOP3.LUT P2, PT, PT, PT, UP0, 0x80, 0x0 ;  /* 0x000000000000781c */ /* 0x000fe40003f4f008 */
[----:B------:R-:W-:Y:S01]  /*4520*/  PLOP3.LUT P4, PT, PT, PT, UP0, 0x80, 0x0 ;  /* 0x000000000000781c */ /* 0x000fe20003f8f008 */
[--C-:B------:R-:W-:Y:S01]  /*4530*/  FFMA.FTZ R5, R4, c[0x0][0x23c], -R0.reuse ;  /* 0x00008f0004057a23 */ /* 0x100fe20000010800 */
[----:B------:R-:W-:Y:S02]  /*4540*/  MOV R4, R252 ;  /* 0x000000fc00047202 */ /* 0x000fe40000000f00 */
[----:B------:R-:W-:Y:S01]  /*4550*/  @P0 FSEL R4, R252, -INF , !P5 ;  /* 0xff800000fc040808 */ /* 0x000fe20006800000 */
[----:B------:R-:W-:Y:S01]  /*4560*/  MUFU.EX2 R43, R5 ;  /* 0x00000005002b7308 */ /* 0x000fe20000000800 */
[----:B------:R-:W-:Y:S02]  /*4570*/  PLOP3.LUT P5, PT, PT, PT, UP0, 0x80, 0x0 ;  /* 0x000000000000781c */ /* 0x000fe40003faf008 */
[----:B------:R-:W-:Y:S01]  /*4580*/  PLOP3.LUT P0, PT, PT, PT, UP0, 0x80, 0x0 ;  /* 0x000000000000781c */ /* 0x000fe20003f0f008 */
[----:B------:R-:W-:Y:S06]  /*4590*/  FFMA.FTZ R4, R4, c[0x0][0x23c], -R0 ;  /* 0x00008f0004047a23 */ /* 0x000fec0000010800 */
[----:B------:R2:W-:Y:S02]  /*45a0*/  MUFU.EX2 R42, R4 ;  /* 0x00000004002a7308 */ /* 0x0005e40000000800 */
[C---:B--2---:R-:W-:Y:S02]  /*45b0*/  @P2 IADD3 R4, R9.reuse, 0x8, RZ ;  /* 0x0000000809042810 */ /* 0x044fe40007ffe0ff */
[----:B------:R-:W-:Y:S02]  /*45c0*/  PLOP3.LUT P2, PT, PT, PT, UP0, 0x80, 0x0 ;  /* 0x000000000000781c */ /* 0x000fe40003f4f008 */
[----:B------:R-:W-:Y:S02]  /*45d0*/  @P5 ISETP.GE.AND P5, PT, R4, UR6, PT ;  /* 0x0000000604005c0c */ /* 0x000fe4000bfa6270 */
[----:B------:R-:W-:Y:S02]  /*45e0*/  @P0 IADD3 R4, R9, 0x9, RZ ;  /* 0x0000000909040810 */ /* 0x000fe40007ffe0ff */
[----:B------:R-:W-:Y:S02]  /*45f0*/  PLOP3.LUT P0, PT, PT, PT, UP0, 0x80, 0x0 ;  /* 0x000000000000781c */ /* 0x000fe40003f0f008 */
[----:B------:R-:W-:Y:S02]  /*4600*/  @P6 ISETP.GE.AND P6, PT, R4, UR6, PT ;  /* 0x0000000604006c0c */ /* 0x000fe4000bfc6270 */
[----:B------:R-:W-:Y:S05]  /*4610*/  MOV R4, R239 ;  /* 0x000000ef00047202 */ /* 0x000fea0000000f00 */
[----:B------:R-:W-:Y:S02]  /*4620*/  @P2 FSEL R4, R239, -INF , !P5 ;  /* 0xff800000ef042808 */ /* 0x000fe40006800000 */
[----:B------:R-:W-:Y:S03]  /*4630*/  PLOP3.LUT P2, PT, PT, PT, UP0, 0x80, 0x0 ;  /* 0x000000000000781c */ /* 0x000fe60003f4f008 */
[--C-:B------:R-:W-:Y:S01]  /*4640*/  FFMA.FTZ R5, R4, c[0x0][0x23c], -R2.reuse ;  /* 0x00008f0004057a23 */ /* 0x100fe20000010802 */
[----:B------:R-:W-:Y:S02]  /*4650*/  MOV R4, R236 ;  /* 0x000000ec00047202 */ /* 0x000fe40000000f00 */
[----:B------:R-:W-:Y:S01]  /*4660*/  @P0 FSEL R4, R236, -INF , !P6 ;  /* 0xff800000ec040808 */ /* 0x000fe20007000000 */
[----:B------:R2:W-:Y:S01]  /*4670*/  MUFU.EX2 R49, R5 ;  /* 0x0000000500317308 */ /* 0x0005e20000000800 */
[----:B------:R-:W-:Y:S03]  /*4680*/  PLOP3.LUT P0, PT, PT, PT, UP0, 0x80, 0x0 ;  /* 0x000000000000781c */ /* 0x000fe60003f0f008 */
[----:B--2---:R-:W-:Y:S01]  /*4690*/  FFMA.FTZ R5, R4, c[0x0][0x23c], -R2 ;  /* 0x00008f0004057a23 */ /* 0x004fe20000010802 */
[----:B------:R-:W-:Y:S02]  /*46a0*/  MOV R4, R251 ;  /* 0x000000fb00047202 */ /* 0x000fe40000000f00 */
[----:B------:R-:W-:Y:S03]  /*46b0*/  @P2 FSEL R4, R251, -INF , !P5 ;  /* 0xff800000fb042808 */ /* 0x000fe60006800000 */
[----:B------:R2:W3:Y:S01]  /*46c0*/  MUFU.EX2 R48, R5 ;  /* 0x0000000500307308 */ /* 0x0004e20000000800 */
[----:B------:R-:W-:Y:S01]  /*46d0*/  PLOP3.LUT P2, PT, PT, PT, UP0, 0x80, 0x0 ;  /* 0x000000000000781c */ /* 0x000fe20003f4f008 */
[--C-:B--2---:R-:W-:Y:S01]  /*46e0*/  FFMA.FTZ R5, R4, c[0x0][0x23c], -R0.reuse ;  /* 0x00008f0004057a23 */ /* 0x104fe20000010800 */
[----:B-1----:R-:W-:Y:S02]  /*46f0*/  MOV R4, R250 ;  /* 0x000000fa00047202 */ /* 0x002fe40000000f00 */
[----:B------:R-:W-:Y:S05]  /*4700*/  @P0 FSEL R4, R250, -INF , !P6 ;  /* 0xff800000fa040808 */ /* 0x000fea0007000000 */
[----:B------:R-:W-:Y:S01]  /*4710*/  MUFU.EX2 R41, R5 ;  /* 0x0000000500297308 */ /* 0x000fe20000000800 */
[----:B------:R-:W-:Y:S01]  /*4720*/  PLOP3.LUT P0, PT, PT, PT, UP0, 0x80, 0x0 ;  /* 0x000000000000781c */ /* 0x000fe20003f0f008 */
[----:B------:R-:W-:Y:S08]  /*4730*/  FFMA.FTZ R4, R4, c[0x0][0x23c], -R0 ;  /* 0x00008f0004047a23 */ /* 0x000ff00000010800 */
[----:B------:R1:W-:Y:S02]  /*4740*/  MUFU.EX2 R40, R4 ;  /* 0x0000000400287308 */ /* 0x0003e40000000800 */
[----:B-1----:R-:W-:Y:S02]  /*4750*/  MOV R4, R187 ;  /* 0x000000bb00047202 */ /* 0x002fe40000000f00 */
[----:B------:R-:W-:Y:S02]  /*4760*/  @P0 FSEL R4, R187, -INF , !P5 ;  /* 0xff800000bb040808 */ /* 0x000fe40006800000 */
[----:B------:R-:W-:Y:S03]  /*4770*/  PLOP3.LUT P0, PT, PT, PT, UP0, 0x80, 0x0 ;  /* 0x000000000000781c */ /* 0x000fe60003f0f008 */
[--C-:B------:R-:W-:Y:S01]  /*4780*/  FFMA.FTZ R5, R4, c[0x0][0x23c], -R8.reuse ;  /* 0x00008f0004057a23 */ /* 0x100fe20000010808 */
[----:B------:R-:W-:Y:S02]  /*4790*/  MOV R4, R186 ;  /* 0x000000ba00047202 */ /* 0x000fe40000000f00 */
[----:B------:R-:W-:Y:S01]  /*47a0*/  @P3 FSEL R4, R186, -INF , !P6 ;  /* 0xff800000ba043808 */ /* 0x000fe20007000000 */
[----:B------:R1:W-:Y:S01]  /*47b0*/  MUFU.EX2 R234, R5 ;  /* 0x0000000500ea7308 */ /* 0x0003e20000000800 */
[----:B------:R-:W-:Y:S05]  /*47c0*/  PLOP3.LUT P3, PT, PT, PT, UP0, 0x80, 0x0 ;  /* 0x000000000000781c */ /* 0x000fea0003f6f008 */
[----:B------:R-:W-:Y:S02]  /*47d0*/  @P0 IADD3 R6, R9, 0x10, RZ ;  /* 0x0000001009060810 */ /* 0x000fe40007ffe0ff */
[----:B------:R-:W-:Y:S01]  /*47e0*/  PLOP3.LUT P0, PT, PT, PT, UP0, 0x80, 0x0 ;  /* 0x000000000000781c */ /* 0x000fe20003f0f008 */
[--C-:B-1----:R-:W-:Y:S01]  /*47f0*/  FFMA.FTZ R5, R4, c[0x0][0x23c], -R8.reuse ;  /* 0x00008f0004057a23 */ /* 0x102fe20000010808 */
[----:B------:R-:W-:Y:S02]  /*4800*/  MOV R4, R197 ;  /* 0x000000c500047202 */ /* 0x000fe40000000f00 */
[----:B------:R-:W-:Y:S01]  /*4810*/  @P2 FSEL R4, R197, -INF , !P5 ;  /* 0xff800000c5042808 */ /* 0x000fe20006800000 */
[----:B------:R1:W2:Y:S01]  /*4820*/  MUFU.EX2 R233, R5 ;  /* 0x0000000500e97308 */ /* 0x0002a20000000800 */
[----:B------:R-:W-:Y:S02]  /*4830*/  @P3 ISETP.GE.AND P5, PT, R6, UR6, PT ;  /* 0x0000000606003c0c */ /* 0x000fe4000bfa6270 */
[----:B------:R-:W-:Y:S02]  /*4840*/  PLOP3.LUT P3, PT, PT, PT, UP0, 0x80, 0x0 ;  /* 0x000000000000781c */ /* 0x000fe40003f6f008 */
[----:B------:R-:W-:Y:S02]  /*4850*/  PLOP3.LUT P2, PT, PT, PT, UP0, 0x80, 0x0 ;  /* 0x000000000000781c */ /* 0x000fe40003f4f008 */
[----:B------:R-:W-:Y:S02]  /*4860*/  @P4 IADD3 R6, R9, 0x11, RZ ;  /* 0x0000001109064810 */ /* 0x000fe40007ffe0ff */
[----:B------:R-:W-:Y:S09]  /*4870*/  PLOP3.LUT P4, PT, PT, PT, UP0, 0x80, 0x0 ;  /* 0x000000000000781c */ /* 0x000ff20003f8f008 */
[----:B------:R-:W-:Y:S01]  /*4880*/  @P2 ISETP.GE.AND P2, PT, R6, UR6, PT ;  /* 0x0000000606002c0c */ /* 0x000fe2000bf46270 */
[--C-:B-1----:R-:W-:Y:S01]  /*4890*/  FFMA.FTZ R5, R4, c[0x0][0x23c], -R3.reuse ;  /* 0x00008f0004057a23 */ /* 0x102fe20000010803 */
[----:B----4-:R-:W-:Y:S02]  /*48a0*/  MOV R4, R195 ;  /* 0x000000c300047202 */ /* 0x010fe40000000f00 */
[----:B------:R-:W-:Y:S01]  /*48b0*/  @P0 FSEL R4, R195, -INF , !P6 ;  /* 0xff800000c3040808 */ /* 0x000fe20007000000 */
[----:B------:R1:W-:Y:S01]  /*48c0*/  MUFU.EX2 R249, R5 ;  /* 0x0000000500f97308 */ /* 0x0003e20000000800 */
[----:B------:R-:W-:Y:S02]  /*48d0*/  PLOP3.LUT P0, PT, PT, PT, UP0, 0x80, 0x0 ;  /* 0x000000000000781c */ /* 0x000fe40003f0f008 */
[----:B------:R-:W-:Y:S01]  /*48e0*/  PLOP3.LUT P6, PT, PT, PT, UP0, 0x80, 0x0 ;  /* 0x000000000000781c */ /* 0x000fe20003fcf008 */
[--C-:B-1----:R-:W-:Y:S01]  /*48f0*/  FFMA.FTZ R5, R4, c[0x0][0x23c], -R3.reuse ;  /* 0x00008f0004057a23 */ /* 0x102fe20000010803 */
[----:B------:R-:W-:Y:S02]  /*4900*/  MOV R4, R190 ;  /* 0x000000be00047202 */ /* 0x000fe40000000f00 */
[----:B------:R-:W-:Y:S03]  /*4910*/  @P3 FSEL R4, R190, -INF , !P5 ;  /* 0xff800000be043808 */ /* 0x000fe60006800000 */
[----:B------:R1:W4:Y:S01]  /*4920*/  MUFU.EX2 R248, R5 ;  /* 0x0000000500f87308 */ /* 0x0003220000000800 */
[----:B------:R-:W-:Y:S01]  /*4930*/  PLOP3.LUT P3, PT, PT, PT, UP0, 0x80, 0x0 ;  /* 0x000000000000781c */ /* 0x000fe20003f6f008 */
[--C-:B-1----:R-:W-:Y:S01]  /*4940*/  FFMA.FTZ R5, R4, c[0x0][0x23c], -R8.reuse ;  /* 0x00008f0004057a23 */ /* 0x102fe20000010808 */
[----:B------:R-:W-:Y:S02]  /*4950*/  MOV R4, R189 ;  /* 0x000000bd00047202 */ /* 0x000fe40000000f00 */
[----:B------:R-:W-:Y:S05]  /*4960*/  @P0 FSEL R4, R189, -INF , !P2 ;  /* 0xff800000bd040808 */ /* 0x000fea0005000000 */
[----:B------:R1:W-:Y:S01]  /*4970*/  MUFU.EX2 R230, R5 ;  /* 0x0000000500e67308 */ /* 0x0003e20000000800 */
[----:B------:R-:W-:Y:S01]  /*4980*/  PLOP3.LUT P0, PT, PT, PT, UP0, 0x80, 0x0 ;  /* 0x000000000000781c */ /* 0x000fe20003f0f008 */
[----:B-1----:R-:W-:Y:S01]  /*4990*/  FFMA.FTZ R5, R4, c[0x0][0x23c], -R8 ;  /* 0x00008f0004057a23 */ /* 0x002fe20000010808 */
[----:B------:R-:W-:Y:S02]  /*49a0*/  MOV R4, R199 ;  /* 0x000000c700047202 */ /* 0x000fe40000000f00 */
[----:B------:R-:W-:Y:S05]  /*49b0*/  @P3 FSEL R4, R199, -INF , !P5 ;  /* 0xff800000c7043808 */ /* 0x000fea0006800000 */
[----:B------:R1:W-:Y:S01]  /*49c0*/  MUFU.EX2 R229, R5 ;  /* 0x0000000500e57308 */ /* 0x0003e20000000800 */
[----:B------:R-:W-:Y:S01]  /*49d0*/  PLOP3.LUT P3, PT, PT, PT, UP0, 0x80, 0x0 ;  /* 0x000000000000781c */ /* 0x000fe20003f6f008 */
[--C-:B-1----:R-:W-:Y:S01]  /*49e0*/  FFMA.FTZ R5, R4, c[0x0][0x23c], -R3.reuse ;  /* 0x00008f0004057a23 */ /* 0x102fe20000010803 */
[----:B------:R-:W-:Y:S02]  /*49f0*/  MOV R4, R196 ;  /* 0x000000c400047202 */ /* 0x000fe40000000f00 */
[----:B------:R-:W-:Y:S05]  /*4a00*/  @P0 FSEL R4, R196, -INF , !P2 ;  /* 0xff800000c4040808 */ /* 0x000fea0005000000 */
[----:B------:R1:W-:Y:S01]  /*4a10*/  MUFU.EX2 R247, R5 ;  /* 0x0000000500f77308 */ /* 0x0003e20000000800 */
[----:B------:R-:W-:Y:S11]  /*4a20*/  PLOP3.LUT P0, PT, PT, PT, UP0, 0x80, 0x0 ;  /* 0x000000000000781c */ /* 0x000ff60003f0f008 */
[----:B------:R-:W-:Y:S02]  /*4a30*/  @!UPT UIADD3 URZ, URZ, URZ, URZ ;  /* 0x0000003f3f3ff290 */ /* 0x000fe4000fffe03f */
[C---:B------:R-:W-:Y:S02]  /*4a40*/  @P0 IADD3 R6, R9.reuse, 0x18, RZ ;  /* 0x0000001809060810 */ /* 0x040fe40007ffe0ff */
[----:B------:R-:W-:Y:S02]  /*4a50*/  PLOP3.LUT P0, PT, PT, PT, UP0, 0x80, 0x0 ;  /* 0x000000000000781c */ /* 0x000fe40003f0f008 */
[----:B------:R-:W-:Y:S01]  /*4a60*/  @P6 IADD3 R9, R9, 0x19, RZ ;  /* 0x0000001909096810 */ /* 0x000fe20007ffe0ff */
[--C-:B-1----:R-:W-:Y:S01]  /*4a70*/  FFMA.FTZ R5, R4, c[0x0][0x23c], -R3.reuse ;  /* 0x00008f0004057a23 */ /* 0x102fe20000010803 */
[----:B------:R-:W-:Y:S02]  /*4a80*/  MOV R4, R202 ;  /* 0x000000ca00047202 */ /* 0x000fe40000000f00 */
[----:B------:R-:W-:Y:S01]  /*4a90*/  @P3 FSEL R4, R202, -INF , !P5 ;  /* 0xff800000ca043808 */ /* 0x000fe20006800000 */
[----:B------:R1:W1:Y:S01]  /*4aa0*/  MUFU.EX2 R246, R5 ;  /* 0x0000000500f67308 */ /* 0x0002620000000800 */
[----:B------:R-:W-:Y:S03]  /*4ab0*/  PLOP3.LUT P3, PT, PT, PT, UP0, 0x80, 0x0 ;  /* 0x000000000000781c */ /* 0x000fe60003f6f008 */
[--C-:B-1----:R-:W-:Y:S01]  /*4ac0*/  FFMA.FTZ R5, R4, c[0x0][0x23c], -R2.reuse ;  /* 0x00008f0004057a23 */ /* 0x102fe20000010802 */
[----:B------:R-:W-:Y:S02]  /*4ad0*/  MOV R4, R201 ;  /* 0x000000c900047202 */ /* 0x000fe40000000f00 */
[----:B------:R-:W-:Y:S03]  /*4ae0*/  @P4 FSEL R4, R201, -INF , !P2 ;  /* 0xff800000c9044808 */ /* 0x000fe60005000000 */
[----:B------:R1:W-:Y:S01]  /*4af0*/  MUFU.EX2 R47, R5 ;  /* 0x00000005002f7308 */ /* 0x0003e20000000800 */
[----:B------:R-:W-:Y:S01]  /*4b00*/  PLOP3.LUT P4, PT, PT, PT, UP0, 0x80, 0x0 ;  /* 0x000000000000781c */ /* 0x000fe20003f8f008 */
[----:B-1----:R-:W-:Y:S01]  /*4b10*/  FFMA.FTZ R5, R4, c[0x0][0x23c], -R2 ;  /* 0x00008f0004057a23 */ /* 0x002fe20000010802 */
[----:B------:R-:W-:Y:S02]  /*4b20*/  MOV R4, R240 ;  /* 0x000000f000047202 */ /* 0x000fe40000000f00 */
[----:B------:R-:W-:Y:S05]  /*4b30*/  @P3 FSEL R4, R240, -INF , !P5 ;  /* 0xff800000f0043808 */ /* 0x000fea0006800000 */
[----:B------:R1:W-:Y:S01]  /*4b40*/  MUFU.EX2 R46, R5 ;  /* 0x00000005002e7308 */ /* 0x0003e20000000800 */
[----:B------:R-:W-:Y:S03]  /*4b50*/  PLOP3.LUT P3, PT, PT, PT, UP0, 0x80, 0x0 ;  /* 0x000000000000781c */ /* 0x000fe60003f6f008 */
[----:B------:R-:W-:Y:S02]  /*4b60*/  @P4 ISETP.GE.AND P5, PT, R6, UR6, PT ;  /* 0x0000000606004c0c */ /* 0x000fe4000bfa6270 */
[----:B------:R-:W-:Y:S08]  /*4b70*/  PLOP3.LUT P4, PT, PT, PT, UP0, 0x80, 0x0 ;  /* 0x000000000000781c */ /* 0x000ff00003f8f008 */
[----:B------:R-:W-:Y:S01]  /*4b80*/  @P3 ISETP.GE.AND P3, PT, R9, UR6, PT ;  /* 0x0000000609003c0c */ /* 0x000fe2000bf66270 */
[--C-:B-1----:R-:W-:Y:S01]  /*4b90*/  FFMA.FTZ R5, R4, c[0x0][0x23c], -R0.reuse ;  /* 0x00008f0004057a23 */ /* 0x102fe20000010800 */
[----:B------:R-:W-:Y:S02]  /*4ba0*/  MOV R4, R238 ;  /* 0x000000ee00047202 */ /* 0x000fe40000000f00 */
[----:B------:R-:W-:Y:S01]  /*4bb0*/  @P0 FSEL R4, R238, -INF , !P2 ;  /* 0xff800000ee040808 */ /* 0x000fe20005000000 */
[----:B------:R1:W-:Y:S01]  /*4bc0*/  MUFU.EX2 R38, R5 ;  /* 0x0000000500267308 */ /* 0x0003e20000000800 */
[----:B------:R-:W-:Y:S02]  /*4bd0*/  PLOP3.LUT P0, PT, PT, PT, UP0, 0x80, 0x0 ;  /* 0x000000000000781c */ /* 0x000fe40003f0f008 */
[----:B------:R-:W-:Y:S01]  /*4be0*/  PLOP3.LUT P2, PT, PT, PT, UP0, 0x80, 0x0 ;  /* 0x000000000000781c */ /* 0x000fe20003f4f008 */
[----:B-1----:R-:W-:Y:S01]  /*4bf0*/  FFMA.FTZ R5, R4, c[0x0][0x23c], -R0 ;  /* 0x00008f0004057a23 */ /* 0x002fe20000010800 */
[----:B------:R-:W-:Y:S02]  /*4c00*/  MOV R4, R194 ;  /* 0x000000c200047202 */ /* 0x000fe40000000f00 */
[----:B------:R-:W-:Y:S03]  /*4c10*/  @P4 FSEL R4, R194, -INF , !P5 ;  /* 0xff800000c2044808 */ /* 0x000fe60006800000 */
[----:B------:R1:W-:Y:S02]  /*4c20*/  MUFU.EX2 R37, R5 ;  /* 0x0000000500257308 */ /* 0x0003e40000000800 */
[--C-:B-1----:R-:W-:Y:S01]  /*4c30*/  FFMA.FTZ R5, R4, c[0x0][0x23c], -R2.reuse ;  /* 0x00008f0004057a23 */ /* 0x102fe20000010802 */
[----:B------:R-:W-:Y:S02]  /*4c40*/  MOV R4, R193 ;  /* 0x000000c100047202 */ /* 0x000fe40000000f00 */
[----:B------:R-:W-:Y:S05]  /*4c50*/  @P0 FSEL R4, R193, -INF , !P3 ;  /* 0xff800000c1040808 */ /* 0x000fea0005800000 */
[----:B------:R1:W-:Y:S01]  /*4c60*/  MUFU.EX2 R45, R5 ;  /* 0x00000005002d7308 */ /* 0x0003e20000000800 */
[----:B------:R-:W-:Y:S01]  /*4c70*/  PLOP3.LUT P0, PT, PT, PT, UP0, 0x80, 0x0 ;  /* 0x000000000000781c */ /* 0x000fe20003f0f008 */
[----:B------:R-:W-:Y:S01]  /*4c80*/  FFMA.FTZ R2, R4, c[0x0][0x23c], -R2 ;  /* 0x00008f0004027a23 */ /* 0x000fe20000010802 */
[----:B------:R-:W-:Y:S02]  /*4c90*/  MOV R4, R232 ;  /* 0x000000e800047202 */ /* 0x000fe40000000f00 */
[----:B------:R-:W-:Y:S02]  /*4ca0*/  @P2 FSEL R4, R232, -INF , !P5 ;  /* 0xff800000e8042808 */ /* 0x000fe40006800000 */
[----:B------:R-:W-:Y:S03]  /*4cb0*/  PLOP3.LUT P2, PT, PT, PT, UP0, 0x80, 0x0 ;  /* 0x000000000000781c */ /* 0x000fe60003f4f008 */
[----:B------:R2:W-:Y:S01]  /*4cc0*/  MUFU.EX2 R44, R2 ;  /* 0x00000002002c7308 */ /* 0x0005e20000000800 */
[----:B------:R-:W-:Y:S09]  /*4cd0*/  FFMA.FTZ R4, R4, c[0x0][0x23c], -R0 ;  /* 0x00008f0004047a23 */ /* 0x000ff20000010800 */
[----:B------:R3:W-:Y:S01]  /*4ce0*/  MUFU.EX2 R36, R4 ;  /* 0x0000000400247308 */ /* 0x0007e20000000800 */
[----:B-1----:R-:W-:Y:S05]  /*4cf0*/  F2FP.BF16.PACK_AB R5, R52, R180 ;  /* 0x000000b43405723e */ /* 0x002fea00000010ff */
[----:B------:R1:W-:Y:S01]  /*4d00*/  STS [R224+0x20400], R5 ;  /* 0x02040005e0007388 */ /* 0x0003e20000000800 */
[----:B--2---:R-:W-:Y:S02]  /*4d10*/  MOV R2, R182 ;  /* 0x000000b600027202 */ /* 0x004fe40000000f00 */
[----:B------:R-:W-:Y:S02]  /*4d20*/  @P0 FSEL R2, R182, -INF , !P5 ;  /* 0xff800000b6020808 */ /* 0x000fe40006800000 */
[----:B------:R-:W-:Y:S03]  /*4d30*/  PLOP3.LUT P0, PT, PT, PT, UP0, 0x80, 0x0 ;  /* 0x000000000000781c */ /* 0x000fe60003f0f008 */
[--C-:B---3--:R-:W-:Y:S01]  /*4d40*/  FFMA.FTZ R4, R2, c[0x0][0x23c], -R8.reuse ;  /* 0x00008f0002047a23 */ /* 0x108fe20000010808 */
[----:B------:R-:W-:Y:S02]  /*4d50*/  MOV R2, R181 ;  /* 0x000000b500027202 */ /* 0x000fe40000000f00 */
[----:B------:R-:W-:Y:S01]  /*4d60*/  @P2 FSEL R2, R181, -INF , !P3 ;  /* 0xff800000b5022808 */ /* 0x000fe20005800000 */
[----:B------:R2:W-:Y:S01]  /*4d70*/  MUFU.EX2 R200, R4 ;  /* 0x0000000400c87308 */ /* 0x0005e20000000800 */
[----:B------:R-:W-:Y:S03]  /*4d80*/  PLOP3.LUT P2, PT, PT, PT, UP0, 0x80, 0x0 ;  /* 0x000000000000781c */ /* 0x000fe60003f4f008 */
[----:B------:R-:W-:Y:S01]  /*4d90*/  FFMA.FTZ R8, R2, c[0x0][0x23c], -R8 ;  /* 0x00008f0002087a23 */ /* 0x000fe20000010808 */
[----:B------:R-:W-:Y:S02]  /*4da0*/  MOV R2, R185 ;  /* 0x000000b900027202 */ /* 0x000fe40000000f00 */
[----:B------:R-:W-:Y:S02]  /*4db0*/  @P0 FSEL R2, R185, -INF , !P5 ;  /* 0xff800000b9020808 */ /* 0x000fe40006800000 */
[----:B------:R-:W-:Y:S01]  /*4dc0*/  PLOP3.LUT P0, PT, PT, PT, UP0, 0x80, 0x0 ;  /* 0x000000000000781c */ /* 0x000fe20003f0f008 */
[----:B------:R-:W3:Y:S01]  /*4dd0*/  MUFU.EX2 R198, R8 ;  /* 0x0000000800c67308 */ /* 0x000ee20000000800 */
[----:B-1----:R-:W-:Y:S01]  /*4de0*/  F2FP.BF16.PACK_AB R5, R48, R49 ;  /* 0x000000313005723e */ /* 0x002fe200000010ff */
[--C-:B--2---:R-:W-:Y:S01]  /*4df0*/  FFMA.FTZ R4, R2, c[0x0][0x23c], -R3.reuse ;  /* 0x00008f0002047a23 */ /* 0x104fe20000010803 */
[----:B------:R-:W-:Y:S02]  /*4e00*/  MOV R2, R183 ;  /* 0x000000b700027202 */ /* 0x000fe40000000f00 */
[----:B------:R-:W-:Y:S05]  /*4e10*/  @P2 FSEL R2, R183, -INF , !P3 ;  /* 0xff800000b7022808 */ /* 0x000fea0005800000 */
[----:B------:R1:W-:Y:S01]  /*4e20*/  MUFU.EX2 R237, R4 ;  /* 0x0000000400ed7308 */ /* 0x0003e20000000800 */
[----:B------:R-:W-:Y:S01]  /*4e30*/  FFMA.FTZ R3, R2, c[0x0][0x23c], -R3 ;  /* 0x00008f0002037a23 */ /* 0x000fe20000010803 */
[----:B------:R-:W-:Y:S05]  /*4e40*/  F2FP.BF16.PACK_AB R2, R242, R245 ;  /* 0x000000f5f202723e */ /* 0x000fea00000010ff */
[----:B------:R2:W-:Y:S03]  /*4e50*/  STS [R224+0x20000], R2 ;  /* 0x02000002e0007388 */ /* 0x0005e60000000800 */
[----:B------:R2:W2:Y:S01]  /*4e60*/  MUFU.EX2 R235, R3 ;  /* 0x0000000300eb7308 */ /* 0x0004a20000000800 */
[----:B-1----:R-:W-:Y:S02]  /*4e70*/  MOV R4, R231 ;  /* 0x000000e700047202 */ /* 0x002fe40000000f00 */
[----:B------:R-:W-:Y:S05]  /*4e80*/  @P0 FSEL R4, R231, -INF , !P3 ;  /* 0xff800000e7040808 */ /* 0x000fea0005800000 */
[----:B------:R-:W-:Y:S01]  /*4e90*/  FFMA.FTZ R0, R4, c[0x0][0x23c], -R0 ;  /* 0x00008f0004007a23 */ /* 0x000fe20000010800 */
[----:B------:R-:W-:Y:S03]  /*4ea0*/  F2FP.BF16.PACK_AB R4, R50, R51 ;  /* 0x000000333204723e */ /* 0x000fe600000010ff */
[----:B------:R4:W1:Y:S01]  /*4eb0*/  MUFU.EX2 R243, R0 ;  /* 0x0000000000f37308 */ /* 0x0008620000000800 */
[----:B--2---:R-:W-:Y:S02]  /*4ec0*/  F2FP.BF16.PACK_AB R2, R233, R234 ;  /* 0x000000eae902723e */ /* 0x004fe400000010ff */
[----:B------:R-:W-:Y:S03]  /*4ed0*/  F2FP.BF16.PACK_AB R3, R42, R43 ;  /* 0x0000002b2a03723e */ /* 0x000fe600000010ff */
[----:B------:R2:W-:Y:S01]  /*4ee0*/  STS [R227+0x20000], R2 ;  /* 0x02000002e3007388 */ /* 0x0005e20000000800 */
[----:B----4-:R-:W-:Y:S05]  /*4ef0*/  F2FP.BF16.PACK_AB R0, R248, R249 ;  /* 0x000000f9f800723e */ /* 0x010fea00000010ff */
[----:B------:R3:W-:Y:S01]  /*4f00*/  STS [R227+0x20400], R0 ;  /* 0x02040000e3007388 */ /* 0x0007e20000000800 */
[----:B--2---:R-:W-:Y:S03]  /*4f10*/  F2FP.BF16.PACK_AB R2, R246, R247 ;  /* 0x000000f7f602723e */ /* 0x004fe600000010ff */
[----:B------:R2:W-:Y:S04]  /*4f20*/  STS [R224+0x21000], R4 ;  /* 0x02100004e0007388 */ /* 0x0005e80000000800 */
[----:B------:R4:W-:Y:S04]  /*4f30*/  STS [R224+0x21400], R3 ;  /* 0x02140003e0007388 */ /* 0x0009e80000000800 */
[----:B------:R1:W-:Y:S01]  /*4f40*/  STS [R227+0x21000], R5 ;  /* 0x02100005e3007388 */ /* 0x0003e20000000800 */
[----:B---3--:R-:W-:Y:S02]  /*4f50*/  F2FP.BF16.PACK_AB R0, R198, R200 ;  /* 0x000000c8c600723e */ /* 0x008fe400000010ff */
[----:B--2---:R-:W-:Y:S02]  /*4f60*/  F2FP.BF16.PACK_AB R4, R40, R41 ;  /* 0x000000292804723e */ /* 0x004fe400000010ff */
[----:B----4-:R-:W-:Y:S03]  /*4f70*/  F2FP.BF16.PACK_AB R3, R229, R230 ;  /* 0x000000e6e503723e */ /* 0x010fe600000010ff */
[----:B------:R2:W-:Y:S01]  /*4f80*/  STS [R227+0x21400], R4 ;  /* 0x02140004e3007388 */ /* 0x0005e20000000800 */
[----:B-1----:R-:W-:Y:S03]  /*4f90*/  F2FP.BF16.PACK_AB R5, R46, R47 ;  /* 0x0000002f2e05723e */ /* 0x002fe600000010ff */
[----:B------:R1:W-:Y:S04]  /*4fa0*/  STS [R225+0x20000], R3 ;  /* 0x02000003e1007388 */ /* 0x0003e80000000800 */
[----:B------:R3:W-:Y:S04]  /*4fb0*/  STS [R225+0x20400], R2 ;  /* 0x02040002e1007388 */ /* 0x0007e80000000800 */
[----:B------:R4:W-:Y:S01]  /*4fc0*/  STS [R226+0x20000], R0 ;  /* 0x02000000e2007388 */ /* 0x0009e20000000800 */
[----:B--2---:R-:W-:Y:S02]  /*4fd0*/  F2FP.BF16.PACK_AB R4, R37, R38 ;  /* 0x000000262504723e */ /* 0x004fe400000010ff */
[----:B-1----:R-:W-:Y:S02]  /*4fe0*/  F2FP.BF16.PACK_AB R3, R235, R237 ;  /* 0x000000edeb03723e */ /* 0x002fe400000010ff */
[----:B---3--:R-:W-:Y:S03]  /*4ff0*/  F2FP.BF16.PACK_AB R2, R44, R45 ;  /* 0x0000002d2c02723e */ /* 0x008fe600000010ff */
[----:B------:R1:W-:Y:S01]  /*5000*/  STS [R226+0x20400], R3 ;  /* 0x02040003e2007388 */ /* 0x0003e20000000800 */
[----:B----4-:R-:W-:Y:S03]  /*5010*/  F2FP.BF16.PACK_AB R0, R243, R36 ;  /* 0x00000024f300723e */ /* 0x010fe600000010ff */
[----:B------:R-:W-:Y:S04]  /*5020*/  STS [R225+0x21000], R5 ;  /* 0x02100005e1007388 */ /* 0x000fe80000000800 */
[----:B------:R-:W-:Y:S04]  /*5030*/  STS [R225+0x21400], R4 ;  /* 0x02140004e1007388 */ /* 0x000fe80000000800 */
[----:B------:R2:W-:Y:S04]  /*5040*/  STS [R226+0x21000], R2 ;  /* 0x02100002e2007388 */ /* 0x0005e80000000800 */
[----:B------:R3:W-:Y:S04]  /*5050*/  STS [R226+0x21400], R0 ;  /* 0x02140000e2007388 */ /* 0x0007e80000000800 */
[----:B------:R-:W-:Y:S01]  /*5060*/  LDSM.16.M88.4 R32, [R207+0x8000] ;  /* 0x00800000cf20783b */ /* 0x000fe20000000200 */
[----:B-1----:R-:W-:Y:S07]  /*5070*/  IADD3 R3, R192, R208, RZ ;  /* 0x000000d0c0037210 */ /* 0x002fee0007ffe0ff */
        /* <DEDUP_REMOVED lines=46> */
[----:B---3--:R-:W-:Y:S01]  /*5360*/  IADD3.X R179, R0, UR10, RZ, P0, !PT ;  /* 0x0000000a00b37c10 */ /* 0x008fe200087fe4ff */
[----:B------:R-:W-:Y:S01]  /*5370*/  FFMA.FTZ R0, -R188, R188, 1 ;  /* 0x3f800000bc007423 */ /* 0x000fe200000101bc */
[----:B------:R-:W-:Y:S03]  /*5380*/  PLOP3.LUT P0, PT, PT, PT, UP3, 0x80, 0x0 ;  /* 0x000000000000781c */ /* 0x000fe60003f0f038 */
[----:B------:R-:W-:Y:S01]  /*5390*/  FMUL.FTZ R0, R0, c[0x0][0x2ec] ;  /* 0x0000bb0000007a20 */ /* 0x000fe20000410000 */
[----:B------:R-:W2:Y:S01]  /*53a0*/  LDG.E R176, [R178.64] ;  /* 0x00000004b2b07981 */ /* 0x000ea2000c1e1900 */
[-C--:B-1----:R-:W-:Y:S08]  /*53b0*/  HMMA.16816.F32.BF16 R20, R164, R168.reuse, R20 ;  /* 0x000000a8a414723c */ /* 0x082ff00000041814 */
[C---:B------:R-:W-:Y:S08]  /*53c0*/  HMMA.16816.F32.BF16 R24, R172.reuse, R168, R24 ;  /* 0x000000a8ac18723c */ /* 0x040ff00000041818 */
[-C--:B------:R-:W-:Y:S01]  /*53d0*/  HMMA.16816.F32.BF16 R28, R172, R170.reuse, R28 ;  /* 0x000000aaac1c723c */ /* 0x080fe2000004181c */
[----:B------:R-:W-:Y:S07]  /*53e0*/  LDSM.16.M88.4 R172, [R207+0xa000] ;  /* 0x00a00000cfac783b */ /* 0x000fee0000000200 */
[----:B------:R-:W-:Y:S01]  /*53f0*/  HMMA.16816.F32.BF16 R32, R164, R170, R32 ;  /* 0x000000aaa420723c */ /* 0x000fe20000041820 */
[----:B------:R-:W1:Y:S08]  /*5400*/  LDSM.16.M88.4 R164, [R210+0x18000] ;  /* 0x01800000d2a4783b */ /* 0x000e700000000200 */
[----:B------:R-:W3:Y:S01]  /*5410*/  LDSM.16.M88.4 R168, [R207+0xb000] ;  /* 0x00b00000cfa8783b */ /* 0x000ee20000000200 */
[-C--:B-1----:R-:W-:Y:S08]  /*5420*/  HMMA.16816.F32.BF16 R4, R172, R164.reuse, R4 ;  /* 0x000000a4ac04723c */ /* 0x082ff00000041804 */
[C---:B---3--:R-:W-:Y:S08]  /*5430*/  HMMA.16816.F32.BF16 R8, R168.reuse, R164, R8 ;  /* 0x000000a4a808723c */ /* 0x048ff00000041808 */
        /* <DEDUP_REMOVED lines=37> */
[C---:B--2---:R-:W-:Y:S01]  /*5690*/  FADD.FTZ R2, -R176.reuse, R4 ;  /* 0x00000004b0027221 */ /* 0x044fe20000010100 */
[C---:B------:R-:W-:Y:S01]  /*56a0*/  HMMA.16816.F32.BF16 R16, R168.reuse, R166, R16 ;  /* 0x000000a6a810723c */ /* 0x040fe20000041810 */
[----:B------:R-:W2:Y:S03]  /*56b0*/  LDG.E R4, [R178.64+0x20] ;  /* 0x00002004b2047981 */ /* 0x000ea6000c1e1900 */
[----:B------:R-:W-:Y:S01]  /*56c0*/  FMUL.FTZ R2, R245, R2 ;  /* 0x00000002f5027220 */ /* 0x000fe20000410000 */
[----:B------:R-:W-:Y:S01]  /*56d0*/  MOV R245, R180 ;  /* 0x000000b400f57202 */ /* 0x000fe20000000f00 */
[----:B------:R-:W-:Y:S01]  /*56e0*/  FADD.FTZ R5, -R176, R5 ;  /* 0x00000005b0057221 */ /* 0x000fe20000010100 */
[----:B------:R-:W1:Y:S01]  /*56f0*/  LDSM.16.M88.4 R164, [R212+0x18800] ;  /* 0x01880000d4a4783b */ /* 0x000e620000000200 */
[----:B------:R-:W-:Y:S04]  /*5700*/  FMUL.FTZ R180, R2, R0 ;  /* 0x0000000002b47220 */ /* 0x000fe80000410000 */
[----:B------:R-:W-:Y:S02]  /*5710*/  FMUL.FTZ R177, R242, R5 ;  /* 0x00000005f2b17220 */ /* 0x000fe40000410000 */
[----:B------:R-:W-:Y:S01]  /*5720*/  FFMA.FTZ R5, -R191, R191, 1 ;  /* 0x3f800000bf057423 */ /* 0x000fe200000101bf */
[----:B------:R-:W3:Y:S03]  /*5730*/  LDG.E R2, [R178.64+0x80] ;  /* 0x00008004b2027981 */ /* 0x000ee6000c1e1900 */
[----:B------:R-:W-:Y:S01]  /*5740*/  FMUL.FTZ R5, R5, c[0x0][0x2ec] ;  /* 0x0000bb0005057a20 */ /* 0x000fe20000410000 */
[----:B------:R-:W4:Y:S05]  /*5750*/  LDG.E R0, [R178.64+0xa0] ;  /* 0x0000a004b2007981 */ /* 0x000f2a000c1e1900 */
[C---:B------:R-:W-:Y:S02]  /*5760*/  FADD.FTZ R16, -R176.reuse, R16 ;  /* 0x00000010b0107221 */ /* 0x040fe40000010100 */
[----:B------:R-:W-:Y:S04]  /*5770*/  FADD.FTZ R17, -R176, R17 ;  /* 0x00000011b0117221 */ /* 0x000fe80000010100 */
[----:B------:R-:W-:Y:S01]  /*5780*/  FMUL.FTZ R17, R233, R17 ;  /* 0x00000011e9117220 */ /* 0x000fe20000410000 */
[-C--:B-1----:R-:W-:Y:S08]  /*5790*/  HMMA.16816.F32.BF16 R20, R168, R164.reuse, R20 ;  /* 0x000000a4a814723c */ /* 0x082ff00000041814 */
[C---:B------:R-:W-:Y:S07]  /*57a0*/  HMMA.16816.F32.BF16 R24, R172.reuse, R164, R24 ;  /* 0x000000a4ac18723c */ /* 0x040fee0000041818 */
[----:B------:R-:W-:Y:S01]  /*57b0*/  FMUL.FTZ R164, R234, R16 ;  /* 0x00000010eaa47220 */ /* 0x000fe20000410000 */
[-C--:B------:R-:W-:Y:S04]  /*57c0*/  HMMA.16816.F32.BF16 R28, R172, R166.reuse, R28 ;  /* 0x000000a6ac1c723c */ /* 0x080fe8000004181c */
[----:B------:R-:W-:Y:S01]  /*57d0*/  FFMA.FTZ R16, -R187, R187, 1 ;  /* 0x3f800000bb107423 */ /* 0x000fe200000101bb */
[----:B------:R-:W-:Y:S02]  /*57e0*/  MOV R187, R222 ;  /* 0x000000de00bb7202 */ /* 0x000fe40000000f00 */
[----:B------:R-:W-:Y:S01]  /*57f0*/  FMUL.FTZ R173, R177, R5 ;  /* 0x00000005b1ad7220 */ /* 0x000fe20000410000 */
[----:B------:R-:W-:Y:S04]  /*5800*/  HMMA.16816.F32.BF16 R32, R168, R166, R32 ;  /* 0x000000a6a820723c */ /* 0x000fe80000041820 */
[----:B------:R-:W-:Y:S01]  /*5810*/  FFMA.FTZ R5, -R186, R186, 1 ;  /* 0x3f800000ba057423 */ /* 0x000fe200000101ba */
[----:B------:R-:W-:Y:S01]  /*5820*/  MOV R186, R223 ;  /* 0x000000df00ba7202 */ /* 0x000fe20000000f00 */
[----:B------:R-:W-:Y:S02]  /*5830*/  FADD.FTZ R21, -R176, R21 ;  /* 0x00000015b0157221 */ /* 0x000fe40000010100 */
[----:B------:R-:W-:Y:S04]  /*5840*/  FMUL.FTZ R5, R5, c[0x0][0x2ec] ;  /* 0x0000bb0005057a20 */ /* 0x000fe80000410000 */
[----:B------:R-:W-:Y:S02]  /*5850*/  FMUL.FTZ R165, R229, R21 ;  /* 0x00000015e5a57220 */ /* 0x000fe40000410000 */
[----:B------:R-:W-:Y:S02]  /*5860*/  FMUL.FTZ R16, R16, c[0x0][0x2ec] ;  /* 0x0000bb0010107a20 */ /* 0x000fe40000410000 */
[----:B------:R-:W-:Y:S02]  /*5870*/  FMUL.FTZ R171, R17, R5 ;  /* 0x0000000511ab7220 */ /* 0x000fe40000410000 */
[----:B------:R-:W-:Y:S02]  /*5880*/  FFMA.FTZ R5, -R181, R181, 1 ;  /* 0x3f800000b5057423 */ /* 0x000fe400000101b5 */
[----:B------:R-:W-:Y:S02]  /*5890*/  FMUL.FTZ R172, R164, R16 ;  /* 0x00000010a4ac7220 */ /* 0x000fe40000410000 */
[----:B------:R-:W-:Y:S02]  /*58a0*/  FFMA.FTZ R16, -R182, R182, 1 ;  /* 0x3f800000b6107423 */ /* 0x000fe400000101b6 */
[C---:B------:R-:W-:Y:S02]  /*58b0*/  FADD.FTZ R21, -R176.reuse, R33 ;  /* 0x00000021b0157221 */ /* 0x040fe40000010100 */
[----:B------:R-:W-:Y:S02]  /*58c0*/  FADD.FTZ R32, -R176, R32 ;  /* 0x00000020b0207221 */ /* 0x000fe40000010100 */
[----:B------:R-:W-:Y:S02]  /*58d0*/  FMUL.FTZ R21, R198, R21 ;  /* 0x00000015c6157220 */ /* 0x000fe40000410000 */
[----:B------:R-:W-:Y:S02]  /*58e0*/  FMUL.FTZ R5, R5, c[0x0][0x2ec] ;  /* 0x0000bb0005057a20 */ /* 0x000fe40000410000 */
[----:B------:R-:W-:Y:S02]  /*58f0*/  FADD.FTZ R20, -R176, R20 ;  /* 0x00000014b0147221 */ /* 0x000fe40000010100 */
[----:B------:R-:W-:Y:S02]  /*5900*/  FMUL.FTZ R32, R200, R32 ;  /* 0x00000020c8207220 */ /* 0x000fe40000410000 */
[----:B------:R-:W-:Y:S02]  /*5910*/  FFMA.FTZ R17, -R189, R189, 1 ;  /* 0x3f800000bd117423 */ /* 0x000fe400000101bd */
[----:B------:R-:W-:Y:S02]  /*5920*/  FMUL.FTZ R16, R16, c[0x0][0x2ec] ;  /* 0x0000bb0010107a20 */ /* 0x000fe40000410000 */
[----:B------:R-:W-:Y:S02]  /*5930*/  FMUL.FTZ R167, R21, R5 ;  /* 0x0000000515a77220 */ /* 0x000fe40000410000 */
[----:B------:R-:W-:Y:S02]  /*5940*/  FFMA.FTZ R5, -R203, R203, 1 ;  /* 0x3f800000cb057423 */ /* 0x000fe400000101cb */
[----:B------:R-:W-:Y:S02]  /*5950*/  FMUL.FTZ R166, R230, R20 ;  /* 0x00000014e6a67220 */ /* 0x000fe40000410000 */
[----:B------:R-:W-:Y:S02]  /*5960*/  FFMA.FTZ R20, -R190, R190, 1 ;  /* 0x3f800000be147423 */ /* 0x000fe400000101be */
[----:B------:R-:W-:Y:S02]  /*5970*/  FMUL.FTZ R17, R17, c[0x0][0x2ec] ;  /* 0x0000bb0011117a20 */ /* 0x000fe40000410000 */
[----:B------:R-:W-:Y:S02]  /*5980*/  FMUL.FTZ R168, R32, R16 ;  /* 0x0000001020a87220 */ /* 0x000fe40000410000 */
[----:B------:R-:W-:Y:S02]  /*5990*/  FMUL.FTZ R5, R5, c[0x0][0x2ec] ;  /* 0x0000bb0005057a20 */ /* 0x000fe40000410000 */
[----:B------:R-:W-:Y:S02]  /*59a0*/  FFMA.FTZ R32, -R197, R197, 1 ;  /* 0x3f800000c5207423 */ /* 0x000fe400000101c5 */
[----:B------:R-:W-:Y:S02]  /*59b0*/  FMUL.FTZ R20, R20, c[0x0][0x2ec] ;  /* 0x0000bb0014147a20 */ /* 0x000fe40000410000 */
[----:B------:R-:W-:Y:S02]  /*59c0*/  FMUL.FTZ R169, R165, R17 ;  /* 0x00000011a5a97220 */ /* 0x000fe40000410000 */
[----:B------:R-:W-:Y:S02]  /*59d0*/  FMUL.FTZ R32, R32, c[0x0][0x2ec] ;  /* 0x0000bb0020207a20 */ /* 0x000fe40000410000 */
[----:B------:R-:W-:Y:S02]  /*59e0*/  FFMA.FTZ R164, -R185, R185, 1 ;  /* 0x3f800000b9a47423 */ /* 0x000fe400000101b9 */
[----:B------:R-:W-:Y:S02]  /*59f0*/  FMUL.FTZ R170, R166, R20 ;  /* 0x00000014a6aa7220 */ /* 0x000fe40000410000 */
[----:B------:R-:W-:Y:S02]  /*5a00*/  FMUL.FTZ R164, R164, c[0x0][0x2ec] ;  /* 0x0000bb00a4a47a20 */ /* 0x000fe40000410000 */
[----:B------:R-:W-:Y:S02]  /*5a10*/  FFMA.FTZ R33, -R196, R196, 1 ;  /* 0x3f800000c4217423 */ /* 0x000fe400000101c4 */
[----:B------:R-:W-:Y:S02]  /*5a20*/  FFMA.FTZ R21, -R244, R244, 1 ;  /* 0x3f800000f4157423 */ /* 0x000fe400000101f4 */
[----:B------:R-:W-:Y:S02]  /*5a30*/  FMUL.FTZ R33, R33, c[0x0][0x2ec] ;  /* 0x0000bb0021217a20 */ /* 0x000fe40000410000 */
[----:B------:R-:W-:Y:S02]  /*5a40*/  FMUL.FTZ R21, R21, c[0x0][0x2ec] ;  /* 0x0000bb0015157a20 */ /* 0x000fe40000410000 */
[----:B------:R-:W-:Y:S04]  /*5a50*/  FFMA.FTZ R20, -R232, R232, 1 ;  /* 0x3f800000e8147423 */ /* 0x000fe800000101e8 */
[----:B------:R-:W-:Y:S02]  /*5a60*/  FMUL.FTZ R20, R20, c[0x0][0x2ec] ;  /* 0x0000bb0014147a20 */ /* 0x000fe40000410000 */
[C---:B--2---:R-:W-:Y:S02]  /*5a70*/  FADD.FTZ R7, -R4.reuse, R7 ;  /* 0x0000000704077221 */ /* 0x044fe40000010100 */
[----:B------:R-:W-:Y:S02]  /*5a80*/  FADD.FTZ R16, -R4, R6 ;  /* 0x0000000604107221 */ /* 0x000fe40000010100 */
[----:B------:R-:W-:Y:S02]  /*5a90*/  FFMA.FTZ R6, -R228, R228, 1 ;  /* 0x3f800000e4067423 */ /* 0x000fe400000101e4 */
[----:B------:R-:W-:Y:S02]  /*5aa0*/  FMUL.FTZ R7, R52, R7 ;  /* 0x0000000734077220 */ /* 0x000fe40000410000 */
[----:B------:R-:W-:Y:S01]  /*5ab0*/  FADD.FTZ R18, -R4, R18 ;  /* 0x0000001204127221 */ /* 0x000fe20000010100 */
[----:B------:R1:W5:Y:S01]  /*5ac0*/  LDL.LU R52, [R1+0xa4] ;  /* 0x0000a40001347983 */ /* 0x0003620000300800 */
[----:B------:R-:W-:Y:S02]  /*5ad0*/  FMUL.FTZ R16, R245, R16 ;  /* 0x00000010f5107220 */ /* 0x000fe40000410000 */
[----:B------:R-:W-:Y:S02]  /*5ae0*/  FMUL.FTZ R6, R6, c[0x0][0x2ec] ;  /* 0x0000bb0006067a20 */ /* 0x000fe40000410000 */
[----:B------:R-:W-:Y:S02]  /*5af0*/  FMUL.FTZ R165, R7, R5 ;  /* 0x0000000507a57220 */ /* 0x000fe40000410000 */
[----:B------:R-:W-:Y:S02]  /*5b00*/  FMUL.FTZ R5, R249, R18 ;  /* 0x00000012f9057220 */ /* 0x000fe40000410000 */
[C---:B------:R-:W-:Y:S02]  /*5b10*/  FADD.FTZ R34, -R4.reuse, R34 ;  /* 0x0000002204227221 */ /* 0x040fe40000010100 */
[C---:B------:R-:W-:Y:S02]  /*5b20*/  FADD.FTZ R35, -R4.reuse, R35 ;  /* 0x0000002304237221 */ /* 0x040fe40000010100 */
[----:B------:R-:W-:Y:S02]  /*5b30*/  FADD.FTZ R19, -R4, R19 ;  /* 0x0000001304137221 */ /* 0x000fe40000010100 */
[----:B------:R-:W-:Y:S02]  /*5b40*/  FMUL.FTZ R166, R16, R6 ;  /* 0x0000000610a67220 */ /* 0x000fe40000410000 */
[C---:B------:R-:W-:Y:S02]  /*5b50*/  FADD.FTZ R16, -R4.reuse, R22 ;  /* 0x0000001604107221 */ /* 0x040fe40000010100 */
[----:B------:R-:W-:Y:S02]  /*5b60*/  FADD.FTZ R17, -R4, R23 ;  /* 0x0000001704117221 */ /* 0x000fe40000010100 */
[----:B------:R-:W-:Y:S02]  /*5b70*/  FMUL.FTZ R32, R5, R32 ;  /* 0x0000002005207220 */ /* 0x000fe40000410000 */
[----:B------:R-:W-:Y:S02]  /*5b80*/  FMUL.FTZ R4, R237, R34 ;  /* 0x00000022ed047220 */ /* 0x000fe40000410000 */
[----:B------:R-:W-:Y:S02]  /*5b90*/  FMUL.FTZ R5, R235, R35 ;  /* 0x00000023eb057220 */ /* 0x000fe40000410000 */
[----:B------:R-:W-:Y:S02]  /*5ba0*/  FFMA.FTZ R35, -R183, R183, 1 ;  /* 0x3f800000b7237423 */ /* 0x000fe400000101b7 */
[----:B------:R-:W-:Y:S02]  /*5bb0*/  FFMA.FTZ R7, -R195, R195, 1 ;  /* 0x3f800000c3077423 */ /* 0x000fe400000101c3 */
[----:B------:R-:W-:Y:S02]  /*5bc0*/  FMUL.FTZ R35, R35, c[0x0][0x2ec] ;  /* 0x0000bb0023237a20 */ /* 0x000fe40000410000 */
[----:B------:R-:W-:Y:S02]  /*5bd0*/  FMUL.FTZ R164, R4, R164 ;  /* 0x000000a404a47220 */ /* 0x000fe40000410000 */
[----:B---3--:R-:W-:Y:S02]  /*5be0*/  FADD.FTZ R4, -R2, R8 ;  /* 0x0000000802047221 */ /* 0x008fe40000010100 */
[----:B------:R-:W-:Y:S02]  /*5bf0*/  FMUL.FTZ R6, R248, R19 ;  /* 0x00000013f8067220 */ /* 0x000fe40000410000 */
[----:B------:R-:W-:Y:S02]  /*5c00*/  FMUL.FTZ R7, R7, c[0x0][0x2ec] ;  /* 0x0000bb0007077a20 */ /* 0x000fe40000410000 */
[----:B------:R-:W-:Y:S02]  /*5c10*/  FMUL.FTZ R35, R5, R35 ;  /* 0x0000002305237220 */ /* 0x000fe40000410000 */
[----:B------:R-:W-:Y:S02]  /*5c20*/  FADD.FTZ R5, -R2, R9 ;  /* 0x0000000902057221 */ /* 0x000fe40000010100 */
[----:B------:R-:W-:Y:S02]  /*5c30*/  FMUL.FTZ R4, R51, R4 ;  /* 0x0000000433047220 */ /* 0x000fe40000410000 */
[----:B------:R-:W-:Y:S01]  /*5c40*/  FMUL.FTZ R17, R246, R17 ;  /* 0x00000011f6117220 */ /* 0x000fe20000410000 */
[----:B------:R1:W5:Y:S01]  /*5c50*/  LDL.LU R51, [R1+0xa0] ;  /* 0x0000a00001337983 */ /* 0x0003620000300800 */
[----:B------:R-:W-:Y:S02]  /*5c60*/  FMUL.FTZ R7, R6, R7 ;  /* 0x0000000706077220 */ /* 0x000fe40000410000 */
[----:B------:R-:W-:Y:S02]  /*5c70*/  FADD.FTZ R6, -R2, R12 ;  /* 0x0000000c02067221 */ /* 0x000fe40000010100 */
[----:B------:R-:W-:Y:S02]  /*5c80*/  FMUL.FTZ R5, R50, R5 ;  /* 0x0000000532057220 */ /* 0x000fe40000410000 */
[----:B------:R-:W-:Y:S01]  /*5c90*/  FMUL.FTZ R33, R17, R33 ;  /* 0x0000002111217220 */ /* 0x000fe20000410000 */
[----:B------:R1:W5:Y:S01]  /*5ca0*/  LDL.LU R50, [R1+0x9c] ;  /* 0x00009c0001327983 */ /* 0x0003620000300800 */
[----:B------:R-:W-:Y:S02]  /*5cb0*/  FADD.FTZ R8, -R2, R13 ;  /* 0x0000000d02087221 */ /* 0x000fe40000010100 */
[----:B------:R-:W-:Y:S02]  /*5cc0*/  FMUL.FTZ R6, R49, R6 ;  /* 0x0000000631067220 */ /* 0x000fe40000410000 */
[----:B------:R-:W-:Y:S01]  /*5cd0*/  FFMA.FTZ R17, -R241, R241, 1 ;  /* 0x3f800000f1117423 */ /* 0x000fe200000101f1 */
[----:B------:R1:W5:Y:S01]  /*5ce0*/  LDL.LU R49, [R1+0x98] ;  /* 0x0000980001317983 */ /* 0x0003620000300800 */
[----:B------:R-:W-:Y:S02]  /*5cf0*/  FFMA.FTZ R23, -R239, R239, 1 ;  /* 0x3f800000ef177423 */ /* 0x000fe400000101ef */
[----:B------:R-:W-:Y:S02]  /*5d00*/  FMUL.FTZ R8, R48, R8 ;  /* 0x0000000830087220 */ /* 0x000fe40000410000 */
[----:B------:R-:W-:Y:S01]  /*5d10*/  FMUL.FTZ R17, R17, c[0x0][0x2ec] ;  /* 0x0000bb0011117a20 */ /* 0x000fe20000410000 */
[----:B------:R1:W5:Y:S01]  /*5d20*/  LDL.LU R48, [R1+0x94] ;  /* 0x0000940001307983 */ /* 0x0003620000300800 */
[----:B------:R-:W-:Y:S02]  /*5d30*/  FMUL.FTZ R23, R23, c[0x0][0x2ec] ;  /* 0x0000bb0017177a20 */ /* 0x000fe40000410000 */
        /* <DEDUP_REMOVED lines=8> */
[----:B------:R-:W-:Y:S01]  /*5dc0*/  FMUL.FTZ R4, R46, R4 ;  /* 0x000000042e047220 */ /* 0x000fe20000410000 */
[----:B------:R1:W5:Y:S01]  /*5dd0*/  LDL.LU R47, [R1+0x90] ;  /* 0x00009000012f7983 */ /* 0x0003620000300800 */
[----:B------:R-:W-:Y:S02]  /*5de0*/  FFMA.FTZ R25, -R202, R202, 1 ;  /* 0x3f800000ca197423 */ /* 0x000fe400000101ca */
[----:B------:R-:W-:Y:S01]  /*5df0*/  FMUL.FTZ R5, R45, R5 ;  /* 0x000000052d057220 */ /* 0x000fe20000410000 */
[----:B------:R1:W5:Y:S01]  /*5e00*/  LDL.LU R46, [R1+0x8c] ;  /* 0x00008c00012e7983 */ /* 0x0003620000300800 */
[----:B------:R-:W-:Y:S02]  /*5e10*/  FFMA.FTZ R24, -R201, R201, 1 ;  /* 0x3f800000c9187423 */ /* 0x000fe400000101c9 */
[----:B------:R-:W-:Y:S01]  /*5e20*/  FMUL.FTZ R25, R25, c[0x0][0x2ec] ;  /* 0x0000bb0019197a20 */ /* 0x000fe20000410000 */
[----:B------:R1:W5:Y:S01]  /*5e30*/  LDL.LU R45, [R1+0x88] ;  /* 0x00008800012d7983 */ /* 0x0003620000300800 */
[----:B------:R-:W-:Y:S02]  /*5e40*/  FMUL.FTZ R6, R44, R6 ;  /* 0x000000062c067220 */ /* 0x000fe40000410000 */
[----:B------:R-:W-:Y:S01]  /*5e50*/  FFMA.FTZ R29, -R194, R194, 1 ;  /* 0x3f800000c21d7423 */ /* 0x000fe200000101c2 */
[----:B------:R1:W5:Y:S01]  /*5e60*/  LDL.LU R44, [R1+0x84] ;  /* 0x00008400012c7983 */ /* 0x0003620000300800 */
[----:B------:R-:W-:Y:S02]  /*5e70*/  FMUL.FTZ R24, R24, c[0x0][0x2ec] ;  /* 0x0000bb0018187a20 */ /* 0x000fe40000410000 */
[----:B------:R-:W-:Y:S02]  /*5e80*/  FMUL.FTZ R25, R2, R25 ;  /* 0x0000001902197220 */ /* 0x000fe40000410000 */
[----:B----4-:R-:W-:Y:S02]  /*5e90*/  FADD.FTZ R2, -R0, R10 ;  /* 0x0000000a00027221 */ /* 0x010fe40000010100 */
[----:B------:R-:W-:Y:S02]  /*5ea0*/  FFMA.FTZ R22, -R236, R236, 1 ;  /* 0x3f800000ec167423 */ /* 0x000fe400000101ec */
[----:B------:R-:W-:Y:S02]  /*5eb0*/  FMUL.FTZ R29, R29, c[0x0][0x2ec] ;  /* 0x0000bb001d1d7a20 */ /* 0x000fe40000410000 */
[----:B------:R-:W-:Y:S02]  /*5ec0*/  FMUL.FTZ R24, R4, R24 ;  /* 0x0000001804187220 */ /* 0x000fe40000410000 */
[----:B------:R-:W-:Y:S02]  /*5ed0*/  FADD.FTZ R4, -R0, R11 ;  /* 0x0000000b00047221 */ /* 0x000fe40000010100 */
[----:B------:R-:W-:Y:S02]  /*5ee0*/  FMUL.FTZ R2, R43, R2 ;  /* 0x000000022b027220 */ /* 0x000fe40000410000 */
[----:B------:R-:W-:Y:S01]  /*5ef0*/  FMUL.FTZ R22, R22, c[0x0][0x2ec] ;  /* 0x0000bb0016167a20 */ /* 0x000fe20000410000 */
[----:B------:R1:W5:Y:S01]  /*5f00*/  LDL.LU R43, [R1+0x80] ;  /* 0x00008000012b7983 */ /* 0x0003620000300800 */
[----:B------:R-:W-:Y:S02]  /*5f10*/  FFMA.FTZ R28, -R193, R193, 1 ;  /* 0x3f800000c11c7423 */ /* 0x000fe400000101c1 */
[----:B------:R-:W-:Y:S02]  /*5f20*/  FMUL.FTZ R29, R5, R29 ;  /* 0x0000001d051d7220 */ /* 0x000fe40000410000 */
[----:B------:R-:W-:Y:S02]  /*5f30*/  FADD.FTZ R5, -R0, R14 ;  /* 0x0000000e00057221 */ /* 0x000fe40000010100 */
[----:B------:R-:W-:Y:S02]  /*5f40*/  FMUL.FTZ R4, R42, R4 ;  /* 0x000000042a047220 */ /* 0x000fe40000410000 */
[----:B------:R-:W-:Y:S01]  /*5f50*/  FMUL.FTZ R22, R8, R22 ;  /* 0x0000001608167220 */ /* 0x000fe20000410000 */
[----:B------:R1:W5:Y:S01]  /*5f60*/  LDL.LU R42, [R1+0x7c] ;  /* 0x00007c00012a7983 */ /* 0x0003620000300800 */
[----:B------:R-:W-:Y:S02]  /*5f70*/  FMUL.FTZ R28, R28, c[0x0][0x2ec] ;  /* 0x0000bb001c1c7a20 */ /* 0x000fe40000410000 */
[----:B------:R-:W-:Y:S02]  /*5f80*/  FADD.FTZ R8, -R0, R15 ;  /* 0x0000000f00087221 */ /* 0x000fe40000010100 */
[----:B------:R-:W-:Y:S02]  /*5f90*/  FMUL.FTZ R5, R41, R5 ;  /* 0x0000000529057220 */ /* 0x000fe40000410000 */
[----:B------:R-:W-:Y:S01]  /*5fa0*/  FMUL.FTZ R28, R6, R28 ;  /* 0x0000001c061c7220 */ /* 0x000fe20000410000 */
[----:B------:R1:W5:Y:S01]  /*5fb0*/  LDL.LU R41, [R1+0x78] ;  /* 0x0000780001297983 */ /* 0x0003620000300800 */
[----:B------:R-:W-:Y:S02]  /*5fc0*/  FMUL.FTZ R8, R40, R8 ;  /* 0x0000000828087220 */ /* 0x000fe40000410000 */
[----:B------:R-:W-:Y:S01]  /*5fd0*/  FFMA.FTZ R6, -R39, R39, 1 ;  /* 0x3f80000027067423 */ /* 0x000fe20000010127 */
[----:B------:R1:W5:Y:S01]  /*5fe0*/  LDL.LU R40, [R1+0x74] ;  /* 0x0000740001287983 */ /* 0x0003620000300800 */
[----:B------:R-:W-:Y:S02]  /*5ff0*/  FFMA.FTZ R9, -R252, R252, 1 ;  /* 0x3f800000fc097423 */ /* 0x000fe400000101fc */
[----:B------:R-:W-:Y:S01]  /*6000*/  FFMA.FTZ R14, -R251, R251, 1 ;  /* 0x3f800000fb0e7423 */ /* 0x000fe200000101fb */
[----:B------:R1:W5:Y:S01]  /*6010*/  LDL.LU R39, [R1+0x70] ;  /* 0x0000700001277983 */ /* 0x0003620000300800 */
[----:B------:R-:W-:Y:S02]  /*6020*/  FMUL.FTZ R6, R6, c[0x0][0x2ec] ;  /* 0x0000bb0006067a20 */ /* 0x000fe40000410000 */
[----:B------:R-:W-:Y:S02]  /*6030*/  FMUL.FTZ R9, R9, c[0x0][0x2ec] ;  /* 0x0000bb0009097a20 */ /* 0x000fe40000410000 */
        /* <DEDUP_REMOVED lines=11> */
[----:B------:R-:W-:Y:S02]  /*60f0*/  FMUL.FTZ R4, R36, R4 ;  /* 0x0000000424047220 */ /* 0x000fe40000410000 */
[----:B------:R-:W-:Y:S01]  /*6100*/  FFMA.FTZ R34, -R199, R199, 1 ;  /* 0x3f800000c7227423 */ /* 0x000fe200000101c7 */
[----:B------:R1:W5:Y:S01]  /*6110*/  LDL.LU R37, [R1+0x68] ;  /* 0x0000680001257983 */ /* 0x0003620000300800 */
[----:B------:R-:W-:Y:S02]  /*6120*/  FMUL.FTZ R16, R247, R16 ;  /* 0x00000010f7107220 */ /* 0x000fe40000410000 */
[----:B------:R-:W-:Y:S01]  /*6130*/  FMUL.FTZ R34, R34, c[0x0][0x2ec] ;  /* 0x0000bb0022227a20 */ /* 0x000fe20000410000 */
[----:B------:R1:W5:Y:S01]  /*6140*/  LDL.LU R36, [R1+0x64] ;  /* 0x0000640001247983 */ /* 0x0003620000300800 */
[----:B------:R-:W-:Y:S01]  /*6150*/  FMUL.FTZ R5, R243, R5 ;  /* 0x00000005f3057220 */ /* 0x000fe20000410000 */
[----:B------:R-:W-:Y:S01]  /*6160*/  MOV R243, c[0x0][0x22c] ;  /* 0x00008b0000f37a02 */ /* 0x000fe20000000f00 */
[----:B------:R-:W-:Y:S02]  /*6170*/  FMUL.FTZ R34, R16, R34 ;  /* 0x0000002210227220 */ /* 0x000fe40000410000 */
[----:B------:R-:W-:Y:S02]  /*6180*/  FFMA.FTZ R13, -R250, R250, 1 ;  /* 0x3f800000fa0d7423 */ /* 0x000fe400000101fa */
[----:B------:R-:W-:Y:S02]  /*6190*/  FFMA.FTZ R18, -R240, R240, 1 ;  /* 0x3f800000f0127423 */ /* 0x000fe400000101f0 */
[----:B------:R-:W-:Y:S02]  /*61a0*/  FFMA.FTZ R16, -R238, R238, 1 ;  /* 0x3f800000ee107423 */ /* 0x000fe400000101ee */
[----:B------:R-:W-:Y:S02]  /*61b0*/  FFMA.FTZ R19, -R231, R231, 1 ;  /* 0x3f800000e7137423 */ /* 0x000fe400000101e7 */
[----:B------:R-:W-:Y:S02]  /*61c0*/  IMAD R243, R243, c[0x0][0x1c0], RZ ;  /* 0x00007000f3f37a24 */ /* 0x000fe400078e02ff */
[----:B------:R-:W-:Y:S02]  /*61d0*/  FMUL.FTZ R13, R13, c[0x0][0x2ec] ;  /* 0x0000bb000d0d7a20 */ /* 0x000fe40000410000 */
[----:B------:R-:W-:Y:S01]  /*61e0*/  FMUL.FTZ R18, R18, c[0x0][0x2ec] ;  /* 0x0000bb0012127a20 */ /* 0x000fe20000410000 */
[----:B------:R-:W-:Y:S01]  /*61f0*/  SHF.L.U32 R243, R243, 0x3, RZ ;  /* 0x00000003f3f37819 */ /* 0x000fe200000006ff */
        /* <DEDUP_REMOVED lines=8> */
[----:B-1----:R-:W-:Y:S01]  /*6280*/  IMAD.MOV.U32 R5, RZ, RZ, c[0x0][0x190] ;  /* 0x00006400ff057624 */ /* 0x002fe200078e00ff */
        /* <DEDUP_REMOVED lines=21> */
.L_x_1285:
[----:B-1----:R-:W-:Y:S01]  /*63e0*/  F2FP.BF16.PACK_AB R12, R173, R180 ;  /* 0x000000b4ad0c723e */ /* 0x002fe200000010ff */
        /* <DEDUP_REMOVED lines=32> */
[----:B--2---:R-:W-:Y:S04]  /*65f0*/  IMAD.SHL.U32 R0, R214, 0x2, RZ ;  /* 0x00000002d6007824 */ /* 0x004fe800078e00ff */
[----:B------:R-:W-:Y:S01]  /*6600*/  BAR.SYNC.DEFER_BLOCKING 0x0 ;  /* 0x0000000000007b1d */ /* 0x000fe20000010000 */
[C---:B------:R-:W-:Y:S02]  /*6610*/  IADD3 R2, R0.reuse, 0x8040, RZ ;  /* 0x0000804000027810 */ /* 0x040fe40007ffe0ff */
[----:B---3--:R-:W-:Y:S04]  /*6620*/  IADD3 R16, R0, 0x8000, RZ ;  /* 0x0000800000107810 */ /* 0x008fe80007ffe0ff */
[----:B------:R-:W-:Y:S01]  /*6630*/  @P1 IADD3 R2, R16, -0x40, RZ ;  /* 0xffffffc010021810 */ /* 0x000fe20007ffe0ff */
[----:B------:R-:W-:Y:S05]  /*6640*/  LDSM.16.MT88.4 R4, [R205+0x20000] ;  /* 0x02000000cd04783b */ /* 0x000fea0000004200 */
[----:B------:R-:W2:Y:S05]  /*6650*/  LDSM.16.MT88.4 R8, [R0+0x8000] ;  /* 0x008000000008783b */ /* 0x000eaa0000004200 */
[----:B------:R-:W3:Y:S05]  /*6660*/  LDSM.16.MT88.4 R12, [R205+0x22000] ;  /* 0x02200000cd0c783b */ /* 0x000eea0000004200 */
[----:B------:R-:W4:Y:S05]  /*6670*/  LDSM.16.MT88.4 R16, [R2] ;  /* 0x000000000210783b */ /* 0x000f2a0000004200 */
[----:B------:R-:W1:Y:S05]  /*6680*/  LDSM.16.MT88.4 R20, [R0+0xa000] ;  /* 0x00a000000014783b */ /* 0x000e6a0000004200 */
[----:B------:R-:W1:Y:S05]  /*6690*/  LDSM.16.MT88.4 R24, [R2+0x2000] ;  /* 0x002000000218783b */ /* 0x000e6a0000004200 */
[----:B------:R-:W-:Y:S05]  /*66a0*/  LDSM.16.MT88.4 R28, [R0+0x8800] ;  /* 0x00880000001c783b */ /* 0x000fea0000004200 */
[----:B------:R-:W-:Y:S05]  /*66b0*/  LDSM.16.MT88.4 R32, [R205+0x22800] ;  /* 0x02280000cd20783b */ /* 0x000fea0000004200 */
[----:B------:R-:W-:Y:S01]  /*66c0*/  LDSM.16.MT88.4 R164, [R2+0x800] ;  /* 0x0008000002a4783b */ /* 0x000fe20000004200 */
[-C--:B--2--5:R-:W-:Y:S04]  /*66d0*/  HMMA.16816.F32.BF16 R36, R4, R8.reuse, R36 ;  /* 0x000000080424723c */ /* 0x0a4fe80000041824 */
[----:B------:R-:W-:Y:S05]  /*66e0*/  LDSM.16.MT88.4 R168, [R0+0xa800] ;  /* 0x00a8000000a8783b */ /* 0x000fea0000004200 */
[----:B------:R-:W-:Y:S01]  /*66f0*/  LDSM.16.MT88.4 R172, [R2+0x2800] ;  /* 0x0028000002ac783b */ /* 0x000fe20000004200 */
[C---:B---3--:R-:W-:Y:S08]  /*6700*/  HMMA.16816.F32.BF16 R40, R12.reuse, R8, R40 ;  /* 0x000000080c28723c */ /* 0x048ff00000041828 */
[-C--:B------:R-:W-:Y:S08]  /*6710*/  HMMA.16816.F32.BF16 R44, R12, R10.reuse, R44 ;  /* 0x0000000a0c2c723c */ /* 0x080ff0000004182c */
[C---:B------:R-:W-:Y:S01]  /*6720*/  HMMA.16816.F32.BF16 R48, R4.reuse, R10, R48 ;  /* 0x0000000a0430723c */ /* 0x040fe20000041830 */
[----:B------:R-:W2:Y:S07]  /*6730*/  LDSM.16.MT88.4 R8, [R205+0x20800] ;  /* 0x02080000cd08783b */ /* 0x000eae0000004200 */
[-C--:B----4-:R-:W-:Y:S08]  /*6740*/  HMMA.16816.F32.BF16 R52, R4, R16.reuse, R52 ;  /* 0x000000100434723c */ /* 0x090ff00000041834 */
[C---:B------:R-:W-:Y:S08]  /*6750*/  HMMA.16816.F32.BF16 R56, R12.reuse, R16, R56 ;  /* 0x000000100c38723c */ /* 0x040ff00000041838 */
[-C--:B------:R-:W-:Y:S08]  /*6760*/  HMMA.16816.F32.BF16 R60, R12, R18.reuse, R60 ;  /* 0x000000120c3c723c */ /* 0x080ff0000004183c */
[C---:B------:R-:W-:Y:S01]  /*6770*/  HMMA.16816.F32.BF16 R64, R4.reuse, R18, R64 ;  /* 0x000000120440723c */ /* 0x040fe20000041840 */
[----:B------:R-:W-:Y:S07]  /*6780*/  LDSM.16.MT88.4 R16, [R205+0x23000] ;  /* 0x02300000cd10783b */ /* 0x000fee0000004200 */
        /* <DEDUP_REMOVED lines=10> */
[----:B------:R-:W1:Y:S05]  /*6830*/  LDSM.16.MT88.4 R4, [R205+0x21000] ;  /* 0x02100000cd04783b */ /* 0x000e6a0000004200 */
[----:B------:R-:W3:Y:S02]  /*6840*/  LDSM.16.MT88.4 R24, [R0+0xb000] ;  /* 0x00b000000018783b */ /* 0x000ee40000004200 */
        /* <DEDUP_REMOVED lines=21> */
[----:B------:R-:W2:Y:S02]  /*69a0*/  LDSM.16.MT88.4 R172, [R0+0xb800] ;  /* 0x00b8000000ac783b */ /* 0x000ea40000004200 */
[-C--:B-1----:R-:W-:Y:S08]  /*69b0*/  HMMA.16816.F32.BF16 R36, R4, R12.reuse, R36 ;  /* 0x0000000c0424723c */ /* 0x082ff00000041824 */
[C---:B------:R-:W-:Y:S08]  /*69c0*/  HMMA.16816.F32.BF16 R40, R16.reuse, R12, R40 ;  /* 0x0000000c1028723c */ /* 0x040ff00000041828 */
[-C--:B------:R-:W-:Y:S08]  /*69d0*/  HMMA.16816.F32.BF16 R44, R16, R14.reuse, R44 ;  /* 0x0000000e102c723c */ /* 0x080ff0000004182c */
[C---:B------:R-:W-:Y:S01]  /*69e0*/  HMMA.16816.F32.BF16 R48, R4.reuse, R14, R48 ;  /* 0x0000000e0430723c */ /* 0x040fe20000041830 */
[----:B------:R-:W1:Y:S05]  /*69f0*/  LDSM.16.MT88.4 R12, [R2+0x3800] ;  /* 0x00380000020c783b */ /* 0x000e6a0000004200 */
        /* <DEDUP_REMOVED lines=9> */
[-C--:B--2---:R-:W-:Y:S08]  /*6a90*/  HMMA.16816.F32.BF16 R84, R4, R28.reuse, R84 ;  /* 0x0000001c0454723c */ /* 0x084ff00000041854 */
        /* <DEDUP_REMOVED lines=27> */
[----:B------:R-:W-:Y:S02]  /*6c50*/  SHF.L.U32 R0, R185, 0x1, RZ ;  /* 0x00000001b9007819 */ /* 0x000fe400000006ff */
        /* <DEDUP_REMOVED lines=10> */
.L_x_1286:
[----:B------:R-:W-:Y:S01]  /*6d00*/  LDSM.16.M88.4 R32, [R207+0x1c000] ;  /* 0x01c00000cf20783b */ /* 0x000fe20000000200 */
[----:B------:R-:W-:Y:S01]  /*6d10*/  IMAD.MOV.U32 R2, RZ, RZ, c[0x0][0x22c] ;  /* 0x00008b00ff027624 */ /* 0x000fe200078e00ff */
[----:B------:R-:W-:Y:S03]  /*6d20*/  ULOP3.LUT UR12, UR7, 0x1, URZ, 0xc0, !UPT ;  /* 0x00000001070c7892 */ /* 0x000fe6000f8ec03f */
[----:B------:R-:W2:Y:S01]  /*6d30*/  LDSM.16.MT88.4 R16, [R204] ;  /* 0x00000000cc10783b */ /* 0x000ea20000004200 */
[----:B------:R-:W-:Y:S01]  /*6d40*/  IMAD R2, R2, c[0x0][0x1c0], RZ ;  /* 0x0000700002027a24 */ /* 0x000fe200078e02ff */
[----:B------:R-:W-:Y:S02]  /*6d50*/  UISETP.NE.U32.AND UP1, UPT, UR12, 0x1, UPT ;  /* 0x000000010c00788c */ /* 0x000fe4000bf25070 */
[----:B------:R-:W-:Y:S01]  /*6d60*/  UIADD3 UR12, UR7, -0x1, URZ ;  /* 0xffffffff070c7890 */ /* 0x000fe2000fffe03f */
[----:B------:R-:W3:Y:S01]  /*6d70*/  LDSM.16.M88.4 R28, [R207+0x1d000] ;  /* 0x01d00000cf1c783b */ /* 0x000ee20000000200 */
[----:B------:R-:W-:Y:S04]  /*6d80*/  IMAD.U32 R2, R2, -0x40, RZ ;  /* 0xffffffc002027824 */ /* 0x000fe800078e00ff */
[----:B------:R-:W4:Y:S01]  /*6d90*/  LDSM.16.MT88.4 R164, [R204+0x4000] ;  /* 0x00400000cca4783b */ /* 0x000f220000004200 */
[C---:B------:R-:W-:Y:S04]  /*6da0*/  LEA R223, P2, R2.reuse, R186, 0x2 ;  /* 0x000000ba02df7211 */ /* 0x040fe800078410ff */
[----:B------:R-:W5:Y:S01]  /*6db0*/  LDL R193, [R1+0x3c] ;  /* 0x00003c0001c17983 */ /* 0x000f620000100800 */
[----:B------:R-:W-:Y:S01]  /*6dc0*/  LEA.HI.X.SX32 R222, R2, R187, 0x2, P2 ;  /* 0x000000bb02de7211 */ /* 0x000fe200010f16ff */
[----:B------:R-:W-:Y:S03]  /*6dd0*/  IMAD.MOV.U32 R2, RZ, RZ, R223 ;  /* 0x000000ffff027224 */ /* 0x000fe600078e00df */
[----:B------:R-:W-:Y:S05]  /*6de0*/  LDSM.16.M88.4 R168, [R208+0x1c000] ;  /* 0x01c00000d0a8783b */ /* 0x000fea0000000200 */
[----:B------:R-:W5:Y:S05]  /*6df0*/  LDL R191, [R1+0x40] ;  /* 0x0000400001bf7983 */ /* 0x000f6a0000100800 */
[----:B------:R-:W1:Y:S05]  /*6e00*/  LDSM.16.MT88.4 R172, [R204+0x800] ;  /* 0x00080000ccac783b */ /* 0x000e6a0000004200 */
[----:B------:R1:W5:Y:S02]  /*6e10*/  LDL R188, [R1+0xc] ;  /* 0x00000c0001bc7983 */ /* 0x0003640000100800 */
[-C--:B-12---:R-:W-:Y:S03]  /*6e20*/  HMMA.16816.F32.BF16 R4, R32, R16.reuse, RZ ;  /* 0x000000102004723c */ /* 0x086fe600000418ff */
[----:B------:R-:W1:Y:S05]  /*6e30*/  LDSM.16.M88.4 R176, [R208+0x1d000] ;  /* 0x01d00000d0b0783b */ /* 0x000e6a0000000200 */
[----:B------:R2:W2:Y:S01]  /*6e40*/  LDL R0, [R1+0x4] ;  /* 0x0000040001007983 */ /* 0x0004a20000100800 */
[C---:B---3--:R-:W-:Y:S04]  /*6e50*/  HMMA.16816.F32.BF16 R8, R28.reuse, R16, RZ ;  /* 0x000000101c08723c */ /* 0x048fe800000418ff */
[----:B------:R-:W3:Y:S04]  /*6e60*/  LDSM.16.MT88.4 R180, [R204+0x4800] ;  /* 0x00480000ccb4783b */ /* 0x000ee80000004200 */
[-C--:B------:R-:W-:Y:S01]  /*6e70*/  HMMA.16816.F32.BF16 R12, R28, R18.reuse, RZ ;  /* 0x000000121c0c723c */ /* 0x080fe200000418ff */
[----:B------:R1:W2:Y:S05]  /*6e80*/  LDL R189, [R1] ;  /* 0x0000000001bd7983 */ /* 0x0002aa0000100800 */
[----:B------:R1:W2:Y:S02]  /*6e90*/  LDL R190, [R1+0x8] ;  /* 0x0000080001be7983 */ /* 0x0002a40000100800 */
[C---:B------:R-:W-:Y:S08]  /*6ea0*/  HMMA.16816.F32.BF16 R16, R32.reuse, R18, RZ ;  /* 0x000000122010723c */ /* 0x040ff000000418ff */
[-C--:B----4-:R-:W-:Y:S08]  /*6eb0*/  HMMA.16816.F32.BF16 R20, R32, R164.reuse, RZ ;  /* 0x000000a42014723c */ /* 0x090ff000000418ff */
[C---:B------:R-:W-:Y:S08]  /*6ec0*/  HMMA.16816.F32.BF16 R24, R28.reuse, R164, RZ ;  /* 0x000000a41c18723c */ /* 0x040ff000000418ff */
[-C--:B------:R-:W-:Y:S08]  /*6ed0*/  HMMA.16816.F32.BF16 R28, R28, R166.reuse, RZ ;  /* 0x000000a61c1c723c */ /* 0x080ff000000418ff */
[----:B------:R-:W-:Y:S01]  /*6ee0*/  HMMA.16816.F32.BF16 R32, R32, R166, RZ ;  /* 0x000000a62020723c */ /* 0x000fe200000418ff */
[----:B------:R-:W-:Y:S07]  /*6ef0*/  LDSM.16.M88.4 R164, [R184+0x1c000] ;  /* 0x01c00000b8a4783b */ /* 0x000fee0000000200 */
[-C--:B------:R-:W-:Y:S08]  /*6f00*/  HMMA.16816.F32.BF16 R4, R168, R172.reuse, R4 ;  /* 0x000000aca804723c */ /* 0x080ff00000041804 */
[C---:B-1----:R-:W-:Y:S08]  /*6f10*/  HMMA.16816.F32.BF16 R8, R176.reuse, R172, R8 ;  /* 0x000000acb008723c */ /* 0x042ff00000041808 */
[-C--:B------:R-:W-:Y:S08]  /*6f20*/  HMMA.16816.F32.BF16 R12, R176, R174.reuse, R12 ;  /* 0x000000aeb00c723c */ /* 0x080ff0000004180c */
[C---:B------:R-:W-:Y:S01]  /*6f30*/  HMMA.16816.F32.BF16 R16, R168.reuse, R174, R16 ;  /* 0x000000aea810723c */ /* 0x040fe20000041810 */
[----:B------:R-:W1:Y:S07]  /*6f40*/  LDSM.16.MT88.4 R172, [R204+0x1000] ;  /* 0x00100000ccac783b */ /* 0x000e6e0000004200 */
[-C--:B---3--:R-:W-:Y:S08]  /*6f50*/  HMMA.16816.F32.BF16 R20, R168, R180.reuse, R20 ;  /* 0x000000b4a814723c */ /* 0x088ff00000041814 */
[C---:B------:R-:W-:Y:S08]  /*6f60*/  HMMA.16816.F32.BF16 R24, R176.reuse, R180, R24 ;  /* 0x000000b4b018723c */ /* 0x040ff00000041818 */
[-C--:B------:R-:W-:Y:S01]  /*6f70*/  HMMA.16816.F32.BF16 R28, R176, R182.reuse, R28 ;  /* 0x000000b6b01c723c */ /* 0x080fe2000004181c */
[----:B------:R-:W3:Y:S07]  /*6f80*/  LDSM.16.M88.4 R176, [R184+0x1d000] ;  /* 0x01d00000b8b0783b */ /* 0x000eee0000000200 */
[----:B------:R-:W-:Y:S01]  /*6f90*/  HMMA.16816.F32.BF16 R32, R168, R182, R32 ;  /* 0x000000b6a820723c */ /* 0x000fe20000041820 */
[----:B------:R-:W4:Y:S05]  /*6fa0*/  LDSM.16.MT88.4 R168, [R204+0x5000] ;  /* 0x00500000cca8783b */ /* 0x000f2a0000004200 */
[----:B------:R-:W-:Y:S02]  /*6fb0*/  LDSM.16.M88.4 R180, [R3+0x1d000] ;  /* 0x01d0000003b4783b */ /* 0x000fe40000000200 */
[-C--:B-1----:R-:W-:Y:S08]  /*6fc0*/  HMMA.16816.F32.BF16 R4, R164, R172.reuse, R4 ;  /* 0x000000aca404723c */ /* 0x082ff00000041804 */
[C---:B---3--:R-:W-:Y:S08]  /*6fd0*/  HMMA.16816.F32.BF16 R8, R176.reuse, R172, R8 ;  /* 0x000000acb008723c */ /* 0x048ff00000041808 */
[-C--:B------:R-:W-:Y:S08]  /*6fe0*/  HMMA.16816.F32.BF16 R12, R176, R174.reuse, R12 ;  /* 0x000000aeb00c723c */ /* 0x080ff0000004180c */
[C---:B------:R-:W-:Y:S01]  /*6ff0*/  HMMA.16816.F32.BF16 R16, R164.reuse, R174, R16 ;  /* 0x000000aea410723c */ /* 0x040fe20000041810 */
[----:B------:R-:W-:Y:S07]  /*7000*/  LDSM.16.M88.4 R172, [R3+0x1c000] ;  /* 0x01c0000003ac783b */ /* 0x000fee0000000200 */
[-C--:B----4-:R-:W-:Y:S08]  /*7010*/  HMMA.16816.F32.BF16 R20, R164, R168.reuse, R20 ;  /* 0x000000a8a414723c */ /* 0x090ff00000041814 */
[C---:B------:R-:W-:Y:S08]  /*7020*/  HMMA.16816.F32.BF16 R24, R176.reuse, R168, R24 ;  /* 0x000000a8b018723c */ /* 0x040ff00000041818 */
[-C--:B------:R-:W-:Y:S01]  /*7030*/  HMMA.16816.F32.BF16 R28, R176, R170.reuse, R28 ;  /* 0x000000aab01c723c */ /* 0x080fe2000004181c */
[----:B------:R-:W1:Y:S07]  /*7040*/  LDSM.16.MT88.4 R176, [R204+0x1800] ;  /* 0x00180000ccb0783b */ /* 0x000e6e0000004200 */
[----:B------:R-:W-:Y:S01]  /*7050*/  HMMA.16816.F32.BF16 R32, R164, R170, R32 ;  /* 0x000000aaa420723c */ /* 0x000fe20000041820 */
[----:B------:R-:W3:Y:S05]  /*7060*/  LDSM.16.MT88.4 R164, [R204+0x5800] ;  /* 0x00580000cca4783b */ /* 0x000eea0000004200 */
[----:B------:R-:W-:Y:S02]  /*7070*/  LDSM.16.M88.4 R168, [R207+0x1e000] ;  /* 0x01e00000cfa8783b */ /* 0x000fe40000000200 */
[-C--:B-1----:R-:W-:Y:S08]  /*7080*/  HMMA.16816.F32.BF16 R4, R172, R176.reuse, R4 ;  /* 0x000000b0ac04723c */ /* 0x082ff00000041804 */
[C---:B------:R-:W-:Y:S08]  /*7090*/  HMMA.16816.F32.BF16 R8, R180.reuse, R176, R8 ;  /* 0x000000b0b408723c */ /* 0x040ff00000041808 */
        /* <DEDUP_REMOVED lines=14> */
[----:B------:R-:W1:Y:S07]  /*7180*/  LDSM.16.MT88.4 R176, [R204+0x2800] ;  /* 0x00280000ccb0783b */ /* 0x000e6e0000004200 */
[-C--:B----4-:R-:W-:Y:S08]  /*7190*/  HMMA.16816.F32.BF16 R20, R168, R164.reuse, R20 ;  /* 0x000000a4a814723c */ /* 0x090ff00000041814 */
        /* <DEDUP_REMOVED lines=14> */
[----:B------:R3:W4:Y:S07]  /*7280*/  LDSM.16.M88.4 R180, [R184+0x1f000] ;  /* 0x01f00000b8b4783b */ /* 0x00072e0000000200 */
[----:B------:R-:W-:Y:S01]  /*7290*/  HMMA.16816.F32.BF16 R32, R172, R166, R32 ;  /* 0x000000a6ac20723c */ /* 0x000fe20000041820 */
[----:B------:R-:W2:Y:S05]  /*72a0*/  LDSM.16.MT88.4 R164, [R204+0x7000] ;  /* 0x00700000cca4783b */ /* 0x000eaa0000004200 */
[----:B------:R-:W-:Y:S02]  /*72b0*/  LDSM.16.M88.4 R172, [R3+0x1e000] ;  /* 0x01e0000003ac783b */ /* 0x000fe40000000200 */
[-C--:B-1----:R-:W-:Y:S01]  /*72c0*/  HMMA.16816.F32.BF16 R4, R168, R176.reuse, R4 ;  /* 0x000000b0a804723c */ /* 0x082fe20000041804 */
[----:B---3--:R-:W-:Y:S04]  /*72d0*/  IMAD.MOV.U32 R184, RZ, RZ, c[0x0][0x22c] ;  /* 0x00008b00ffb87624 */ /* 0x008fe800078e00ff */
[----:B------:R-:W-:Y:S04]  /*72e0*/  IMAD R184, R184, c[0x0][0x1c0], RZ ;  /* 0x00007000b8b87a24 */ /* 0x000fe800078e02ff */
[----:B------:R-:W-:Y:S01]  /*72f0*/  IMAD R184, R184, 0x30, RZ ;  /* 0x00000030b8b87824 */ /* 0x000fe200078e02ff */
[C---:B----4-:R-:W-:Y:S08]  /*7300*/  HMMA.16816.F32.BF16 R8, R180.reuse, R176, R8 ;  /* 0x000000b0b408723c */ /* 0x050ff00000041808 */
[-C--:B------:R-:W-:Y:S08]  /*7310*/  HMMA.16816.F32.BF16 R12, R180, R178.reuse, R12 ;  /* 0x000000b2b40c723c */ /* 0x080ff0000004180c */
[C---:B------:R-:W-:Y:S01]  /*7320*/  HMMA.16816.F32.BF16 R16, R168.reuse, R178, R16 ;  /* 0x000000b2a810723c */ /* 0x040fe20000041810 */
[----:B------:R-:W1:Y:S07]  /*7330*/  LDSM.16.MT88.4 R176, [R204+0x3800] ;  /* 0x00380000ccb0783b */ /* 0x000e6e0000004200 */
[-C--:B--2---:R-:W-:Y:S08]  /*7340*/  HMMA.16816.F32.BF16 R20, R168, R164.reuse, R20 ;  /* 0x000000a4a814723c */ /* 0x084ff00000041814 */
[C---:B------:R-:W-:Y:S08]  /*7350*/  HMMA.16816.F32.BF16 R24, R180.reuse, R164, R24 ;  /* 0x000000a4b418723c */ /* 0x040ff00000041818 */
[-C--:B------:R-:W-:Y:S01]  /*7360*/  HMMA.16816.F32.BF16 R28, R180, R166.reuse, R28 ;  /* 0x000000a6b41c723c */ /* 0x080fe2000004181c */
[----:B------:R2:W3:Y:S07]  /*7370*/  LDSM.16.M88.4 R180, [R3+0x1f000] ;  /* 0x01f0000003b4783b */ /* 0x0004ee0000000200 */
[----:B------:R-:W-:Y:S01]  /*7380*/  HMMA.16816.F32.BF16 R32, R168, R166, R32 ;  /* 0x000000a6a820723c */ /* 0x000fe20000041820 */
[----:B------:R-:W4:Y:S06]  /*7390*/  LDSM.16.MT88.4 R164, [R204+0x7800] ;  /* 0x00780000cca4783b */ /* 0x000f2c0000004200 */
[----:B-----5:R-:W-:Y:S01]  /*73a0*/  @P0 IADD3 R168, P3, R193, UR9, RZ ;  /* 0x00000009c1a80c10 */ /* 0x020fe2000ff7e0ff */
[----:B------:R-:W-:Y:S01]  /*73b0*/  @UP3 UIADD3 UR9, UP2, UR9, -0x100, URZ ;  /* 0xffffff0009093890 */ /* 0x000fe2000ff5e03f */
[-C--:B-1----:R-:W-:Y:S05]  /*73c0*/  HMMA.16816.F32.BF16 R4, R172, R176.reuse, R4 ;  /* 0x000000b0ac04723c */ /* 0x082fea0000041804 */
[----:B------:R-:W-:Y:S01]  /*73d0*/  @P0 IADD3.X R169, R191, UR8, RZ, P3, !PT ;  /* 0x00000008bfa90c10 */ /* 0x000fe20009ffe4ff */
[----:B------:R-:W-:Y:S01]  /*73e0*/  IMAD.MOV.U32 R191, RZ, RZ, c[0x0][0x22c] ;  /* 0x00008b00ffbf7624 */ /* 0x000fe200078e00ff */
[----:B------:R-:W-:Y:S01]  /*73f0*/  @UP3 UIADD3.X UR8, UR8, -0x1, URZ, UP2, !UPT ;  /* 0xffffffff08083890 */ /* 0x000fe200097fe43f */
[----:B--2---:R-:W-:Y:S02]  /*7400*/  IMAD.MOV.U32 R3, RZ, RZ, R222 ;  /* 0x000000ffff037224 */ /* 0x004fe400078e00de */
[----:B------:R-:W2:Y:S02]  /*7410*/  @P0 LDG.E R188, [R168.64+0x20] ;  /* 0x00002004a8bc0981 */ /* 0x000ea4000c1e1900 */
[----:B------:R-:W-:Y:S03]  /*7420*/  IMAD R191, R191, c[0x0][0x1c0], RZ ;  /* 0x00007000bfbf7a24 */ /* 0x000fe600078e02ff */
[----:B------:R-:W5:Y:S01]  /*7430*/  @P0 LDG.E R0, [R168.64+0xa0] ;  /* 0x0000a004a8000981 */ /* 0x000f62000c1e1900 */
[----:B------:R-:W-:Y:S04]  /*7440*/  IMAD R191, R191, 0x18, RZ ;  /* 0x00000018bfbf7824 */ /* 0x000fe800078e02ff */
[----:B------:R-:W5:Y:S01]  /*7450*/  @P0 LDG.E R189, [R168.64+0x80] ;  /* 0x00008004a8bd0981 */ /* 0x000f62000c1e1900 */
[C---:B---3--:R-:W-:Y:S04]  /*7460*/  HMMA.16816.F32.BF16 R8, R180.reuse, R176, R8 ;  /* 0x000000b0b408723c */ /* 0x048fe80000041808 */
[----:B------:R-:W3:Y:S05]  /*7470*/  @P0 LDG.E R190, [R168.64] ;  /* 0x00000004a8be0981 */ /* 0x000eea000c1e1900 */
[----:B------:R1:W-:Y:S01]  /*7480*/  RED.E.ADD.F32.FTZ.RN.STRONG.GPU [R2.64], R4 ;  /* 0x000000040200798e */ /* 0x0003e2000c10e784 */
[-C--:B------:R-:W-:Y:S08]  /*7490*/  HMMA.16816.F32.BF16 R12, R180, R178.reuse, R12 ;  /* 0x000000b2b40c723c */ /* 0x080ff0000004180c */
[C---:B------:R-:W-:Y:S07]  /*74a0*/  HMMA.16816.F32.BF16 R16, R172.reuse, R178, R16 ;  /* 0x000000b2ac10723c */ /* 0x040fee0000041810 */
[----:B------:R-:W-:Y:S01]  /*74b0*/  IMAD.MOV.U32 R179, RZ, RZ, c[0x0][0x22c] ;  /* 0x00008b00ffb37624 */ /* 0x000fe200078e00ff */
[-C--:B----4-:R-:W-:Y:S04]  /*74c0*/  HMMA.16816.F32.BF16 R20, R172, R164.reuse, R20 ;  /* 0x000000a4ac14723c */ /* 0x090fe80000041814 */
[----:B------:R-:W-:Y:S04]  /*74d0*/  IMAD R179, R179, c[0x0][0x1c0], RZ ;  /* 0x00007000b3b37a24 */ /* 0x000fe800078e02ff */
[C---:B------:R-:W-:Y:S04]  /*74e0*/  HMMA.16816.F32.BF16 R24, R180.reuse, R164, R24 ;  /* 0x000000a4b418723c */ /* 0x040fe80000041818 */
[----:B------:R-:W-:Y:S03]  /*74f0*/  IMAD R179, R179, 0x38, RZ ;  /* 0x00000038b3b37824 */ /* 0x000fe600078e02ff */
[CC--:B------:R-:W-:Y:S01]  /*7500*/  LEA R164, P2, R243.reuse, R2.reuse, 0x2 ;  /* 0x00000002f3a47211 */ /* 0x0c0fe200078410ff */
[-C--:B------:R-:W-:Y:S04]  /*7510*/  HMMA.16816.F32.BF16 R28, R180, R166.reuse, R28 ;  /* 0x000000a6b41c723c */ /* 0x080fe8000004181c */
[-C--:B------:R-:W-:Y:S02]  /*7520*/  LEA.HI.X.SX32 R165, R243, R3.reuse, 0x2, P2 ;  /* 0x00000003f3a57211 */ /* 0x080fe400010f16ff */
[CC--:B------:R-:W-:Y:S02]  /*7530*/  LEA R170, P2, R191.reuse, R2.reuse, 0x2 ;  /* 0x00000002bfaa7211 */ /* 0x0c0fe400078410ff */
[----:B------:R-:W-:Y:S01]  /*7540*/  HMMA.16816.F32.BF16 R32, R172, R166, R32 ;  /* 0x000000a6ac20723c */ /* 0x000fe20000041820 */
[----:B------:R4:W-:Y:S03]  /*7550*/  RED.E.ADD.F32.FTZ.RN.STRONG.GPU [R164.64], R5 ;  /* 0x00000005a400798e */ /* 0x0009e6000c10e784 */
[-C--:B------:R-:W-:Y:S02]  /*7560*/  LEA.HI.X.SX32 R171, R191, R3.reuse, 0x2, P2 ;  /* 0x00000003bfab7211 */ /* 0x080fe400010f16ff */
[CC--:B-1----:R-:W-:Y:S06]  /*7570*/  LEA R4, P2, R184.reuse, R2.reuse, 0x2 ;  /* 0x00000002b8047211 */ /* 0x0c2fec00078410ff */
[-C--:B----4-:R-:W-:Y:S01]  /*7580*/  LEA.HI.X.SX32 R5, R184, R3.reuse, 0x2, P2 ;  /* 0x00000003b8057211 */ /* 0x090fe200010f16ff */
[----:B--2---:R1:W-:Y:S05]  /*7590*/  @P0 STL [R1+0xc], R188 ;  /* 0x00000cbc01000387 */ /* 0x0043ea0000100800 */
[----:B-----5:R2:W-:Y:S05]  /*75a0*/  @P0 STL [R1+0x4], R0 ;  /* 0x0000040001000387 */ /* 0x0205ea0000100800 */
[----:B------:R-:W4:Y:S01]  /*75b0*/  LDL R178, [R1+0x24] ;  /* 0x0000240001b27983 */ /* 0x000f220000100800 */
[----:B-1----:R-:W-:Y:S04]  /*75c0*/  IMAD.MOV.U32 R188, RZ, RZ, c[0x0][0x22c] ;  /* 0x00008b00ffbc7624 */ /* 0x002fe800078e00ff */
[----:B------:R-:W-:Y:S01]  /*75d0*/  IMAD R188, R188, c[0x0][0x1c0], RZ ;  /* 0x00007000bcbc7a24 */ /* 0x000fe200078e02ff */
[----:B--2---:R-:W2:Y:S03]  /*75e0*/  LDL R0, [R1+0x18] ;  /* 0x0000180001007983 */ /* 0x004ea60000100800 */
[----:B------:R-:W-:Y:S02]  /*75f0*/  IMAD.SHL.U32 R188, R188, 0x10, RZ ;  /* 0x00000010bcbc7824 */ /* 0x000fe400078e00ff */
[----:B------:R1:W-:Y:S05]  /*7600*/  @P0 STL [R1], R189 ;  /* 0x000000bd01000387 */ /* 0x0003ea0000100800 */
[----:B---3--:R3:W-:Y:S01]  /*7610*/  @P0 STL [R1+0x8], R190 ;  /* 0x000008be01000387 */ /* 0x0087e20000100800 */
[CC--:B------:R-:W-:Y:S04]  /*7620*/  LEA R176, P0, R188.reuse, R2.reuse, 0x2 ;  /* 0x00000002bcb07211 */ /* 0x0c0fe800078010ff */
[-C--:B------:R-:W-:Y:S05]  /*7630*/  LEA.HI.X.SX32 R177, R188, R3.reuse, 0x2, P0 ;  /* 0x00000003bcb17211 */ /* 0x080fea00000f16ff */
[----:B------:R5:W-:Y:S05]  /*7640*/  RED.E.ADD.F32.FTZ.RN.STRONG.GPU [R176.64], R6 ;  /* 0x00000006b000798e */ /* 0x000bea000c10e784 */
[----:B------:R5:W-:Y:S01]  /*7650*/  RED.E.ADD.F32.FTZ.RN.STRONG.GPU [R170.64], R7 ;  /* 0x00000007aa00798e */ /* 0x000be2000c10e784 */
[----:B-1----:R-:W-:Y:S04]  /*7660*/  IMAD.MOV.U32 R189, RZ, RZ, c[0x0][0x22c] ;  /* 0x00008b00ffbd7624 */ /* 0x002fe800078e00ff */
[----:B------:R-:W-:Y:S02]  /*7670*/  IMAD R189, R189, c[0x0][0x1c0], RZ ;  /* 0x00007000bdbd7a24 */ /* 0x000fe400078e02ff */
[----:B---3--:R-:W-:Y:S02]  /*7680*/  IMAD.MOV.U32 R190, RZ, RZ, c[0x0][0x22c] ;  /* 0x00008b00ffbe7624 */ /* 0x008fe400078e00ff */
[----:B------:R-:W-:Y:S02]  /*7690*/  IMAD R189, R189, 0x28, RZ ;  /* 0x00000028bdbd7824 */ /* 0x000fe400078e02ff */
[----:B------:R-:W-:Y:S03]  /*76a0*/  IMAD R190, R190, c[0x0][0x1c0], RZ ;  /* 0x00007000bebe7a24 */ /* 0x000fe600078e02ff */
[CC--:B------:R-:W-:Y:S01]  /*76b0*/  LEA R166, P3, R189.reuse, R2.reuse, 0x2 ;  /* 0x00000002bda67211 */ /* 0x0c0fe200078610ff */
[----:B------:R-:W-:Y:S03]  /*76c0*/  IMAD.SHL.U32 R190, R190, 0x20, RZ ;  /* 0x00000020bebe7824 */ /* 0x000fe600078e00ff */
[-C--:B------:R-:W-:Y:S01]  /*76d0*/  LEA.HI.X.SX32 R167, R189, R3.reuse, 0x2, P3 ;  /* 0x00000003bda77211 */ /* 0x080fe200018f16ff */
[----:B------:R-:W-:Y:S01]  /*76e0*/  IMAD.MOV.U32 R189, RZ, RZ, c[0x0][0x22c] ;  /* 0x00008b00ffbd7624 */ /* 0x000fe200078e00ff */
[CC--:B------:R-:W-:Y:S03]  /*76f0*/  LEA R168, P0, R190.reuse, R2.reuse, 0x2 ;  /* 0x00000002bea87211 */ /* 0x0c0fe600078010ff */
[----:B------:R-:W-:Y:S01]  /*7700*/  IMAD R189, R189, c[0x0][0x1c0], RZ ;  /* 0x00007000bdbd7a24 */ /* 0x000fe200078e02ff */
[-C--:B------:R-:W-:Y:S01]  /*7710*/  LEA.HI.X.SX32 R169, R190, R3.reuse, 0x2, P0 ;  /* 0x00000003bea97211 */ /* 0x080fe200000f16ff */
[----:B------:R-:W-:Y:S01]  /*7720*/  IMAD.MOV.U32 R190, RZ, RZ, c[0x0][0x22c] ;  /* 0x00008b00ffbe7624 */ /* 0x000fe200078e00ff */
[-C--:B-----5:R-:W-:Y:S01]  /*7730*/  LEA R6, P0, R179, R2.reuse, 0x2 ;  /* 0x00000002b3067211 */ /* 0x0a0fe200078010ff */
[----:B------:R-:W-:Y:S02]  /*7740*/  IMAD.SHL.U32 R189, R189, 0x10, RZ ;  /* 0x00000010bdbd7824 */ /* 0x000fe400078e00ff */
[----:B------:R1:W-:Y:S01]  /*7750*/  RED.E.ADD.F32.FTZ.RN.STRONG.GPU [R168.64], R8 ;  /* 0x00000008a800798e */ /* 0x0003e2000c10e784 */
[----:B------:R-:W-:Y:S01]  /*7760*/  IMAD R190, R190, c[0x0][0x1c0], RZ ;  /* 0x00007000bebe7a24 */ /* 0x000fe200078e02ff */
[-C--:B------:R-:W-:Y:S02]  /*7770*/  LEA.HI.X.SX32 R7, R179, R3.reuse, 0x2, P0 ;  /* 0x00000003b3077211 */ /* 0x080fe400000f16ff */
[C---:B------:R-:W-:Y:S01]  /*7780*/  IADD3 R181, R189.reuse, 0x20, RZ ;  /* 0x00000020bdb57810 */ /* 0x040fe20007ffe0ff */
[----:B------:R3:W-:Y:S01]  /*7790*/  RED.E.ADD.F32.FTZ.RN.STRONG.GPU [R166.64], R9 ;  /* 0x00000009a600798e */ /* 0x0007e2000c10e784 */
[----:B------:R-:W-:Y:S01]  /*77a0*/  IMAD.SHL.U32 R190, R190, 0x10, RZ ;  /* 0x00000010bebe7824 */ /* 0x000fe200078e00ff */
[----:B------:R-:W-:Y:S02]  /*77b0*/  IADD3 R180, R189, 0x20, RZ ;  /* 0x00000020bdb47810 */ /* 0x000fe40007ffe0ff */
[C---:B------:R-:W-:Y:S01]  /*77c0*/  IMAD.IADD R181, R243.reuse, 0x1, R181 ;  /* 0x00000001f3b57824 */ /* 0x040fe200078e02b5 */
[----:B------:R5:W-:Y:S01]  /*77d0*/  RED.E.ADD.F32.FTZ.RN.STRONG.GPU [R4.64], R10 ;  /* 0x0000000a0400798e */ /* 0x000be2000c10e784 */
[----:B------:R-:W-:Y:S01]  /*77e0*/  IADD3 R179, R190, 0x20, RZ ;  /* 0x00000020beb37810 */ /* 0x000fe20007ffe0ff */
[C---:B------:R-:W-:Y:S02]  /*77f0*/  IMAD.IADD R180, R243.reuse, 0x1, R180 ;  /* 0x00000001f3b47824 */ /* 0x040fe400078e02b4 */
[----:B------:R-:W-:Y:S01]  /*7800*/  IMAD.MOV.U32 R190, RZ, RZ, c[0x0][0x22c] ;  /* 0x00008b00ffbe7624 */ /* 0x000fe200078e00ff */
[----:B------:R5:W-:Y:S01]  /*7810*/  RED.E.ADD.F32.FTZ.RN.STRONG.GPU [R6.64], R11 ;  /* 0x0000000b0600798e */ /* 0x000be2000c10e784 */
[----:B------:R-:W-:Y:S02]  /*7820*/  IMAD.IADD R180, R243, 0x1, R180 ;  /* 0x00000001f3b47824 */ /* 0x000fe400078e02b4 */
[----:B------:R-:W-:Y:S02]  /*7830*/  IMAD R190, R190, c[0x0][0x1c0], RZ ;  /* 0x00007000bebe7a24 */ /* 0x000fe400078e02ff */
[----:B------:R5:W-:Y:S02]  /*7840*/  RED.E.ADD.F32.FTZ.RN.STRONG.GPU [R2.64+0x80], R16 ;  /* 0x000080100200798e */ /* 0x000be4000c10e784 */
[----:B------:R-:W-:Y:S03]  /*7850*/  IMAD.SHL.U32 R190, R190, 0x10, RZ ;  /* 0x00000010bebe7824 */ /* 0x000fe600078e00ff */
[----:B------:R5:W-:Y:S02]  /*7860*/  RED.E.ADD.F32.FTZ.RN.STRONG.GPU [R164.64+0x80], R17 ;  /* 0x00008011a400798e */ /* 0x000be4000c10e784 */
[----:B-1----:R-:W-:Y:S03]  /*7870*/  IADD3 R168, R190, 0x40, RZ ;  /* 0x00000040bea87810 */ /* 0x002fe60007ffe0ff */
[----:B---3--:R-:W3:Y:S01]  /*7880*/  LDL R166, [R1+0x14] ;  /* 0x0000140001a67983 */ /* 0x008ee20000100800 */
[CC--:B-----5:R-:W-:Y:S04]  /*7890*/  LEA R4, P0, R179.reuse, R2.reuse, 0x2 ;  /* 0x00000002b3047211 */ /* 0x0e0fe800078010ff */
[----:B------:R-:W5:Y:S01]  /*78a0*/  LDL R167, [R1+0x20] ;  /* 0x0000200001a77983 */ /* 0x000f620000100800 */
[-C--:B------:R-:W-:Y:S02]  /*78b0*/  LEA.HI.X.SX32 R5, R179, R3.reuse, 0x2, P0 ;  /* 0x00000003b3057211 */ /* 0x080fe400000f16ff */
[-C--:B------:R-:W-:Y:S02]  /*78c0*/  LEA R6, P2, R181, R2.reuse, 0x2 ;  /* 0x00000002b5067211 */ /* 0x080fe400078410ff */
[----:B------:R-:W-:Y:S01]  /*78d0*/  IADD3 R179, R189, 0x20, RZ ;  /* 0x00000020bdb37810 */ /* 0x000fe20007ffe0ff */
[----:B------:R1:W-:Y:S01]  /*78e0*/  RED.E.ADD.F32.FTZ.RN.STRONG.GPU [R4.64], R18 ;  /* 0x000000120400798e */ /* 0x0003e2000c10e784 */
[-C--:B------:R-:W-:Y:S01]  /*78f0*/  LEA.HI.X.SX32 R7, R181, R3.reuse, 0x2, P2 ;  /* 0x00000003b5077211 */ /* 0x080fe200010f16ff */
[----:B------:R-:W-:Y:S01]  /*7900*/  IMAD.MOV.U32 R189, RZ, RZ, c[0x0][0x22c] ;  /* 0x00008b00ffbd7624 */ /* 0x000fe200078e00ff */
[CC--:B------:R-:W-:Y:S01]  /*7910*/  LEA R10, P0, R180.reuse, R2.reuse, 0x2 ;  /* 0x00000002b40a7211 */ /* 0x0c0fe200078010ff */
[----:B------:R-:W-:Y:S01]  /*7920*/  IMAD.IADD R179, R243, 0x1, R179 ;  /* 0x00000001f3b37824 */ /* 0x000fe200078e02b3 */
[----:B------:R-:W5:Y:S01]  /*7930*/  LDL R16, [R1+0x10] ;  /* 0x0000100001107983 */ /* 0x000f620000100800 */
[----:B------:R-:W-:Y:S01]  /*7940*/  IMAD R189, R189, c[0x0][0x1c0], RZ ;  /* 0x00007000bdbd7a24 */ /* 0x000fe200078e02ff */
[-C--:B------:R-:W-:Y:S01]  /*7950*/  LEA.HI.X.SX32 R11, R180, R3.reuse, 0x2, P0 ;  /* 0x00000003b40b7211 */ /* 0x080fe200000f16ff */
[----:B------:R-:W-:Y:S01]  /*7960*/  IMAD.IADD R179, R243, 0x1, R179 ;  /* 0x00000001f3b37824 */ /* 0x000fe200078e02b3 */
[C---:B------:R-:W-:Y:S01]  /*7970*/  IADD3 R17, R188.reuse, 0x60, RZ ;  /* 0x00000060bc117810 */ /* 0x040fe20007ffe0ff */
[----:B------:R1:W-:Y:S01]  /*7980*/  RED.E.ADD.F32.FTZ.RN.STRONG.GPU [R6.64], R19 ;  /* 0x000000130600798e */ /* 0x0003e2000c10e784 */
[----:B------:R-:W-:Y:S02]  /*7990*/  IMAD.SHL.U32 R189, R189, 0x10, RZ ;  /* 0x00000010bdbd7824 */ /* 0x000fe400078e00ff */
[----:B------:R-:W-:Y:S02]  /*79a0*/  IMAD.IADD R179, R243, 0x1, R179 ;  /* 0x00000001f3b37824 */ /* 0x000fe400078e02b3 */
[----:B------:R2:W-:Y:S01]  /*79b0*/  RED.E.ADD.F32.FTZ.RN.STRONG.GPU [R10.64], R12 ;  /* 0x0000000c0a00798e */ /* 0x0005e2000c10e784 */
[----:B------:R-:W-:Y:S01]  /*79c0*/  IADD3 R170, R189, 0x40, RZ ;  /* 0x00000040bdaa7810 */ /* 0x000fe20007ffe0ff */
[----:B------:R-:W-:Y:S01]  /*79d0*/  IMAD.IADD R17, R243, 0x1, R17 ;  /* 0x00000001f3117824 */ /* 0x000fe200078e0211 */
[-C--:B------:R-:W-:Y:S02]  /*79e0*/  LEA R8, P3, R179, R2.reuse, 0x2 ;  /* 0x00000002b3087211 */ /* 0x080fe400078610ff */
[----:B------:R-:W-:Y:S01]  /*79f0*/  IADD3 R169, R189, 0x40, RZ ;  /* 0x00000040bda97810 */ /* 0x000fe20007ffe0ff */
[----:B------:R-:W-:Y:S01]  /*7a00*/  IMAD.IADD R170, R243, 0x1, R170 ;  /* 0x00000001f3aa7824 */ /* 0x000fe200078e02aa */
[-C--:B------:R-:W-:Y:S01]  /*7a10*/  LEA.HI.X.SX32 R9, R179, R3.reuse, 0x2, P3 ;  /* 0x00000003b3097211 */ /* 0x080fe200018f16ff */
[C---:B------:R-:W-:Y:S02]  /*7a20*/  IMAD.IADD R17, R243.reuse, 0x1, R17 ;  /* 0x00000001f3117824 */ /* 0x040fe400078e0211 */
[C---:B------:R-:W-:Y:S02]  /*7a30*/  IMAD.IADD R169, R243.reuse, 0x1, R169 ;  /* 0x00000001f3a97824 */ /* 0x040fe400078e02a9 */
[----:B------:R2:W-:Y:S01]  /*7a40*/  RED.E.ADD.F32.FTZ.RN.STRONG.GPU [R8.64], R13 ;  /* 0x0000000d0800798e */ /* 0x0005e2000c10e784 */
[C---:B-1----:R-:W-:Y:S01]  /*7a50*/  IADD3 R18, R188.reuse, 0x60, RZ ;  /* 0x00000060bc127810 */ /* 0x042fe20007ffe0ff */
[C---:B------:R-:W-:Y:S02]  /*7a60*/  IMAD.IADD R169, R243.reuse, 0x1, R169 ;  /* 0x00000001f3a97824 */ /* 0x040fe400078e02a9 */
[C---:B------:R-:W-:Y:S02]  /*7a70*/  IMAD.IADD R17, R243.reuse, 0x1, R17 ;  /* 0x00000001f3117824 */ /* 0x040fe400078e0211 */
[C---:B------:R-:W-:Y:S01]  /*7a80*/  IMAD.IADD R18, R243.reuse, 0x1, R18 ;  /* 0x00000001f3127824 */ /* 0x040fe200078e0212 */
[----:B------:R-:W-:Y:S03]  /*7a90*/  IADD3 R19, R188, 0x60, RZ ;  /* 0x00000060bc137810 */ /* 0x000fe60007ffe0ff */
[C---:B------:R-:W-:Y:S02]  /*7aa0*/  IMAD.IADD R18, R243.reuse, 0x1, R18 ;  /* 0x00000001f3127824 */ /* 0x040fe400078e0212 */
[----:B------:R-:W-:Y:S01]  /*7ab0*/  IMAD.IADD R19, R243, 0x1, R19 ;  /* 0x00000001f3137824 */ /* 0x000fe200078e0213 */
[CC--:B----4-:R-:W-:Y:S04]  /*7ac0*/  LEA R6, P0, R178.reuse, R2.reuse, 0x2 ;  /* 0x00000002b2067211 */ /* 0x0d0fe800078010ff */
[-C--:B------:R-:W-:Y:S02]  /*7ad0*/  LEA.HI.X.SX32 R7, R178, R3.reuse, 0x2, P0 ;  /* 0x00000003b2077211 */ /* 0x080fe400000f16ff */
[CC--:B--2---:R-:W-:Y:S04]  /*7ae0*/  LEA R4, P2, R0.reuse, R2.reuse, 0x2 ;  /* 0x0000000200047211 */ /* 0x0c4fe800078410ff */
[-C--:B------:R-:W-:Y:S02]  /*7af0*/  LEA.HI.X.SX32 R5, R0, R3.reuse, 0x2, P2 ;  /* 0x0000000300057211 */ /* 0x080fe400010f16ff */
[----:B------:R-:W2:Y:S01]  /*7b00*/  LDL R0, [R1+0x1c] ;  /* 0x00001c0001007983 */ /* 0x000ea20000100800 */
[CC--:B------:R-:W-:Y:S04]  /*7b10*/  LEA R12, P2, R170.reuse, R2.reuse, 0x2 ;  /* 0x00000002aa0c7211 */ /* 0x0c0fe800078410ff */
[----:B------:R1:W-:Y:S01]  /*7b20*/  RED.E.ADD.F32.FTZ.RN.STRONG.GPU [R4.64], R14 ;  /* 0x0000000e0400798e */ /* 0x0003e2000c10e784 */
[-C--:B------:R-:W-:Y:S04]  /*7b30*/  LEA.HI.X.SX32 R13, R170, R3.reuse, 0x2, P2 ;  /* 0x00000003aa0d7211 */ /* 0x080fe800010f16ff */
[----:B------:R-:W-:Y:S05]  /*7b40*/  RED.E.ADD.F32.FTZ.RN.STRONG.GPU [R6.64], R15 ;  /* 0x0000000f0600798e */ /* 0x000fea000c10e784 */
[----:B------:R-:W-:Y:S05]  /*7b50*/  RED.E.ADD.F32.FTZ.RN.STRONG.GPU [R2.64+0x100], R20 ;  /* 0x000100140200798e */ /* 0x000fea000c10e784 */
[----:B------:R-:W-:Y:S01]  /*7b60*/  RED.E.ADD.F32.FTZ.RN.STRONG.GPU [R164.64+0x100], R21 ;  /* 0x00010015a400798e */ /* 0x000fe2000c10e784 */
[CC--:B-1----:R-:W-:Y:S04]  /*7b70*/  LEA R4, P0, R168.reuse, R2.reuse, 0x2 ;  /* 0x00000002a8047211 */ /* 0x0c2fe800078010ff */
[-C--:B------:R-:W-:Y:S02]  /*7b80*/  LEA.HI.X.SX32 R5, R168, R3.reuse, 0x2, P0 ;  /* 0x00000003a8057211 */ /* 0x080fe400000f16ff */
[----:B------:R-:W-:Y:S02]  /*7b90*/  IADD3 R168, R189, 0x40, RZ ;  /* 0x00000040bda87810 */ /* 0x000fe40007ffe0ff */
[-C--:B------:R-:W-:Y:S01]  /*7ba0*/  LEA R10, P0, R169, R2.reuse, 0x2 ;  /* 0x00000002a90a7211 */ /* 0x080fe200078010ff */
[----:B------:R-:W-:Y:S02]  /*7bb0*/  RED.E.ADD.F32.FTZ.RN.STRONG.GPU [R4.64], R22 ;  /* 0x000000160400798e */ /* 0x000fe4000c10e784 */
[----:B------:R-:W-:Y:S01]  /*7bc0*/  IMAD.IADD R168, R243, 0x1, R168 ;  /* 0x00000001f3a87824 */ /* 0x000fe200078e02a8 */
[-C--:B------:R-:W-:Y:S02]  /*7bd0*/  LEA.HI.X.SX32 R11, R169, R3.reuse, 0x2, P0 ;  /* 0x00000003a90b7211 */ /* 0x080fe400000f16ff */
[----:B------:R1:W-:Y:S01]  /*7be0*/  RED.E.ADD.F32.FTZ.RN.STRONG.GPU [R12.64], R23 ;  /* 0x000000170c00798e */ /* 0x0003e2000c10e784 */
[C---:B------:R-:W-:Y:S04]  /*7bf0*/  IMAD.IADD R168, R243.reuse, 0x1, R168 ;  /* 0x00000001f3a87824 */ /* 0x040fe800078e02a8 */
[----:B------:R-:W-:Y:S01]  /*7c00*/  IMAD.IADD R168, R243, 0x1, R168 ;  /* 0x00000001f3a87824 */ /* 0x000fe200078e02a8 */
[----:B------:R4:W-:Y:S04]  /*7c10*/  RED.E.ADD.F32.FTZ.RN.STRONG.GPU [R10.64], R24 ;  /* 0x000000180a00798e */ /* 0x0009e8000c10e784 */
[CC--:B------:R-:W-:Y:S01]  /*7c20*/  LEA R8, P3, R168.reuse, R2.reuse, 0x2 ;  /* 0x00000002a8087211 */ /* 0x0c0fe200078610ff */
[----:B------:R-:W-:Y:S03]  /*7c30*/  LDSM.16.MT88.4 R20, [R206+0x2000] ;  /* 0x00200000ce14783b */ /* 0x000fe60000004200 */
[-C--:B------:R-:W-:Y:S02]  /*7c40*/  LEA.HI.X.SX32 R9, R168, R3.reuse, 0x2, P3 ;  /* 0x00000003a8097211 */ /* 0x080fe400018f16ff */
[----:B------:R-:W-:Y:S05]  /*7c50*/  LDSM.16.MT88.4 R168, [R206+0x2800] ;  /* 0x00280000cea8783b */ /* 0x000fea0000004200 */
[----:B------:R5:W-:Y:S01]  /*7c60*/  RED.E.ADD.F32.FTZ.RN.STRONG.GPU [R8.64], R25 ;  /* 0x000000190800798e */ /* 0x000be2000c10e784 */
[CC--:B-1----:R-:W-:Y:S04]  /*7c70*/  LEA R12, P5, R19.reuse, R2.reuse, 0x2 ;  /* 0x00000002130c7211 */ /* 0x0c2fe800078a10ff */
[-C--:B------:R-:W-:Y:S02]  /*7c80*/  LEA.HI.X.SX32 R13, R19, R3.reuse, 0x2, P5 ;  /* 0x00000003130d7211 */ /* 0x080fe400028f16ff */
[CC--:B----4-:R-:W-:Y:S04]  /*7c90*/  LEA R10, P4, R18.reuse, R2.reuse, 0x2 ;  /* 0x00000002120a7211 */ /* 0x0d0fe800078810ff */
[-C--:B------:R-:W-:Y:S02]  /*7ca0*/  LEA.HI.X.SX32 R11, R18, R3.reuse, 0x2, P4 ;  /* 0x00000003120b7211 */ /* 0x080fe400020f16ff */
[CC--:B---3--:R-:W-:Y:S04]  /*7cb0*/  LEA R6, P2, R166.reuse, R2.reuse, 0x2 ;  /* 0x00000002a6067211 */ /* 0x0c8fe800078410ff */
[-C--:B------:R-:W-:Y:S02]  /*7cc0*/  LEA.HI.X.SX32 R7, R166, R3.reuse, 0x2, P2 ;  /* 0x00000003a6077211 */ /* 0x080fe400010f16ff */
[CC--:B-----5:R-:W-:Y:S02]  /*7cd0*/  LEA R4, P0, R167.reuse, R2.reuse, 0x2 ;  /* 0x00000002a7047211 */ /* 0x0e0fe400078010ff */
[----:B------:R-:W-:Y:S01]  /*7ce0*/  IADD3 R166, R188, 0x60, RZ ;  /* 0x00000060bca67810 */ /* 0x000fe20007ffe0ff */
[----:B------:R1:W-:Y:S01]  /*7cf0*/  RED.E.ADD.F32.FTZ.RN.STRONG.GPU [R6.64], R26 ;  /* 0x0000001a0600798e */ /* 0x0003e2000c10e784 */
[-C--:B------:R-:W-:Y:S02]  /*7d00*/  LEA.HI.X.SX32 R5, R167, R3.reuse, 0x2, P0 ;  /* 0x00000003a7057211 */ /* 0x080fe400000f16ff */
[CC--:B------:R-:W-:Y:S02]  /*7d10*/  LEA R14, P6, R166.reuse, R2.reuse, 0x2 ;  /* 0x00000002a60e7211 */ /* 0x0c0fe400078c10ff */
[CC--:B------:R-:W-:Y:S01]  /*7d20*/  LEA R8, P3, R17.reuse, R2.reuse, 0x2 ;  /* 0x0000000211087211 */ /* 0x0c0fe200078610ff */
[----:B------:R2:W-:Y:S01]  /*7d30*/  RED.E.ADD.F32.FTZ.RN.STRONG.GPU [R4.64], R27 ;  /* 0x0000001b0400798e */ /* 0x0005e2000c10e784 */
[-C--:B------:R-:W-:Y:S02]  /*7d40*/  LEA.HI.X.SX32 R15, R166, R3.reuse, 0x2, P6 ;  /* 0x00000003a60f7211 */ /* 0x080fe400030f16ff */
[-C--:B------:R-:W-:Y:S02]  /*7d50*/  LEA.HI.X.SX32 R9, R17, R3.reuse, 0x2, P3 ;  /* 0x0000000311097211 */ /* 0x080fe400018f16ff */
[----:B------:R-:W-:Y:S05]  /*7d60*/  RED.E.ADD.F32.FTZ.RN.STRONG.GPU [R2.64+0x180], R32 ;  /* 0x000180200200798e */ /* 0x000fea000c10e784 */
[----:B------:R-:W-:Y:S05]  /*7d70*/  RED.E.ADD.F32.FTZ.RN.STRONG.GPU [R164.64+0x180], R33 ;  /* 0x00018021a400798e */ /* 0x000fea000c10e784 */
[----:B------:R-:W-:Y:S05]  /*7d80*/  RED.E.ADD.F32.FTZ.RN.STRONG.GPU [R14.64], R34 ;  /* 0x000000220e00798e */ /* 0x000fea000c10e784 */
[----:B------:R-:W-:Y:S01]  /*7d90*/  RED.E.ADD.F32.FTZ.RN.STRONG.GPU [R12.64], R35 ;  /* 0x000000230c00798e */ /* 0x000fe2000c10e784 */
[CC--:B-1----:R-:W-:Y:S04]  /*7da0*/  LEA R6, P2, R16.reuse, R2.reuse, 0x2 ;  /* 0x0000000210067211 */ /* 0x0c2fe800078410ff */
[----:B------:R-:W-:Y:S01]  /*7db0*/  RED.E.ADD.F32.FTZ.RN.STRONG.GPU [R10.64], R28 ;  /* 0x0000001c0a00798e */ /* 0x000fe2000c10e784 */
[-C--:B------:R-:W-:Y:S02]  /*7dc0*/  LEA.HI.X.SX32 R7, R16, R3.reuse, 0x2, P2 ;  /* 0x0000000310077211 */ /* 0x080fe400010f16ff */
[----:B------:R-:W-:Y:S01]  /*7dd0*/  ISETP.LT.AND P2, PT, RZ, UR7, PT ;  /* 0x00000007ff007c0c */ /* 0x000fe2000bf41270 */
[----:B------:R-:W-:Y:S01]  /*7de0*/  UMOV UR7, UR12 ;  /* 0x0000000c00077c82 */ /* 0x000fe20008000000 */
[----:B------:R-:W-:Y:S05]  /*7df0*/  RED.E.ADD.F32.FTZ.RN.STRONG.GPU [R8.64], R29 ;  /* 0x0000001d0800798e */ /* 0x000fea000c10e784 */
[----:B------:R-:W-:Y:S05]  /*7e00*/  RED.E.ADD.F32.FTZ.RN.STRONG.GPU [R6.64], R30 ;  /* 0x0000001e0600798e */ /* 0x000fea000c10e784 */
[----:B------:R-:W-:Y:S05]  /*7e10*/  LDSM.16.MT88.4 R8, [R206] ;  /* 0x00000000ce08783b */ /* 0x000fea0000004200 */
[----:B------:R-:W-:Y:S05]  /*7e20*/  LDSM.16.MT88.4 R12, [R205+0x1e000] ;  /* 0x01e00000cd0c783b */ /* 0x000fea0000004200 */
[----:B------:R-:W-:Y:S01]  /*7e30*/  LDSM.16.MT88.4 R32, [R205+0x1e800] ;  /* 0x01e80000cd20783b */ /* 0x000fe20000004200 */
[C---:B--2---:R-:W-:Y:S04]  /*7e40*/  LEA R4, P0, R0.reuse, R2, 0x2 ;  /* 0x0000000200047211 */ /* 0x044fe800078010ff */
[----:B------:R-:W-:Y:S01]  /*7e50*/  LEA.HI.X.SX32 R5, R0, R3, 0x2, P0 ;  /* 0x0000000300057211 */ /* 0x000fe200000f16ff */
[----:B------:R-:W-:Y:S01]  /*7e60*/  IMAD.IADD R0, R192, 0x1, R206 ;  /* 0x00000001c0007824 */ /* 0x000fe200078e02ce */
[----:B------:R-:W-:Y:S01]  /*7e70*/  PLOP3.LUT P0, PT, PT, PT, UP1, 0x80, 0x0 ;  /* 0x000000000000781c */ /* 0x000fe20003f0f018 */
[----:B------:R-:W-:Y:S02]  /*7e80*/  @UP3 UIADD3 UR11, UP1, UR11, -0x100, URZ ;  /* 0xffffff000b0b3890 */ /* 0x000fe4000ff3e03f */
[----:B------:R-:W-:Y:S02]  /*7e90*/  RED.E.ADD.F32.FTZ.RN.STRONG.GPU [R4.64], R31 ;  /* 0x0000001f0400798e */ /* 0x000fe4000c10e784 */
[----:B------:R-:W-:Y:S03]  /*7ea0*/  @UP3 UIADD3.X UR10, UR10, -0x1, URZ, UP1, !UPT ;  /* 0xffffffff0a0a3890 */ /* 0x000fe60008ffe43f */
[----:B------:R-:W1:Y:S05]  /*7eb0*/  LDSM.16.MT88.4 R4, [R205+0x1c000] ;  /* 0x01c00000cd04783b */ /* 0x000e6a0000004200 */
[----:B------:R-:W2:Y:S05]  /*7ec0*/  LDSM.16.MT88.4 R16, [R0] ;  /* 0x000000000010783b */ /* 0x000eaa0000004200 */
[----:B------:R-:W3:Y:S05]  /*7ed0*/  LDSM.16.MT88.4 R24, [R0+0x2000] ;  /* 0x002000000018783b */ /* 0x000eea0000004200 */
[----:B------:R-:W-:Y:S05]  /*7ee0*/  LDSM.16.MT88.4 R28, [R206+0x800] ;  /* 0x00080000ce1c783b */ /* 0x000fea0000004200 */
[----:B------:R-:W-:Y:S05]  /*7ef0*/  LDSM.16.MT88.4 R164, [R0+0x800] ;  /* 0x0008000000a4783b */ /* 0x000fea0000004200 */
        /* <DEDUP_REMOVED lines=85> */
[----:B------:R-:W5:Y:S04]  /*8450*/  LDL R177, [R1+0x38] ;  /* 0x0000380001b17983 */ /* 0x000f680000100800 */
[----:B------:R-:W5:Y:S04]  /*8460*/  LDL R176, [R1+0x4c] ;  /* 0x00004c0001b07983 */ /* 0x000f680000100800 */
[----:B------:R-:W5:Y:S01]  /*8470*/  LDL R180, [R1+0x5c] ;  /* 0x00005c0001b47983 */ /* 0x000f620000100800 */
        /* <DEDUP_REMOVED lines=142> */
[----:B-----5:R1:W-:Y:S04]  /*8d60*/  STS [R177], R24 ;  /* 0x00000018b1007388 */ /* 0x0203e80000000800 */
        /* <DEDUP_REMOVED lines=70> */
.L_x_1288:
        /* <DEDUP_REMOVED lines=18> */
.L_x_1289:
[----:B-1----:R-:W2:Y:S01]  /*92f0*/  LDL.64 R2, [R1+0x50] ;  /* 0x0000500001027983 */ /* 0x002ea20000100a00 */
[----:B------:R-:W-:Y:S01]  /*9300*/  IMAD.SHL.U32 R0, R185, 0x2, RZ ;  /* 0x00000002b9007824 */ /* 0x000fe200078e00ff */
[----:B------:R-:W-:Y:S01]  /*9310*/  USHF.L.U32 UR7, UR18, 0x7, URZ ;  /* 0x0000000712077899 */ /* 0x000fe2000800063f */
[----:B------:R-:W-:Y:S01]  /*9320*/  BSSY B0, `(.L_x_1290) ;  /* 0x0000036000007945 */ /* 0x000fe20003800000 */
[----:B------:R-:W-:Y:S01]  /*9330*/  BAR.SYNC.DEFER_BLOCKING 0x0 ;  /* 0x0000000000007b1d */ /* 0x000fe20000010000 */
[----:B------:R-:W-:Y:S02]  /*9340*/  UIMAD UR6, UR18, -0x80, UR6 ;  /* 0xffffff80120678a4 */ /* 0x000fe4000f8e0206 */
[----:B------:R-:W-:Y:S01]  /*9350*/  USHF.R.S32.HI UR10, URZ, 0x1f, UR7 ;  /* 0x0000001f3f0a7899 */ /* 0x000fe20008011407 */
[----:B------:R-:W-:-:S02]  /*9360*/  IMAD.U32 R11, RZ, RZ, UR7 ;  /* 0x00000007ff0b7e24 */ /* 0x000fc4000f8e00ff */
[----:B------:R-:W1:Y:S01]  /*9370*/  S2R R77, SR_TID.X ;  /* 0x00000000004d7919 */ /* 0x000e620000002100 */
[----:B------:R-:W-:Y:S02]  /*9380*/  ULDC.64 UR8, c[0x0][0x3a0] ;  /* 0x0000e80000087ab9 */ /* 0x000fe40000000a00 */
[----:B------:R-:W-:Y:S01]  /*9390*/  UIMAD UR8, UR10, UR8, URZ ;  /* 0x000000080a0872a4 */ /* 0x000fe2000f8e023f */
[----:B------:R-:W3:Y:S03]  /*93a0*/  S2R R78, SR_TID.X ;  /* 0x00000000004e7919 */ /* 0x000ee60000002100 */
[----:B------:R-:W-:-:S06]  /*93b0*/  UIMAD UR8, UR7, UR9, UR8 ;  /* 0x00000009070872a4 */ /* 0x000fcc000f8e0208 */
[----:B------:R-:W-:Y:S01]  /*93c0*/  IMAD.U32 R4, RZ, RZ, UR8 ;  /* 0x00000008ff047e24 */ /* 0x000fe2000f8e00ff */
[----:B------:R-:W-:Y:S02]  /*93d0*/  ULDC.64 UR8, c[0x0][0x3b8] ;  /* 0x0000ee0000087ab9 */ /* 0x000fe40000000a00 */
[----:B------:R-:W-:Y:S01]  /*93e0*/  UIMAD UR8, UR59, UR8, URZ ;  /* 0x000000083b0872a4 */ /* 0x000fe2000f8e023f */
[----:B------:R4:W2:Y:S03]  /*93f0*/  LDS.128 R24, [R0+0xd000] ;  /* 0x00d0000000187984 */ /* 0x0008a60000000c00 */
[----:B------:R-:W-:Y:S01]  /*9400*/  UIMAD UR8, UR38, UR9, UR8 ;  /* 0x00000009260872a4 */ /* 0x000fe2000f8e0208 */
[----:B------:R4:W2:Y:S01]  /*9410*/  LDS.128 R32, [R0+0xe000] ;  /* 0x00e0000000207984 */ /* 0x0008a20000000c00 */
[----:B-1----:R-:W-:-:S03]  /*9420*/  SHF.R.S32.HI R77, RZ, 0x1f, R77 ;  /* 0x0000001fff4d7819 */ /* 0x002fc6000001144d */
[----:B------:R4:W1:Y:S01]  /*9430*/  LDS.128 R40, [R0+0xf000] ;  /* 0x00f0000000287984 */ /* 0x0008620000000c00 */
[----:B---3--:R-:W-:-:S03]  /*9440*/  LEA.HI R77, R77, R78, RZ, 0x3 ;  /* 0x0000004e4d4d7211 */ /* 0x008fc600078f18ff */
[----:B------:R4:W3:Y:S01]  /*9450*/  LDS.128 R20, [R0+0x11000] ;  /* 0x0110000000147984 */ /* 0x0008e20000000c00 */
        /* <DEDUP_REMOVED lines=34> */
.L_x_1291:
[----:B-1-34-:R-:W-:Y:S05]  /*9680*/  BSYNC B0 ;  /* 0x0000000000007941 */ /* 0x01afea0003800000 */
.L_x_1290:
        /* <DEDUP_REMOVED lines=16> */
.L_x_1293:
[----:B------:R-:W-:Y:S05]  /*9790*/  BSYNC B0 ;  /* 0x0000000000007941 */ /* 0x000fea0003800000 */
.L_x_1292:
        /* <DEDUP_REMOVED lines=16> */
.L_x_1295:
[----:B------:R-:W-:Y:S05]  /*98a0*/  BSYNC B0 ;  /* 0x0000000000007941 */ /* 0x000fea0003800000 */
.L_x_1294:
        /* <DEDUP_REMOVED lines=15> */
.L_x_1297:
[----:B------:R-:W-:Y:S05]  /*99a0*/  BSYNC B0 ;  /* 0x0000000000007941 */ /* 0x000fea0003800000 */
.L_x_1296:
        /* <DEDUP_REMOVED lines=25> */
.L_x_1299:
[----:B------:R-:W-:Y:S05]  /*9b40*/  BSYNC B0 ;  /* 0x0000000000007941 */ /* 0x000fea0003800000 */
.L_x_1298:
        /* <DEDUP_REMOVED lines=14> */
.L_x_1301:
[----:B------:R-:W-:Y:S05]  /*9c30*/  BSYNC B0 ;  /* 0x0000000000007941 */ /* 0x000fea0003800000 */
.L_x_1300:
        /* <DEDUP_REMOVED lines=14> */
.L_x_1303:
[----:B------:R-:W-:Y:S05]  /*9d20*/  BSYNC B0 ;  /* 0x0000000000007941 */ /* 0x000fea0003800000 */
.L_x_1302:
        /* <DEDUP_REMOVED lines=13> */
.L_x_1284:
        /* <DEDUP_REMOVED lines=20> */
.L_x_1305:
        /* <DEDUP_REMOVED lines=18> */
.L_x_1306:
[----:B------:R-:W2:Y:S01]  /*a060*/  LDL.64 R14, [R1+0x50] ;  /* 0x00005000010e7983 */ /* 0x000ea20000100a00 */
[----:B------:R-:W-:Y:S01]  /*a070*/  USHF.L.U32 UR7, UR18, 0x7, URZ ;  /* 0x0000000712077899 */ /* 0x000fe2000800063f */
[----:B------:R-:W-:Y:S01]  /*a080*/  BSSY B0, `(.L_x_1307) ;  /* 0x0000023000007945 */ /* 0x000fe20003800000 */
[----:B------:R-:W-:Y:S01]  /*a090*/  ULDC.64 UR8, c[0x0][0x3a0] ;  /* 0x0000e80000087ab9 */ /* 0x000fe20000000a00 */
[----:B------:R-:W1:Y:S01]  /*a0a0*/  S2R R11, SR_TID.X ;  /* 0x00000000000b7919 */ /* 0x000e620000002100 */
[----:B------:R-:W-:Y:S02]  /*a0b0*/  USHF.R.S32.HI UR10, URZ, 0x1f, UR7 ;  /* 0x0000001f3f0a7899 */ /* 0x000fe40008011407 */
[----:B------:R-:W-:Y:S01]  /*a0c0*/  IMAD.U32 R9, RZ, RZ, UR7 ;  /* 0x00000007ff097e24 */ /* 0x000fe2000f8e00ff */
[----:B------:R-:W3:Y:S01]  /*a0d0*/  S2R R12, SR_TID.X ;  /* 0x00000000000c7919 */ /* 0x000ee20000002100 */
[----:B------:R-:W-:-:S02]  /*a0e0*/  UIMAD UR8, UR10, UR8, URZ ;  /* 0x000000080a0872a4 */ /* 0x000fc4000f8e023f */
[----:B------:R-:W-:Y:S02]  /*a0f0*/  UIMAD UR6, UR18, -0x80, UR6 ;  /* 0xffffff80120678a4 */ /* 0x000fe4000f8e0206 */
[----:B------:R-:W-:-:S06]  /*a100*/  UIMAD UR8, UR7, UR9, UR8 ;  /* 0x00000009070872a4 */ /* 0x000fcc000f8e0208 */
[----:B------:R-:W-:Y:S01]  /*a110*/  IMAD.U32 R0, RZ, RZ, UR8 ;  /* 0x00000008ff007e24 */ /* 0x000fe2000f8e00ff */
[----:B------:R-:W-:Y:S02]  /*a120*/  ULDC.64 UR8, c[0x0][0x3b8] ;  /* 0x0000ee0000087ab9 */ /* 0x000fe40000000a00 */
[----:B------:R-:W-:-:S04]  /*a130*/  UIMAD UR8, UR57, UR8, URZ ;  /* 0x00000008390872a4 */ /* 0x000fc8000f8e023f */
[----:B------:R-:W-:Y:S01]  /*a140*/  UIMAD UR8, UR38, UR9, UR8 ;  /* 0x00000009260872a4 */ /* 0x000fe2000f8e0208 */
[----:B-1----:R-:W-:-:S04]  /*a150*/  SHF.R.S32.HI R11, RZ, 0x1f, R11 ;  /* 0x0000001fff0b7819 */ /* 0x002fc8000001140b */
[----:B---3--:R-:W-:-:S04]  /*a160*/  LEA.HI R11, R11, R12, RZ, 0x3 ;  /* 0x0000000c0b0b7211 */ /* 0x008fc800078f18ff */
[----:B------:R-:W-:-:S04]  /*a170*/  SHF.R.S32.HI R11, RZ, 0x3, R11 ;  /* 0x00000003ff0b7819 */ /* 0x000fc8000001140b */
[----:B------:R-:W-:Y:S02]  /*a180*/  ISETP.GE.AND P4, PT, R11, UR6, PT ;  /* 0x000000060b007c0c */ /* 0x000fe4000bf86270 */
[----:B------:R-:W-:Y:S01]  /*a190*/  SHF.R.S32.HI R10, RZ, 0x1f, R11 ;  /* 0x0000001fff0a7819 */ /* 0x000fe2000001140b */
        /* <DEDUP_REMOVED lines=17> */
.L_x_1308:
[----:B------:R-:W-:Y:S05]  /*a2b0*/  BSYNC B0 ;  /* 0x0000000000007941 */ /* 0x000fea0003800000 */
.L_x_1307:
        /* <DEDUP_REMOVED lines=16> */
.L_x_1310:
[----:B------:R-:W-:Y:S05]  /*a3c0*/  BSYNC B0 ;  /* 0x0000000000007941 */ /* 0x000fea0003800000 */
.L_x_1309:
        /* <DEDUP_REMOVED lines=16> */
.L_x_1312:
[----:B------:R-:W-:Y:S05]  /*a4d0*/  BSYNC B0 ;  /* 0x0000000000007941 */ /* 0x000fea0003800000 */
.L_x_1311:
        /* <DEDUP_REMOVED lines=15> */
.L_x_1314:
[----:B------:R-:W-:Y:S05]  /*a5d0*/  BSYNC B0 ;  /* 0x0000000000007941 */ /* 0x000fea0003800000 */
.L_x_1313:
        /* <DEDUP_REMOVED lines=25> */
.L_x_1316:
[----:B------:R-:W-:Y:S05]  /*a770*/  BSYNC B0 ;  /* 0x0000000000007941 */ /* 0x000fea0003800000 */
.L_x_1315:
        /* <DEDUP_REMOVED lines=14> */
.L_x_1318:
[----:B------:R-:W-:Y:S05]  /*a860*/  BSYNC B0 ;  /* 0x0000000000007941 */ /* 0x000fea0003800000 */
.L_x_1317:
        /* <DEDUP_REMOVED lines=14> */
.L_x_1320:
[----:B------:R-:W-:Y:S05]  /*a950*/  BSYNC B0 ;  /* 0x0000000000007941 */ /* 0x000fea0003800000 */
.L_x_1319:
        /* <DEDUP_REMOVED lines=12> */
.L_x_1304:
[----:B------:R-:W-:Y:S05]  /*aa20*/  BSYNC B1 ;  /* 0x0000000000017941 */ /* 0x000fea0003800000 */
.L_x_1279:
        /* <DEDUP_REMOVED lines=11> */
.L_x_1321:
[----:B------:R-:W-:Y:S05]  /*aae0*/  EXIT ;  /* 0x000000000000794d */ /* 0x000fea0003800000 */
.L_x_1323:
        /* <DEDUP_REMOVED lines=9> */
.L_x_2079:


//--------------------- .text._ZN5flash44flash_bwd_dq_dk_dv_loop_seqk_parallel_kernelI23Flash_bwd_kernel_traitsILi128ELi64ELi128ELi8ELi2ELi4ELi2ELb0ELb0EN7cutlass10bfloat16_tE19Flash_kernel_traitsILi128ELi64ELi128ELi8ES3_EELb1ELb0ELb0ELb0ELb0ELb0ELb0EEEvNS_16Flash_bwd_paramsE --------------------------
	.section	.text._ZN5flash44flash_bwd_dq_dk_dv_loop_seqk_parallel_kernelI23Flash_bwd_kernel_traitsILi128ELi64ELi128ELi8ELi2ELi4ELi2ELb0ELb0EN7cutlass10bfloat16_tE19Flash_kernel_traitsILi128ELi64ELi128ELi8ES3_EELb1ELb0ELb0ELb0ELb0ELb0ELb0EEEvNS_16Flash_bwd_paramsE,"ax",@progbits
	.sectioninfo	@"SHI_REGISTERS=255"
	.align	128
        .global         _ZN5flash44flash_bwd_dq_dk_dv_loop_seqk_parallel_kernelI23Flash_bwd_kernel_traitsILi128ELi64ELi128ELi8ELi2ELi4ELi2ELb0ELb0EN7cutlass10bfloat16_tE19Flash_kernel_traitsILi128ELi64ELi128ELi8ES3_EELb1ELb0ELb0ELb0ELb0ELb0ELb0EEEvNS_16Flash_bwd_paramsE
        .type           _ZN5flash44flash_bwd_dq_dk_dv_loop_seqk_parallel_kernelI23Flash_bwd_kernel_traitsILi128ELi64ELi128ELi8ELi2ELi4ELi2ELb0ELb0EN7cutlass10bfloat16_tE19Flash_kernel_traitsILi128ELi64ELi128ELi8ES3_EELb1ELb0ELb0ELb0ELb0ELb0ELb0EEEvNS_16Flash_bwd_paramsE,@function
        .size           _ZN5flash44flash_bwd_dq_dk_dv_loop_seqk_parallel_kernelI23Flash_bwd_kernel_traitsILi128ELi64ELi128ELi8ELi2ELi4ELi2ELb0ELb0EN7cutlass10bfloat16_tE19Flash_kernel_traitsILi128ELi64ELi128ELi8ES3_EELb1ELb0ELb0ELb0ELb0ELb0ELb0EEEvNS_16Flash_bwd_paramsE,(.L_x_2080 - _ZN5flash44flash_bwd_dq_dk_dv_loop_seqk_parallel_kernelI23Flash_bwd_kernel_traitsILi128ELi64ELi128ELi8ELi2ELi4ELi2ELb0ELb0EN7cutlass10bfloat16_tE19Flash_kernel_traitsILi128ELi64ELi128ELi8ES3_EELb1ELb0ELb0ELb0ELb0ELb0ELb0EEEvNS_16Flash_bwd_paramsE)
        .other          _ZN5flash44flash_bwd_dq_dk_dv_loop_seqk_parallel_kernelI23Flash_bwd_kernel_traitsILi128ELi64ELi128ELi8ELi2ELi4ELi2ELb0ELb0EN7cutlass10bfloat16_tE19Flash_kernel_traitsILi128ELi64ELi128ELi8ES3_EELb1ELb0ELb0ELb0ELb0ELb0ELb0EEEvNS_16Flash_bwd_paramsE,@"STO_CUDA_ENTRY STV_DEFAULT"
_ZN5flash44flash_bwd_dq_dk_dv_loop_seqk_parallel_kernelI23Flash_bwd_kernel_traitsILi128ELi64ELi128ELi8ELi2ELi4ELi2ELb0ELb0EN7cutlass10bfloat16_tE19Flash_kernel_traitsILi128ELi64ELi128ELi8ES3_EELb1ELb0ELb0ELb0ELb0ELb0ELb0EEEvNS_16Flash_bwd_paramsE:
.text._ZN5flash44flash_bwd_dq_dk_dv_loop_seqk_parallel_kernelI23Flash_bwd_kernel_traitsILi128ELi64ELi128ELi8ELi2ELi4ELi2ELb0ELb0EN7cutlass10bfloat16_tE19Flash_kernel_traitsILi128ELi64ELi128ELi8ES3_EELb1ELb0ELb0ELb0ELb0ELb0ELb0EEEvNS_16Flash_bwd_paramsE:
        /* <DEDUP_REMOVED lines=12> */
[----:B------:R-:W2:Y:S01]  /*00c0*/  S2UR UR35, SR_CTAID.Z ;  /* 0x00000000002379c3 */ /* 0x000ea20000002700 */
[----:B------:R-:W-:Y:S01]  /*00d0*/  ULDC UR15, c[0x0][0x224] ;  /* 0x00008900000f7ab9 */ /* 0x000fe20000000800 */
[----:B------:R-:W-:Y:S01]  /*00e0*/  IMAD.MOV.U32 R229, RZ, RZ, -0x10 ;  /* 0xfffffff0ffe57424 */ /* 0x000fe200078e00ff */
[----:B------:R-:W-:Y:S02]  /*00f0*/  USHF.R.S32.HI UR8, URZ, 0x1f, UR15 ;  /* 0x0000001f3f087899 */ /* 0x000fe4000801140f */
[----:B------:R-:W-:Y:S02]  /*0100*/  ULDC.U8 UR9, c[0x0][0x328] ;  /* 0x0000ca0000097ab9 */ /* 0x000fe40000000000 */
[----:B------:R-:W-:Y:S01]  /*0110*/  UISETP.NE.AND UP2, UPT, UR9, URZ, UPT ;  /* 0x0000003f0900728c */ /* 0x000fe2000bf45270 */
[----:B------:R-:W3:Y:S01]  /*0120*/  S2UR UR32, SR_CTAID.Y ;  /* 0x00000000002079c3 */ /* 0x000ee20000002600 */
        /* <DEDUP_REMOVED lines=8> */
[----:B--2---:R-:W-:-:S02]  /*01b0*/  USHF.R.S32.HI UR16, URZ, 0x1f, UR35 ;  /* 0x0000001f3f107899 */ /* 0x004fc40008011423 */
[----:B------:R-:W-:Y:S01]  /*01c0*/  UIMAD.WIDE UR36, UR47, UR36, URZ ;  /* 0x000000242f2472a5 */ /* 0x000fe2000f8e023f */
[CC--:B------:R-:W-:Y:S01]  /*01d0*/  LEA.HI R5, R0.reuse, R8.reuse, RZ, 0x5 ;  /* 0x0000000800057211 */ /* 0x0c0fe200078f28ff */
[----:B------:R-:W-:Y:S01]  /*01e0*/  UIMAD UR48, UR35, UR47, URZ ;  /* 0x0000002f233072a4 */ /* 0x000fe2000f8e023f */
[CC--:B------:R-:W-:Y:S01]  /*01f0*/  LEA.HI R3, R0.reuse, R8.reuse, RZ, 0x2 ;  /* 0x0000000800037211 */ /* 0x0c0fe200078f10ff */
[----:B------:R-:W-:Y:S01]  /*0200*/  UIMAD UR57, UR7, UR6, UR57 ;  /* 0x00000006073972a4 */ /* 0x000fe2000f8e0239 */
[CC--:B------:R-:W-:Y:S01]  /*0210*/  LEA.HI R242, R0.reuse, R8.reuse, RZ, 0x3 ;  /* 0x0000000800f27211 */ /* 0x0c0fe200078f18ff */
[----:B---3--:R-:W-:Y:S01]  /*0220*/  UIMAD.WIDE.U32 UR44, UR32, UR15, URZ ;  /* 0x0000000f202c72a5 */ /* 0x008fe2000f8e003f */
[CC--:B------:R-:W-:Y:S01]  /*0230*/  LEA.HI R12, R0.reuse, R8.reuse, RZ, 0x6 ;  /* 0x00000008000c7211 */ /* 0x0c0fe200078f30ff */
[----:B------:R-:W-:Y:S01]  /*0240*/  USHF.L.U32 UR15, UR32, 0x7, URZ ;  /* 0x00000007200f7899 */ /* 0x000fe2000800063f */
[CC--:B------:R-:W-:Y:S01]  /*0250*/  LEA.HI R6, R0.reuse, R8.reuse, RZ, 0x4 ;  /* 0x0000000800067211 */ /* 0x0c0fe200078f20ff */
[----:B------:R-:W-:Y:S01]  /*0260*/  USHF.R.S32.HI UR9, URZ, 0x1f, UR32 ;  /* 0x0000001f3f097899 */ /* 0x000fe20008011420 */
[----:B------:R-:W-:Y:S01]  /*0270*/  LEA.HI R15, R0, R8, RZ, 0x7 ;  /* 0x00000008000f7211 */ /* 0x000fe200078f38ff */
[----:B------:R-:W-:Y:S01]  /*0280*/  UIMAD UR47, UR47, UR12, URZ ;  /* 0x0000000c2f2f72a4 */ /* 0x000fe2000f8e023f */
[--C-:B------:R-:W-:Y:S01]  /*0290*/  SHF.R.S32.HI R0, RZ, 0x5, R5.reuse ;  /* 0x00000005ff007819 */ /* 0x100fe20000011405 */
[----:B------:R-:W-:Y:S01]  /*02a0*/  UIMAD UR6, UR32, UR13, UR35 ;  /* 0x0000000d200672a4 */ /* 0x000fe2000f8e0223 */
[----:B------:R-:W-:Y:S01]  /*02b0*/  SHF.R.S32.HI R2, RZ, 0x1f, R5 ;  /* 0x0000001fff027819 */ /* 0x000fe20000011405 */
[----:B------:R-:W-:Y:S01]  /*02c0*/  ULDC UR14, c[0x0][0x1c0] ;  /* 0x00007000000e7ab9 */ /* 0x000fe20000000800 */
[C---:B------:R-:W-:Y:S01]  /*02d0*/  LOP3.LUT R4, R5.reuse, 0xffffffe0, RZ, 0xc0, !PT ;  /* 0xffffffe005047812 */ /* 0x040fe200078ec0ff */
[----:B------:R-:W-:Y:S01]  /*02e0*/  ULDC UR11, c[0x0][0x1c0] ;  /* 0x00007000000b7ab9 */ /* 0x000fe20000000800 */
[-C--:B------:R-:W-:Y:S01]  /*02f0*/  LEA.HI R5, R5, R0.reuse, RZ, 0x1 ;  /* 0x0000000005057211 */ /* 0x080fe200078f08ff */
[----:B------:R-:W-:Y:S01]  /*0300*/  UIMAD UR54, UR8, UR32, URZ ;  /* 0x00000020083672a4 */ /* 0x000fe2000f8e023f */
[----:B------:R-:W-:Y:S01]  /*0310*/  LEA.HI R2, R2, R0, RZ, 0x2 ;  /* 0x0000000002027211 */ /* 0x000fe200078f10ff */
[----:B------:R-:W-:Y:S01]  /*0320*/  IMAD.IADD R7, R8, 0x1, -R4 ;  /* 0x0000000108077824 */ /* 0x000fe200078e0a04 */
[----:B------:R-:W-:Y:S01]  /*0330*/  LOP3.LUT R9, R3, 0x7ffffffc, RZ, 0xc0, !PT ;  /* 0x7ffffffc03097812 */ /* 0x000fe200078ec0ff */
[----:B------:R-:W-:Y:S01]  /*0340*/  UIMAD UR7, UR32, UR11, UR35 ;  /* 0x0000000b200772a4 */ /* 0x000fe2000f8e0223 */
[----:B------:R-:W-:Y:S01]  /*0350*/  LOP3.LUT R4, R5, 0xfffffffe, RZ, 0xc0, !PT ;  /* 0xfffffffe05047812 */ /* 0x000fe200078ec0ff */
[----:B------:R-:W-:Y:S01]  /*0360*/  @!UP2 UIMAD UR8, UR32, UR14, UR35 ;  /* 0x0000000e2008a2a4 */ /* 0x000fe2000f8e0223 */
        /* <DEDUP_REMOVED lines=10> */
[----:B------:R-:W-:Y:S01]  /*0410*/  LOP3.LUT R10, R242, 0xfffffff8, RZ, 0xc0, !PT ;  /* 0xfffffff8f20a7812 */ /* 0x000fe200078ec0ff */
[----:B------:R-:W-:Y:S01]  /*0420*/  USHF.L.U32 UR46, UR47, 0x6, URZ ;  /* 0x000000062f2e7899 */ /* 0x000fe2000800063f */
[----:B------:R-:W-:Y:S01]  /*0430*/  LEA.HI R2, R6, R3, RZ, 0x1 ;  /* 0x0000000306027211 */ /* 0x000fe200078f08ff */
[----:B------:R-:W-:Y:S01]  /*0440*/  USHF.L.U32 UR41, UR6, 0x5, URZ ;  /* 0x0000000506297899 */ /* 0x000fe2000800063f */
[----:B------:R-:W-:Y:S01]  /*0450*/  LEA.HI R0, R0, R4, RZ, 0x3 ;  /* 0x0000000400007211 */ /* 0x000fe200078f18ff */
[----:B------:R-:W-:Y:S01]  /*0460*/  IMAD.IADD R10, R8, 0x1, -R10 ;  /* 0x00000001080a7824 */ /* 0x000fe200078e0a0a */
[----:B------:R-:W-:Y:S01]  /*0470*/  LOP3.LUT R2, R2, 0xfffffffe, RZ, 0xc0, !PT ;  /* 0xfffffffe02027812 */ /* 0x000fe200078ec0ff */
[----:B------:R-:W-:Y:S01]  /*0480*/  ULDC UR51, c[0x0][0x214] ;  /* 0x0000850000337ab9 */ /* 0x000fe20000000800 */
[----:B------:R-:W-:Y:S01]  /*0490*/  LOP3.LUT R0, R0, 0xfffffff8, RZ, 0xc0, !PT ;  /* 0xfffffff800007812 */ /* 0x000fe200078ec0ff */
[----:B------:R-:W-:Y:S01]  /*04a0*/  IMAD.SHL.U32 R236, R10, 0x8, RZ ;  /* 0x000000080aec7824 */ /* 0x000fe200078e00ff */
[----:B------:R-:W-:Y:S01]  /*04b0*/  SHF.R.S32.HI R17, RZ, 0x6, R12 ;  /* 0x00000006ff117819 */ /* 0x000fe2000001140c */
[----:B------:R-:W-:Y:S01]  /*04c0*/  IMAD.IADD R8, R3, 0x1, -R2 ;  /* 0x0000000103087824 */ /* 0x000fe200078e0a02 */
[----:B------:R-:W-:Y:S01]  /*04d0*/  SHF.R.S32.HI R2, RZ, 0x1f, R5 ;  /* 0x0000001fff027819 */ /* 0x000fe20000011405 */
[----:B------:R-:W-:Y:S01]  /*04e0*/  IMAD.IADD R6, R4, 0x1, -R0 ;  /* 0x0000000104067824 */ /* 0x000fe200078e0a00 */
[----:B------:R-:W-:Y:S01]  /*04f0*/  SHF.R.S32.HI R0, RZ, 0x1f, R7 ;  /* 0x0000001fff007819 */ /* 0x000fe20000011407 */
[----:B------:R-:W-:Y:S01]  /*0500*/  IMAD.U32 R3, RZ, RZ, UR16 ;  /* 0x00000010ff037e24 */ /* 0x000fe2000f8e00ff */
[----:B------:R-:W-:Y:S01]  /*0510*/  LEA.HI R11, R2, R5, RZ, 0x3 ;  /* 0x00000005020b7211 */ /* 0x000fe200078f18ff */
[----:B------:R-:W-:Y:S01]  /*0520*/  IMAD.SHL.U32 R2, R10, 0x40, RZ ;  /* 0x000000400a027824 */ /* 0x000fe200078e00ff */
[----:B------:R-:W-:Y:S01]  /*0530*/  LEA.HI R248, R0, R7, RZ, 0x2 ;  /* 0x0000000700f87211 */ /* 0x000fe200078f10ff */
[----:B------:R-:W-:Y:S01]  /*0540*/  IMAD.U32 R3, RZ, RZ, UR15 ;  /* 0x0000000fff037e24 */ /* 0x000fe2000f8e00ff */
[----:B------:R-:W-:Y:S01]  /*0550*/  LOP3.LUT R0, R11, 0xfffffff8, RZ, 0xc0, !PT ;  /* 0xfffffff80b007812 */ /* 0x000fe200078ec0ff */
[----:B------:R-:W-:Y:S01]  /*0560*/  IMAD.SHL.U32 R4, R8, 0x200, RZ ;  /* 0x0000020008047824 */ /* 0x000fe200078e00ff */
[----:B------:R-:W-:Y:S01]  /*0570*/  SHF.R.S32.HI R248, RZ, 0x2, R248 ;  /* 0x00000002fff87819 */ /* 0x000fe200000114f8 */
[----:B------:R-:W-:Y:S01]  /*0580*/  ULDC UR58, c[0x0][0x1c8] ;  /* 0x00007200003a7ab9 */ /* 0x000fe20000000800 */
[----:B------:R-:W-:Y:S01]  /*0590*/  IADD3 R243, R236, 0x40, RZ ;  /* 0x00000040ecf37810 */ /* 0x000fe20007ffe0ff */
[----:B------:R-:W-:Y:S01]  /*05a0*/  IMAD.IADD R13, R5, 0x1, -R0 ;  /* 0x00000001050d7824 */ /* 0x000fe200078e0a00 */
[----:B------:R-:W-:Y:S01]  /*05b0*/  LOP3.LUT R0, R2, 0x1c0, RZ, 0xc0, !PT ;  /* 0x000001c002007812 */ /* 0x000fe200078ec0ff */
[----:B------:R-:W-:Y:S01]  /*05c0*/  IMAD.SHL.U32 R2, R9, 0x10, RZ ;  /* 0x0000001009027824 */ /* 0x000fe200078e00ff */
[----:B------:R-:W-:Y:S01]  /*05d0*/  ULDC.U8 UR10, c[0x0][0x3d0] ;  /* 0x0000f400000a7ab9 */ /* 0x000fe20000000000 */
[C---:B------:R-:W-:Y:S01]  /*05e0*/  IMAD.SHL.U32 R5, R17.reuse, 0x20, RZ ;  /* 0x0000002011057824 */ /* 0x040fe200078e00ff */
[----:B------:R-:W-:Y:S01]  /*05f0*/  LOP3.LUT R216, R0, 0x8, R242, 0xf8, !PT ;  /* 0x0000000800d87812 */ /* 0x000fe200078ef8f2 */
[----:B------:R-:W-:Y:S01]  /*0600*/  IMAD R248, R16, 0x10, R248 ;  /* 0x0000001010f87824 */ /* 0x000fe200078e02f8 */
[----:B------:R-:W-:Y:S01]  /*0610*/  LOP3.LUT R209, R0, 0x30, R2, 0xf8, !PT ;  /* 0x0000003000d17812 */ /* 0x000fe200078ef802 */
[----:B------:R-:W-:Y:S01]  /*0620*/  IMAD R2, R17, 0x800, R4 ;  /* 0x0000080011027824 */ /* 0x000fe200078e0204 */
[----:B------:R-:W-:Y:S01]  /*0630*/  SHF.R.U32.HI R3, RZ, 0x3, R0 ;  /* 0x00000003ff037819 */ /* 0x000fe20000011600 */
[----:B------:R-:W-:Y:S01]  /*0640*/  ULDC UR52, c[0x0][0x224] ;  /* 0x0000890000347ab9 */ /* 0x000fe20000000800 */
[----:B------:R-:W-:Y:S01]  /*0650*/  LOP3.LUT R0, R6, 0x1, RZ, 0xc0, !PT ;  /* 0x0000000106007812 */ /* 0x000fe200078ec0ff */
[----:B------:R-:W-:Y:S01]  /*0660*/  @UP2 UIMAD UR56, UR32, UR51, URZ ;  /* 0x00000033203822a4 */ /* 0x000fe2000f8e023f */
[----:B------:R-:W-:Y:S01]  /*0670*/  LOP3.LUT R216, R216, R3, RZ, 0x3c, !PT ;  /* 0x00000003d8d87212 */ /* 0x000fe200078e3cff */
[----:B------:R-:W-:Y:S01]  /*0680*/  ULDC.64 UR4, c[0x0][0x118] ;  /* 0x0000460000047ab9 */ /* 0x000fe20000000a00 */
[----:B------:R-:W-:Y:S01]  /*0690*/  ISETP.NE.U32.AND P0, PT, R0, 0x1, PT ;  /* 0x000000010000780c */ /* 0x000fe20003f05070 */
[----:B------:R-:W-:Y:S01]  /*06a0*/  IMAD.SHL.U32 R0, R8, 0x20, RZ ;  /* 0x0000002008007824 */ /* 0x000fe200078e00ff */
[----:B------:R-:W-:Y:S01]  /*06b0*/  LOP3.LUT R209, R209, 0x8, R242, 0xf8, !PT ;  /* 0x00000008d1d17812 */ /* 0x000fe200078ef8f2 */
[----:B------:R-:W-:Y:S01]  /*06c0*/  IMAD.IADD R216, R2, 0x1, R216 ;  /* 0x0000000102d87824 */ /* 0x000fe200078e02d8 */
[----:B------:R-:W-:Y:S01]  /*06d0*/  R2P PR, R6, 0x6 ;  /* 0x0000000606007804 */ /* 0x000fe20000000000 */
[----:B------:R-:W-:Y:S01]  /*06e0*/  IMAD.SHL.U32 R2, R17, 0x8, RZ ;  /* 0x0000000811027824 */ /* 0x000fe200078e00ff */
[----:B------:R-:W-:Y:S01]  /*06f0*/  LOP3.LUT R0, R0, 0x20, RZ, 0xc0, !PT ;  /* 0x0000002000007812 */ /* 0x000fe200078ec0ff */
[----:B------:R-:W-:Y:S01]  /*0700*/  IMAD.SHL.U32 R217, R216, 0x2, RZ ;  /* 0x00000002d8d97824 */ /* 0x000fe200078e00ff */
[----:B------:R-:W-:Y:S01]  /*0710*/  LOP3.LUT R209, R4, R209, R3, 0xf6, !PT ;  /* 0x000000d104d17212 */ /* 0x000fe200078ef603 */
[----:B------:R-:W-:Y:S01]  /*0720*/  IMAD.SHL.U32 R3, R6, 0x40, RZ ;  /* 0x0000004006037824 */ /* 0x000fe200078e00ff */
[----:B------:R-:W-:Y:S01]  /*0730*/  LOP3.LUT R208, R0, 0x18, R2, 0xf8, !PT ;  /* 0x0000001800d07812 */ /* 0x000fe200078ef802 */
[----:B------:R-:W-:Y:S01]  /*0740*/  IMAD.U32 R0, RZ, RZ, UR9 ;  /* 0x00000009ff007e24 */ /* 0x000fe2000f8e00ff */
[----:B------:R-:W-:Y:S01]  /*0750*/  SHF.R.S32.HI R0, RZ, 0x7, R15 ;  /* 0x00000007ff007819 */ /* 0x000fe2000001140f */
[----:B------:R-:W-:Y:S01]  /*0760*/  IMAD.SHL.U32 R2, R14, 0x2, RZ ;  /* 0x000000020e027824 */ /* 0x000fe200078e00ff */
[----:B------:R-:W-:Y:S01]  /*0770*/  LOP3.LUT P4, RZ, R10, 0x2, RZ, 0xc0, !PT ;  /* 0x000000020aff7812 */ /* 0x000fe2000788c0ff */
[----:B------:R-:W-:Y:S01]  /*0780*/  IMAD.SHL.U32 R4, R8, 0x10, RZ ;  /* 0x0000001008047824 */ /* 0x000fe200078e00ff */
[----:B------:R-:W-:Y:S01]  /*0790*/  LOP3.LUT P3, RZ, R10, 0x4, RZ, 0xc0, !PT ;  /* 0x000000040aff7812 */ /* 0x000fe2000786c0ff */
[--C-:B------:R-:W-:Y:S01]  /*07a0*/  IMAD R12, R9, 0x400, R2.reuse ;  /* 0x00000400090c7824 */ /* 0x100fe200078e0202 */
[----:B------:R-:W-:Y:S01]  /*07b0*/  SEL R229, R229, 0x10, !P0 ;  /* 0x00000010e5e57807 */ /* 0x000fe20004000000 */
[C---:B------:R-:W-:Y:S01]  /*07c0*/  IMAD R7, R0.reuse, 0x1000, R2 ;  /* 0x0000100000077824 */ /* 0x040fe200078e0202 */
[----:B------:R-:W-:Y:S01]  /*07d0*/  SHF.R.S32.HI R242, RZ, 0x3, R242 ;  /* 0x00000003fff27819 */ /* 0x000fe200000114f2 */
[----:B------:R-:W-:Y:S01]  /*07e0*/  IMAD.SHL.U32 R2, R0, 0x8, RZ ;  /* 0x0000000800027824 */ /* 0x000fe200078e00ff */
[----:B------:R-:W-:Y:S01]  /*07f0*/  LOP3.LUT R0, R3, 0x1c0, RZ, 0xc0, !PT ;  /* 0x000001c003007812 */ /* 0x000fe200078ec0ff */
[----:B------:R-:W-:Y:S01]  /*0800*/  IMAD.SHL.U32 R209, R209, 0x2, RZ ;  /* 0x00000002d1d17824 */ /* 0x000fe200078e00ff */
[----:B------:R-:W-:-:S02]  /*0810*/  ULOP3.LUT UR58, UR35, UR58, URZ, 0x3c, !UPT ;  /* 0x0000003a233a7292 */ /* 0x000fc4000f8e3c3f */
[----:B------:R-:W-:Y:S01]  /*0820*/  LOP3.LUT R2, R2, 0x8, RZ, 0xc0, !PT ;  /* 0x0000000802027812 */ /* 0x000fe200078ec0ff */
[----:B------:R-:W-:Y:S01]  /*0830*/  UISETP.NE.AND UP3, UPT, UR10, URZ, UPT ;  /* 0x0000003f0a00728c */ /* 0x000fe2000bf65270 */
[----:B------:R-:W-:Y:S01]  /*0840*/  SHF.R.U32.HI R3, RZ, 0x3, R0 ;  /* 0x00000003ff037819 */ /* 0x000fe20000011600 */
[----:B------:R-:W-:Y:S01]  /*0850*/  USHF.R.S32.HI UR61, URZ, 0x1f, UR35 ;  /* 0x0000001f3f3d7899 */ /* 0x000fe20008011423 */
        /* <DEDUP_REMOVED lines=8> */
[----:B------:R-:W-:Y:S01]  /*08e0*/  USHF.R.S32.HI UR59, URZ, 0x1f, UR35 ;  /* 0x0000001f3f3b7899 */ /* 0x000fe20008011423 */
[----:B------:R-:W-:Y:S01]  /*08f0*/  IMAD.SHL.U32 R5, R8, 0x8, RZ ;  /* 0x0000000808057824 */ /* 0x000fe200078e00ff */
[----:B------:R-:W-:Y:S01]  /*0900*/  UIMAD.WIDE.U32 UR42, UR36, UR44, URZ ;  /* 0x0000002c242a72a5 */ /* 0x000fe2000f8e003f */
[----:B------:R-:W-:Y:S01]  /*0910*/  IMAD.IADD R230, R2, 0x1, R0 ;  /* 0x0000000102e67824 */ /* 0x000fe200078e0200 */
[----:B------:R-:W-:Y:S01]  /*0920*/  LOP3.LUT R3, R3, 0x1c0, RZ, 0xc0, !PT ;  /* 0x000001c003037812 */ /* 0x000fe200078ec0ff */
[----:B------:R-:W-:Y:S01]  /*0930*/  IMAD.IADD R6, R12, 0x1, R6 ;  /* 0x000000010c067824 */ /* 0x000fe200078e0206 */
[----:B------:R-:W-:Y:S01]  /*0940*/  LOP3.LUT R0, R4, 0xfffffe00, RZ, 0xc0, !PT ;  /* 0xfffffe0004007812 */ /* 0x000fe200078ec0ff */
[----:B------:R-:W-:Y:S01]  /*0950*/  IMAD.SHL.U32 R230, R230, 0x2, RZ ;  /* 0x00000002e6e67824 */ /* 0x000fe200078e00ff */
[----:B------:R-:W-:Y:S01]  /*0960*/  LOP3.LUT R2, R3, 0x8, R5, 0xf8, !PT ;  /* 0x0000000803027812 */ /* 0x000fe200078ef805 */
[----:B------:R-:W-:Y:S01]  /*0970*/  UIMAD UR53, UR37, UR44, URZ ;  /* 0x0000002c253572a4 */ /* 0x000fe2000f8e023f */
[----:B------:R-:W-:Y:S01]  /*0980*/  SHF.R.U32.HI R4, RZ, 0x3, R3 ;  /* 0x00000003ff047819 */ /* 0x000fe20000011603 */
[----:B------:R-:W-:Y:S01]  /*0990*/  IMAD R5, R16, 0x400, R0 ;  /* 0x0000040010057824 */ /* 0x000fe200078e0200 */
[----:B------:R-:W-:Y:S01]  /*09a0*/  LEA R6, R6, 0xc000, 0x1 ;  /* 0x0000c00006067811 */ /* 0x000fe200078e08ff */
[----:B------:R-:W-:Y:S01]  /*09b0*/  IMAD.IADD R231, R230, 0x1, R229 ;  /* 0x00000001e6e77824 */ /* 0x000fe200078e02e5 */
[----:B------:R-:W-:Y:S01]  /*09c0*/  LOP3.LUT R220, R2, R4, RZ, 0x3c, !PT ;  /* 0x0000000402dc7212 */ /* 0x000fe200078e3cff */
[----:B------:R-:W-:Y:S01]  /*09d0*/  USHF.R.S32.HI UR55, URZ, 0x1f, UR48 ;  /* 0x0000001f3f377899 */ /* 0x000fe20008011430 */
[C-C-:B------:R-:W-:Y:S01]  /*09e0*/  LOP3.LUT R2, R4.reuse, R9, R3.reuse, 0x1e, !PT ;  /* 0x0000000904027212 */ /* 0x140fe200078e1e03 */
[----:B------:R-:W-:Y:S01]  /*09f0*/  STL [R1+0x18], R6 ;  /* 0x0000180601007387 */ /* 0x000fe20000100800 */
[----:B------:R-:W-:Y:S01]  /*0a00*/  LOP3.LUT R208, R4, R208, R3, 0x1e, !PT ;  /* 0x000000d004d07212 */ /* 0x000fe200078e1e03 */
[----:B------:R-:W-:Y:S01]  /*0a10*/  IMAD.MOV.U32 R3, RZ, RZ, 0x20 ;  /* 0x00000020ff037424 */ /* 0x000fe200078e00ff */
[-C--:B------:R-:W-:Y:S01]  /*0a20*/  LOP3.LUT R218, R2, R0.reuse, RZ, 0xfc, !PT ;  /* 0x0000000002da7212 */ /* 0x080fe200078efcff */
[----:B------:R-:W-:Y:S01]  /*0a30*/  IMAD.MOV.U32 R2, RZ, RZ, 0x40 ;  /* 0x00000040ff027424 */ /* 0x000fe200078e00ff */
[----:B------:R-:W-:Y:S01]  /*0a40*/  LOP3.LUT R208, R208, R0, RZ, 0xfc, !PT ;  /* 0x00000000d0d07212 */ /* 0x000fe200078efcff */
[----:B------:R-:W-:Y:S01]  /*0a50*/  IMAD.IADD R220, R5, 0x1, R220 ;  /* 0x0000000105dc7824 */ /* 0x000fe200078e02dc */
[C---:B------:R-:W-:Y:S01]  /*0a60*/  SEL R0, R3.reuse, 0xffffffe0, !P4 ;  /* 0xffffffe003007807 */ /* 0x040fe20006000000 */
[----:B------:R-:W-:Y:S01]  /*0a70*/  UIMAD UR52, UR7, UR52, URZ ;  /* 0x00000034073472a4 */ /* 0x000fe2000f8e023f */
[----:B------:R-:W-:Y:S01]  /*0a80*/  SEL R215, R2, 0xffffffc0, !P3 ;  /* 0xffffffc002d77807 */ /* 0x000fe20005800000 */
[----:B------:R-:W-:Y:S01]  /*0a90*/  @!UP2 UIMAD UR51, UR8, UR51, URZ ;  /* 0x000000330833a2a4 */ /* 0x000fe2000f8e023f */
[----:B------:R-:W-:Y:S01]  /*0aa0*/  SEL R3, R3, 0xffffffe0, !P1 ;  /* 0xffffffe003037807 */ /* 0x000fe20004800000 */
[----:B------:R-:W-:Y:S01]  /*0ab0*/  IMAD R214, R216, 0x2, R0 ;  /* 0x00000002d8d67824 */ /* 0x000fe200078e0200 */
[----:B------:R-:W-:Y:S01]  /*0ac0*/  SEL R2, R2, 0xffffffc0, !P2 ;  /* 0xffffffc002027807 */ /* 0x000fe20005000000 */
[----:B------:R-:W-:Y:S01]  /*0ad0*/  IMAD R216, R216, 0x2, R215 ;  /* 0x00000002d8d87824 */ /* 0x000fe200078e02d7 */
[C---:B------:R-:W-:Y:S01]  /*0ae0*/  IADD3 R4, R6.reuse, 0x420, RZ ;  /* 0x0000042006047810 */ /* 0x040fe20007ffe0ff */
[----:B------:R-:W-:Y:S01]  /*0af0*/  IMAD.IADD R5, R3, 0x1, R6 ;  /* 0x0000000103057824 */ /* 0x000fe200078e0206 */
[C---:B------:R-:W-:Y:S01]  /*0b00*/  @P1 IADD3 R4, R6.reuse, 0x3e0, RZ ;  /* 0x000003e006041810 */ /* 0x040fe20007ffe0ff */
[--C-:B------:R-:W-:Y:S01]  /*0b10*/  IMAD.IADD R0, R6, 0x1, R2.reuse ;  /* 0x0000000106007824 */ /* 0x100fe200078e0202 */
[----:B------:R-:W-:Y:S01]  /*0b20*/  LEA R208, R208, 0xc000, 0x1 ;  /* 0x0000c000d0d07811 */ /* 0x000fe200078e08ff */
[----:B------:R-:W-:Y:S01]  /*0b30*/  IMAD.IADD R228, R230, 0x1, R3 ;  /* 0x00000001e6e47824 */ /* 0x000fe200078e0203 */
[----:B------:R-:W-:Y:S01]  /*0b40*/  STL [R1+0x24], R5 ;  /* 0x0000240501007387 */ /* 0x000fe20000100800 */
[----:B------:R-:W-:Y:S01]  /*0b50*/  IMAD.IADD R3, R5, 0x1, R2 ;  /* 0x0000000105037824 */ /* 0x000fe200078e0202 */
[----:B------:R-:W-:Y:S01]  /*0b60*/  USHF.R.S32.HI UR50, URZ, 0x1f, UR46 ;  /* 0x0000001f3f327899 */ /* 0x000fe2000801142e */
[----:B------:R-:W-:Y:S01]  /*0b70*/  IMAD.IADD R215, R215, 0x1, R214 ;  /* 0x00000001d7d77824 */ /* 0x000fe200078e02d6 */
[----:B------:R1:W-:Y:S01]  /*0b80*/  STL [R1+0x1c], R0 ;  /* 0x00001c0001007387 */ /* 0x0003e20000100800 */
[----:B------:R-:W-:Y:S01]  /*0b90*/  IMAD.IADD R229, R229, 0x1, R228 ;  /* 0x00000001e5e57824 */ /* 0x000fe200078e02e4 */
[----:B------:R-:W-:-:S02]  /*0ba0*/  USHF.R.S32.HI UR49, URZ, 0x1f, UR41 ;  /* 0x0000001f3f317899 */ /* 0x000fc40008011429 */
[----:B------:R2:W-:Y:S01]  /*0bb0*/  STL [R1+0x30], R4 ;  /* 0x0000300401007387 */ /* 0x0005e20000100800 */
[----:B------:R-:W-:-:S03]  /*0bc0*/  UMOV UR40, 0xffffc000 ;  /* 0xffffc00000287882 */ /* 0x000fc60000000000 */
[----:B------:R2:W-:Y:S01]  /*0bd0*/  STL [R1+0x28], R3 ;  /* 0x0000280301007387 */ /* 0x0005e20000100800 */
[----:B-1----:R-:W-:-:S05]  /*0be0*/  IMAD.IADD R0, R2, 0x1, R4 ;  /* 0x0000000102007824 */ /* 0x002fca00078e0204 */
[----:B------:R2:W-:Y:S02]  /*0bf0*/  STL [R1+0x2c], R0 ;  /* 0x00002c0001007387 */ /* 0x0005e40000100800 */
.L_x_1394:
        /* <DEDUP_REMOVED lines=12> */
[----:B-12---:R-:W-:Y:S01]  /*0cc0*/  IMAD.U32 R2, RZ, RZ, UR6 ;  /* 0x00000006ff027e24 */ /* 0x006fe2000f8e00ff */
        /* <DEDUP_REMOVED lines=40> */
.L_x_1324:
        /* <DEDUP_REMOVED lines=23> */
[----:B------:R-:W-:Y:S02]  /*10c0*/  UISETP.NE.AND UP1, UPT, UR15, -0x1, UPT ;  /* 0xffffffff0f00788c */ /* 0x000fe4000bf25270 */
[----:B------:R-:W-:Y:S01]  /*10d0*/  ULDC.64 UR12, c[0x0][0x178] ;  /* 0x00005e00000c7ab9 */ /* 0x000fe20000000a00 */
[----:B------:R-:W-:Y:S01]  /*10e0*/  PLOP3.LUT P0, PT, PT, PT, UP0, 0x80, 0x0 ;  /* 0x000000000000781c */ /* 0x000fe20003f0f008 */
[----:B------:R-:W-:Y:S02]  /*10f0*/  UIMAD UR14, UR38, UR12, URZ ;  /* 0x0000000c260e72a4 */ /* 0x000fe4000f8e023f */
[----:B------:R-:W-:-:S02]  /*1100*/  ULDC.64 UR10, c[0x0][0x190] ;  /* 0x00006400000a7ab9 */ /* 0x000fc40000000a00 */
[----:B------:R-:W-:Y:S02]  /*1110*/  USHF.R.S32.HI UR16, URZ, 0x1f, UR7 ;  /* 0x0000001f3f107899 */ /* 0x000fe40008011407 */
[----:B------:R-:W-:Y:S02]  /*1120*/  UIMAD.WIDE.U32 UR8, UR15, UR10, URZ ;  /* 0x0000000a0f0872a5 */ /* 0x000fe4000f8e003f */
[----:B------:R-:W-:Y:S02]  /*1130*/  UIMAD UR19, UR15, UR11, URZ ;  /* 0x0000000b0f1372a4 */ /* 0x000fe4000f8e023f */
[----:B------:R-:W-:Y:S02]  /*1140*/  UIMAD.WIDE.U32 UR10, UR32, UR12, URZ ;  /* 0x0000000c200a72a5 */ /* 0x000fe4000f8e003f */
[----:B------:R-:W-:Y:S02]  /*1150*/  UIMAD UR13, UR32, UR13, UR14 ;  /* 0x0000000d200d72a4 */ /* 0x000fe4000f8e020e */
[----:B------:R-:W-:-:S02]  /*1160*/  ULEA.HI UR33, UR16, UR7, URZ, 0x6 ;  /* 0x0000000710217291 */ /* 0x000fc4000f8f303f */
[----:B------:R-:W-:Y:S02]  /*1170*/  @UP0 UIADD3 UR7, UR18, UR22, URZ ;  /* 0x0000001612070290 */ /* 0x000fe4000fffe03f */
[----:B------:R-:W-:Y:S02]  /*1180*/  ULDC.64 UR20, c[0x0][0x198] ;  /* 0x0000660000147ab9 */ /* 0x000fe40000000a00 */
[----:B------:R-:W-:Y:S02]  /*1190*/  UIADD3 UR34, UR11, UR13, URZ ;  /* 0x0000000d0b227290 */ /* 0x000fe4000fffe03f */
[----:B------:R-:W-:Y:S02]  /*11a0*/  USEL UR39, UR10, UR8, !UP1 ;  /* 0x000000080a277287 */ /* 0x000fe4000c800000 */
        /* <DEDUP_REMOVED lines=20> */
.L_x_1326:
        /* <DEDUP_REMOVED lines=18> */
.L_x_1327:
        /* <DEDUP_REMOVED lines=42> */
[----:B------:R-:W-:Y:S01]  /*16b0*/  IMAD.MOV.U32 R2, RZ, RZ, R4 ;  /* 0x000000ffff027224 */ /* 0x000fe200078e0004 */
[----:B------:R-:W-:-:S02]  /*16c0*/  ULDC UR12, c[0x0][0x234] ;  /* 0x00008d00000c7ab9 */ /* 0x000fc40000000800 */
        /* <DEDUP_REMOVED lines=28> */
.L_x_1328:
[----:B------:R-:W-:Y:S02]  /*1890*/  UMOV UR12, UR52 ;  /* 0x00000034000c7c82 */ /* 0x000fe40008000000 */
.L_x_1329:
[----:B------:R-:W-:Y:S01]  /*18a0*/  UIADD3 UR8, UP5, UP4, UR8, UR46, UR48 ;  /* 0x0000002e08087290 */ /* 0x000fe2000fcbe030 */
[----:B------:R-:W-:Y:S01]  /*18b0*/  SHF.R.S32.HI R19, RZ, 0x1f, R242 ;  /* 0x0000001fff137819 */ /* 0x000fe200000114f2 */
[----:B------:R-:W-:Y:S01]  /*18c0*/  USHF.R.S32.HI UR38, URZ, 0x1f, UR35 ;  /* 0x0000001f3f267899 */ /* 0x000fe20008011423 */
[----:B------:R-:W-:Y:S01]  /*18d0*/  IADD3 R0, P1, R242, UR16, RZ ;  /* 0x00000010f2007c10 */ /* 0x000fe2000ff3e0ff */
[----:B------:R-:W-:Y:S01]  /*18e0*/  UIADD3 UR15, UP1, UP0, UR20, UR8, UR21 ;  /* 0x00000008140f7290 */ /* 0x000fe2000f83e015 */
[----:B------:R-:W1:Y:S01]  /*18f0*/  S2R R20, SR_TID.X ;  /* 0x0000000000147919 */ /* 0x000e620000002100 */
[----:B------:R-:W-:Y:S01]  /*1900*/  UIADD3.X UR7, UR10, UR50, UR55, UP5, UP4 ;  /* 0x000000320a077290 */ /* 0x000fe2000afe8437 */
[----:B------:R-:W-:Y:S01]  /*1910*/  IADD3.X R3, R19, UR31, RZ, P1, !PT ;  /* 0x0000001f13037c10 */ /* 0x000fe20008ffe4ff */
[----:B------:R-:W-:Y:S01]  /*1920*/  ULDC.64 UR8, c[0x0][0x1a8] ;  /* 0x00006a0000087ab9 */ /* 0x000fe20000000a00 */
[--C-:B------:R-:W-:Y:S01]  /*1930*/  SHF.R.S32.HI R237, RZ, 0x1f, R236.reuse ;  /* 0x0000001fffed7819 */ /* 0x100fe200000114ec */
[----:B------:R-:W-:Y:S01]  /*1940*/  UIADD3.X UR20, UR11, UR7, UR13, UP1, UP0 ;  /* 0x000000070b147290 */ /* 0x000fe20008fe040d */
[----:B------:R-:W-:Y:S01]  /*1950*/  IADD3 R2, P0, R236, UR28, RZ ;  /* 0x0000001cec027c10 */ /* 0x000fe2000ff1e0ff */
[----:B------:R-:W-:Y:S01]  /*1960*/  UIMAD UR7, UR38, UR8, URZ ;  /* 0x00000008260772a4 */ /* 0x000fe2000f8e023f */
[----:B------:R-:W-:Y:S01]  /*1970*/  IMAD R3, R3, c[0x0][0x190], RZ ;  /* 0x0000640003037a24 */ /* 0x000fe200078e02ff */
[----:B------:R-:W-:Y:S01]  /*1980*/  UISETP.GE.AND UP0, UPT, UR30, 0x1, UPT ;  /* 0x000000011e00788c */ /* 0x000fe2000bf06270 */
[C---:B------:R-:W-:Y:S01]  /*1990*/  IMAD.WIDE.U32 R4, R0.reuse, c[0x0][0x190], R236 ;  /* 0x0000640000047a25 */ /* 0x040fe200078e00ec */
[----:B------:R-:W-:Y:S01]  /*19a0*/  UIMAD UR13, UR35, UR9, UR7 ;  /* 0x00000009230d72a4 */ /* 0x000fe2000f8e0207 */
[----:B------:R-:W-:Y:S01]  /*19b0*/  BSSY B1, `(.L_x_1325) ;  /* 0x0000a54000017945 */ /* 0x000fe20003800000 */
[----:B------:R-:W-:Y:S01]  /*19c0*/  UMOV UR21, 0x4 ;  /* 0x0000000400157882 */ /* 0x000fe20000000000 */
[----:B------:R-:W-:Y:S01]  /*19d0*/  IMAD R0, R0, c[0x0][0x194], R3 ;  /* 0x0000650000007a24 */ /* 0x000fe200078e0203 */
[----:B------:R-:W-:Y:S01]  /*19e0*/  ULDC.64 UR8, c[0x0][0x378] ;  /* 0x0000de0000087ab9 */ /* 0x000fe20000000a00 */
[----:B------:R-:W-:Y:S01]  /*19f0*/  IADD3 R4, P1, R4, UR39, RZ ;  /* 0x0000002704047c10 */ /* 0x000fe2000ff3e0ff */
[----:B------:R-:W-:Y:S01]  /*1a00*/  UIMAD UR7, UR38, UR8, URZ ;  /* 0x00000008260772a4 */ /* 0x000fe2000f8e023f */
[----:B------:R-:W-:Y:S01]  /*1a10*/  IADD3.X R3, R237, UR29, RZ, P0, !PT ;  /* 0x0000001ded037c10 */ /* 0x000fe200087fe4ff */
[----:B------:R-:W-:Y:S01]  /*1a20*/  IMAD.U32 R7, RZ, RZ, UR35 ;  /* 0x00000023ff077e24 */ /* 0x000fe2000f8e00ff */
[----:B------:R-:W-:Y:S01]  /*1a30*/  IADD3.X R5, R5, UR34, R0, P1, !PT ;  /* 0x0000002205057c10 */ /* 0x000fe20008ffe400 */
[----:B------:R-:W-:Y:S01]  /*1a40*/  UIMAD UR11, UR35, UR9, UR7 ;  /* 0x00000009230b72a4 */ /* 0x000fe2000f8e0207 */
[----:B------:R-:W-:Y:S01]  /*1a50*/  IMAD.U32 R0, RZ, RZ, UR16 ;  /* 0x00000010ff007e24 */ /* 0x000fe2000f8e00ff */
[----:B------:R-:W-:Y:S01]  /*1a60*/  PLOP3.LUT P0, PT, PT, PT, UP0, 0x80, 0x0 ;  /* 0x000000000000781c */ /* 0x000fe20003f0f008 */
[----:B------:R-:W-:Y:S01]  /*1a70*/  ULDC.64 UR8, c[0x0][0x370] ;  /* 0x0000dc0000087ab9 */ /* 0x000fe20000000a00 */
[----:B-1----:R-:W-:Y:S01]  /*1a80*/  SHF.R.S32.HI R21, RZ, 0x1f, R20 ;  /* 0x0000001fff157819 */ /* 0x002fe20000011414 */
[----:B------:R-:W-:Y:S01]  /*1a90*/  UIMAD UR7, UR31, UR8, URZ ;  /* 0x000000081f0772a4 */ /* 0x000fe2000f8e023f */
[----:B------:R-:W-:Y:S01]  /*1aa0*/  IMAD.WIDE.U32 R2, R0, c[0x0][0x370], R2 ;  /* 0x0000dc0000027a25 */ /* 0x000fe200078e0002 */
[----:B------:R-:W-:Y:S01]  /*1ab0*/  UIADD3 UR8, UR16, UR14, URZ ;  /* 0x0000000e10087290 */ /* 0x000fe2000fffe03f */
[----:B------:R-:W-:Y:S01]  /*1ac0*/  LEA.HI R6, R21, R20, RZ, 0x5 ;  /* 0x0000001415067211 */ /* 0x000fe200078f28ff */
[----:B------:R-:W-:Y:S01]  /*1ad0*/  UIMAD UR7, UR16, UR9, UR7 ;  /* 0x00000009100772a4 */ /* 0x000fe2000f8e0207 */
[----:B------:R-:W-:Y:S01]  /*1ae0*/  IMAD.U32 R0, RZ, RZ, UR35 ;  /* 0x00000023ff007e24 */ /* 0x000fe2000f8e00ff */
[----:B------:R-:W-:Y:S01]  /*1af0*/  ULDC.64 UR38, c[0x0][0x200] ;  /* 0x0000800000267ab9 */ /* 0x000fe20000000a00 */
[----:B------:R-:W-:Y:S01]  /*1b00*/  IMAD.WIDE.U32 R4, R7, c[0x0][0x1a8], R4 ;  /* 0x00006a0007047a25 */ /* 0x000fe200078e0004 */
[----:B------:R-:W-:-:S02]  /*1b10*/  UIADD3 UR10, UR16, UR12, URZ ;  /* 0x0000000c100a7290 */ /* 0x000fc4000fffe03f */
[----:B------:R-:W-:Y:S01]  /*1b20*/  IADD3 R3, R3, UR7, RZ ;  /* 0x0000000703037c10 */ /* 0x000fe2000fffe0ff */
[----:B------:R-:W-:Y:S01]  /*1b30*/  ULEA.HI.SX32 UR7, UR33, 0xffffffff, 0x1a ;  /* 0xffffffff21077891 */ /* 0x000fe2000f8fd23f */
[----:B------:R-:W-:Y:S02]  /*1b40*/  IADD3 R15, R5, UR13, RZ ;  /* 0x0000000d050f7c10 */ /* 0x000fe4000fffe0ff */
[----:B------:R-:W-:Y:S01]  /*1b50*/  LEA R8, P3, R4, c[0x0][0x160], 0x1 ;  /* 0x0000580004087a11 */ /* 0x000fe200078608ff */
[----:B------:R-:W-:Y:S01]  /*1b60*/  IMAD.WIDE.U32 R2, R0, c[0x0][0x378], R2 ;  /* 0x0000de0000027a25 */ /* 0x000fe200078e0002 */
[----:B------:R-:W-:Y:S02]  /*1b70*/  LOP3.LUT R0, R6, 0xffffffe0, RZ, 0xc0, !PT ;  /* 0xffffffe006007812 */ /* 0x000fe400078ec0ff */
[----:B------:R-:W-:Y:S02]  /*1b80*/  SHF.R.S32.HI R6, RZ, 0x5, R6 ;  /* 0x00000005ff067819 */ /* 0x000fe40000011406 */
[----:B------:R-:W-:Y:S01]  /*1b90*/  IADD3 R3, R3, UR11, RZ ;  /* 0x0000000b03037c10 */ /* 0x000fe2000fffe0ff */
[----:B------:R-:W-:Y:S01]  /*1ba0*/  IMAD.IADD R17, R20, 0x1, -R0 ;  /* 0x0000000114117824 */ /* 0x000fe200078e0a00 */
[----:B------:R-:W-:-:S03]  /*1bb0*/  LEA.HI.X R9, R4, c[0x0][0x164], R15, 0x1, P3 ;  /* 0x0000590004097a11 */ /* 0x000fc600018f0c0f */
[----:B------:R-:W-:Y:S02]  /*1bc0*/  IMAD R0, R6, UR47, R17 ;  /* 0x0000002f06007c24 */ /* 0x000fe4000f8e0211 */
[----:B------:R-:W-:Y:S02]  /*1bd0*/  IMAD R6, R19, c[0x0][0x370], RZ ;  /* 0x0000dc0013067a24 */ /* 0x000fe400078e02ff */
[----:B------:R-:W-:Y:S01]  /*1be0*/  IMAD.WIDE.U32 R2, R242, c[0x0][0x370], R2 ;  /* 0x0000dc00f2027a25 */ /* 0x000fe200078e0002 */
[----:B------:R-:W-:Y:S01]  /*1bf0*/  IADD3 R10, P1, R0, UR15, RZ ;  /* 0x0000000f000a7c10 */ /* 0x000fe2000ff3e0ff */
[----:B------:R-:W-:Y:S02]  /*1c00*/  UIMAD.WIDE UR14, UR8, UR21, UR38 ;  /* 0x00000015080e72a5 */ /* 0x000fe4000f8e0226 */
[----:B------:R-:W-:Y:S01]  /*1c10*/  IMAD R6, R242, c[0x0][0x374], R6 ;  /* 0x0000dd00f2067a24 */ /* 0x000fe200078e0206 */
[----:B------:R-:W-:Y:S01]  /*1c20*/  LEA.HI.X.SX32 R0, R0, UR20, 0x1, P1 ;  /* 0x0000001400007c11 */ /* 0x000fe200088f0eff */
[----:B------:R-:W-:Y:S01]  /*1c30*/  ULDC.64 UR38, c[0x0][0x3c8] ;  /* 0x0000f20000267ab9 */ /* 0x000fe20000000a00 */
[----:B------:R-:W-:Y:S01]  /*1c40*/  LEA R14, P1, R10, c[0x0][0x350], 0x2 ;  /* 0x0000d4000a0e7a11 */ /* 0x000fe200078210ff */
[----:B------:R-:W-:Y:S01]  /*1c50*/  IMAD.IADD R11, R3, 0x1, R6 ;  /* 0x00000001030b7824 */ /* 0x000fe200078e0206 */
[----:B------:R-:W-:Y:S01]  /*1c60*/  LEA R6, P2, R2, c[0x0][0x330], 0x1 ;  /* 0x0000cc0002067a11 */ /* 0x000fe200078408ff */
[----:B------:R-:W-:Y:S01]  /*1c70*/  UIMAD.WIDE UR10, UR10, UR21, UR38 ;  /* 0x000000150a0a72a5 */ /* 0x000fe2000f8e0226 */
[----:B------:R-:W-:-:S02]  /*1c80*/  LEA.HI.X R13, R10, c[0x0][0x354], R0, 0x2, P1 ;  /* 0x0000d5000a0d7a11 */ /* 0x000fc400008f1400 */
[----:B------:R-:W-:Y:S01]  /*1c90*/  LEA.HI.X R7, R2, c[0x0][0x334], R11, 0x1, P2 ;  /* 0x0000cd0002077a11 */ /* 0x000fe200010f0c0b */
[----:B------:R-:W-:Y:S05]  /*1ca0*/  @!P0 BRA `(.L_x_1330) ;  /* 0x0000958000008947 */ /* 0x000fea0003800000 */
[----:B------:R-:W1:Y:S01]  /*1cb0*/  S2R R22, SR_TID.X ;  /* 0x0000000000167919 */ /* 0x000e620000002100 */
[----:B------:R-:W-:Y:S01]  /*1cc0*/  PLOP3.LUT P0, PT, PT, PT, UP3, 0x80, 0x0 ;  /* 0x000000000000781c */ /* 0x000fe20003f0f038 */
[----:B------:R-:W-:Y:S01]  /*1cd0*/  IMAD.SHL.U32 R0, R242, 0x40, RZ ;  /* 0x00000040f2007824 */ /* 0x000fe200078e00ff */
[----:B------:R-:W-:Y:S01]  /*1ce0*/  UIMAD UR8, UR7, -0x40, UR30 ;  /* 0xffffffc0070878a4 */ /* 0x000fe2000f8e021e */
[----:B------:R-:W2:Y:S01]  /*1cf0*/  S2R R23, SR_TID.X ;  /* 0x0000000000177919 */ /* 0x000ea20000002100 */
[----:B------:R-:W-:Y:S01]  /*1d00*/  ULEA.HI UR9, UR7, UR7, URZ, 0x1 ;  /* 0x0000000707097291 */ /* 0x000fe2000f8f083f */
[----:B------:R-:W-:Y:S01]  /*1d10*/  BSSY B0, `(.L_x_1331) ;  /* 0x0000027000007945 */ /* 0x000fe20003800000 */
[----:B------:R-:W-:Y:S01]  /*1d20*/  LOP3.LUT R0, R0, 0x1c0, RZ, 0xc0, !PT ;  /* 0x000001c000007812 */ /* 0x000fe200078ec0ff */
[----:B------:R-:W-:Y:S01]  /*1d30*/  UMOV UR16, UR10 ;  /* 0x0000000a00107c82 */ /* 0x000fe20008000000 */
[----:B------:R-:W-:Y:S01]  /*1d40*/  ISETP.GE.AND P1, PT, R242, UR8, PT ;  /* 0x00000008f2007c0c */ /* 0x000fe2000bf26270 */
[----:B------:R-:W-:Y:S01]  /*1d50*/  ULOP3.LUT UR9, UR9, 0xfffffffe, URZ, 0xc0, !UPT ;  /* 0xfffffffe09097892 */ /* 0x000fe2000f8ec03f */
[----:B------:R-:W-:Y:S01]  /*1d60*/  LOP3.LUT R12, R0, 0x38, R236, 0xf8, !PT ;  /* 0x00000038000c7812 */ /* 0x000fe200078ef8ec */
[----:B------:R-:W-:Y:S01]  /*1d70*/  UMOV UR13, UR11 ;  /* 0x0000000b000d7c82 */ /* 0x000fe20008000000 */
[----:B------:R-:W-:Y:S01]  /*1d80*/  SHF.R.U32.HI R10, RZ, 0x3, R0 ;  /* 0x00000003ff0a7819 */ /* 0x000fe20000011600 */
[----:B------:R-:W-:Y:S01]  /*1d90*/  @P0 BAR.SYNC.DEFER_BLOCKING 0x0 ;  /* 0x0000000000000b1d */ /* 0x000fe20000010000 */
[----:B------:R-:W-:Y:S01]  /*1da0*/  UIADD3 UR9, UR7, -UR9, URZ ;  /* 0x8000000907097290 */ /* 0x000fe2000fffe03f */
[----:B------:R-:W-:Y:S01]  /*1db0*/  IMAD.MOV.U32 R240, RZ, RZ, R8 ;  /* 0x000000fffff07224 */ /* 0x000fe200078e0008 */
[----:B------:R-:W-:Y:S01]  /*1dc0*/  LOP3.LUT R10, R12, R10, RZ, 0x3c, !PT ;  /* 0x0000000a0c0a7212 */ /* 0x000fe200078e3cff */
[----:B------:R-:W-:Y:S01]  /*1dd0*/  IMAD.MOV.U32 R241, RZ, RZ, R9 ;  /* 0x000000fffff17224 */ /* 0x000fe200078e0009 */
[----:B------:R-:W-:Y:S01]  /*1de0*/  UISETP.NE.AND UP0, UPT, UR9, 0x1, UPT ;  /* 0x000000010900788c */ /* 0x000fe2000bf05270 */
[----:B------:R-:W-:-:S02]  /*1df0*/  IMAD.MOV.U32 R238, RZ, RZ, R6 ;  /* 0x000000ffffee7224 */ /* 0x000fc400078e0006 */
[----:B------:R-:W-:Y:S01]  /*1e00*/  IMAD.MOV.U32 R239, RZ, RZ, R7 ;  /* 0x000000ffffef7224 */ /* 0x000fe200078e0007 */
[----:B-1----:R-:W-:Y:S01]  /*1e10*/  SHF.R.S32.HI R22, RZ, 0x1f, R22 ;  /* 0x0000001fff167819 */ /* 0x002fe20000011416 */
[----:B------:R-:W-:Y:S02]  /*1e20*/  IMAD.MOV.U32 R233, RZ, RZ, R14 ;  /* 0x000000ffffe97224 */ /* 0x000fe400078e000e */
[----:B------:R-:W-:Y:S01]  /*1e30*/  IMAD.MOV.U32 R232, RZ, RZ, R13 ;  /* 0x000000ffffe87224 */ /* 0x000fe200078e000d */
[----:B--2---:R-:W-:-:S04]  /*1e40*/  LEA.HI R22, R22, R23, RZ, 0x6 ;  /* 0x0000001716167211 */ /* 0x004fc800078f30ff */
[----:B------:R-:W-:-:S05]  /*1e50*/  SHF.R.S32.HI R22, RZ, 0x6, R22 ;  /* 0x00000006ff167819 */ /* 0x000fca0000011416 */
[----:B------:R-:W-:-:S04]  /*1e60*/  IMAD R10, R22, 0x200, R10 ;  /* 0x00000200160a7824 */ /* 0x000fc800078e020a */
[----:B------:R-:W-:-:S05]  /*1e70*/  IMAD.SHL.U32 R0, R10, 0x2, RZ ;  /* 0x000000020a007824 */ /* 0x000fca00078e00ff */
        /* <DEDUP_REMOVED lines=16> */
.L_x_1332:
[----:B------:R-:W-:Y:S05]  /*1f80*/  BSYNC B0 ;  /* 0x0000000000007941 */ /* 0x000fea0003800000 */
.L_x_1331:
        /* <DEDUP_REMOVED lines=29> */
.L_x_1334:
[----:B------:R-:W-:Y:S05]  /*2160*/  BSYNC B0 ;  /* 0x0000000000007941 */ /* 0x000fea0003800000 */
.L_x_1333:
[----:B------:R-:W-:Y:S01]  /*2170*/  PLOP3.LUT P2, PT, PT, PT, UP0, 0x80, 0x0 ;  /* 0x000000000000781c */ /* 0x000fe20003f4f008 */
[----:B------:R-:W-:Y:S01]  /*2180*/  BSSY B0, `(.L_x_1335) ;  /* 0x0000021000007945 */ /* 0x000fe20003800000 */
[----:B-1----:R-:W-:-:S04]  /*2190*/  IADD3 R2, R10, 0x2000, RZ ;  /* 0x000020000a027810 */ /* 0x002fc80007ffe0ff */
        /* <DEDUP_REMOVED lines=12> */
.L_x_1336:
        /* <DEDUP_REMOVED lines=19> */
.L_x_1337:
[----:B------:R-:W-:Y:S05]  /*2390*/  BSYNC B0 ;  /* 0x0000000000007941 */ /* 0x000fea0003800000 */
.L_x_1335:
        /* <DEDUP_REMOVED lines=14> */
.L_x_1339:
        /* <DEDUP_REMOVED lines=27> */
.L_x_1340:
[----:B------:R-:W-:Y:S05]  /*2630*/  BSYNC B0 ;  /* 0x0000000000007941 */ /* 0x000fea0003800000 */
.L_x_1338:
[C---:B------:R-:W-:Y:S01]  /*2640*/  IADD3 R4, R248.reuse, 0x28, RZ ;  /* 0x00000028f8047810 */ /* 0x040fe20007ffe0ff */
[----:B------:R-:W-:Y:S01]  /*2650*/  IMAD.MOV.U32 R246, RZ, RZ, 0x7f800000 ;  /* 0x7f800000fff67424 */ /* 0x000fe200078e00ff */
[C---:B-1----:R-:W-:Y:S01]  /*2660*/  IADD3 R3, R248.reuse, 0x8, RZ ;  /* 0x00000008f8037810 */ /* 0x042fe20007ffe0ff */
[----:B------:R-:W-:Y:S01]  /*2670*/  IMAD.MOV.U32 R244, RZ, RZ, 0x7f800000 ;  /* 0x7f800000fff47424 */ /* 0x000fe200078e00ff */
[----:B------:R-:W-:Y:S01]  /*2680*/  IADD3 R2, R248, 0x20, RZ ;  /* 0x00000020f8027810 */ /* 0x000fe20007ffe0ff */
[----:B------:R-:W-:Y:S01]  /*2690*/  IMAD.MOV.U32 R5, RZ, RZ, 0x4 ;  /* 0x00000004ff057424 */ /* 0x000fe200078e00ff */
[----:B------:R-:W-:Y:S02]  /*26a0*/  ISETP.GE.AND P0, PT, R4, UR8, PT ;  /* 0x0000000804007c0c */ /* 0x000fe4000bf06270 */
[----:B------:R-:W-:Y:S02]  /*26b0*/  ISETP.GE.AND P4, PT, R248, UR8, PT ;  /* 0x00000008f8007c0c */ /* 0x000fe4000bf86270 */
[----:B------:R-:W-:-:S02]  /*26c0*/  ISETP.GE.AND P3, PT, R3, UR8, PT ;  /* 0x0000000803007c0c */ /* 0x000fc4000bf66270 */
[----:B------:R-:W-:Y:S01]  /*26d0*/  ISETP.GE.AND P1, PT, R2, UR8, PT ;  /* 0x0000000802007c0c */ /* 0x000fe2000bf26270 */
[----:B------:R-:W-:Y:S01]  /*26e0*/  ULDC.64 UR8, c[0x0][0x198] ;  /* 0x0000660000087ab9 */ /* 0x000fe20000000a00 */
[----:B------:R-:W-:Y:S01]  /*26f0*/  IMAD.MOV.U32 R2, RZ, RZ, 0x4 ;  /* 0x00000004ff027424 */ /* 0x000fe200078e00ff */
[----:B------:R-:W-:Y:S01]  /*2700*/  UIMAD UR8, UR19, UR8, URZ ;  /* 0x00000008130872a4 */ /* 0x000fe2000f8e023f */
[----:B------:R-:W-:Y:S02]  /*2710*/  MOV R247, 0x7f800000 ;  /* 0x7f80000000f77802 */ /* 0x000fe40000000f00 */
[----:B------:R-:W-:Y:S01]  /*2720*/  IMAD.WIDE R2, R248, R2, UR14 ;  /* 0x0000000ef8027e25 */ /* 0x000fe2000f8e0202 */
[----:B------:R-:W-:Y:S01]  /*2730*/  UIMAD UR9, UR24, UR9, UR8 ;  /* 0x00000009180972a4 */ /* 0x000fe2000f8e0208 */
[----:B------:R-:W-:Y:S01]  /*2740*/  MOV R245, 0x7f800000 ;  /* 0x7f80000000f57802 */ /* 0x000fe20000000f00 */
[----:B------:R-:W-:Y:S01]  /*2750*/  UIMAD UR8, UR17, -0x80, UR6 ;  /* 0xffffff80110878a4 */ /* 0x000fe2000f8e0206 */
[----:B------:R-:W-:Y:S01]  /*2760*/  MOV R10, UR24 ;  /* 0x00000018000a7c02 */ /* 0x000fe20008000f00 */
[----:B------:R-:W-:Y:S01]  /*2770*/  @!P0 IMAD.WIDE R4, R4, R5, UR14 ;  /* 0x0000000e04048e25 */ /* 0x000fe2000f8e0205 */
[----:B------:R1:W5:Y:S03]  /*2780*/  @!P4 LDG.E R246, [R2.64] ;  /* 0x0000000402f6c981 */ /* 0x000366000c1e1900 */
[----:B------:R-:W-:Y:S01]  /*2790*/  ISETP.GE.AND P6, PT, R242, UR8, PT ;  /* 0x00000008f2007c0c */ /* 0x000fe2000bfc6270 */
[----:B------:R1:W5:Y:S04]  /*27a0*/  @!P3 LDG.E R247, [R2.64+0x20] ;  /* 0x0000200402f7b981 */ /* 0x000368000c1e1900 */
[----:B------:R1:W5:Y:S04]  /*27b0*/  @!P1 LDG.E R244, [R2.64+0x80] ;  /* 0x0000800402f49981 */ /* 0x000368000c1e1900 */
[----:B------:R2:W5:Y:S01]  /*27c0*/  @!P0 LDG.E R245, [R4.64] ;  /* 0x0000000404f58981 */ /* 0x000562000c1e1900 */
[----:B------:R-:W-:Y:S03]  /*27d0*/  BSSY B0, `(.L_x_1341) ;  /* 0x0000023000007945 */ /* 0x000fe60003800000 */
[----:B------:R3:W-:Y:S04]  /*27e0*/  @P6 STS.128 [R0+0xc000], RZ ;  /* 0x00c000ff00006388 */ /* 0x0007e80000000c00 */
[----:B------:R3:W-:Y:S01]  /*27f0*/  @P6 STS.128 [R0+0x10000], RZ ;  /* 0x010000ff00006388 */ /* 0x0007e20000000c00 */
[----:B-1----:R-:W-:-:S05]  /*2800*/  IMAD.WIDE.U32 R2, R10, c[0x0][0x198], R236 ;  /* 0x000066000a027a25 */ /* 0x002fca00078e00ec */
[----:B--2---:R-:W-:Y:S01]  /*2810*/  IADD3 R4, P0, R2, UR23, RZ ;  /* 0x0000001702047c10 */ /* 0x004fe2000ff1e0ff */
[----:B------:R-:W-:-:S05]  /*2820*/  IMAD.U32 R2, RZ, RZ, UR9 ;  /* 0x00000009ff027e24 */ /* 0x000fca000f8e00ff */
[----:B------:R-:W-:Y:S01]  /*2830*/  IADD3.X R5, R3, UR26, R2, P0, !PT ;  /* 0x0000001a03057c10 */ /* 0x000fe200087fe402 */
[----:B------:R-:W-:-:S04]  /*2840*/  IMAD R2, R18, c[0x0][0x1b0], RZ ;  /* 0x00006c0012027a24 */ /* 0x000fc800078e02ff */
[C---:B------:R-:W-:Y:S02]  /*2850*/  IMAD R2, R16.reuse, c[0x0][0x1b4], R2 ;  /* 0x00006d0010027a24 */ /* 0x040fe400078e0202 */
[----:B------:R-:W-:-:S05]  /*2860*/  IMAD.WIDE.U32 R4, R16, c[0x0][0x1b0], R4 ;  /* 0x00006c0010047a25 */ /* 0x000fca00078e0004 */
[----:B------:R-:W-:Y:S01]  /*2870*/  IADD3 R9, R5, R2, RZ ;  /* 0x0000000205097210 */ /* 0x000fe20007ffe0ff */
        /* <DEDUP_REMOVED lines=24> */
.L_x_1342:
[----:B---3--:R-:W-:Y:S05]  /*2a00*/  BSYNC B0 ;  /* 0x0000000000007941 */ /* 0x008fea0003800000 */
.L_x_1341:
[----:B------:R-:W-:Y:S01]  /*2a10*/  ISETP.GE.AND P5, PT, R12, UR8, PT ;  /* 0x000000080c007c0c */ /* 0x000fe2000bfa6270 */
[----:B------:R-:W-:-:S12]  /*2a20*/  BSSY B0, `(.L_x_1343) ;  /* 0x000001d000007945 */ /* 0x000fd80003800000 */
[----:B------:R2:W-:Y:S04]  /*2a30*/  @P5 STS.128 [R0+0xd000], RZ ;  /* 0x00d000ff00005388 */ /* 0x0005e80000000c00 */
[----:B------:R2:W-:Y:S01]  /*2a40*/  @P5 STS.128 [R0+0x11000], RZ ;  /* 0x011000ff00005388 */ /* 0x0005e20000000c00 */
[----:B------:R-:W-:Y:S05]  /*2a50*/  @P5 BRA `(.L_x_1344) ;  /* 0x0000019000005947 */ /* 0x000fea0003800000 */
[----:B-1----:R-:W-:Y:S02]  /*2a60*/  IADD3 R6, P0, R242, 0x20, RZ ;  /* 0x00000020f2067810 */ /* 0x002fe40007f1e0ff */
[----:B------:R-:W-:Y:S02]  /*2a70*/  ISETP.GE.AND P1, PT, R236, c[0x0][0x220], PT ;  /* 0x00008800ec007a0c */ /* 0x000fe40003f26270 */
[----:B------:R-:W-:Y:S01]  /*2a80*/  MOV R3, R9 ;  /* 0x0000000900037202 */ /* 0x000fe20000000f00 */
[----:B------:R-:W-:Y:S01]  /*2a90*/  IMAD.X R2, RZ, RZ, R19, P0 ;  /* 0x000000ffff027224 */ /* 0x000fe200000e0613 */
[----:B------:R-:W-:-:S03]  /*2aa0*/  ISETP.GE.AND P0, PT, R243, c[0x0][0x220], PT ;  /* 0x00008800f3007a0c */ /* 0x000fc60003f06270 */
[----:B------:R-:W-:Y:S02]  /*2ab0*/  IMAD R8, R2, c[0x0][0x198], RZ ;  /* 0x0000660002087a24 */ /* 0x000fe400078e02ff */
[----:B------:R-:W-:Y:S02]  /*2ac0*/  IMAD.MOV.U32 R2, RZ, RZ, R4 ;  /* 0x000000ffff027224 */ /* 0x000fe400078e0004 */
[C---:B------:R-:W-:Y:S02]  /*2ad0*/  IMAD R8, R6.reuse, c[0x0][0x19c], R8 ;  /* 0x0000670006087a24 */ /* 0x040fe400078e0208 */
[----:B------:R-:W-:Y:S01]  /*2ae0*/  IMAD.WIDE.U32 R2, R6, c[0x0][0x198], R2 ;  /* 0x0000660006027a25 */ /* 0x000fe200078e0002 */
[----:B------:R1:W-:Y:S03]  /*2af0*/  @P1 STS.128 [R0+0xd000], RZ ;  /* 0x00d000ff00001388 */ /* 0x0003e60000000c00 */
[----:B------:R-:W-:Y:S01]  /*2b00*/  IMAD.IADD R8, R3, 0x1, R8 ;  /* 0x0000000103087824 */ /* 0x000fe200078e0208 */
[----:B------:R-:W-:-:S04]  /*2b10*/  @!P1 LEA R6, P3, R2, c[0x0][0x168], 0x1 ;  /* 0x00005a0002069a11 */ /* 0x000fc800078608ff */
        /* <DEDUP_REMOVED lines=13> */
.L_x_1344:
[----:B------:R-:W-:Y:S05]  /*2bf0*/  BSYNC B0 ;  /* 0x0000000000007941 */ /* 0x000fea0003800000 */
.L_x_1343:
[----:B------:R-:W-:Y:S01]  /*2c00*/  IADD3 R2, R242, 0x40, RZ ;  /* 0x00000040f2027810 */ /* 0x000fe20007ffe0ff */
[----:B------:R-:W-:Y:S03]  /*2c10*/  BSSY B0, `(.L_x_1345) ;  /* 0x000001e000007945 */ /* 0x000fe60003800000 */
[----:B------:R-:W-:-:S13]  /*2c20*/  ISETP.GE.AND P4, PT, R2, UR8, PT ;  /* 0x0000000802007c0c */ /* 0x000fda000bf86270 */
        /* <DEDUP_REMOVED lines=28> */
.L_x_1346:
[----:B------:R-:W-:Y:S05]  /*2df0*/  BSYNC B0 ;  /* 0x0000000000007941 */ /* 0x000fea0003800000 */
.L_x_1345:
        /* <DEDUP_REMOVED lines=11> */
[----:B-1----:R-:W-:-:S04]  /*2eb0*/  IMAD.WIDE.U32 R6, R2, c[0x0][0x198], R4 ;  /* 0x0000660002067a25 */ /* 0x002fc800078e0004 */
        /* <DEDUP_REMOVED lines=18> */
.L_x_1348:
[----:B------:R-:W-:Y:S05]  /*2fe0*/  BSYNC B0 ;  /* 0x0000000000007941 */ /* 0x000fea0003800000 */
.L_x_1347:
[----:B------:R-:W-:Y:S01]  /*2ff0*/  ULDC.64 UR8, c[0x0][0x1a0] ;  /* 0x0000680000087ab9 */ /* 0x000fe20000000a00 */
[----:B-1----:R-:W-:Y:S01]  /*3000*/  IMAD.WIDE.U32 R2, R10, c[0x0][0x1a0], R236 ;  /* 0x000068000a027a25 */ /* 0x002fe200078e00ec */
[----:B------:R-:W-:Y:S01]  /*3010*/  UIMAD UR8, UR19, UR8, URZ ;  /* 0x00000008130872a4 */ /* 0x000fe2000f8e023f */
[----:B------:R1:W-:Y:S01]  /*3020*/  @P6 STS.128 [R0+0x14000], RZ ;  /* 0x014000ff00006388 */ /* 0x0003e20000000c00 */
[----:B------:R-:W-:Y:S02]  /*3030*/  BSSY B0, `(.L_x_1349) ;  /* 0x0000022000007945 */ /* 0x000fe40003800000 */
[----:B------:R-:W-:Y:S01]  /*3040*/  UIMAD UR8, UR24, UR9, UR8 ;  /* 0x00000009180872a4 */ /* 0x000fe2000f8e0208 */
[----:B------:R1:W-:Y:S01]  /*3050*/  @P6 STS.128 [R0+0x18000], RZ ;  /* 0x018000ff00006388 */ /* 0x0003e20000000c00 */
        /* <DEDUP_REMOVED lines=31> */
.L_x_1350:
[----:B------:R-:W-:Y:S05]  /*3250*/  BSYNC B0 ;  /* 0x0000000000007941 */ /* 0x000fea0003800000 */
.L_x_1349:
[----:B------:R1:W-:Y:S01]  /*3260*/  @P5 STS.128 [R0+0x15000], RZ ;  /* 0x015000ff00005388 */ /* 0x0003e20000000c00 */
[----:B------:R-:W-:Y:S03]  /*3270*/  BSSY B0, `(.L_x_1351) ;  /* 0x000001c000007945 */ /* 0x000fe60003800000 */
        /* <DEDUP_REMOVED lines=27> */
.L_x_1352:
[----:B------:R-:W-:Y:S05]  /*3430*/  BSYNC B0 ;  /* 0x0000000000007941 */ /* 0x000fea0003800000 */
.L_x_1351:
        /* <DEDUP_REMOVED lines=29> */
.L_x_1354:
[----:B------:R-:W-:Y:S05]  /*3610*/  BSYNC B0 ;  /* 0x0000000000007941 */ /* 0x000fea0003800000 */
.L_x_1353:
[----:B------:R1:W-:Y:S01]  /*3620*/  @P3 STS.128 [R0+0x17000], RZ ;  /* 0x017000ff00003388 */ /* 0x0003e20000000c00 */
[----:B------:R-:W-:Y:S03]  /*3630*/  BSSY B0, `(.L_x_1355) ;  /* 0x000001a000007945 */ /* 0x000fe60003800000 */
[----:B------:R1:W-:Y:S01]  /*3640*/  @P3 STS.128 [R0+0x1b000], RZ ;  /* 0x01b000ff00003388 */ /* 0x0003e20000000c00 */
[----:B------:R-:W-:Y:S05]  /*3650*/  @P3 BRA `(.L_x_1356) ;  /* 0x0000017000003947 */ /* 0x000fea0003800000 */
[----:B------:R-:W-:Y:S01]  /*3660*/  IADD3 R2, P0, R242, 0x60, RZ ;  /* 0x00000060f2027810 */ /* 0x000fe20007f1e0ff */
[----:B------:R-:W-:Y:S01]  /*3670*/  IMAD.MOV.U32 R5, RZ, RZ, R9 ;  /* 0x000000ffff057224 */ /* 0x000fe200078e0009 */
[----:B------:R-:W-:Y:S02]  /*3680*/  ISETP.GE.AND P3, PT, R236, c[0x0][0x220], PT ;  /* 0x00008800ec007a0c */ /* 0x000fe40003f66270 */
[----:B------:R-:W-:Y:S01]  /*3690*/  ISETP.GE.AND P1, PT, R243, c[0x0][0x220], PT ;  /* 0x00008800f3007a0c */ /* 0x000fe20003f26270 */
[----:B------:R-:W-:-:S02]  /*36a0*/  IMAD.X R3, RZ, RZ, R19, P0 ;  /* 0x000000ffff037224 */ /* 0x000fc400000e0613 */
[----:B-1----:R-:W-:-:S04]  /*36b0*/  IMAD.WIDE.U32 R6, R2, c[0x0][0x1a0], R4 ;  /* 0x0000680002067a25 */ /* 0x002fc800078e0004 */
[----:B------:R-:W-:-:S04]  /*36c0*/  IMAD R3, R3, c[0x0][0x1a0], RZ ;  /* 0x0000680003037a24 */ /* 0x000fc800078e02ff */
[----:B------:R-:W-:Y:S01]  /*36d0*/  IMAD R3, R2, c[0x0][0x1a4], R3 ;  /* 0x0000690002037a24 */ /* 0x000fe200078e0203 */
[C---:B------:R-:W-:Y:S01]  /*36e0*/  @!P3 LEA R4, P4, R6.reuse, c[0x0][0x170], 0x1 ;  /* 0x00005c000604ba11 */ /* 0x040fe200078808ff */
[----:B------:R1:W-:Y:S01]  /*36f0*/  @P3 STS.128 [R0+0x17000], RZ ;  /* 0x017000ff00003388 */ /* 0x0003e20000000c00 */
[----:B------:R-:W-:Y:S01]  /*3700*/  @!P1 LEA R2, P0, R6, c[0x0][0x170], 0x1 ;  /* 0x00005c0006029a11 */ /* 0x000fe200078008ff */
[----:B------:R-:W-:-:S05]  /*3710*/  IMAD.IADD R3, R7, 0x1, R3 ;  /* 0x0000000107037824 */ /* 0x000fca00078e0203 */
[C-C-:B------:R-:W-:Y:S02]  /*3720*/  @!P3 LEA.HI.X R5, R6.reuse, c[0x0][0x174], R3.reuse, 0x1, P4 ;  /* 0x00005d000605ba11 */ /* 0x140fe400020f0c03 */
[----:B------:R-:W-:-:S03]  /*3730*/  @!P1 LEA.HI.X R3, R6, c[0x0][0x174], R3, 0x1, P0 ;  /* 0x00005d0006039a11 */ /* 0x000fc600000f0c03 */
        /* <DEDUP_REMOVED lines=8> */
[----:B------:R1:W-:Y:S02]  /*37c0*/  @!P1 LDGSTS.E.BYPASS.LTC128B.128 [R0+0x1b000], [R2.64+0x80] ;  /* 0x1b00008002009fae */ /* 0x0003e4000b901d44 */
.L_x_1356:
[----:B------:R-:W-:Y:S05]  /*37d0*/  BSYNC B0 ;  /* 0x0000000000007941 */ /* 0x000fea0003800000 */
.L_x_1355:
[----:B-1----:R-:W-:Y:S02]  /*37e0*/  IMAD.MOV.U32 R6, RZ, RZ, c[0x0][0x308] ;  /* 0x0000c200ff067624 */ /* 0x002fe400078e00ff */
[----:B------:R-:W-:Y:S01]  /*37f0*/  IMAD.MOV.U32 R7, RZ, RZ, c[0x0][0x30c] ;  /* 0x0000c300ff077624 */ /* 0x000fe200078e00ff */
[----:B--234-:R-:W-:Y:S01]  /*3800*/  LEA.HI R0, R21, R20, RZ, 0x4 ;  /* 0x0000001415007211 */ /* 0x01cfe200078f20ff */
[----:B------:R-:W0:Y:S04]  /*3810*/  LDGDEPBAR ;  /* 0x00000000000079af */ /* 0x000e280000000000 */
[----:B------:R1:W2:Y:S04]  /*3820*/  LDG.E.64 R2, [R6.64+0x8] ;  /* 0x0000080406027981 */ /* 0x0002a8000c1e1b00 */
[----:B-1----:R-:W3:Y:S01]  /*3830*/  LDG.E.64 R6, [R6.64] ;  /* 0x0000000406067981 */ /* 0x002ee2000c1e1b00 */
[----:B------:R-:W-:Y:S01]  /*3840*/  LOP3.LUT R0, R0, 0xfffffff0, RZ, 0xc0, !PT ;  /* 0xfffffff000007812 */ /* 0x000fe200078ec0ff */
[----:B------:R-:W-:Y:S01]  /*3850*/  IMAD.SHL.U32 R211, R220, 0x2, RZ ;  /* 0x00000002dcd37824 */ /* 0x000fe200078e00ff */
[----:B------:R-:W-:Y:S01]  /*3860*/  MOV R196, 0x40 ;  /* 0x0000004000c47802 */ /* 0x000fe20000000f00 */
[----:B------:R-:W-:Y:S01]  /*3870*/  UIADD3 UR10, UR24, 0x80, URZ ;  /* 0x00000080180a7890 */ /* 0x000fe2000fffe03f */
        /* <DEDUP_REMOVED lines=21> */
[----:B------:R-:W-:Y:S01]  /*39d0*/  SHF.R.S32.HI R4, RZ, 0x1f, R17 ;  /* 0x0000001fff047819 */ /* 0x000fe20000011411 */
[----:B------:R-:W-:Y:S01]  /*39e0*/  CS2R R132, SRZ ;  /* 0x0000000000847805 */ /* 0x000fe2000001ff00 */
[----:B------:R-:W-:Y:S01]  /*39f0*/  CS2R R126, SRZ ;  /* 0x00000000007e7805 */ /* 0x000fe2000001ff00 */
[----:B------:R-:W-:Y:S01]  /*3a00*/  CS2R R124, SRZ ;  /* 0x00000000007c7805 */ /* 0x000fe2000001ff00 */
[C---:B------:R-:W-:Y:S01]  /*3a10*/  LOP3.LUT P0, RZ, R0.reuse, 0x2, RZ, 0xc0, !PT ;  /* 0x0000000200ff7812 */ /* 0x040fe2000780c0ff */
[----:B------:R-:W-:Y:S01]  /*3a20*/  CS2R R130, SRZ ;  /* 0x0000000000827805 */ /* 0x000fe2000001ff00 */
[----:B------:R-:W-:Y:S01]  /*3a30*/  LOP3.LUT P1, RZ, R0, 0x4, RZ, 0xc0, !PT ;  /* 0x0000000400ff7812 */ /* 0x000fe2000782c0ff */
[----:B------:R-:W-:Y:S01]  /*3a40*/  CS2R R128, SRZ ;  /* 0x0000000000807805 */ /* 0x000fe2000001ff00 */
        /* <DEDUP_REMOVED lines=46> */
[----:B------:R-:W-:Y:S01]  /*3d30*/  UISETP.GE.AND UP0, UPT, UR10, UR6, UPT ;  /* 0x000000060a00728c */ /* 0x000fe2000bf06270 */
[----:B------:R-:W-:-:S02]  /*3d40*/  IADD3 R212, R219, R211, RZ ;  /* 0x000000d3dbd47210 */ /* 0x000fc40007ffe0ff */
[----:B--2---:R-:W-:Y:S02]  /*3d50*/  IADD3 R17, P4, P3, R2, UR41, R17 ;  /* 0x0000002902117c10 */ /* 0x004fe4000fb9e011 */
[----:B------:R-:W-:Y:S02]  /*3d60*/  IADD3 R2, R218, 0x2000, RZ ;  /* 0x00002000da027810 */ /* 0x000fe40007ffe0ff */
[----:B------:R-:W-:Y:S01]  /*3d70*/  IADD3.X R0, R3, UR49, R4, P4, P3 ;  /* 0x0000003103007c10 */ /* 0x000fe2000a7e6404 */
[----:B------:R-:W-:Y:S01]  /*3d80*/  IMAD.WIDE.U32 R4, R17, -0x2daee0ad, RZ ;  /* 0xd2511f5311047825 */ /* 0x000fe200078e00ff */
[----:B------:R-:W-:-:S03]  /*3d90*/  SEL R2, R2, R218, !P2 ;  /* 0x000000da02027207 */ /* 0x000fc60005000000 */
[----:B------:R1:W-:Y:S02]  /*3da0*/  STL [R1+0x14], R0 ;  /* 0x0000140001007387 */ /* 0x0003e40000100800 */
[----:B------:R-:W-:Y:S02]  /*3db0*/  IMAD.SHL.U32 R210, R2, 0x2, RZ ;  /* 0x0000000202d27824 */ /* 0x000fe400078e00ff */
[----:B------:R-:W-:-:S05]  /*3dc0*/  IMAD.SHL.U32 R2, R22, 0x20, RZ ;  /* 0x0000002016027824 */ /* 0x000fca00078e00ff */
[----:B------:R2:W-:Y:S04]  /*3dd0*/  STL [R1+0x34], R2 ;  /* 0x0000340201007387 */ /* 0x0005e80000100800 */
[----:B------:R4:W-:Y:S01]  /*3de0*/  STL.64 [R1+0x8], R4 ;  /* 0x0000080401007387 */ /* 0x0009e20000100a00 */
[----:B---3--:R3:W2:Y:S08]  /*3df0*/  R2UR UR8, R7 ;  /* 0x00000000070873c2 */ /* 0x0086b000000e0000 */
[----:B------:R3:W2:Y:S01]  /*3e00*/  R2UR UR9, R6 ;  /* 0x00000000060973c2 */ /* 0x0006a200000e0000 */
[----:B-1----:R-:W-:-:S04]  /*3e10*/  IADD3 R0, R220, 0x2000, RZ ;  /* 0x00002000dc007810 */ /* 0x002fc80007ffe0ff */
[----:B------:R-:W-:-:S05]  /*3e20*/  SEL R0, R0, R220, !P2 ;  /* 0x000000dc00007207 */ /* 0x000fca0005000000 */
[----:B------:R-:W-:Y:S01]  /*3e30*/  IMAD.SHL.U32 R213, R0, 0x2, RZ ;  /* 0x0000000200d57824 */ /* 0x000fe200078e00ff */
[----:B------:R-:W-:-:S05]  /*3e40*/  MOV R0, c[0x0][0x22c] ;  /* 0x00008b0000007a02 */ /* 0x000fca0000000f00 */
[----:B------:R-:W-:-:S04]  /*3e50*/  IMAD R0, R0, c[0x0][0x1c0], RZ ;  /* 0x0000700000007a24 */ /* 0x000fc800078e02ff */
[C---:B------:R-:W-:Y:S02]  /*3e60*/  IMAD.SHL.U32 R3, R0.reuse, 0x10, RZ ;  /* 0x0000001000037824 */ /* 0x040fe400078e00ff */
[----:B------:R-:W-:-:S03]  /*3e70*/  IMAD.SHL.U32 R235, R0, 0x8, RZ ;  /* 0x0000000800eb7824 */ /* 0x000fc600078e00ff */
[C---:B--2---:R-:W-:Y:S02]  /*3e80*/  IADD3 R2, R3.reuse, 0x20, RZ ;  /* 0x0000002003027810 */ /* 0x044fe40007ffe0ff */
[C---:B----4-:R-:W-:Y:S02]  /*3e90*/  IADD3 R4, R3.reuse, 0x40, RZ ;  /* 0x0000004003047810 */ /* 0x050fe40007ffe0ff */
        /* <DEDUP_REMOVED lines=10> */
[C---:B------:R-:W-:Y:S01]  /*3f40*/  IMAD.IADD R2, R235.reuse, 0x1, R2 ;  /* 0x00000001eb027824 */ /* 0x040fe200078e0202 */
[C---:B------:R-:W-:Y:S01]  /*3f50*/  IADD3 R251, R235.reuse, R252, RZ ;  /* 0x000000fcebfb7210 */ /* 0x040fe20007ffe0ff */
[C---:B------:R-:W-:Y:S02]  /*3f60*/  IMAD.IADD R249, R235.reuse, 0x1, R250 ;  /* 0x00000001ebf97824 */ /* 0x040fe400078e02fa */
[C---:B------:R-:W-:Y:S01]  /*3f70*/  IMAD.IADD R3, R235.reuse, 0x1, R2 ;  /* 0x00000001eb037824 */ /* 0x040fe200078e0202 */
[----:B------:R1:W-:Y:S01]  /*3f80*/  STL [R1], R2 ;  /* 0x0000000201007387 */ /* 0x0003e20000100800 */
[----:B------:R-:W-:-:S03]  /*3f90*/  IMAD.IADD R0, R235, 0x1, R249 ;  /* 0x00000001eb007824 */ /* 0x000fc600078e02f9 */
[----:B------:R3:W-:Y:S02]  /*3fa0*/  STL [R1+0x10], R3 ;  /* 0x0000100301007387 */ /* 0x0007e40000100800 */
[----:B-1-3--:R-:W-:Y:S02]  /*3fb0*/  IADD3 R2, R235, R251, RZ ;  /* 0x000000fbeb027210 */ /* 0x00afe40007ffe0ff */
.L_x_1359:
        /* <DEDUP_REMOVED lines=15> */
[----:B------:R-:W4:Y:S01]  /*40b0*/  LDL.64 R222, [R1+0x8] ;  /* 0x0000080001de7983 */ /* 0x000f220000100a00 */
        /* <DEDUP_REMOVED lines=154> */
[----:B------:R-:W1:Y:S01]  /*4a60*/  MUFU.EX2 R204, R4 ;  /* 0x0000000400cc7308 */ /* 0x000e620000000800 */
[----:B------:R-:W-:Y:S01]  /*4a70*/  @P3 FSEL R9, R9, -INF , !P4 ;  /* 0xff80000009093808 */ /* 0x000fe20006000000 */
[----:B------:R-:W-:Y:S01]  /*4a80*/  UIADD3 UR11, UR8, -0x4498517b, URZ ;  /* 0xbb67ae85080b7890 */ /* 0x000fe2000fffe03f */
[----:B------:R-:W-:Y:S01]  /*4a90*/  PLOP3.LUT P3, PT, PT, PT, UP0, 0x80, 0x0 ;  /* 0x000000000000781c */ /* 0x000fe20003f6f008 */
[--C-:B------:R-:W-:Y:S01]  /*4aa0*/  FFMA.FTZ R6, R6, c[0x0][0x23c], -R164.reuse ;  /* 0x00008f0006067a23 */ /* 0x100fe200000108a4 */
[----:B------:R-:W-:Y:S01]  /*4ab0*/  @P6 ISETP.GE.AND P6, PT, R2, UR6, PT ;  /* 0x0000000602006c0c */ /* 0x000fe2000bfc6270 */
[----:B------:R-:W-:Y:S01]  /*4ac0*/  FFMA.FTZ R7, R7, c[0x0][0x23c], -R164 ;  /* 0x00008f0007077a23 */ /* 0x000fe200000108a4 */
[----:B------:R-:W-:Y:S01]  /*4ad0*/  PLOP3.LUT P0, PT, PT, PT, UP0, 0x80, 0x0 ;  /* 0x000000000000781c */ /* 0x000fe20003f0f008 */
[----:B------:R-:W-:Y:S01]  /*4ae0*/  FMUL.FTZ R2, R244, 1.4426950216293334961 ;  /* 0x3fb8aa3bf4027820 */ /* 0x000fe20000410000 */
[----:B------:R-:W-:Y:S01]  /*4af0*/  LOP3.LUT R0, R222, UR11, RZ, 0x3c, !PT ;  /* 0x0000000bde007c12 */ /* 0x000fe2000f8e3cff */
[----:B------:R2:W3:Y:S01]  /*4b00*/  MUFU.EX2 R203, R5 ;  /* 0x0000000500cb7308 */ /* 0x0004e20000000800 */
[----:B------:R-:W-:Y:S01]  /*4b10*/  FSETP.NEU.FTZ.AND P5, PT, R244, -INF , PT ;  /* 0xff800000f400780b */ /* 0x000fe20003fbd000 */
[----:B------:R-:W-:Y:S01]  /*4b20*/  UIADD3 UR11, UR9, -0x255992d5, URZ ;  /* 0xdaa66d2b090b7890 */ /* 0x000fe2000fffe03f */
[----:B------:R-:W-:Y:S02]  /*4b30*/  LOP3.LUT R184, R0, R167, RZ, 0x3c, !PT ;  /* 0x000000a700b87212 */ /* 0x000fe400078e3cff */
[----:B------:R-:W-:Y:S02]  /*4b40*/  FSEL R2, R2, RZ, P5 ;  /* 0x000000ff02027208 */ /* 0x000fe40002800000 */
[----:B------:R-:W-:Y:S02]  /*4b50*/  @P3 IADD3 R173, R3, 0x9, RZ ;  /* 0x0000000903ad3810 */ /* 0x000fe40007ffe0ff */
[----:B------:R-:W-:Y:S01]  /*4b60*/  PLOP3.LUT P3, PT, PT, PT, UP0, 0x80, 0x0 ;  /* 0x000000000000781c */ /* 0x000fe20003f6f008 */
[----:B------:R-:W-:Y:S01]  /*4b70*/  MUFU.EX2 R202, R6 ;  /* 0x0000000600ca7308 */ /* 0x000fe20000000800 */
[----:B------:R-:W-:Y:S01]  /*4b80*/  @P0 FSEL R12, R12, -INF , !P6 ;  /* 0xff8000000c0c0808 */ /* 0x000fe20007000000 */
[--C-:B------:R-:W-:Y:S01]  /*4b90*/  FFMA.FTZ R8, R8, c[0x0][0x23c], -R2.reuse ;  /* 0x00008f0008087a23 */ /* 0x100fe20000010802 */
[----:B------:R-:W-:Y:S01]  /*4ba0*/  PLOP3.LUT P0, PT, PT, PT, UP0, 0x80, 0x0 ;  /* 0x000000000000781c */ /* 0x000fe20003f0f008 */
[--C-:B------:R-:W-:Y:S01]  /*4bb0*/  FFMA.FTZ R9, R9, c[0x0][0x23c], -R2.reuse ;  /* 0x00008f0009097a23 */ /* 0x100fe20000010802 */
[----:B------:R-:W-:Y:S01]  /*4bc0*/  PLOP3.LUT P5, PT, PT, PT, UP0, 0x80, 0x0 ;  /* 0x000000000000781c */ /* 0x000fe20003faf008 */
[----:B------:R-:W-:Y:S01]  /*4bd0*/  FFMA.FTZ R12, R12, c[0x0][0x23c], -R2 ;  /* 0x00008f000c0c7a23 */ /* 0x000fe20000010802 */
[----:B------:R-:W-:Y:S02]  /*4be0*/  PLOP3.LUT P2, PT, PT, PT, UP0, 0x80, 0x0 ;  /* 0x000000000000781c */ /* 0x000fe40003f4f008 */
[----:B------:R-:W-:Y:S01]  /*4bf0*/  LOP3.LUT R181, R181, UR10, R166, 0x96, !PT ;  /* 0x0000000ab5b57c12 */ /* 0x000fe2000f8e96a6 */
[----:B------:R4:W-:Y:S02]  /*4c00*/  MUFU.EX2 R223, R7 ;  /* 0x0000000700df7308 */ /* 0x0009e40000000800 */
[----:B------:R-:W-:Y:S01]  /*4c10*/  @P3 ISETP.GE.AND P3, PT, R173, UR6, PT ;  /* 0x00000006ad003c0c */ /* 0x000fe2000bf66270 */
[----:B--2---:R-:W-:Y:S03]  /*4c20*/  IMAD.WIDE.U32 R4, R183, -0x2daee0ad, RZ ;  /* 0xd2511f53b7047825 */ /* 0x004fe600078e00ff */
[----:B------:R-:W-:Y:S02]  /*4c30*/  @P0 FSEL R16, R16, -INF , !P6 ;  /* 0xff80000010100808 */ /* 0x000fe40007000000 */
[----:B------:R-:W-:Y:S01]  /*4c40*/  FSETP.NEU.FTZ.AND P0, PT, R245, -INF , PT ;  /* 0xff800000f500780b */ /* 0x000fe20003f1d000 */
[----:B------:R-:W-:Y:S01]  /*4c50*/  IMAD.WIDE.U32 R182, R181, -0x326172a9, RZ ;  /* 0xcd9e8d57b5b67825 */ /* 0x000fe200078e00ff */
[----:B------:R-:W-:Y:S01]  /*4c60*/  LOP3.LUT R173, R0, R5, RZ, 0x3c, !PT ;  /* 0x0000000500ad7212 */ /* 0x000fe200078e3cff */
[----:B------:R2:W-:Y:S01]  /*4c70*/  MUFU.EX2 R225, R8 ;  /* 0x0000000800e17308 */ /* 0x0005e20000000800 */
[----:B------:R-:W-:Y:S01]  /*4c80*/  LOP3.LUT R185, R175, UR10, R4, 0x96, !PT ;  /* 0x0000000aafb97c12 */ /* 0x000fe2000f8e9604 */
[----:B------:R-:W-:Y:S01]  /*4c90*/  FMUL.FTZ R0, R245, 1.4426950216293334961 ;  /* 0x3fb8aa3bf5007820 */ /* 0x000fe20000410000 */
[----:B------:R-:W-:Y:S01]  /*4ca0*/  @P5 FSEL R14, R14, -INF , !P6 ;  /* 0xff8000000e0e5808 */ /* 0x000fe20007000000 */
[----:B------:R-:W-:Y:S01]  /*4cb0*/  UIADD3 UR10, UR8, 0x32370b8f, URZ ;  /* 0x32370b8f080a7890 */ /* 0x000fe2000fffe03f */
[----:B------:R-:W-:Y:S01]  /*4cc0*/  PLOP3.LUT P5, PT, PT, PT, UP0, 0x80, 0x0 ;  /* 0x000000000000781c */ /* 0x000fe20003faf008 */
[--C-:B------:R-:W-:Y:S01]  /*4cd0*/  FFMA.FTZ R16, R16, c[0x0][0x23c], -R165.reuse ;  /* 0x00008f0010107a23 */ /* 0x100fe200000108a5 */
[----:B------:R-:W-:Y:S02]  /*4ce0*/  FSEL R0, R0, RZ, P0 ;  /* 0x000000ff00007208 */ /* 0x000fe40000000000 */
[----:B------:R-:W-:Y:S01]  /*4cf0*/  PLOP3.LUT P0, PT, PT, PT, UP0, 0x80, 0x0 ;  /* 0x000000000000781c */ /* 0x000fe20003f0f008 */
[----:B------:R1:W-:Y:S01]  /*4d00*/  MUFU.EX2 R224, R9 ;  /* 0x0000000900e07308 */ /* 0x0003e20000000800 */
[----:B------:R-:W-:Y:S01]  /*4d10*/  @P2 FSEL R11, R11, -INF , !P4 ;  /* 0xff8000000b0b2808 */ /* 0x000fe20006000000 */
[--C-:B------:R-:W-:Y:S01]  /*4d20*/  FFMA.FTZ R14, R14, c[0x0][0x23c], -R0.reuse ;  /* 0x00008f000e0e7a23 */ /* 0x100fe20000010800 */
[----:B----4-:R-:W4:Y:S01]  /*4d30*/  LDSM.16.M88.4 R4, [R215+0x10800] ;  /* 0x01080000d704783b */ /* 0x010f220000000200 */
[----:B------:R-:W-:Y:S02]  /*4d40*/  PLOP3.LUT P2, PT, PT, PT, UP0, 0x80, 0x0 ;  /* 0x000000000000781c */ /* 0x000fe40003f4f008 */
[----:B------:R-:W-:Y:S01]  /*4d50*/  PLOP3.LUT P4, PT, PT, PT, UP0, 0x80, 0x0 ;  /* 0x000000000000781c */ /* 0x000fe20003f8f008 */
[----:B------:R-:W-:Y:S01]  /*4d60*/  FFMA.FTZ R175, R11, c[0x0][0x23c], -R0 ;  /* 0x00008f000baf7a23 */ /* 0x000fe20000010800 */
[----:B------:R-:W-:Y:S02]  /*4d70*/  @P5 FSEL R18, R18, -INF , !P6 ;  /* 0xff80000012125808 */ /* 0x000fe40007000000 */
[----:B------:R-:W-:Y:S01]  /*4d80*/  PLOP3.LUT P6, PT, PT, PT, UP0, 0x80, 0x0 ;  /* 0x000000000000781c */ /* 0x000fe20003fcf008 */
[----:B------:R-:W-:Y:S01]  /*4d90*/  MUFU.EX2 R201, R16 ;  /* 0x0000001000c97308 */ /* 0x000fe20000000800 */
[----:B------:R-:W-:Y:S01]  /*4da0*/  @P0 FSEL R13, R13, -INF , !P3 ;  /* 0xff8000000d0d0808 */ /* 0x000fe20005800000 */
[----:B------:R-:W-:Y:S01]  /*4db0*/  FFMA.FTZ R18, R18, c[0x0][0x23c], -R164 ;  /* 0x00008f0012127a23 */ /* 0x000fe200000108a4 */
[----:B------:R-:W-:Y:S01]  /*4dc0*/  PLOP3.LUT P0, PT, PT, PT, UP0, 0x80, 0x0 ;  /* 0x000000000000781c */ /* 0x000fe20003f0f008 */
[----:B--2---:R-:W-:Y:S01]  /*4dd0*/  FFMA.FTZ R8, R10, c[0x0][0x23c], -R0 ;  /* 0x00008f000a087a23 */ /* 0x004fe20000010800 */
[----:B------:R-:W-:Y:S01]  /*4de0*/  PLOP3.LUT P5, PT, PT, PT, UP0, 0x80, 0x0 ;  /* 0x000000000000781c */ /* 0x000fe20003faf008 */
[----:B------:R-:W-:Y:S01]  /*4df0*/  FFMA.FTZ R13, R13, c[0x0][0x23c], -R2 ;  /* 0x00008f000d0d7a23 */ /* 0x000fe20000010802 */
[----:B------:R-:W-:Y:S01]  /*4e00*/  @P2 IADD3 R166, R3, 0x10, RZ ;  /* 0x0000001003a62810 */ /* 0x000fe20007ffe0ff */
[----:B------:R-:W-:Y:S01]  /*4e10*/  IMAD.WIDE.U32 R10, R173, -0x326172a9, RZ ;  /* 0xcd9e8d57ad0a7825 */ /* 0x000fe200078e00ff */
[----:B------:R-:W-:Y:S01]  /*4e20*/  PLOP3.LUT P2, PT, PT, PT, UP0, 0x80, 0x0 ;  /* 0x000000000000781c */ /* 0x000fe20003f4f008 */
[----:B------:R-:W-:Y:S01]  /*4e30*/  MUFU.EX2 R200, R18 ;  /* 0x0000001200c87308 */ /* 0x000fe20000000800 */
[----:B------:R-:W-:Y:S02]  /*4e40*/  @P4 IADD3 R167, R3, 0x11, RZ ;  /* 0x0000001103a74810 */ /* 0x000fe40007ffe0ff */
[----:B------:R-:W-:Y:S03]  /*4e50*/  PLOP3.LUT P4, PT, PT, PT, UP0, 0x80, 0x0 ;  /* 0x000000000000781c */ /* 0x000fe60003f8f008 */
[----:B------:R-:W-:Y:S02]  /*4e60*/  @P0 FSEL R17, R17, -INF , !P3 ;  /* 0xff80000011110808 */ /* 0x000fe40005800000 */
[----:B------:R-:W-:Y:S02]  /*4e70*/  PLOP3.LUT P0, PT, PT, PT, UP0, 0x80, 0x0 ;  /* 0x000000000000781c */ /* 0x000fe40003f0f008 */
[----:B------:R2:W-:Y:S01]  /*4e80*/  MUFU.EX2 R227, R8 ;  /* 0x0000000800e37308 */ /* 0x0005e20000000800 */
[--C-:B------:R-:W-:Y:S01]  /*4e90*/  FFMA.FTZ R17, R17, c[0x0][0x23c], -R165.reuse ;  /* 0x00008f0011117a23 */ /* 0x100fe200000108a5 */
[C---:B------:R-:W-:Y:S02]  /*4ea0*/  @P5 IADD3 R181, R3.reuse, 0x18, RZ ;  /* 0x0000001803b55810 */ /* 0x040fe40007ffe0ff */
[----:B------:R-:W-:Y:S02]  /*4eb0*/  @P6 IADD3 R3, R3, 0x19, RZ ;  /* 0x0000001903036810 */ /* 0x000fe40007ffe0ff */
[----:B------:R-:W-:Y:S02]  /*4ec0*/  @P4 ISETP.GE.AND P4, PT, R167, UR6, PT ;  /* 0x00000006a7004c0c */ /* 0x000fe4000bf86270 */
[----:B------:R-:W-:Y:S02]  /*4ed0*/  PLOP3.LUT P6, PT, PT, PT, UP0, 0x80, 0x0 ;  /* 0x000000000000781c */ /* 0x000fe40003fcf008 */
[----:B------:R-:W-:Y:S01]  /*4ee0*/  MUFU.EX2 R199, R17 ;  /* 0x0000001100c77308 */ /* 0x000fe20000000800 */
[----:B------:R-:W-:Y:S01]  /*4ef0*/  @P0 FSEL R19, R19, -INF , !P3 ;  /* 0xff80000013130808 */ /* 0x000fe20005800000 */
[-C--:B----4-:R-:W-:Y:S01]  /*4f00*/  HMMA.16816.F32.BF16 R20, R168, R4.reuse, R20 ;  /* 0x00000004a814723c */ /* 0x090fe20000041814 */
[----:B------:R-:W-:Y:S02]  /*4f10*/  PLOP3.LUT P0, PT, PT, PT, UP0, 0x80, 0x0 ;  /* 0x000000000000781c */ /* 0x000fe40003f0f008 */
[----:B------:R-:W-:Y:S01]  /*4f20*/  @P2 ISETP.GE.AND P2, PT, R166, UR6, PT ;  /* 0x00000006a6002c0c */ /* 0x000fe2000bf46270 */
[----:B------:R-:W-:Y:S01]  /*4f30*/  FFMA.FTZ R19, R19, c[0x0][0x23c], -R164 ;  /* 0x00008f0013137a23 */ /* 0x000fe200000108a4 */
[----:B------:R-:W-:Y:S01]  /*4f40*/  PLOP3.LUT P5, PT, PT, PT, UP0, 0x80, 0x0 ;  /* 0x000000000000781c */ /* 0x000fe20003faf008 */
[----:B------:R-:W-:Y:S02]  /*4f50*/  IMAD.WIDE.U32 R166, R184, -0x326172a9, RZ ;  /* 0xcd9e8d57b8a67825 */ /* 0x000fe400078e00ff */
[C---:B------:R-:W-:Y:S01]  /*4f60*/  HMMA.16816.F32.BF16 R24, R176.reuse, R4, R24 ;  /* 0x00000004b018723c */ /* 0x040fe20000041818 */
[----:B------:R4:W-:Y:S03]  /*4f70*/  MUFU.EX2 R226, R175 ;  /* 0x000000af00e27308 */ /* 0x0009e60000000800 */
[----:B------:R-:W-:Y:S02]  /*4f80*/  @P6 FSEL R15, R15, -INF , !P3 ;  /* 0xff8000000f0f6808 */ /* 0x000fe40005800000 */
[----:B------:R-:W-:Y:S02]  /*4f90*/  PLOP3.LUT P3, PT, PT, PT, UP0, 0x80, 0x0 ;  /* 0x000000000000781c */ /* 0x000fe40003f6f008 */
[-C--:B------:R-:W-:Y:S01]  /*4fa0*/  HMMA.16816.F32.BF16 R28, R176, R6.reuse, R28 ;  /* 0x00000006b01c723c */ /* 0x080fe2000004181c */
[----:B------:R-:W-:Y:S02]  /*4fb0*/  PLOP3.LUT P6, PT, PT, PT, UP0, 0x80, 0x0 ;  /* 0x000000000000781c */ /* 0x000fe40003fcf008 */
[----:B------:R3:W-:Y:S01]  /*4fc0*/  MUFU.EX2 R222, R12 ;  /* 0x0000000c00de7308 */ /* 0x0007e20000000800 */
[C---:B-1----:R-:W-:Y:S01]  /*4fd0*/  LOP3.LUT R9, R172.reuse, R167, RZ, 0x3c, !PT ;  /* 0x000000a7ac097212 */ /* 0x042fe200078e3cff */
[----:B------:R-:W-:Y:S01]  /*4fe0*/  FFMA.FTZ R15, R15, c[0x0][0x23c], -R0 ;  /* 0x00008f000f0f7a23 */ /* 0x000fe20000010800 */
[----:B------:R-:W-:Y:S02]  /*4ff0*/  LOP3.LUT R172, R172, R11, RZ, 0x3c, !PT ;  /* 0x0000000bacac7212 */ /* 0x000fe400078e3cff */
[----:B------:R-:W-:Y:S04]  /*5000*/  HMMA.16816.F32.BF16 R32, R168, R6, R32 ;  /* 0x00000006a820723c */ /* 0x000fe80000041820 */
[----:B------:R-:W-:Y:S01]  /*5010*/  @P0 FSEL R22, R22, -INF , !P2 ;  /* 0xff80000016160808 */ /* 0x000fe20005000000 */
[----:B------:R1:W-:Y:S01]  /*5020*/  MUFU.EX2 R207, R13 ;  /* 0x0000000d00cf7308 */ /* 0x0003e20000000800 */
[----:B------:R-:W-:Y:S01]  /*5030*/  PLOP3.LUT P0, PT, PT, PT, UP0, 0x80, 0x0 ;  /* 0x000000000000781c */ /* 0x000fe20003f0f008 */
[----:B------:R-:W-:Y:S01]  /*5040*/  IMAD.WIDE.U32 R172, R172, -0x2daee0ad, RZ ;  /* 0xd2511f53acac7825 */ /* 0x000fe200078e00ff */
[----:B------:R-:W-:Y:S02]  /*5050*/  @P3 FSEL R20, R20, -INF , !P2 ;  /* 0xff80000014143808 */ /* 0x000fe40005000000 */
[----:B------:R-:W-:Y:S02]  /*5060*/  PLOP3.LUT P3, PT, PT, PT, UP0, 0x80, 0x0 ;  /* 0x000000000000781c */ /* 0x000fe40003f6f008 */
[----:B------:R-:W-:Y:S01]  /*5070*/  LOP3.LUT R184, R183, UR11, R166, 0x96, !PT ;  /* 0x0000000bb7b87c12 */ /* 0x000fe2000f8e96a6 */
[----:B--2---:R-:W-:Y:S01]  /*5080*/  IMAD.WIDE.U32 R8, R9, -0x2daee0ad, RZ ;  /* 0xd2511f5309087825 */ /* 0x004fe200078e00ff */
[----:B------:R-:W-:Y:S01]  /*5090*/  LOP3.LUT R174, R173, UR10, R174, 0x96, !PT ;  /* 0x0000000aadae7c12 */ /* 0x000fe2000f8e96ae */
[----:B------:R2:W-:Y:S01]  /*50a0*/  MUFU.EX2 R206, R14 ;  /* 0x0000000e00ce7308 */ /* 0x0005e20000000800 */
[----:B------:R-:W-:Y:S01]  /*50b0*/  @P5 ISETP.GE.AND P5, PT, R181, UR6, PT ;  /* 0x00000006b5005c0c */ /* 0x000fe2000bfa6270 */
[----:B------:R-:W-:Y:S01]  /*50c0*/  IMAD.WIDE.U32 R166, R185, -0x326172a9, RZ ;  /* 0xcd9e8d57b9a67825 */ /* 0x000fe200078e00ff */
[----:B------:R-:W-:Y:S01]  /*50d0*/  LOP3.LUT R9, R9, UR10, R180, 0x96, !PT ;  /* 0x0000000a09097c12 */ /* 0x000fe2000f8e96b4 */
[----:B------:R-:W-:Y:S01]  /*50e0*/  UIADD3 UR10, UR9, 0x78dde6e4, URZ ;  /* 0x78dde6e4090a7890 */ /* 0x000fe2000fffe03f */
[----:B------:R-:W-:Y:S01]  /*50f0*/  @P0 FSEL R26, R26, -INF , !P2 ;  /* 0xff8000001a1a0808 */ /* 0x000fe20005000000 */
[----:B------:R-:W-:Y:S01]  /*5100*/  IMAD.WIDE.U32 R184, R184, -0x2daee0ad, RZ ;  /* 0xd2511f53b8b87825 */ /* 0x000fe200078e00ff */
[----:B------:R-:W-:Y:S02]  /*5110*/  PLOP3.LUT P0, PT, PT, PT, UP0, 0x80, 0x0 ;  /* 0x000000000000781c */ /* 0x000fe40003f0f008 */
[----:B------:R-:W-:Y:S01]  /*5120*/  @P3 FSEL R24, R24, -INF , !P2 ;  /* 0xff80000018183808 */ /* 0x000fe20005000000 */
[----:B----4-:R-:W-:Y:S01]  /*5130*/  IMAD.WIDE.U32 R174, R174, -0x326172a9, RZ ;  /* 0xcd9e8d57aeae7825 */ /* 0x010fe200078e00ff */
[----:B------:R-:W-:Y:S01]  /*5140*/  PLOP3.LUT P3, PT, PT, PT, UP0, 0x80, 0x0 ;  /* 0x000000000000781c */ /* 0x000fe20003f6f008 */
[----:B------:R4:W-:Y:S01]  /*5150*/  MUFU.EX2 R205, R15 ;  /* 0x0000000f00cd7308 */ /* 0x0009e20000000800 */
[----:B------:R-:W-:Y:S01]  /*5160*/  LOP3.LUT R181, R167, UR11, R10, 0x96, !PT ;  /* 0x0000000ba7b57c12 */ /* 0x000fe2000f8e960a */
[----:B------:R-:W-:Y:S01]  /*5170*/  UIADD3 UR11, UR9, 0x1715609d, URZ ;  /* 0x1715609d090b7890 */ /* 0x000fe2000fffe03f */
[----:B------:R-:W-:Y:S01]  /*5180*/  PLOP3.LUT P2, PT, PT, PT, UP0, 0x80, 0x0 ;  /* 0x000000000000781c */ /* 0x000fe20003f4f008 */
[----:B------:R-:W-:Y:S01]  /*5190*/  FFMA.FTZ R24, R24, c[0x0][0x23c], -R2 ;  /* 0x00008f0018187a23 */ /* 0x000fe20000010802 */
[----:B------:R-:W-:Y:S01]  /*51a0*/  LOP3.LUT R186, R185, UR12, R8, 0x96, !PT ;  /* 0x0000000cb9ba7c12 */ /* 0x000fe2000f8e9608 */
[----:B------:R-:W-:Y:S01]  /*51b0*/  IMAD.WIDE.U32 R8, R9, -0x326172a9, RZ ;  /* 0xcd9e8d5709087825 */ /* 0x000fe200078e00ff */
[----:B---3--:R-:W-:Y:S02]  /*51c0*/  LOP3.LUT R12, R175, UR10, R166, 0x96, !PT ;  /* 0x0000000aaf0c7c12 */ /* 0x008fe4000f8e96a6 */
[----:B------:R-:W-:Y:S01]  /*51d0*/  @P0 FSEL R23, R23, -INF , !P4 ;  /* 0xff80000017170808 */ /* 0x000fe20006000000 */
[----:B------:R-:W-:Y:S01]  /*51e0*/  IMAD.WIDE.U32 R180, R181, -0x2daee0ad, RZ ;  /* 0xd2511f53b5b47825 */ /* 0x000fe200078e00ff */
[----:B------:R-:W-:Y:S01]  /*51f0*/  PLOP3.LUT P0, PT, PT, PT, UP0, 0x80, 0x0 ;  /* 0x000000000000781c */ /* 0x000fe20003f0f008 */
[----:B------:R-:W-:Y:S01]  /*5200*/  MUFU.EX2 R197, R19 ;  /* 0x0000001300c57308 */ /* 0x000fe20000000800 */
[----:B------:R-:W-:Y:S01]  /*5210*/  LOP3.LUT R10, R9, UR10, R182, 0x96, !PT ;  /* 0x0000000a090a7c12 */ /* 0x000fe2000f8e96b6 */
[----:B------:R-:W-:Y:S01]  /*5220*/  IMAD.WIDE.U32 R186, R186, -0x326172a9, RZ ;  /* 0xcd9e8d57baba7825 */ /* 0x000fe200078e00ff */
[----:B------:R-:W-:Y:S01]  /*5230*/  LOP3.LUT R167, R181, UR12, R172, 0x96, !PT ;  /* 0x0000000cb5a77c12 */ /* 0x000fe2000f8e96ac */
[----:B------:R-:W-:Y:S01]  /*5240*/  UIADD3 UR10, UR8, -0x56f99767, URZ ;  /* 0xa9066899080a7890 */ /* 0x000fe2000fffe03f */
[----:B------:R-:W-:Y:S01]  /*5250*/  @P3 FSEL R21, R21, -INF , !P4 ;  /* 0xff80000015153808 */ /* 0x000fe20006000000 */
[----:B------:R-:W-:Y:S01]  /*5260*/  IMAD.WIDE.U32 R10, R10, -0x2daee0ad, RZ ;  /* 0xd2511f530a0a7825 */ /* 0x000fe200078e00ff */
[----:B------:R-:W-:Y:S02]  /*5270*/  PLOP3.LUT P3, PT, PT, PT, UP0, 0x80, 0x0 ;  /* 0x000000000000781c */ /* 0x000fe40003f6f008 */
[----:B------:R-:W-:Y:S01]  /*5280*/  LOP3.LUT R9, R187, UR11, R8, 0x96, !PT ;  /* 0x0000000bbb097c12 */ /* 0x000fe2000f8e9608 */
[----:B-1----:R-:W-:Y:S01]  /*5290*/  IMAD.WIDE.U32 R12, R12, -0x2daee0ad, RZ ;  /* 0xd2511f530c0c7825 */ /* 0x002fe200078e00ff */
[----:B------:R-:W-:Y:S01]  /*52a0*/  @P2 FSEL R25, R25, -INF , !P4 ;  /* 0xff80000019192808 */ /* 0x000fe20006000000 */
[----:B------:R-:W-:Y:S01]  /*52b0*/  MUFU.EX2 R194, R24 ;  /* 0x0000001800c27308 */ /* 0x000fe20000000800 */
[----:B------:R-:W-:Y:S01]  /*52c0*/  PLOP3.LUT P2, PT, PT, PT, UP0, 0x80, 0x0 ;  /* 0x000000000000781c */ /* 0x000fe20003f4f008 */
[----:B------:R-:W-:Y:S01]  /*52d0*/  IMAD.WIDE.U32 R166, R167, -0x326172a9, RZ ;  /* 0xcd9e8d57a7a67825 */ /* 0x000fe200078e00ff */
[----:B------:R-:W-:Y:S02]  /*52e0*/  LOP3.LUT R184, R11, UR10, R184, 0x96, !PT ;  /* 0x0000000a0bb87c12 */ /* 0x000fe4000f8e96b8 */
[----:B------:R-:W-:Y:S01]  /*52f0*/  LOP3.LUT R180, R13, UR10, R180, 0x96, !PT ;  /* 0x0000000a0db47c12 */ /* 0x000fe2000f8e96b4 */
[----:B------:R-:W-:Y:S01]  /*5300*/  UIADD3 UR10, UR8, 0x646e171e, URZ ;  /* 0x646e171e080a7890 */ /* 0x000fe2000fffe03f */
[----:B------:R-:W-:Y:S01]  /*5310*/  LOP3.LUT R8, R167, UR11, R174, 0x96, !PT ;  /* 0x0000000ba7087c12 */ /* 0x000fe2000f8e96ae */
[----:B------:R-:W-:Y:S01]  /*5320*/  IMAD.WIDE.U32 R4, R9, -0x2daee0ad, RZ ;  /* 0xd2511f5309047825 */ /* 0x000fe200078e00ff */
[----:B------:R-:W-:Y:S01]  /*5330*/  @P0 FSEL R28, R28, -INF , !P5 ;  /* 0xff8000001c1c0808 */ /* 0x000fe20006800000 */
[----:B------:R-:W-:Y:S01]  /*5340*/  UIADD3 UR11, UR9, -0x4ab325aa, URZ ;  /* 0xb54cda56090b7890 */ /* 0x000fe2000fffe03f */
[----:B------:R-:W-:Y:S01]  /*5350*/  PLOP3.LUT P0, PT, PT, PT, UP0, 0x80, 0x0 ;  /* 0x000000000000781c */ /* 0x000fe20003f0f008 */
[----:B------:R-:W-:Y:S01]  /*5360*/  IMAD.WIDE.U32 R8, R8, -0x2daee0ad, RZ ;  /* 0xd2511f5308087825 */ /* 0x000fe200078e00ff */
[----:B------:R-:W-:Y:S02]  /*5370*/  @P3 FSEL R27, R27, -INF , !P4 ;  /* 0xff8000001b1b3808 */ /* 0x000fe40006000000 */
[----:B------:R-:W-:Y:S01]  /*5380*/  PLOP3.LUT P3, PT, PT, PT, UP0, 0x80, 0x0 ;  /* 0x000000000000781c */ /* 0x000fe20003f6f008 */
[--C-:B------:R-:W-:Y:S01]  /*5390*/  FFMA.FTZ R28, R28, c[0x0][0x23c], -R2.reuse ;  /* 0x00008f001c1c7a23 */ /* 0x100fe20000010802 */
[C---:B------:R-:W-:Y:S01]  /*53a0*/  LOP3.LUT R175, R4.reuse, 0xffff, RZ, 0xc0, !PT ;  /* 0x0000ffff04af7812 */ /* 0x040fe200078ec0ff */
[----:B------:R-:W-:Y:S01]  /*53b0*/  FFMA.FTZ R25, R25, c[0x0][0x23c], -R2 ;  /* 0x00008f0019197a23 */ /* 0x000fe20000010802 */
[----:B------:R-:W-:Y:S01]  /*53c0*/  @P6 ISETP.GE.AND P6, PT, R3, UR6, PT ;  /* 0x0000000603006c0c */ /* 0x000fe2000bfc6270 */
[--C-:B------:R-:W-:Y:S01]  /*53d0*/  FFMA.FTZ R21, R21, c[0x0][0x23c], -R165.reuse ;  /* 0x00008f0015157a23 */ /* 0x100fe200000108a5 */
        /* <DEDUP_REMOVED lines=25> */
[----:B----4-:R-:W-:Y:S01]  /*5570*/  LOP3.LUT R15, R4, 0xffff, RZ, 0xc0, !PT ;  /* 0x0000ffff040f7812 */ /* 0x010fe200078ec0ff */
        /* <DEDUP_REMOVED lines=40> */
[----:B------:R-:W3:Y:S01]  /*5800*/  MUFU.EX2 R180, R165 ;  /* 0x000000a500b47308 */ /* 0x000ee20000000800 */
[----:B------:R-:W-:Y:S01]  /*5810*/  @P2 FSEL R35, R35, -INF , !P6 ;  /* 0xff80000023232808 */ /* 0x000fe20007000000 */
[----:B------:R-:W-:Y:S01]  /*5820*/  @!P0 FADD.FTZ R203, -R203, -RZ ;  /* 0x800000ffcbcb8221 */ /* 0x000fe20000010100 */
        /* <DEDUP_REMOVED lines=14> */
[----:B------:R-:W4:Y:S01]  /*5910*/  MUFU.EX2 R183, R34 ;  /* 0x0000002200b77308 */ /* 0x000f220000000800 */
        /* <DEDUP_REMOVED lines=61> */
[----:B---3--:R-:W-:Y:S01]  /*5cf0*/  @!P3 FADD.FTZ R180, -R180, -RZ ;  /* 0x800000ffb4b4b221 */ /* 0x008fe20000010100 */
        /* <DEDUP_REMOVED lines=10> */
[----:B----4-:R-:W-:Y:S01]  /*5da0*/  @!P2 FADD.FTZ R183, -R183, -RZ ;  /* 0x800000ffb7b7a221 */ /* 0x010fe20000010100 */
[----:B------:R-:W4:Y:S01]  /*5db0*/  MUFU.EX2 R181, R164 ;  /* 0x000000a400b57308 */ /* 0x000f220000000800 */
        /* <DEDUP_REMOVED lines=13> */
[----:B---3--:R-:W-:Y:S01]  /*5e90*/  F2FP.RELU.BF16.PACK_AB R5, R207, R222 ;  /* 0x000000decf05723e */ /* 0x008fe200000018ff */
[----:B------:R2:W-:Y:S01]  /*5ea0*/  STS [R231+0x20000], R2 ;  /* 0x02000002e7007388 */ /* 0x0005e20000000800 */
[----:B------:R-:W-:Y:S01]  /*5eb0*/  @!P6 FADD.FTZ R194, -R194, -RZ ;  /* 0x800000ffc2c2e221 */ /* 0x000fe20000010100 */
[----:B------:R-:W-:Y:S01]  /*5ec0*/  ISETP.LE.U32.AND P6, PT, R172, UR10, PT ;  /* 0x0000000aac007c0c */ /* 0x000fe2000bfc3070 */
[----:B----4-:R-:W-:Y:S01]  /*5ed0*/  @!P0 FADD.FTZ R181, -R181, -RZ ;  /* 0x800000ffb5b58221 */ /* 0x010fe20000010100 */
        /* <DEDUP_REMOVED lines=179> */
[----:B------:R-:W-:Y:S01]  /*6a10*/  FSETP.GE.FTZ.AND P2, PT, R225, RZ, PT ;  /* 0x000000ffe100720b */ /* 0x000fe20003f56000 */
[----:B------:R-:W-:Y:S01]  /*6a20*/  FMUL.FTZ R197, R197, R5 ;  /* 0x00000005c5c57220 */ /* 0x000fe20000410000 */
[----:B------:R-:W-:Y:S01]  /*6a30*/  FSEL R6, R18, R176, P3 ;  /* 0x000000b012067208 */ /* 0x000fe20001800000 */
[----:B------:R-:W-:Y:S01]  /*6a40*/  FMUL.FTZ R190, R190, R4 ;  /* 0x00000004bebe7220 */ /* 0x000fe20000410000 */
[----:B------:R-:W-:Y:S02]  /*6a50*/  FSETP.GE.FTZ.AND P3, PT, R181, RZ, PT ;  /* 0x000000ffb500720b */ /* 0x000fe40003f76000 */
[----:B------:R-:W-:Y:S01]  /*6a60*/  FSETP.GE.FTZ.AND P0, PT, R224, RZ, PT ;  /* 0x000000ffe000720b */ /* 0x000fe20003f16000 */
[----:B------:R-:W-:Y:S02]  /*6a70*/  FMUL.FTZ R200, R200, R6 ;  /* 0x00000006c8c87220 */ /* 0x000fe40000410000 */
        /* <DEDUP_REMOVED lines=9> */
[C---:B------:R-:W-:Y:S01]  /*6b10*/  FADD.FTZ R12, -R2.reuse, R12 ;  /* 0x0000000c020c7221 */ /* 0x040fe20000010100 */
[-C--:B------:R-:W-:Y:S01]  /*6b20*/  FSEL R5, R5, R2.reuse, P2 ;  /* 0x0000000205057208 */ /* 0x080fe20001000000 */
[----:B------:R-:W-:Y:S01]  /*6b30*/  FADD.FTZ R25, -R2, R25 ;  /* 0x0000001902197221 */ /* 0x000fe20000010100 */
[----:B------:R-:W-:Y:S01]  /*6b40*/  FSETP.GE.FTZ.AND P2, PT, R222, RZ, PT ;  /* 0x000000ffde00720b */ /* 0x000fe20003f56000 */
[----:B------:R-:W-:Y:S01]  /*6b50*/  FADD.FTZ R28, -R2, R28 ;  /* 0x0000001c021c7221 */ /* 0x000fe20000010100 */
[-C--:B------:R-:W-:Y:S01]  /*6b60*/  FSEL R4, R4, R2.reuse, P0 ;  /* 0x0000000204047208 */ /* 0x080fe20000000000 */
[----:B------:R-:W-:Y:S01]  /*6b70*/  FADD.FTZ R13, -R2, R13 ;  /* 0x0000000d020d7221 */ /* 0x000fe20000010100 */
[----:B------:R-:W-:Y:S01]  /*6b80*/  FSETP.GE.FTZ.AND P0, PT, R186, RZ, PT ;  /* 0x000000ffba00720b */ /* 0x000fe20003f16000 */
[----:B------:R-:W-:Y:S01]  /*6b90*/  FADD.FTZ R24, -R2, R24 ;  /* 0x0000001802187221 */ /* 0x000fe20000010100 */
[----:B------:R-:W-:Y:S01]  /*6ba0*/  FSEL R12, R12, R2, P2 ;  /* 0x000000020c0c7208 */ /* 0x000fe20001000000 */
[----:B---3--:R-:W-:Y:S01]  /*6bb0*/  FADD.FTZ R11, -R0, R11 ;  /* 0x0000000b000b7221 */ /* 0x008fe20000010100 */
[----:B------:R-:W-:Y:S01]  /*6bc0*/  FSETP.GE.FTZ.AND P2, PT, R192, RZ, PT ;  /* 0x000000ffc000720b */ /* 0x000fe20003f56000 */
[----:B------:R-:W-:Y:S01]  /*6bd0*/  FMUL.FTZ R32, R224, R4 ;  /* 0x00000004e0207220 */ /* 0x000fe20000410000 */
[-C--:B------:R-:W-:Y:S01]  /*6be0*/  FSEL R13, R13, R2.reuse, P4 ;  /* 0x000000020d0d7208 */ /* 0x080fe20002000000 */
[C---:B------:R-:W-:Y:S01]  /*6bf0*/  FADD.FTZ R4, -R0.reuse, R14 ;  /* 0x0000000e00047221 */ /* 0x040fe20000010100 */
[-C--:B------:R-:W-:Y:S01]  /*6c00*/  FSEL R25, R25, R2.reuse, P2 ;  /* 0x0000000219197208 */ /* 0x080fe20001000000 */
[C---:B------:R-:W-:Y:S01]  /*6c10*/  FADD.FTZ R6, -R0.reuse, R15 ;  /* 0x0000000f00067221 */ /* 0x040fe20000010100 */
[----:B------:R-:W-:Y:S01]  /*6c20*/  FSETP.GE.FTZ.AND P2, PT, R187, RZ, PT ;  /* 0x000000ffbb00720b */ /* 0x000fe20003f56000 */
[----:B------:R-:W-:Y:S01]  /*6c30*/  FADD.FTZ R10, -R0, R10 ;  /* 0x0000000a000a7221 */ /* 0x000fe20000010100 */
[-C--:B------:R-:W-:Y:S01]  /*6c40*/  FSEL R24, R24, R2.reuse, P3 ;  /* 0x0000000218187208 */ /* 0x080fe20001800000 */
[----:B------:R-:W-:Y:S01]  /*6c50*/  FMUL.FTZ R33, R225, R5 ;  /* 0x00000005e1217220 */ /* 0x000fe20000410000 */
[----:B------:R-:W-:Y:S01]  /*6c60*/  FSEL R28, R28, R2, P2 ;  /* 0x000000021c1c7208 */ /* 0x000fe20001000000 */
[----:B------:R-:W-:Y:S01]  /*6c70*/  @P0 FADD.FTZ R2, -R2, R29 ;  /* 0x0000001d02020221 */ /* 0x000fe20000010100 */
[----:B------:R-:W-:Y:S01]  /*6c80*/  FSETP.GE.FTZ.AND P2, PT, R226, RZ, PT ;  /* 0x000000ffe200720b */ /* 0x000fe20003f56000 */
[----:B------:R-:W-:Y:S01]  /*6c90*/  FADD.FTZ R5, -R0, R26 ;  /* 0x0000001a00057221 */ /* 0x000fe20000010100 */
[----:B------:R-:W-:Y:S01]  /*6ca0*/  FSETP.GE.FTZ.AND P0, PT, R206, RZ, PT ;  /* 0x000000ffce00720b */ /* 0x000fe20003f16000 */
[----:B------:R-:W-:Y:S01]  /*6cb0*/  FMUL.FTZ R21, R186, R2 ;  /* 0x00000002ba157220 */ /* 0x000fe20000410000 */
[----:B------:R-:W-:Y:S01]  /*6cc0*/  FSEL R11, R11, R0, P2 ;  /* 0x000000000b0b7208 */ /* 0x000fe20001000000 */
[----:B------:R-:W-:Y:S01]  /*6cd0*/  FADD.FTZ R2, -R0, R30 ;  /* 0x0000001e00027221 */ /* 0x000fe20000010100 */
[----:B------:R-:W-:Y:S01]  /*6ce0*/  FSETP.GE.FTZ.AND P2, PT, R205, RZ, PT ;  /* 0x000000ffcd00720b */ /* 0x000fe20003f56000 */
[----:B------:R-:W-:Y:S01]  /*6cf0*/  FMUL.FTZ R23, R222, R12 ;  /* 0x0000000cde177220 */ /* 0x000fe20000410000 */
[----:B------:R-:W-:Y:S01]  /*6d00*/  FSEL R4, R4, R0, P0 ;  /* 0x0000000004047208 */ /* 0x000fe20000000000 */
[----:B------:R-:W-:Y:S01]  /*6d10*/  FMUL.FTZ R22, R207, R13 ;  /* 0x0000000dcf167220 */ /* 0x000fe20000410000 */
[----:B------:R-:W-:Y:S01]  /*6d20*/  FSETP.GE.FTZ.AND P0, PT, R185, RZ, PT ;  /* 0x000000ffb900720b */ /* 0x000fe20003f16000 */
[----:B------:R-:W-:Y:S01]  /*6d30*/  FMUL.FTZ R24, R194, R24 ;  /* 0x00000018c2187220 */ /* 0x000fe20000410000 */
[----:B------:R-:W-:Y:S01]  /*6d40*/  FSEL R6, R6, R0, P2 ;  /* 0x0000000006067208 */ /* 0x000fe20001000000 */
[----:B------:R-:W-:Y:S01]  /*6d50*/  FMUL.FTZ R17, R206, R4 ;  /* 0x00000004ce117220 */ /* 0x000fe20000410000 */
[----:B------:R-:W-:Y:S01]  /*6d60*/  PLOP3.LUT P2, PT, PT, PT, UP5, 0x80, 0x0 ;  /* 0x000000000000781c */ /* 0x000fe20003f4f058 */
[----:B------:R-:W-:Y:S01]  /*6d70*/  FADD.FTZ R4, -R0, R27 ;  /* 0x0000001b00047221 */ /* 0x000fe20000010100 */
[----:B------:R-:W-:Y:S01]  /*6d80*/  FSETP.GE.FTZ.AND P3, PT, R227, RZ, PT ;  /* 0x000000ffe300720b */ /* 0x000fe20003f76000 */
[----:B------:R-:W-:Y:S01]  /*6d90*/  FMUL.FTZ R25, R192, R25 ;  /* 0x00000019c0197220 */ /* 0x000fe20000410000 */
        /* <DEDUP_REMOVED lines=73> */
.L_x_1357:
[----:B------:R-:W-:Y:S01]  /*7230*/  F2FP.BF16.PACK_AB R12, R203, R204 ;  /* 0x000000cccb0c723e */ /* 0x000fe200000010ff */
[----:B------:R-:W2:Y:S01]  /*7240*/  S2R R185, SR_TID.X ;  /* 0x0000000000b97919 */ /* 0x000ea20000002100 */
        /* <DEDUP_REMOVED lines=22> */
[----:B--2---:R-:W-:Y:S02]  /*73b0*/  SHF.R.S32.HI R185, RZ, 0x1f, R185 ;  /* 0x0000001fffb97819 */ /* 0x004fe400000114b9 */
        /* <DEDUP_REMOVED lines=12> */
[----:B--2---:R-:W-:Y:S04]  /*7480*/  IADD3 R16, R0, 0x8000, RZ ;  /* 0x0000800000107810 */ /* 0x004fe80007ffe0ff */
[----:B------:R-:W-:Y:S01]  /*7490*/  @P1 IADD3 R2, R16, -0x40, RZ ;  /* 0xffffffc010021810 */ /* 0x000fe20007ffe0ff */
[----:B------:R-:W-:Y:S05]  /*74a0*/  LDSM.16.MT88.4 R4, [R209+0x20000] ;  /* 0x02000000d104783b */ /* 0x000fea0000004200 */
[----:B------:R-:W1:Y:S05]  /*74b0*/  LDSM.16.MT88.4 R8, [R0+0x8000] ;  /* 0x008000000008783b */ /* 0x000e6a0000004200 */
[----:B------:R-:W2:Y:S05]  /*74c0*/  LDSM.16.MT88.4 R12, [R209+0x22000] ;  /* 0x02200000d10c783b */ /* 0x000eaa0000004200 */
[----:B------:R-:W3:Y:S05]  /*74d0*/  LDSM.16.MT88.4 R16, [R2] ;  /* 0x000000000210783b */ /* 0x000eea0000004200 */
        /* <DEDUP_REMOVED lines=8> */
[C---:B--2---:R-:W-:Y:S04]  /*7560*/  HMMA.16816.F32.BF16 R40, R12.reuse, R8, R40 ;  /* 0x000000080c28723c */ /* 0x044fe80000041828 */
[----:B------:R-:W1:Y:S04]  /*7570*/  S2R R188, SR_TID.X ;  /* 0x0000000000bc7919 */ /* 0x000e680000002100 */
[-C--:B------:R-:W-:Y:S08]  /*7580*/  HMMA.16816.F32.BF16 R44, R12, R10.reuse, R44 ;  /* 0x0000000a0c2c723c */ /* 0x080ff0000004182c */
[C---:B------:R-:W-:Y:S01]  /*7590*/  HMMA.16816.F32.BF16 R48, R4.reuse, R10, R48 ;  /* 0x0000000a0430723c */ /* 0x040fe20000041830 */
[----:B------:R-:W2:Y:S07]  /*75a0*/  LDSM.16.MT88.4 R8, [R209+0x20800] ;  /* 0x02080000d108783b */ /* 0x000eae0000004200 */
[-C--:B---3--:R-:W-:Y:S04]  /*75b0*/  HMMA.16816.F32.BF16 R52, R4, R16.reuse, R52 ;  /* 0x000000100434723c */ /* 0x088fe80000041834 */
[----:B-1----:R-:W-:Y:S04]  /*75c0*/  LEA.HI R185, R185, R188, RZ, 0x6 ;  /* 0x000000bcb9b97211 */ /* 0x002fe800078f30ff */
[C---:B------:R-:W-:Y:S04]  /*75d0*/  HMMA.16816.F32.BF16 R56, R12.reuse, R16, R56 ;  /* 0x000000100c38723c */ /* 0x040fe80000041838 */
[----:B------:R-:W-:Y:S04]  /*75e0*/  SHF.R.S32.HI R185, RZ, 0x6, R185 ;  /* 0x00000006ffb97819 */ /* 0x000fe800000114b9 */
        /* <DEDUP_REMOVED lines=72> */
[----:B------:R-:W-:Y:S01]  /*7a70*/  ISETP.GE.AND P3, PT, R243, c[0x0][0x220], PT ;  /* 0x00008800f3007a0c */ /* 0x000fe20003f66270 */
[----:B------:R-:W-:Y:S01]  /*7a80*/  IMAD.SHL.U32 R0, R242, 0x40, RZ ;  /* 0x00000040f2007824 */ /* 0x000fe200078e00ff */
[----:B------:R-:W-:Y:S01]  /*7a90*/  ISETP.GE.AND P4, PT, R236, c[0x0][0x220], PT ;  /* 0x00008800ec007a0c */ /* 0x000fe20003f86270 */
[----:B------:R-:W-:Y:S03]  /*7aa0*/  IMAD.MOV.U32 R10, RZ, RZ, c[0x0][0x370] ;  /* 0x0000dc00ff0a7624 */ /* 0x000fe600078e00ff */
[----:B------:R-:W-:Y:S01]  /*7ab0*/  LOP3.LUT R0, R0, 0x1c0, RZ, 0xc0, !PT ;  /* 0x000001c000007812 */ /* 0x000fe200078ec0ff */
[----:B------:R-:W-:Y:S03]  /*7ac0*/  IMAD.U32 R5, R10, -0x40, RZ ;  /* 0xffffffc00a057824 */ /* 0x000fe600078e00ff */
[----:B------:R-:W-:Y:S02]  /*7ad0*/  LOP3.LUT R6, R0, 0x38, R236, 0xf8, !PT ;  /* 0x0000003800067812 */ /* 0x000fe400078ef8ec */
[----:B------:R-:W-:Y:S01]  /*7ae0*/  SHF.R.U32.HI R2, RZ, 0x3, R0 ;  /* 0x00000003ff027819 */ /* 0x000fe20000011600 */
[----:B------:R-:W-:Y:S01]  /*7af0*/  @!P3 IMAD.MOV.U32 R7, RZ, RZ, c[0x0][0x374] ;  /* 0x0000dd00ff07b624 */ /* 0x000fe200078e00ff */
[----:B------:R-:W-:Y:S01]  /*7b00*/  LEA R4, P0, R5, R238, 0x1 ;  /* 0x000000ee05047211 */ /* 0x000fe200078008ff */
[----:B------:R-:W-:Y:S01]  /*7b10*/  @!P4 IMAD.MOV.U32 R9, RZ, RZ, c[0x0][0x374] ;  /* 0x0000dd00ff09c624 */ /* 0x000fe200078e00ff */
[----:B------:R-:W-:Y:S02]  /*7b20*/  LOP3.LUT R2, R6, R2, RZ, 0x3c, !PT ;  /* 0x0000000206027212 */ /* 0x000fe400078e3cff */
[----:B------:R-:W-:Y:S02]  /*7b30*/  SHF.R.S32.HI R8, RZ, 0x1f, R5 ;  /* 0x0000001fff087819 */ /* 0x000fe40000011405 */
[----:B------:R-:W-:Y:S01]  /*7b40*/  @!P3 LEA R0, P5, R10, R5, 0x5 ;  /* 0x000000050a00b211 */ /* 0x000fe200078a28ff */
[----:B------:R-:W-:Y:S01]  /*7b50*/  IMAD R2, R185, 0x200, R2 ;  /* 0x00000200b9027824 */ /* 0x000fe200078e0202 */
[-C--:B------:R-:W-:Y:S02]  /*7b60*/  LEA.HI.X.SX32 R5, R5, R239.reuse, 0x1, P0 ;  /* 0x000000ef05057211 */ /* 0x080fe400000f0eff */
[----:B------:R-:W-:Y:S01]  /*7b70*/  @!P3 LEA R6, P0, R0, R238, 0x1 ;  /* 0x000000ee0006b211 */ /* 0x000fe200078008ff */
[----:B------:R-:W-:Y:S01]  /*7b80*/  IMAD.MOV.U32 R238, RZ, RZ, R4 ;  /* 0x000000ffffee7224 */ /* 0x000fe200078e0004 */
[C---:B------:R-:W-:Y:S02]  /*7b90*/  @!P3 LEA.HI.X R7, R10.reuse, R8, R7, 0x5, P5 ;  /* 0x000000080a07b211 */ /* 0x040fe400028f2c07 */
[----:B------:R-:W-:Y:S02]  /*7ba0*/  @!P4 LEA R8, P5, R10, R4, 0x6 ;  /* 0x000000040a08c211 */ /* 0x000fe400078a30ff */
[----:B------:R-:W-:Y:S01]  /*7bb0*/  @!P3 LEA.HI.X R7, R0, R239, R7, 0x1, P0 ;  /* 0x000000ef0007b211 */ /* 0x000fe200000f0c07 */
[----:B------:R-:W-:Y:S01]  /*7bc0*/  IMAD.SHL.U32 R0, R2, 0x2, RZ ;  /* 0x0000000202007824 */ /* 0x000fe200078e00ff */
[----:B------:R-:W-:Y:S01]  /*7bd0*/  @!P4 LEA.HI.X R9, R10, R5, R9, 0x6, P5 ;  /* 0x000000050a09c211 */ /* 0x000fe200028f3409 */
[----:B------:R-:W-:Y:S03]  /*7be0*/  IMAD.MOV.U32 R239, RZ, RZ, R5 ;  /* 0x000000ffffef7224 */ /* 0x000fe600078e0005 */
        /* <DEDUP_REMOVED lines=21> */
.L_x_1358:
        /* <DEDUP_REMOVED lines=13> */
[----:B------:R-:W-:Y:S02]  /*7e10*/  IMAD R188, R188, 0x18, RZ ;  /* 0x00000018bcbc7824 */ /* 0x000fe400078e02ff */
        /* <DEDUP_REMOVED lines=120> */
[----:B------:R-:W3:Y:S03]  /*85a0*/  LDL R179, [R1] ;  /* 0x0000000001b37983 */ /* 0x000ee60000100800 */
[----:B------:R-:W-:Y:S02]  /*85b0*/  IMAD R188, R188, c[0x0][0x1c0], RZ ;  /* 0x00007000bcbc7a24 */ /* 0x000fe400078e02ff */
[----:B------:R-:W3:Y:S02]  /*85c0*/  LDL R178, [R1+0x10] ;  /* 0x0000100001b27983 */ /* 0x000ee40000100800 */
[-C--:B----4-:R-:W-:Y:S04]  /*85d0*/  HMMA.16816.F32.BF16 R20, R172, R164.reuse, R20 ;  /* 0x000000a4ac14723c */ /* 0x090fe80000041814 */
[CC--:B-1----:R-:W-:Y:S01]  /*85e0*/  LEA R168, P0, R191.reuse, R2.reuse, 0x2 ;  /* 0x00000002bfa87211 */ /* 0x0c2fe200078010ff */
        /* <DEDUP_REMOVED lines=16> */
[----:B------:R-:W-:Y:S02]  /*86f0*/  RED.E.ADD.F32.FTZ.RN.STRONG.GPU [R168.64], R8 ;  /* 0x00000008a800798e */ /* 0x000fe4000c10e784 */
[----:B------:R-:W-:Y:S03]  /*8700*/  IADD3 R184, R189, 0x20, RZ ;  /* 0x00000020bdb87810 */ /* 0x000fe60007ffe0ff */
[----:B------:R4:W-:Y:S01]  /*8710*/  RED.E.ADD.F32.FTZ.RN.STRONG.GPU [R166.64], R9 ;  /* 0x00000009a600798e */ /* 0x0009e2000c10e784 */
[-C--:B-1----:R-:W-:Y:S01]  /*8720*/  LEA.HI.X.SX32 R5, R188, R3.reuse, 0x2, P2 ;  /* 0x00000003bc057211 */ /* 0x082fe200010f16ff */
[----:B------:R-:W-:Y:S04]  /*8730*/  IMAD.MOV.U32 R188, RZ, RZ, c[0x0][0x22c] ;  /* 0x00008b00ffbc7624 */ /* 0x000fe800078e00ff */
[----:B------:R1:W-:Y:S01]  /*8740*/  RED.E.ADD.F32.FTZ.RN.STRONG.GPU [R4.64], R10 ;  /* 0x0000000a0400798e */ /* 0x0003e2000c10e784 */
[-C--:B--2---:R-:W-:Y:S01]  /*8750*/  LEA R6, P0, R190, R2.reuse, 0x2 ;  /* 0x00000002be067211 */ /* 0x084fe200078010ff */
[----:B------:R-:W-:Y:S03]  /*8760*/  IMAD R188, R188, c[0x0][0x1c0], RZ ;  /* 0x00007000bcbc7a24 */ /* 0x000fe600078e02ff */
[-C--:B----4-:R-:W-:Y:S01]  /*8770*/  LEA.HI.X.SX32 R7, R190, R3.reuse, 0x2, P0 ;  /* 0x00000003be077211 */ /* 0x090fe200000f16ff */
[----:B------:R-:W-:Y:S04]  /*8780*/  IMAD.SHL.U32 R188, R188, 0x10, RZ ;  /* 0x00000010bcbc7824 */ /* 0x000fe800078e00ff */
[----:B------:R2:W-:Y:S01]  /*8790*/  RED.E.ADD.F32.FTZ.RN.STRONG.GPU [R6.64], R11 ;  /* 0x0000000b0600798e */ /* 0x0005e2000c10e784 */
[----:B------:R-:W-:Y:S04]  /*87a0*/  IADD3 R189, R188, 0x20, RZ ;  /* 0x00000020bcbd7810 */ /* 0x000fe80007ffe0ff */
[----:B------:R4:W-:Y:S01]  /*87b0*/  RED.E.ADD.F32.FTZ.RN.STRONG.GPU [R2.64+0x80], R16 ;  /* 0x000080100200798e */ /* 0x0009e2000c10e784 */
[C---:B------:R-:W-:Y:S01]  /*87c0*/  IMAD.IADD R189, R235.reuse, 0x1, R189 ;  /* 0x00000001ebbd7824 */ /* 0x040fe200078e02bd */
[----:B------:R-:W-:Y:S01]  /*87d0*/  IADD3 R166, R0, 0x60, RZ ;  /* 0x0000006000a67810 */ /* 0x000fe20007ffe0ff */
[----:B------:R-:W-:Y:S02]  /*87e0*/  IMAD.IADD R167, R235, 0x1, R251 ;  /* 0x00000001eba77824 */ /* 0x000fe400078e02fb */
[----:B------:R4:W-:Y:S01]  /*87f0*/  RED.E.ADD.F32.FTZ.RN.STRONG.GPU [R164.64+0x80], R17 ;  /* 0x00008011a400798e */ /* 0x0009e2000c10e784 */
[CC--:B-1----:R-:W-:Y:S04]  /*8800*/  LEA R4, P0, R184.reuse, R2.reuse, 0x2 ;  /* 0x00000002b8047211 */ /* 0x0c2fe800078010ff */
[-C--:B------:R-:W-:Y:S02]  /*8810*/  LEA.HI.X.SX32 R5, R184, R3.reuse, 0x2, P0 ;  /* 0x00000003b8057211 */ /* 0x080fe400000f16ff */
[C---:B------:R-:W-:Y:S02]  /*8820*/  IADD3 R184, R188.reuse, 0x20, RZ ;  /* 0x00000020bcb87810 */ /* 0x040fe40007ffe0ff */
[----:B------:R-:W-:Y:S01]  /*8830*/  IADD3 R188, R188, 0x20, RZ ;  /* 0x00000020bcbc7810 */ /* 0x000fe20007ffe0ff */
[----:B------:R-:W-:Y:S01]  /*8840*/  RED.E.ADD.F32.FTZ.RN.STRONG.GPU [R4.64], R18 ;  /* 0x000000120400798e */ /* 0x000fe2000c10e784 */
[-C--:B--2---:R-:W-:Y:S01]  /*8850*/  LEA R6, P2, R189, R2.reuse, 0x2 ;  /* 0x00000002bd067211 */ /* 0x084fe200078410ff */
[C---:B------:R-:W-:Y:S02]  /*8860*/  IMAD.IADD R184, R235.reuse, 0x1, R184 ;  /* 0x00000001ebb87824 */ /* 0x040fe400078e02b8 */
[----:B------:R-:W-:Y:S01]  /*8870*/  IMAD.IADD R188, R235, 0x1, R188 ;  /* 0x00000001ebbc7824 */ /* 0x000fe200078e02bc */
[-C--:B------:R-:W-:Y:S01]  /*8880*/  LEA.HI.X.SX32 R7, R189, R3.reuse, 0x2, P2 ;  /* 0x00000003bd077211 */ /* 0x080fe200010f16ff */
[C---:B------:R-:W-:Y:S01]  /*8890*/  IMAD.IADD R184, R235.reuse, 0x1, R184 ;  /* 0x00000001ebb87824 */ /* 0x040fe200078e02b8 */
[C---:B----4-:R-:W-:Y:S01]  /*88a0*/  IADD3 R16, R0.reuse, 0x60, RZ ;  /* 0x0000006000107810 */ /* 0x050fe20007ffe0ff */
[C---:B------:R-:W-:Y:S02]  /*88b0*/  IMAD.IADD R188, R235.reuse, 0x1, R188 ;  /* 0x00000001ebbc7824 */ /* 0x040fe400078e02bc */
[C---:B------:R-:W-:Y:S01]  /*88c0*/  IMAD.IADD R184, R235.reuse, 0x1, R184 ;  /* 0x00000001ebb87824 */ /* 0x040fe200078e02b8 */
[----:B------:R-:W-:Y:S01]  /*88d0*/  RED.E.ADD.F32.FTZ.RN.STRONG.GPU [R6.64], R19 ;  /* 0x000000130600798e */ /* 0x000fe2000c10e784 */
[----:B------:R-:W-:Y:S01]  /*88e0*/  IADD3 R17, R0, 0x60, RZ ;  /* 0x0000006000117810 */ /* 0x000fe20007ffe0ff */
[C---:B------:R-:W-:Y:S01]  /*88f0*/  IMAD.IADD R16, R235.reuse, 0x1, R16 ;  /* 0x00000001eb107824 */ /* 0x040fe200078e0210 */
[-C--:B------:R-:W-:Y:S01]  /*8900*/  LEA R10, P0, R188, R2.reuse, 0x2 ;  /* 0x00000002bc0a7211 */ /* 0x080fe200078010ff */
[C---:B------:R-:W-:Y:S01]  /*8910*/  IMAD.IADD R0, R235.reuse, 0x1, R249 ;  /* 0x00000001eb007824 */ /* 0x040fe200078e02f9 */
[-C--:B------:R-:W-:Y:S01]  /*8920*/  LEA R8, P3, R184, R2.reuse, 0x2 ;  /* 0x00000002b8087211 */ /* 0x080fe200078610ff */
[C---:B------:R-:W-:Y:S01]  /*8930*/  IMAD.IADD R17, R235.reuse, 0x1, R17 ;  /* 0x00000001eb117824 */ /* 0x040fe200078e0211 */
[-C--:B------:R-:W-:Y:S01]  /*8940*/  LEA.HI.X.SX32 R11, R188, R3.reuse, 0x2, P0 ;  /* 0x00000003bc0b7211 */ /* 0x080fe200000f16ff */
[----:B------:R-:W-:Y:S01]  /*8950*/  IMAD.MOV.U32 R188, RZ, RZ, c[0x0][0x22c] ;  /* 0x00008b00ffbc7624 */ /* 0x000fe200078e00ff */
[-C--:B------:R-:W-:Y:S01]  /*8960*/  LEA.HI.X.SX32 R9, R184, R3.reuse, 0x2, P3 ;  /* 0x00000003b8097211 */ /* 0x080fe200018f16ff */
[C---:B------:R-:W-:Y:S02]  /*8970*/  IMAD.IADD R16, R235.reuse, 0x1, R16 ;  /* 0x00000001eb107824 */ /* 0x040fe400078e0210 */
[----:B------:R-:W-:Y:S01]  /*8980*/  RED.E.ADD.F32.FTZ.RN.STRONG.GPU [R10.64], R12 ;  /* 0x0000000c0a00798e */ /* 0x000fe2000c10e784 */
[----:B------:R-:W-:Y:S04]  /*8990*/  IMAD R188, R188, c[0x0][0x1c0], RZ ;  /* 0x00007000bcbc7a24 */ /* 0x000fe800078e02ff */
[----:B------:R1:W-:Y:S01]  /*89a0*/  RED.E.ADD.F32.FTZ.RN.STRONG.GPU [R8.64], R13 ;  /* 0x0000000d0800798e */ /* 0x0003e2000c10e784 */
[----:B------:R-:W-:Y:S05]  /*89b0*/  IMAD.SHL.U32 R188, R188, 0x10, RZ ;  /* 0x00000010bcbc7824 */ /* 0x000fea00078e00ff */
[C---:B------:R-:W-:Y:S02]  /*89c0*/  IADD3 R173, R188.reuse, 0x40, RZ ;  /* 0x00000040bcad7810 */ /* 0x040fe40007ffe0ff */
[C---:B------:R-:W-:Y:S02]  /*89d0*/  IADD3 R172, R188.reuse, 0x40, RZ ;  /* 0x00000040bcac7810 */ /* 0x040fe40007ffe0ff */
[----:B------:R-:W-:Y:S03]  /*89e0*/  IADD3 R170, R188, 0x40, RZ ;  /* 0x00000040bcaa7810 */ /* 0x000fe60007ffe0ff */
[C---:B------:R-:W-:Y:S02]  /*89f0*/  IMAD.IADD R172, R235.reuse, 0x1, R172 ;  /* 0x00000001ebac7824 */ /* 0x040fe400078e02ac */
[C---:B------:R-:W-:Y:S04]  /*8a00*/  IMAD.IADD R170, R235.reuse, 0x1, R170 ;  /* 0x00000001ebaa7824 */ /* 0x040fe800078e02aa */
[----:B------:R-:W-:Y:S01]  /*8a10*/  IMAD.IADD R170, R235, 0x1, R170 ;  /* 0x00000001ebaa7824 */ /* 0x000fe200078e02aa */
[CC--:B-1----:R-:W-:Y:S04]  /*8a20*/  LEA R8, P3, R252.reuse, R2.reuse, 0x2 ;  /* 0x00000002fc087211 */ /* 0x0c2fe800078610ff */
[-C--:B------:R-:W-:Y:S02]  /*8a30*/  LEA.HI.X.SX32 R9, R252, R3.reuse, 0x2, P3 ;  /* 0x00000003fc097211 */ /* 0x080fe400018f16ff */
[CC--:B---3--:R-:W-:Y:S04]  /*8a40*/  LEA R4, P2, R179.reuse, R2.reuse, 0x2 ;  /* 0x00000002b3047211 */ /* 0x0c8fe800078410ff */
[-C--:B------:R-:W-:Y:S02]  /*8a50*/  LEA.HI.X.SX32 R5, R179, R3.reuse, 0x2, P2 ;  /* 0x00000003b3057211 */ /* 0x080fe400010f16ff */
[-C--:B------:R-:W-:Y:S02]  /*8a60*/  LEA R6, P0, R178, R2.reuse, 0x2 ;  /* 0x00000002b2067211 */ /* 0x080fe400078010ff */
[-C--:B------:R-:W-:Y:S01]  /*8a70*/  LEA R12, P2, R172, R2.reuse, 0x2 ;  /* 0x00000002ac0c7211 */ /* 0x080fe200078410ff */
        /* <DEDUP_REMOVED lines=9> */
[CC--:B------:R-:W-:Y:S02]  /*8b10*/  LEA R10, P0, R170.reuse, R2.reuse, 0x2 ;  /* 0x00000002aa0a7211 */ /* 0x0c0fe400078010ff */
[CC--:B--2---:R-:W-:Y:S01]  /*8b20*/  LEA R6, P2, R251.reuse, R2.reuse, 0x2 ;  /* 0x00000002fb067211 */ /* 0x0c4fe200078410ff */
[----:B------:R1:W-:Y:S01]  /*8b30*/  RED.E.ADD.F32.FTZ.RN.STRONG.GPU [R4.64], R22 ;  /* 0x000000160400798e */ /* 0x0003e2000c10e784 */
[-C--:B------:R-:W-:Y:S02]  /*8b40*/  LEA.HI.X.SX32 R11, R170, R3.reuse, 0x2, P0 ;  /* 0x00000003aa0b7211 */ /* 0x080fe400000f16ff */
[-C--:B------:R-:W-:Y:S02]  /*8b50*/  LEA.HI.X.SX32 R7, R251, R3.reuse, 0x2, P2 ;  /* 0x00000003fb077211 */ /* 0x080fe400010f16ff */
[----:B------:R2:W-:Y:S01]  /*8b60*/  RED.E.ADD.F32.FTZ.RN.STRONG.GPU [R12.64], R23 ;  /* 0x000000170c00798e */ /* 0x0005e2000c10e784 */
[-C--:B------:R-:W-:Y:S04]  /*8b70*/  LEA.HI.X.SX32 R15, R166, R3.reuse, 0x2, P6 ;  /* 0x00000003a60f7211 */ /* 0x080fe800030f16ff */
[----:B------:R3:W-:Y:S05]  /*8b80*/  RED.E.ADD.F32.FTZ.RN.STRONG.GPU [R10.64], R24 ;  /* 0x000000180a00798e */ /* 0x0007ea000c10e784 */
[----:B------:R4:W-:Y:S05]  /*8b90*/  RED.E.ADD.F32.FTZ.RN.STRONG.GPU [R8.64], R25 ;  /* 0x000000190800798e */ /* 0x0009ea000c10e784 */
[----:B------:R4:W-:Y:S05]  /*8ba0*/  RED.E.ADD.F32.FTZ.RN.STRONG.GPU [R6.64], R26 ;  /* 0x0000001a0600798e */ /* 0x0009ea000c10e784 */
[----:B------:R-:W-:Y:S01]  /*8bb0*/  LDSM.16.MT88.4 R20, [R210+0x2000] ;  /* 0x00200000d214783b */ /* 0x000fe20000004200 */
[CC--:B-1----:R-:W-:Y:S04]  /*8bc0*/  LEA R4, P0, R167.reuse, R2.reuse, 0x2 ;  /* 0x00000002a7047211 */ /* 0x0c2fe800078010ff */
[----:B------:R-:W-:Y:S01]  /*8bd0*/  LDSM.16.MT88.4 R168, [R210+0x2800] ;  /* 0x00280000d2a8783b */ /* 0x000fe20000004200 */
[-C--:B------:R-:W-:Y:S02]  /*8be0*/  LEA.HI.X.SX32 R5, R167, R3.reuse, 0x2, P0 ;  /* 0x00000003a7057211 */ /* 0x080fe400000f16ff */
[CC--:B--2---:R-:W-:Y:S03]  /*8bf0*/  LEA R12, P5, R17.reuse, R2.reuse, 0x2 ;  /* 0x00000002110c7211 */ /* 0x0c4fe600078a10ff */
[----:B------:R1:W-:Y:S01]  /*8c00*/  RED.E.ADD.F32.FTZ.RN.STRONG.GPU [R4.64], R27 ;  /* 0x0000001b0400798e */ /* 0x0003e2000c10e784 */
[-C--:B------:R-:W-:Y:S02]  /*8c10*/  LEA.HI.X.SX32 R13, R17, R3.reuse, 0x2, P5 ;  /* 0x00000003110d7211 */ /* 0x080fe400028f16ff */
[-C--:B---3--:R-:W-:Y:S02]  /*8c20*/  LEA R10, P4, R16, R2.reuse, 0x2 ;  /* 0x00000002100a7211 */ /* 0x088fe400078810ff */
[----:B------:R-:W-:Y:S01]  /*8c30*/  RED.E.ADD.F32.FTZ.RN.STRONG.GPU [R2.64+0x180], R32 ;  /* 0x000180200200798e */ /* 0x000fe2000c10e784 */
[-C--:B----4-:R-:W-:Y:S02]  /*8c40*/  LEA R8, P3, R250, R2.reuse, 0x2 ;  /* 0x00000002fa087211 */ /* 0x090fe400078610ff */
[-C--:B------:R-:W-:Y:S02]  /*8c50*/  LEA.HI.X.SX32 R11, R16, R3.reuse, 0x2, P4 ;  /* 0x00000003100b7211 */ /* 0x080fe400020f16ff */
        /* <DEDUP_REMOVED lines=11> */
[----:B------:R-:W-:Y:S01]  /*8d10*/  LEA.HI.X.SX32 R5, R0, R3, 0x2, P0 ;  /* 0x0000000300057211 */ /* 0x000fe200000f16ff */
[----:B------:R-:W-:Y:S01]  /*8d20*/  IMAD.IADD R0, R196, 0x1, R210 ;  /* 0x00000001c4007824 */ /* 0x000fe200078e02d2 */
        /* <DEDUP_REMOVED lines=203> */
[----:B------:R-:W-:Y:S01]  /*99e0*/  UISETP.NE.AND UP0, UPT, UR22, -0x1, UPT ;  /* 0xffffffff1600788c */ /* 0x000fe2000bf05270 */
[----:B------:R-:W-:Y:S01]  /*99f0*/  FMUL.FTZ R64, R60, c[0x0][0x2dc] ;  /* 0x0000b7003c407a20 */ /* 0x000fe20000410000 */
[----:B------:R-:W-:Y:S01]  /*9a00*/  ULDC.64 UR10, c[0x0][0x3a0] ;  /* 0x0000e800000a7ab9 */ /* 0x000fe20000000a00 */
[----:B------:R-:W-:-:S02]  /*9a10*/  FMUL.FTZ R60, R101, c[0x0][0x2e0] ;  /* 0x0000b800653c7a20 */ /* 0x000fc40000410000 */
        /* <DEDUP_REMOVED lines=172> */
.L_x_1360:
        /* <DEDUP_REMOVED lines=19> */
.L_x_1361:
[----:B-1----:R-:W-:Y:S01]  /*a610*/  IMAD.SHL.U32 R0, R242, 0x40, RZ ;  /* 0x00000040f2007824 */ /* 0x002fe200078e00ff */
[----:B------:R-:W-:Y:S01]  /*a620*/  BAR.SYNC.DEFER_BLOCKING 0x0 ;  /* 0x0000000000007b1d */ /* 0x000fe20000010000 */
[----:B------:R-:W-:Y:S01]  /*a630*/  USHF.L.U32 UR7, UR17, 0x7, URZ ;  /* 0x0000000711077899 */ /* 0x000fe2000800063f */
[--C-:B------:R-:W-:Y:S01]  /*a640*/  SHF.R.S32.HI R9, RZ, 0x1f, R236.reuse ;  /* 0x0000001fff097819 */ /* 0x100fe200000114ec */
[--C-:B------:R-:W-:Y:S01]  /*a650*/  IMAD.MOV.U32 R8, RZ, RZ, R236.reuse ;  /* 0x000000ffff087224 */ /* 0x100fe200078e00ec */
[----:B------:R-:W-:Y:S01]  /*a660*/  LOP3.LUT R0, R0, 0x1c0, RZ, 0xc0, !PT ;  /* 0x000001c000007812 */ /* 0x000fe200078ec0ff */
[----:B------:R-:W-:Y:S01]  /*a670*/  USHF.R.S32.HI UR10, URZ, 0x1f, UR7 ;  /* 0x0000001f3f0a7899 */ /* 0x000fe20008011407 */
[----:B------:R-:W-:Y:S01]  /*a680*/  BSSY B0, `(.L_x_1362) ;  /* 0x0000034000007945 */ /* 0x000fe20003800000 */
[----:B------:R-:W-:Y:S01]  /*a690*/  ULDC.64 UR8, c[0x0][0x3a0] ;  /* 0x0000e80000087ab9 */ /* 0x000fe20000000a00 */
[----:B------:R-:W-:Y:S01]  /*a6a0*/  LOP3.LUT R2, R0, 0x38, R236, 0xf8, !PT ;  /* 0x0000003800027812 */ /* 0x000fe200078ef8ec */
[----:B------:R-:W-:Y:S01]  /*a6b0*/  UIMAD UR8, UR10, UR8, URZ ;  /* 0x000000080a0872a4 */ /* 0x000fe2000f8e023f */
[----:B------:R-:W-:Y:S01]  /*a6c0*/  SHF.R.U32.HI R0, RZ, 0x3, R0 ;  /* 0x00000003ff007819 */ /* 0x000fe20000011600 */
[----:B------:R-:W-:Y:S01]  /*a6d0*/  IMAD.U32 R36, RZ, RZ, UR7 ;  /* 0x00000007ff247e24 */ /* 0x000fe2000f8e00ff */
[----:B------:R-:W-:Y:S01]  /*a6e0*/  UIMAD UR6, UR17, -0x80, UR6 ;  /* 0xffffff80110678a4 */ /* 0x000fe2000f8e0206 */
[----:B------:R-:W-:Y:S01]  /*a6f0*/  SHF.R.S32.HI R37, RZ, 0x1f, R242 ;  /* 0x0000001fff257819 */ /* 0x000fe200000114f2 */
[----:B------:R-:W-:Y:S01]  /*a700*/  UIMAD UR8, UR7, UR9, UR8 ;  /* 0x00000009070872a4 */ /* 0x000fe2000f8e0208 */
[----:B------:R-:W-:Y:S01]  /*a710*/  LOP3.LUT R0, R2, R0, RZ, 0x3c, !PT ;  /* 0x0000000002007212 */ /* 0x000fe200078e3cff */
[----:B------:R-:W-:-:S02]  /*a720*/  IMAD.WIDE.U32 R2, R36, c[0x0][0x3a0], R8 ;  /* 0x0000e80024027a25 */ /* 0x000fc400078e0008 */
[----:B------:R-:W-:Y:S02]  /*a730*/  ISETP.GE.AND P5, PT, R242, UR6, PT ;  /* 0x00000006f2007c0c */ /* 0x000fe4000bfa6270 */
[----:B------:R-:W-:Y:S01]  /*a740*/  IMAD R0, R185, 0x200, R0 ;  /* 0x00000200b9007824 */ /* 0x000fe200078e0200 */
[----:B------:R-:W-:Y:S01]  /*a750*/  IADD3 R2, P0, R2, UR14, RZ ;  /* 0x0000000e02027c10 */ /* 0x000fe2000ff1e0ff */
[----:B------:R-:W-:Y:S01]  /*a760*/  IMAD.U32 R4, RZ, RZ, UR8 ;  /* 0x00000008ff047e24 */ /* 0x000fe2000f8e00ff */
[----:B------:R-:W-:Y:S01]  /*a770*/  ULDC.64 UR8, c[0x0][0x3b8] ;  /* 0x0000ee0000087ab9 */ /* 0x000fe20000000a00 */
[----:B------:R-:W-:Y:S01]  /*a780*/  IMAD.SHL.U32 R0, R0, 0x2, RZ ;  /* 0x0000000200007824 */ /* 0x000fe200078e00ff */
[----:B------:R-:W-:Y:S02]  /*a790*/  UIMAD UR8, UR61, UR8, URZ ;  /* 0x000000083d0872a4 */ /* 0x000fe4000f8e023f */
[----:B------:R-:W-:Y:S01]  /*a7a0*/  IADD3.X R3, R3, UR15, R4, P0, !PT ;  /* 0x0000000f03037c10 */ /* 0x000fe200087fe404 */
[----:B------:R-:W-:Y:S01]  /*a7b0*/  IMAD.U32 R4, RZ, RZ, UR35 ;  /* 0x00000023ff047e24 */ /* 0x000fe2000f8e00ff */
[----:B------:R1:W2:Y:S01]  /*a7c0*/  LDS.128 R24, [R0+0xd000] ;  /* 0x00d0000000187984 */ /* 0x0002a20000000c00 */
[----:B------:R-:W-:-:S02]  /*a7d0*/  UIMAD UR8, UR35, UR9, UR8 ;  /* 0x00000009230872a4 */ /* 0x000fc4000f8e0208 */
[----:B------:R-:W-:Y:S01]  /*a7e0*/  IMAD.WIDE.U32 R2, R4, c[0x0][0x3b8], R2 ;  /* 0x0000ee0004027a25 */ /* 0x000fe200078e0002 */
[----:B------:R1:W3:Y:S04]  /*a7f0*/  LDS.128 R32, [R0+0xe000] ;  /* 0x00e0000000207984 */ /* 0x0002e80000000c00 */
[----:B------:R1:W4:Y:S01]  /*a800*/  LDS.128 R44, [R0+0xf000] ;  /* 0x00f00000002c7984 */ /* 0x0003220000000c00 */
[----:B------:R-:W-:-:S03]  /*a810*/  IADD3 R11, R3, UR8, RZ ;  /* 0x00000008030b7c10 */ /* 0x000fc6000fffe0ff */
        /* <DEDUP_REMOVED lines=12> */
[----:B--234-:R-:W-:Y:S01]  /*a8e0*/  ISETP.GE.AND P2, PT, R236, c[0x0][0x220], PT ;  /* 0x00008800ec007a0c */ /* 0x01cfe20003f46270 */
[----:B------:R-:W-:Y:S01]  /*a8f0*/  LDS.128 R12, [R0+0x10000] ;  /* 0x01000000000c7984 */ /* 0x000fe20000000c00 */
[----:B------:R-:W-:Y:S01]  /*a900*/  MOV R5, R11 ;  /* 0x0000000b00057202 */ /* 0x000fe20000000f00 */
[----:B------:R-:W-:Y:S01]  /*a910*/  IMAD.MOV.U32 R4, RZ, RZ, R2 ;  /* 0x000000ffff047224 */ /* 0x000fe200078e0002 */
[----:B------:R-:W-:-:S03]  /*a920*/  ISETP.GE.AND P1, PT, R243, c[0x0][0x220], PT ;  /* 0x00008800f3007a0c */ /* 0x000fc60003f26270 */
[----:B------:R-:W-:-:S05]  /*a930*/  IMAD.WIDE.U32 R6, R242, c[0x0][0x3a0], R4 ;  /* 0x0000e800f2067a25 */ /* 0x000fca00078e0004 */
[----:B------:R-:W-:Y:S01]  /*a940*/  LEA R4, P0, R6, c[0x0][0x340], 0x1 ;  /* 0x0000d00006047a11 */ /* 0x000fe200078008ff */
[----:B------:R2:W3:Y:S02]  /*a950*/  @!P2 LDS.128 R16, [R0+0xc000] ;  /* 0x00c000000010a984 */ /* 0x0004e40000000c00 */
[----:B-12---:R-:W-:-:S04]  /*a960*/  IMAD R0, R37, c[0x0][0x3a0], RZ ;  /* 0x0000e80025007a24 */ /* 0x006fc800078e02ff */
[----:B------:R-:W-:-:S04]  /*a970*/  IMAD R0, R242, c[0x0][0x3a4], R0 ;  /* 0x0000e900f2007a24 */ /* 0x000fc800078e0200 */
[----:B------:R-:W-:-:S05]  /*a980*/  IMAD.IADD R0, R7, 0x1, R0 ;  /* 0x0000000107007824 */ /* 0x000fca00078e0200 */
[----:B------:R-:W-:-:S05]  /*a990*/  LEA.HI.X R5, R6, c[0x0][0x344], R0, 0x1, P0 ;  /* 0x0000d10006057a11 */ /* 0x000fca00000f0c00 */
[----:B---3--:R1:W-:Y:S04]  /*a9a0*/  @!P2 STG.E.128 [R4.64], R16 ;  /* 0x000000100400a986 */ /* 0x0083e8000c101d04 */
[----:B------:R1:W-:Y:S02]  /*a9b0*/  @!P1 STG.E.128 [R4.64+0x80], R12 ;  /* 0x0000800c04009986 */ /* 0x0003e4000c101d04 */
.L_x_1363:
[----:B--234-:R-:W-:Y:S05]  /*a9c0*/  BSYNC B0 ;  /* 0x0000000000007941 */ /* 0x01cfea0003800000 */
.L_x_1362:
[----:B-1----:R-:W-:Y:S01]  /*a9d0*/  IADD3 R0, R242, 0x20, RZ ;  /* 0x00000020f2007810 */ /* 0x002fe20007ffe0ff */
        /* <DEDUP_REMOVED lines=17> */
.L_x_1365:
[----:B------:R-:W-:Y:S05]  /*aaf0*/  BSYNC B0 ;  /* 0x0000000000007941 */ /* 0x000fea0003800000 */
.L_x_1364:
        /* <DEDUP_REMOVED lines=18> */
.L_x_1367:
[----:B------:R-:W-:Y:S05]  /*ac20*/  BSYNC B0 ;  /* 0x0000000000007941 */ /* 0x000fea0003800000 */
.L_x_1366:
        /* <DEDUP_REMOVED lines=17> */
.L_x_1369:
[----:B------:R-:W-:Y:S05]  /*ad40*/  BSYNC B0 ;  /* 0x0000000000007941 */ /* 0x000fea0003800000 */
.L_x_1368:
        /* <DEDUP_REMOVED lines=27> */
.L_x_1371:
[----:B------:R-:W-:Y:S05]  /*af00*/  BSYNC B0 ;  /* 0x0000000000007941 */ /* 0x000fea0003800000 */
.L_x_1370:
        /* <DEDUP_REMOVED lines=16> */
.L_x_1373:
[----:B------:R-:W-:Y:S05]  /*b010*/  BSYNC B0 ;  /* 0x0000000000007941 */ /* 0x000fea0003800000 */
.L_x_1372:
        /* <DEDUP_REMOVED lines=16> */
.L_x_1375:
[----:B------:R-:W-:Y:S05]  /*b120*/  BSYNC B0 ;  /* 0x0000000000007941 */ /* 0x000fea0003800000 */
.L_x_1374:
        /* <DEDUP_REMOVED lines=16> */
.L_x_1330:
        /* <DEDUP_REMOVED lines=20> */
.L_x_1377:
        /* <DEDUP_REMOVED lines=18> */
.L_x_1378:
        /* <DEDUP_REMOVED lines=33> */
.L_x_1380:
[----:B------:R-:W-:Y:S05]  /*b6a0*/  BSYNC B0 ;  /* 0x0000000000007941 */ /* 0x000fea0003800000 */
.L_x_1379:
        /* <DEDUP_REMOVED lines=18> */
.L_x_1382:
[----:B------:R-:W-:Y:S05]  /*b7d0*/  BSYNC B0 ;  /* 0x0000000000007941 */ /* 0x000fea0003800000 */
.L_x_1381:
        /* <DEDUP_REMOVED lines=18> */
.L_x_1384:
[----:B------:R-:W-:Y:S05]  /*b900*/  BSYNC B0 ;  /* 0x0000000000007941 */ /* 0x000fea0003800000 */
.L_x_1383:
        /* <DEDUP_REMOVED lines=17> */
.L_x_1386:
[----:B------:R-:W-:Y:S05]  /*ba20*/  BSYNC B0 ;  /* 0x0000000000007941 */ /* 0x000fea0003800000 */
.L_x_1385:
        /* <DEDUP_REMOVED lines=27> */
.L_x_1388:
[----:B------:R-:W-:Y:S05]  /*bbe0*/  BSYNC B0 ;  /* 0x0000000000007941 */ /* 0x000fea0003800000 */
.L_x_1387:
        /* <DEDUP_REMOVED lines=16> */
.L_x_1390:
[----:B------:R-:W-:Y:S05]  /*bcf0*/  BSYNC B0 ;  /* 0x0000000000007941 */ /* 0x000fea0003800000 */
.L_x_1389:
        /* <DEDUP_REMOVED lines=16> */
.L_x_1392:
[----:B------:R-:W-:Y:S05]  /*be00*/  BSYNC B0 ;  /* 0x0000000000007941 */ /* 0x000fea0003800000 */
.L_x_1391:
        /* <DEDUP_REMOVED lines=14> */
.L_x_1376:
[----:B------:R-:W-:Y:S05]  /*bef0*/  BSYNC B1 ;  /* 0x0000000000017941 */ /* 0x000fea0003800000 */
.L_x_1325:
        /* <DEDUP_REMOVED lines=11> */
.L_x_1393:
[----:B------:R-:W-:Y:S05]  /*bfb0*/  EXIT ;  /* 0x000000000000794d */ /* 0x000fea0003800000 */
.L_x_1395:
        /* <DEDUP_REMOVED lines=12> */
.L_x_2080:


//--------------------- .text._ZN5flash44flash_bwd_dq_dk_dv_loop_seqk_parallel_kernelI23Flash_bwd_kernel_traitsILi128ELi64ELi128ELi8ELi2ELi4ELi2ELb0ELb0EN7cutlass10bfloat16_tE19Flash_kernel_traitsILi128ELi64ELi128ELi8ES3_EELb0ELb0ELb0ELb0ELb0ELb0ELb1EEEvNS_16Flash_bwd_paramsE --------------------------
	.section	.text._ZN5flash44flash_bwd_dq_dk_dv_loop_seqk_parallel_kernelI23Flash_bwd_kernel_traitsILi128ELi64ELi128ELi8ELi2ELi4ELi2ELb0ELb0EN7cutlass10bfloat16_tE19Flash_kernel_traitsILi128ELi64ELi128ELi8ES3_EELb0ELb0ELb0ELb0ELb0ELb0ELb1EEEvNS_16Flash_bwd_paramsE,"ax",@progbits
	.sectioninfo	@"SHI_REGISTERS=255"
	.align	128
        .global         _ZN5flash44flash_bwd_dq_dk_dv_loop_seqk_parallel_kernelI23Flash_bwd_kernel_traitsILi128ELi64ELi128ELi8ELi2ELi4ELi2ELb0ELb0EN7cutlass10bfloat16_tE19Flash_kernel_traitsILi128ELi64ELi128ELi8ES3_EELb0ELb0ELb0ELb0ELb0ELb0ELb1EEEvNS_16Flash_bwd_paramsE
        .type           _ZN5flash44flash_bwd_dq_dk_dv_loop_seqk_parallel_kernelI23Flash_bwd_kernel_traitsILi128ELi64ELi128ELi8ELi2ELi4ELi2ELb0ELb0EN7cutlass10bfloat16_tE19Flash_kernel_traitsILi128ELi64ELi128ELi8ES3_EELb0ELb0ELb0ELb0ELb0ELb0ELb1EEEvNS_16Flash_bwd_paramsE,@function
        .size           _ZN5flash44flash_bwd_dq_dk_dv_loop_seqk_parallel_kernelI23Flash_bwd_kernel_traitsILi128ELi64ELi128ELi8ELi2ELi4ELi2ELb0ELb0EN7cutlass10bfloat16_tE19Flash_kernel_traitsILi128ELi64ELi128ELi8ES3_EELb0ELb0ELb0ELb0ELb0ELb0ELb1EEEvNS_16Flash_bwd_paramsE,(.L_x_2081 - _ZN5flash44flash_bwd_dq_dk_dv_loop_seqk_parallel_kernelI23Flash_bwd_kernel_traitsILi128ELi64ELi128ELi8ELi2ELi4ELi2ELb0ELb0EN7cutlass10bfloat16_tE19Flash_kernel_traitsILi128ELi64ELi128ELi8ES3_EELb0ELb0ELb0ELb0ELb0ELb0ELb1EEEvNS_16Flash_bwd_paramsE)
        .other          _ZN5flash44flash_bwd_dq_dk_dv_loop_seqk_parallel_kernelI23Flash_bwd_kernel_traitsILi128ELi64ELi128ELi8ELi2ELi4ELi2ELb0ELb0EN7cutlass10bfloat16_tE19Flash_kernel_traitsILi128ELi64ELi128ELi8ES3_EELb0ELb0ELb0ELb0ELb0ELb0ELb1EEEvNS_16Flash_bwd_paramsE,@"STO_CUDA_ENTRY STV_DEFAULT"
_ZN5flash44flash_bwd_dq_dk_dv_loop_seqk_parallel_kernelI23Flash_bwd_kernel_traitsILi128ELi64ELi128ELi8ELi2ELi4ELi2ELb0ELb0EN7cutlass10bfloat16_tE19Flash_kernel_traitsILi128ELi64ELi128ELi8ES3_EELb0ELb0ELb0ELb0ELb0ELb0ELb1EEEvNS_16Flash_bwd_paramsE:
.text._ZN5flash44flash_bwd_dq_dk_dv_loop_seqk_parallel_kernelI23Flash_bwd_kernel_traitsILi128ELi64ELi128ELi8ELi2ELi4ELi2ELb0ELb0EN7cutlass10bfloat16_tE19Flash_kernel_traitsILi128ELi64ELi128ELi8ES3_EELb0ELb0ELb0ELb0ELb0ELb0ELb1EEEvNS_16Flash_bwd_paramsE:
        /* <DEDUP_REMOVED lines=133> */
[----:B------:R-:W-:Y:S01]  /*0850*/  UMOV UR40, 0xffffc000 ;  /* 0xffffc00000287882 */ /* 0x000fe20000000000 */
[----:B------:R-:W-:-:S02]  /*0860*/  IMAD R8, R8, 0x400, R3 ;  /* 0x0000040008087824 */ /* 0x000fc400078e0203 */
[C---:B------:R-:W-:Y:S02]  /*0870*/  IMAD R6, R0.reuse, 0x1000, R3 ;  /* 0x0000100000067824 */ /* 0x040fe400078e0203 */
        /* <DEDUP_REMOVED lines=15> */
[----:B------:R-:W-:-:S02]  /*0970*/  IMAD.SHL.U32 R0, R10, 0x40, RZ ;  /* 0x000000400a007824 */ /* 0x000fc400078e00ff */
[----:B--2---:R-:W-:Y:S01]  /*0980*/  IMAD.SHL.U32 R4, R9, 0x10, RZ ;  /* 0x0000001009047824 */ /* 0x004fe200078e00ff */
[----:B------:R-:W-:Y:S01]  /*0990*/  IADD3 R2, R11, -0x40, RZ ;  /* 0xffffffc00b027810 */ /* 0x000fe20007ffe0ff */
[----:B------:R-:W-:Y:S01]  /*09a0*/  IMAD.SHL.U32 R5, R9, 0x8, RZ ;  /* 0x0000000809057824 */ /* 0x000fe200078e00ff */
[----:B------:R-:W-:Y:S01]  /*09b0*/  STL [R1+0x54], R11 ;  /* 0x0000540b01007387 */ /* 0x000fe20000100800 */
[----:B------:R-:W-:Y:S01]  /*09c0*/  LOP3.LUT R0, R0, 0xfffffe00, RZ, 0xc0, !PT ;  /* 0xfffffe0000007812 */ /* 0x000fe200078ec0ff */
[----:B------:R-:W-:Y:S01]  /*09d0*/  IMAD.SHL.U32 R218, R218, 0x2, RZ ;  /* 0x00000002dada7824 */ /* 0x000fe200078e00ff */
[----:B------:R-:W-:Y:S01]  /*09e0*/  LOP3.LUT R7, R3, 0x10, R4, 0xf8, !PT ;  /* 0x0000001003077812 */ /* 0x000fe200078ef804 */
[----:B------:R-:W-:Y:S01]  /*09f0*/  IMAD.SHL.U32 R3, R15, 0x40, RZ ;  /* 0x000000400f037824 */ /* 0x000fe200078e00ff */
[----:B------:R-:W-:Y:S01]  /*0a00*/  SHF.R.S32.HI R6, RZ, 0x1f, R2 ;  /* 0x0000001fff067819 */ /* 0x000fe20000011402 */
[----:B------:R-:W-:Y:S02]  /*0a10*/  IMAD R216, R216, 0x400, R0 ;  /* 0x00000400d8d87824 */ /* 0x000fe400078e0200 */
[----:B------:R-:W-:Y:S01]  /*0a20*/  IMAD.IADD R221, R218, 0x1, R220 ;  /* 0x00000001dadd7824 */ /* 0x000fe200078e02dc */
[----:B------:R-:W-:-:S02]  /*0a30*/  LOP3.LUT R3, R3, 0x1c0, RZ, 0xc0, !PT ;  /* 0x000001c003037812 */ /* 0x000fc400078ec0ff */
[----:B------:R-:W-:Y:S02]  /*0a40*/  SHF.L.U64.HI R2, R2, 0x2, R6 ;  /* 0x0000000202027819 */ /* 0x000fe40000010206 */
[----:B------:R-:W-:Y:S02]  /*0a50*/  SHF.R.U32.HI R4, RZ, 0x3, R3 ;  /* 0x00000003ff047819 */ /* 0x000fe40000011603 */
[----:B------:R-:W-:Y:S01]  /*0a60*/  LOP3.LUT R5, R3, 0x8, R5, 0xf8, !PT ;  /* 0x0000000803057812 */ /* 0x000fe200078ef805 */
[----:B------:R1:W-:Y:S01]  /*0a70*/  STL [R1+0x44], R2 ;  /* 0x0000440201007387 */ /* 0x0003e20000100800 */
[----:B------:R-:W-:Y:S02]  /*0a80*/  LOP3.LUT R204, R4, R204, R3, 0x1e, !PT ;  /* 0x000000cc04cc7212 */ /* 0x000fe400078e1e03 */
[----:B------:R-:W-:Y:S02]  /*0a90*/  LOP3.LUT R5, R5, R4, RZ, 0x3c, !PT ;  /* 0x0000000405057212 */ /* 0x000fe400078e3cff */
[----:B------:R-:W-:-:S03]  /*0aa0*/  LOP3.LUT R204, R204, R0, RZ, 0xfc, !PT ;  /* 0x00000000cccc7212 */ /* 0x000fc600078efcff */
[----:B------:R-:W-:Y:S01]  /*0ab0*/  IMAD.IADD R216, R216, 0x1, R5 ;  /* 0x00000001d8d87824 */ /* 0x000fe200078e0205 */
[----:B------:R-:W-:Y:S02]  /*0ac0*/  LEA R5, R8, 0xc000, 0x1 ;  /* 0x0000c00008057811 */ /* 0x000fe400078e08ff */
[----:B------:R-:W-:Y:S02]  /*0ad0*/  LEA R204, R204, 0xc000, 0x1 ;  /* 0x0000c000cccc7811 */ /* 0x000fe400078e08ff */
[----:B-1----:R-:W-:Y:S02]  /*0ae0*/  LOP3.LUT R2, R4, R7, R3, 0x1e, !PT ;  /* 0x0000000704027212 */ /* 0x002fe400078e1e03 */
[----:B------:R-:W-:Y:S02]  /*0af0*/  IADD3 R3, R230, 0x40, RZ ;  /* 0x00000040e6037810 */ /* 0x000fe40007ffe0ff */
[----:B------:R-:W-:Y:S01]  /*0b00*/  LOP3.LUT R214, R2, R0, RZ, 0xfc, !PT ;  /* 0x0000000002d67212 */ /* 0x000fe200078efcff */
[----:B------:R-:W-:-:S02]  /*0b10*/  IMAD.MOV.U32 R2, RZ, RZ, 0x20 ;  /* 0x00000020ff027424 */ /* 0x000fc400078e00ff */
[----:B------:R-:W-:Y:S01]  /*0b20*/  IMAD.MOV.U32 R0, RZ, RZ, 0x40 ;  /* 0x00000040ff007424 */ /* 0x000fe200078e00ff */
[----:B------:R1:W-:Y:S02]  /*0b30*/  STL [R1], R3 ;  /* 0x0000000301007387 */ /* 0x0003e40000100800 */
[----:B------:R-:W-:Y:S02]  /*0b40*/  SEL R211, R2, 0xffffffe0, !P4 ;  /* 0xffffffe002d37807 */ /* 0x000fe40006000000 */
[----:B------:R-:W-:Y:S01]  /*0b50*/  SEL R212, R0, 0xffffffc0, !P3 ;  /* 0xffffffc000d47807 */ /* 0x000fe20005800000 */
[----:B------:R-:W-:Y:S01]  /*0b60*/  STL [R1+0x3c], R5 ;  /* 0x00003c0501007387 */ /* 0x000fe20000100800 */
[----:B------:R-:W-:Y:S01]  /*0b70*/  SEL R2, R2, 0xffffffe0, !P1 ;  /* 0xffffffe002027807 */ /* 0x000fe20004800000 */
[----:B------:R-:W-:Y:S01]  /*0b80*/  IMAD.IADD R211, R210, 0x1, R211 ;  /* 0x00000001d2d37824 */ /* 0x000fe200078e02d3 */
[----:B------:R-:W-:Y:S01]  /*0b90*/  SEL R0, R0, 0xffffffc0, !P2 ;  /* 0xffffffc000007807 */ /* 0x000fe20005000000 */
[----:B------:R-:W-:-:S02]  /*0ba0*/  IMAD.IADD R213, R210, 0x1, R212 ;  /* 0x00000001d2d57824 */ /* 0x000fc400078e02d4 */
[----:B------:R-:W-:Y:S02]  /*0bb0*/  IMAD.IADD R219, R218, 0x1, R2 ;  /* 0x00000001dadb7824 */ /* 0x000fe400078e0202 */
[----:B------:R-:W-:Y:S02]  /*0bc0*/  IMAD.IADD R4, R2, 0x1, R5 ;  /* 0x0000000102047824 */ /* 0x000fe400078e0205 */
[----:B------:R-:W-:Y:S02]  /*0bd0*/  IMAD.IADD R2, R5, 0x1, R0 ;  /* 0x0000000105027824 */ /* 0x000fe400078e0200 */
[----:B------:R-:W-:Y:S01]  /*0be0*/  IMAD.IADD R212, R212, 0x1, R211 ;  /* 0x00000001d4d47824 */ /* 0x000fe200078e02d3 */
[----:B------:R-:W-:Y:S01]  /*0bf0*/  STL [R1+0x4c], R4 ;  /* 0x00004c0401007387 */ /* 0x000fe20000100800 */
[----:B------:R-:W-:-:S03]  /*0c00*/  IMAD.IADD R220, R220, 0x1, R219 ;  /* 0x00000001dcdc7824 */ /* 0x000fc600078e02db */
[----:B------:R2:W-:Y:S01]  /*0c10*/  STL [R1+0x40], R2 ;  /* 0x0000400201007387 */ /* 0x0005e20000100800 */
[C---:B-1----:R-:W-:Y:S02]  /*0c20*/  IADD3 R3, R5.reuse, 0x420, RZ ;  /* 0x0000042005037810 */ /* 0x042fe40007ffe0ff */
[----:B------:R-:W-:-:S05]  /*0c30*/  @P1 IADD3 R3, R5, 0x3e0, RZ ;  /* 0x000003e005031810 */ /* 0x000fca0007ffe0ff */
[----:B------:R1:W-:Y:S01]  /*0c40*/  STL [R1+0x5c], R3 ;  /* 0x00005c0301007387 */ /* 0x0003e20000100800 */
[----:B--2---:R-:W-:Y:S02]  /*0c50*/  IMAD.IADD R2, R4, 0x1, R0 ;  /* 0x0000000104027824 */ /* 0x004fe400078e0200 */
[----:B------:R-:W-:-:S03]  /*0c60*/  IMAD.IADD R0, R0, 0x1, R3 ;  /* 0x0000000100007824 */ /* 0x000fc600078e0203 */
[----:B------:R1:W-:Y:S04]  /*0c70*/  STL [R1+0x50], R2 ;  /* 0x0000500201007387 */ /* 0x0003e80000100800 */
[----:B------:R1:W-:Y:S02]  /*0c80*/  STL [R1+0x58], R0 ;  /* 0x0000580001007387 */ /* 0x0003e40000100800 */
.L_x_1466:
        /* <DEDUP_REMOVED lines=53> */
.L_x_1396:
        /* <DEDUP_REMOVED lines=58> */
.L_x_1398:
        /* <DEDUP_REMOVED lines=18> */
.L_x_1399:
        /* <DEDUP_REMOVED lines=72> */
.L_x_1400:
[----:B------:R-:W-:Y:S02]  /*1920*/  UMOV UR10, UR50 ;  /* 0x00000032000a7c82 */ /* 0x000fe40008000000 */
.L_x_1401:
        /* <DEDUP_REMOVED lines=89> */
[----:B------:R-:W2:Y:S01]  /*1ec0*/  LDL R21, [R1] ;  /* 0x0000000001157983 */ /* 0x000ea20000100800 */
[----:B------:R-:W-:-:S13]  /*1ed0*/  ISETP.GE.AND P2, PT, R230, c[0x0][0x220], PT ;  /* 0x00008800e6007a0c */ /* 0x000fda0003f46270 */
[----:B------:R3:W-:Y:S04]  /*1ee0*/  @P2 STS.128 [R0+0x8000], RZ ;  /* 0x008000ff00002388 */ /* 0x0007e80000000c00 */
[----:B------:R-:W-:Y:S01]  /*1ef0*/  @!PT LDS RZ, [RZ] ;  /* 0x00000000fffff984 */ /* 0x000fe20000000800 */
[----:B------:R-:W-:Y:S01]  /*1f00*/  @!PT LDS RZ, [RZ] ;  /* 0x00000000fffff984 */ /* 0x000fe20000000800 */
[----:B------:R-:W-:Y:S01]  /*1f10*/  @!PT LDS RZ, [RZ] ;  /* 0x00000000fffff984 */ /* 0x000fe20000000800 */
[----:B------:R3:W-:Y:S01]  /*1f20*/  @!P2 LDGSTS.E.BYPASS.LTC128B.128 [R0+0x8000], [R226.64] ;  /* 0x08000000e200afae */ /* 0x0007e2000b901d44 */
[----:B--2---:R-:W-:-:S13]  /*1f30*/  ISETP.GE.AND P0, PT, R21, c[0x0][0x220], PT ;  /* 0x0000880015007a0c */ /* 0x004fda0003f06270 */
[----:B------:R3:W-:Y:S01]  /*1f40*/  @P0 STS.128 [R0+0xa000], RZ ;  /* 0x00a000ff00000388 */ /* 0x0007e20000000c00 */
[----:B------:R-:W-:Y:S05]  /*1f50*/  @P0 BRA `(.L_x_1404) ;  /* 0x0000004000000947 */ /* 0x000fea0003800000 */
[----:B------:R-:W-:Y:S01]  /*1f60*/  @!PT LDS RZ, [RZ] ;  /* 0x00000000fffff984 */ /* 0x000fe20000000800 */
[----:B------:R-:W-:Y:S01]  /*1f70*/  @!PT LDS RZ, [RZ] ;  /* 0x00000000fffff984 */ /* 0x000fe20000000800 */
[----:B------:R-:W-:Y:S01]  /*1f80*/  @!PT LDS RZ, [RZ] ;  /* 0x00000000fffff984 */ /* 0x000fe20000000800 */
[----:B------:R2:W-:Y:S02]  /*1f90*/  LDGSTS.E.BYPASS.LTC128B.128 [R0+0xa000], [R226.64+0x80] ;  /* 0x0a000080e2007fae */ /* 0x0005e4000b901d44 */
.L_x_1404:
[----:B------:R-:W-:Y:S05]  /*1fa0*/  BSYNC B0 ;  /* 0x0000000000007941 */ /* 0x000fea0003800000 */
.L_x_1403:
[----:B------:R-:W-:Y:S01]  /*1fb0*/  IADD3 R12, R2, 0x20, RZ ;  /* 0x00000020020c7810 */ /* 0x000fe20007ffe0ff */
[----:B------:R-:W-:Y:S03]  /*1fc0*/  BSSY B0, `(.L_x_1405) ;  /* 0x000001d000007945 */ /* 0x000fe60003800000 */
[----:B------:R-:W-:-:S13]  /*1fd0*/  ISETP.GE.AND P0, PT, R12, UR8, PT ;  /* 0x000000080c007c0c */ /* 0x000fda000bf06270 */
[----:B------:R4:W-:Y:S04]  /*1fe0*/  @P0 STS.128 [R0+0x9000], RZ ;  /* 0x009000ff00000388 */ /* 0x0009e80000000c00 */
[----:B------:R4:W-:Y:S01]  /*1ff0*/  @P0 STS.128 [R0+0xb000], RZ ;  /* 0x00b000ff00000388 */ /* 0x0009e20000000c00 */
[----:B------:R-:W-:Y:S05]  /*2000*/  @P0 BRA `(.L_x_1406) ;  /* 0x0000018000000947 */ /* 0x000fea0003800000 */
[----:B------:R-:W5:Y:S01]  /*2010*/  LDL R8, [R1] ;  /* 0x0000000001087983 */ /* 0x000f620000100800 */
[----:B------:R-:W-:-:S13]  /*2020*/  ISETP.GE.AND P3, PT, R230, c[0x0][0x220], PT ;  /* 0x00008800e6007a0c */ /* 0x000fda0003f66270 */
[----:B------:R-:W-:Y:S01]  /*2030*/  @!P3 IMAD.MOV.U32 R9, RZ, RZ, c[0x0][0x370] ;  /* 0x0000dc00ff09b624 */ /* 0x000fe200078e00ff */
[----:B------:R1:W-:Y:S01]  /*2040*/  @P3 STS.128 [R0+0x9000], RZ ;  /* 0x009000ff00003388 */ /* 0x0003e20000000c00 */
[----:B------:R-:W-:Y:S01]  /*2050*/  @!P3 IMAD.MOV.U32 R10, RZ, RZ, c[0x0][0x374] ;  /* 0x0000dd00ff0ab624 */ /* 0x000fe200078e00ff */
[----:B-----5:R-:W-:Y:S02]  /*2060*/  ISETP.GE.AND P2, PT, R8, c[0x0][0x220], PT ;  /* 0x0000880008007a0c */ /* 0x020fe40003f46270 */
        /* <DEDUP_REMOVED lines=18> */
.L_x_1406:
[----:B------:R-:W-:Y:S05]  /*2190*/  BSYNC B0 ;  /* 0x0000000000007941 */ /* 0x000fea0003800000 */
.L_x_1405:
        /* <DEDUP_REMOVED lines=15> */
.L_x_1408:
[----:B------:R-:W5:Y:S01]  /*2290*/  LDL R3, [R1] ;  /* 0x0000000001037983 */ /* 0x000f620000100800 */
[----:B------:R-:W-:-:S13]  /*22a0*/  ISETP.GE.AND P3, PT, R230, c[0x0][0x220], PT ;  /* 0x00008800e6007a0c */ /* 0x000fda0003f66270 */
[----:B------:R1:W-:Y:S04]  /*22b0*/  @P3 STS [R217], RZ ;  /* 0x000000ffd9003388 */ /* 0x0003e80000000800 */
[----:B------:R1:W-:Y:S04]  /*22c0*/  @P3 STS [R217+0x4], RZ ;  /* 0x000004ffd9003388 */ /* 0x0003e80000000800 */
[----:B------:R1:W-:Y:S04]  /*22d0*/  @P3 STS [R217+0x8], RZ ;  /* 0x000008ffd9003388 */ /* 0x0003e80000000800 */
[----:B------:R1:W-:Y:S04]  /*22e0*/  @P3 STS [R217+0xc], RZ ;  /* 0x00000cffd9003388 */ /* 0x0003e80000000800 */
[----:B------:R-:W-:Y:S01]  /*22f0*/  @!PT LDS RZ, [RZ] ;  /* 0x00000000fffff984 */ /* 0x000fe20000000800 */
[----:B------:R-:W-:Y:S01]  /*2300*/  @!PT LDS RZ, [RZ] ;  /* 0x00000000fffff984 */ /* 0x000fe20000000800 */
[----:B------:R-:W-:Y:S01]  /*2310*/  @!PT LDS RZ, [RZ] ;  /* 0x00000000fffff984 */ /* 0x000fe20000000800 */
[----:B------:R1:W-:Y:S01]  /*2320*/  @!P3 LDGSTS.E.BYPASS.LTC128B.128 [R217], [R228.64] ;  /* 0x00000000e4d9bfae */ /* 0x0003e2000b901d44 */
[----:B-----5:R-:W-:-:S13]  /*2330*/  ISETP.GE.AND P1, PT, R3, c[0x0][0x220], PT ;  /* 0x0000880003007a0c */ /* 0x020fda0003f26270 */
        /* <DEDUP_REMOVED lines=9> */
.L_x_1409:
[----:B------:R-:W-:Y:S05]  /*23d0*/  BSYNC B0 ;  /* 0x0000000000007941 */ /* 0x000fea0003800000 */
.L_x_1407:
        /* <DEDUP_REMOVED lines=14> */
.L_x_1411:
[----:B------:R-:W5:Y:S01]  /*24c0*/  LDL R4, [R1] ;  /* 0x0000000001047983 */ /* 0x000f620000100800 */
[----:B------:R-:W-:-:S13]  /*24d0*/  ISETP.GE.AND P1, PT, R230, c[0x0][0x220], PT ;  /* 0x00008800e6007a0c */ /* 0x000fda0003f26270 */
[----:B------:R-:W-:Y:S01]  /*24e0*/  @!P1 IMAD.MOV.U32 R3, RZ, RZ, c[0x0][0x190] ;  /* 0x00006400ff039624 */ /* 0x000fe200078e00ff */
[----:B------:R1:W-:Y:S01]  /*24f0*/  @P1 STS [R217+0x1000], RZ ;  /* 0x001000ffd9001388 */ /* 0x0003e20000000800 */
[----:B------:R-:W-:-:S03]  /*2500*/  @!P1 IMAD.MOV.U32 R5, RZ, RZ, c[0x0][0x194] ;  /* 0x00006500ff059624 */ /* 0x000fc600078e00ff */
[----:B------:R1:W-:Y:S04]  /*2510*/  @P1 STS [R217+0x1004], RZ ;  /* 0x001004ffd9001388 */ /* 0x0003e80000000800 */
[----:B------:R1:W-:Y:S04]  /*2520*/  @P1 STS [R217+0x1008], RZ ;  /* 0x001008ffd9001388 */ /* 0x0003e80000000800 */
[----:B------:R1:W-:Y:S01]  /*2530*/  @P1 STS [R217+0x100c], RZ ;  /* 0x00100cffd9001388 */ /* 0x0003e20000000800 */
[----:B-----5:R-:W-:Y:S02]  /*2540*/  ISETP.GE.AND P0, PT, R4, c[0x0][0x220], PT ;  /* 0x0000880004007a0c */ /* 0x020fe40003f06270 */
[----:B------:R-:W-:-:S04]  /*2550*/  @!P1 LEA R4, P3, R3, R228, 0x6 ;  /* 0x000000e403049211 */ /* 0x000fc800078630ff */
[----:B------:R-:W-:-:S05]  /*2560*/  @!P1 LEA.HI.X R5, R3, R229, R5, 0x6, P3 ;  /* 0x000000e503059211 */ /* 0x000fca00018f3405 */
        /* <DEDUP_REMOVED lines=17> */
.L_x_1412:
[----:B------:R-:W-:Y:S05]  /*2680*/  BSYNC B0 ;  /* 0x0000000000007941 */ /* 0x000fea0003800000 */
.L_x_1410:
[----:B------:R-:W5:Y:S01]  /*2690*/  LDL R14, [R1+0x54] ;  /* 0x00005400010e7983 */ /* 0x000f620000100800 */
[----:B------:R-:W-:Y:S01]  /*26a0*/  IMAD.MOV.U32 R11, RZ, RZ, 0x7f800000 ;  /* 0x7f800000ff0b7424 */ /* 0x000fe200078e00ff */
[----:B------:R-:W-:Y:S01]  /*26b0*/  ULDC.64 UR14, c[0x0][0x198] ;  /* 0x00006600000e7ab9 */ /* 0x000fe20000000a00 */
[----:B------:R-:W-:Y:S02]  /*26c0*/  IMAD.MOV.U32 R10, RZ, RZ, 0x7f800000 ;  /* 0x7f800000ff0a7424 */ /* 0x000fe400078e00ff */
[----:B------:R-:W-:Y:S02]  /*26d0*/  IMAD.MOV.U32 R9, RZ, RZ, 0x7f800000 ;  /* 0x7f800000ff097424 */ /* 0x000fe400078e00ff */
[----:B------:R-:W-:Y:S01]  /*26e0*/  IMAD.MOV.U32 R20, RZ, RZ, 0x7f800000 ;  /* 0x7f800000ff147424 */ /* 0x000fe200078e00ff */
[C---:B-----5:R-:W-:Y:S02]  /*26f0*/  IADD3 R3, R14.reuse, 0x28, RZ ;  /* 0x000000280e037810 */ /* 0x060fe40007ffe0ff */
[----:B-1----:R-:W-:-:S02]  /*2700*/  IADD3 R4, R14, 0x8, RZ ;  /* 0x000000080e047810 */ /* 0x002fc40007ffe0ff */
[----:B------:R-:W-:Y:S02]  /*2710*/  ISETP.GE.AND P3, PT, R3, UR8, PT ;  /* 0x0000000803007c0c */ /* 0x000fe4000bf66270 */
[----:B------:R-:W-:Y:S02]  /*2720*/  IADD3 R5, R14, 0x20, RZ ;  /* 0x000000200e057810 */ /* 0x000fe40007ffe0ff */
[----:B------:R-:W-:Y:S01]  /*2730*/  ISETP.GE.AND P5, PT, R4, UR8, PT ;  /* 0x0000000804007c0c */ /* 0x000fe2000bfa6270 */
[C---:B------:R-:W-:Y:S01]  /*2740*/  IMAD.SHL.U32 R4, R14.reuse, 0x4, RZ ;  /* 0x000000040e047824 */ /* 0x040fe200078e00ff */
[----:B------:R-:W-:Y:S02]  /*2750*/  SHF.R.S32.HI R13, RZ, 0x1f, R14 ;  /* 0x0000001fff0d7819 */ /* 0x000fe4000001140e */
[----:B------:R-:W-:Y:S02]  /*2760*/  ISETP.GE.AND P4, PT, R5, UR8, PT ;  /* 0x0000000805007c0c */ /* 0x000fe4000bf86270 */
[----:B------:R-:W-:-:S02]  /*2770*/  ISETP.GE.AND P6, PT, R14, UR8, PT ;  /* 0x000000080e007c0c */ /* 0x000fc4000bfc6270 */
[----:B------:R-:W-:Y:S02]  /*2780*/  SHF.R.S32.HI R5, RZ, 0x1f, R3 ;  /* 0x0000001fff057819 */ /* 0x000fe40000011403 */
[C---:B------:R-:W-:Y:S02]  /*2790*/  @!P3 LEA R6, P0, R3.reuse, UR10, 0x2 ;  /* 0x0000000a0306bc11 */ /* 0x040fe4000f8010ff */
[----:B------:R-:W-:Y:S02]  /*27a0*/  IADD3 R4, P1, R4, UR10, RZ ;  /* 0x0000000a04047c10 */ /* 0x000fe4000ff3e0ff */
[----:B------:R-:W-:Y:S02]  /*27b0*/  SHF.L.U64.HI R8, R14, 0x2, R13 ;  /* 0x000000020e087819 */ /* 0x000fe4000001020d */
[----:B------:R-:W-:Y:S02]  /*27c0*/  @!P3 LEA.HI.X R7, R3, UR9, R5, 0x2, P0 ;  /* 0x000000090307bc11 */ /* 0x000fe400080f1405 */
[----:B------:R-:W-:-:S03]  /*27d0*/  IADD3.X R5, R8, UR9, RZ, P1, !PT ;  /* 0x0000000908057c10 */ /* 0x000fc60008ffe4ff */
[----:B------:R-:W5:Y:S04]  /*27e0*/  @!P3 LDG.E R9, [R6.64] ;  /* 0x000000040609b981 */ /* 0x000f68000c1e1900 */
[----:B--2---:R-:W2:Y:S04]  /*27f0*/  @!P5 LDG.E R11, [R4.64+0x20] ;  /* 0x00002004040bd981 */ /* 0x004ea8000c1e1900 */
[----:B---3--:R-:W3:Y:S04]  /*2800*/  @!P4 LDG.E R10, [R4.64+0x80] ;  /* 0x00008004040ac981 */ /* 0x008ee8000c1e1900 */
[----:B----4-:R-:W4:Y:S01]  /*2810*/  @!P6 LDG.E R20, [R4.64] ;  /* 0x000000040414e981 */ /* 0x010f22000c1e1900 */
[----:B------:R-:W-:-:S06]  /*2820*/  UIMAD UR8, UR18, -0x80, UR6 ;  /* 0xffffff80120878a4 */ /* 0x000fcc000f8e0206 */
[----:B------:R-:W-:Y:S01]  /*2830*/  ISETP.GE.AND P6, PT, R2, UR8, PT ;  /* 0x0000000802007c0c */ /* 0x000fe2000bfc6270 */
[----:B------:R-:W-:-:S04]  /*2840*/  UIMAD UR13, UR19, UR14, URZ ;  /* 0x0000000e130d72a4 */ /* 0x000fc8000f8e023f */
[----:B------:R-:W-:-:S08]  /*2850*/  UIMAD UR13, UR23, UR15, UR13 ;  /* 0x0000000f170d72a4 */ /* 0x000fd0000f8e020d */
[----:B------:R-:W-:Y:S04]  /*2860*/  @P6 STS.128 [R0+0xc000], RZ ;  /* 0x00c000ff00006388 */ /* 0x000fe80000000c00 */
[----:B------:R-:W-:Y:S01]  /*2870*/  @P6 STS.128 [R0+0x10000], RZ ;  /* 0x010000ff00006388 */ /* 0x000fe20000000c00 */
[----:B------:R-:W-:Y:S01]  /*2880*/  IMAD.U32 R3, RZ, RZ, UR13 ;  /* 0x0000000dff037e24 */ /* 0x000fe2000f8e00ff */
[----:B------:R-:W-:Y:S02]  /*2890*/  BSSY B0, `(.L_x_1413) ;  /* 0x0000026000007945 */ /* 0x000fe40003800000 */
[----:B--2---:R1:W-:Y:S04]  /*28a0*/  STL [R1+0x10], R11 ;  /* 0x0000100b01007387 */ /* 0x0043e80000100800 */
[----:B---3--:R2:W-:Y:S04]  /*28b0*/  STL [R1+0x4], R10 ;  /* 0x0000040a01007387 */ /* 0x0085e80000100800 */
[----:B-----5:R3:W-:Y:S04]  /*28c0*/  STL [R1+0x8], R9 ;  /* 0x0000080901007387 */ /* 0x0207e80000100800 */
[----:B----4-:R3:W-:Y:S01]  /*28d0*/  STL [R1+0xc], R20 ;  /* 0x00000c1401007387 */ /* 0x0107e20000100800 */
[----:B-1----:R-:W-:-:S04]  /*28e0*/  IMAD.U32 R11, RZ, RZ, UR23 ;  /* 0x00000017ff0b7e24 */ /* 0x002fc8000f8e00ff */
[----:B------:R-:W-:-:S05]  /*28f0*/  IMAD.WIDE.U32 R4, R11, c[0x0][0x198], R230 ;  /* 0x000066000b047a25 */ /* 0x000fca00078e00e6 */
[----:B------:R-:W-:-:S04]  /*2900*/  IADD3 R6, P0, R4, UR21, RZ ;  /* 0x0000001504067c10 */ /* 0x000fc8000ff1e0ff */
[----:B------:R-:W-:Y:S01]  /*2910*/  IADD3.X R7, R5, UR27, R3, P0, !PT ;  /* 0x0000001b05077c10 */ /* 0x000fe200087fe403 */
[----:B------:R-:W-:-:S04]  /*2920*/  IMAD R3, R16, c[0x0][0x1b0], RZ ;  /* 0x00006c0010037a24 */ /* 0x000fc800078e02ff */
[C---:B------:R-:W-:Y:S02]  /*2930*/  IMAD R3, R15.reuse, c[0x0][0x1b4], R3 ;  /* 0x00006d000f037a24 */ /* 0x040fe400078e0203 */
[----:B------:R-:W-:-:S04]  /*2940*/  IMAD.WIDE.U32 R6, R15, c[0x0][0x1b0], R6 ;  /* 0x00006c000f067a25 */ /* 0x000fc800078e0006 */
[----:B--2---:R-:W-:Y:S01]  /*2950*/  IMAD.IADD R10, R7, 0x1, R3 ;  /* 0x00000001070a7824 */ /* 0x004fe200078e0203 */
[----:B------:R-:W-:Y:S05]  /*2960*/  @P6 BRA `(.L_x_1414) ;  /* 0x0000018000006947 */ /* 0x000fea0003800000 */
[----:B---3--:R-:W2:Y:S01]  /*2970*/  LDL R9, [R1] ;  /* 0x0000000001097983 */ /* 0x008ea20000100800 */
[----:B------:R-:W-:Y:S01]  /*2980*/  ISETP.GE.AND P1, PT, R230, c[0x0][0x220], PT ;  /* 0x00008800e6007a0c */ /* 0x000fe20003f26270 */
[----:B------:R-:W-:Y:S01]  /*2990*/  IMAD R3, R17, c[0x0][0x198], RZ ;  /* 0x0000660011037a24 */ /* 0x000fe200078e02ff */
[----:B------:R-:W-:Y:S01]  /*29a0*/  MOV R5, R10 ;  /* 0x0000000a00057202 */ /* 0x000fe20000000f00 */
[----:B------:R-:W-:Y:S02]  /*29b0*/  IMAD.MOV.U32 R4, RZ, RZ, R6 ;  /* 0x000000ffff047224 */ /* 0x000fe400078e0006 */
[C---:B------:R-:W-:Y:S02]  /*29c0*/  IMAD R3, R2.reuse, c[0x0][0x19c], R3 ;  /* 0x0000670002037a24 */ /* 0x040fe400078e0203 */
[----:B------:R-:W-:-:S04]  /*29d0*/  IMAD.WIDE.U32 R4, R2, c[0x0][0x198], R4 ;  /* 0x0000660002047a25 */ /* 0x000fc800078e0004 */
[----:B------:R-:W-:Y:S02]  /*29e0*/  IMAD.IADD R3, R5, 0x1, R3 ;  /* 0x0000000105037824 */ /* 0x000fe400078e0203 */
[C---:B------:R-:W-:Y:S01]  /*29f0*/  @!P1 LEA R8, P3, R4.reuse, c[0x0][0x168], 0x1 ;  /* 0x00005a0004089a11 */ /* 0x040fe200078608ff */
[----:B------:R1:W-:Y:S01]  /*2a00*/  @P1 STS.128 [R0+0xc000], RZ ;  /* 0x00c000ff00001388 */ /* 0x0003e20000000c00 */
[----:B--2---:R-:W-:Y:S02]  /*2a10*/  ISETP.GE.AND P0, PT, R9, c[0x0][0x220], PT ;  /* 0x0000880009007a0c */ /* 0x004fe40003f06270 */
[----:B------:R-:W-:-:S05]  /*2a20*/  @!P1 LEA.HI.X R9, R4, c[0x0][0x16c], R3, 0x1, P3 ;  /* 0x00005b0004099a11 */ /* 0x000fca00018f0c03 */
[----:B------:R-:W-:Y:S01]  /*2a30*/  @!PT LDS RZ, [RZ] ;  /* 0x00000000fffff984 */ /* 0x000fe20000000800 */
[----:B------:R-:W-:Y:S01]  /*2a40*/  @!PT LDS RZ, [RZ] ;  /* 0x00000000fffff984 */ /* 0x000fe20000000800 */
[----:B------:R-:W-:Y:S01]  /*2a50*/  @!PT LDS RZ, [RZ] ;  /* 0x00000000fffff984 */ /* 0x000fe20000000800 */
[----:B------:R1:W-:Y:S06]  /*2a60*/  @!P1 LDGSTS.E.BYPASS.LTC128B.128 [R0+0xc000], [R8.64] ;  /* 0x0c00000008009fae */ /* 0x0003ec000b901d44 */
        /* <DEDUP_REMOVED lines=8> */
.L_x_1414:
[----:B---3--:R-:W-:Y:S05]  /*2af0*/  BSYNC B0 ;  /* 0x0000000000007941 */ /* 0x008fea0003800000 */
.L_x_1413:
[----:B------:R-:W-:Y:S01]  /*2b00*/  ISETP.GE.AND P5, PT, R12, UR8, PT ;  /* 0x000000080c007c0c */ /* 0x000fe2000bfa6270 */
[----:B------:R-:W-:-:S12]  /*2b10*/  BSSY B0, `(.L_x_1415) ;  /* 0x000001e000007945 */ /* 0x000fd80003800000 */
[----:B------:R2:W-:Y:S04]  /*2b20*/  @P5 STS.128 [R0+0xd000], RZ ;  /* 0x00d000ff00005388 */ /* 0x0005e80000000c00 */
[----:B------:R2:W-:Y:S01]  /*2b30*/  @P5 STS.128 [R0+0x11000], RZ ;  /* 0x011000ff00005388 */ /* 0x0005e20000000c00 */
[----:B------:R-:W-:Y:S05]  /*2b40*/  @P5 BRA `(.L_x_1416) ;  /* 0x000001a000005947 */ /* 0x000fea0003800000 */
[----:B-1----:R-:W3:Y:S01]  /*2b50*/  LDL R9, [R1] ;  /* 0x0000000001097983 */ /* 0x002ee20000100800 */
[----:B------:R-:W-:Y:S02]  /*2b60*/  IADD3 R3, P0, R2, 0x20, RZ ;  /* 0x0000002002037810 */ /* 0x000fe40007f1e0ff */
[----:B------:R-:W-:Y:S02]  /*2b70*/  ISETP.GE.AND P1, PT, R230, c[0x0][0x220], PT ;  /* 0x00008800e6007a0c */ /* 0x000fe40003f26270 */
[----:B------:R-:W-:Y:S01]  /*2b80*/  MOV R5, R10 ;  /* 0x0000000a00057202 */ /* 0x000fe20000000f00 */
[----:B------:R-:W-:-:S04]  /*2b90*/  IMAD.X R4, RZ, RZ, R17, P0 ;  /* 0x000000ffff047224 */ /* 0x000fc800000e0611 */
[----:B------:R-:W-:Y:S02]  /*2ba0*/  IMAD R8, R4, c[0x0][0x198], RZ ;  /* 0x0000660004087a24 */ /* 0x000fe400078e02ff */
[----:B------:R-:W-:-:S04]  /*2bb0*/  IMAD.MOV.U32 R4, RZ, RZ, R6 ;  /* 0x000000ffff047224 */ /* 0x000fc800078e0006 */
[C---:B------:R-:W-:Y:S01]  /*2bc0*/  IMAD.WIDE.U32 R4, R3.reuse, c[0x0][0x198], R4 ;  /* 0x0000660003047a25 */ /* 0x040fe200078e0004 */
[----:B------:R1:W-:Y:S03]  /*2bd0*/  @P1 STS.128 [R0+0xd000], RZ ;  /* 0x00d000ff00001388 */ /* 0x0003e60000000c00 */
[----:B------:R-:W-:Y:S01]  /*2be0*/  IMAD R3, R3, c[0x0][0x19c], R8 ;  /* 0x0000670003037a24 */ /* 0x000fe200078e0208 */
[----:B------:R-:W-:-:S03]  /*2bf0*/  @!P1 LEA R8, P3, R4, c[0x0][0x168], 0x1 ;  /* 0x00005a0004089a11 */ /* 0x000fc600078608ff */
[----:B------:R-:W-:Y:S01]  /*2c00*/  IMAD.IADD R3, R5, 0x1, R3 ;  /* 0x0000000105037824 */ /* 0x000fe200078e0203 */
[----:B---3--:R-:W-:-:S04]  /*2c10*/  ISETP.GE.AND P0, PT, R9, c[0x0][0x220], PT ;  /* 0x0000880009007a0c */ /* 0x008fc80003f06270 */
        /* <DEDUP_REMOVED lines=13> */
.L_x_1416:
[----:B------:R-:W-:Y:S05]  /*2cf0*/  BSYNC B0 ;  /* 0x0000000000007941 */ /* 0x000fea0003800000 */
.L_x_1415:
[----:B------:R-:W-:Y:S01]  /*2d00*/  IADD3 R3, R2, 0x40, RZ ;  /* 0x0000004002037810 */ /* 0x000fe20007ffe0ff */
[----:B------:R-:W-:Y:S03]  /*2d10*/  BSSY B0, `(.L_x_1417) ;  /* 0x000001f000007945 */ /* 0x000fe60003800000 */
[----:B------:R-:W-:-:S13]  /*2d20*/  ISETP.GE.AND P4, PT, R3, UR8, PT ;  /* 0x0000000803007c0c */ /* 0x000fda000bf86270 */
[----:B------:R3:W-:Y:S04]  /*2d30*/  @P4 STS.128 [R0+0xe000], RZ ;  /* 0x00e000ff00004388 */ /* 0x0007e80000000c00 */
[----:B------:R3:W-:Y:S01]  /*2d40*/  @P4 STS.128 [R0+0x12000], RZ ;  /* 0x012000ff00004388 */ /* 0x0007e20000000c00 */
[----:B------:R-:W-:Y:S05]  /*2d50*/  @P4 BRA `(.L_x_1418) ;  /* 0x000001a000004947 */ /* 0x000fea0003800000 */
[----:B-1----:R-:W4:Y:S01]  /*2d60*/  LDL R9, [R1] ;  /* 0x0000000001097983 */ /* 0x002f220000100800 */
        /* <DEDUP_REMOVED lines=11> */
[----:B----4-:R-:W-:-:S04]  /*2e20*/  ISETP.GE.AND P0, PT, R9, c[0x0][0x220], PT ;  /* 0x0000880009007a0c */ /* 0x010fc80003f06270 */
        /* <DEDUP_REMOVED lines=13> */
.L_x_1418:
[----:B------:R-:W-:Y:S05]  /*2f00*/  BSYNC B0 ;  /* 0x0000000000007941 */ /* 0x000fea0003800000 */
.L_x_1417:
[----:B------:R-:W-:Y:S01]  /*2f10*/  IADD3 R3, R2, 0x60, RZ ;  /* 0x0000006002037810 */ /* 0x000fe20007ffe0ff */
[----:B------:R-:W-:Y:S03]  /*2f20*/  BSSY B0, `(.L_x_1419) ;  /* 0x000001e000007945 */ /* 0x000fe60003800000 */
[----:B------:R-:W-:-:S13]  /*2f30*/  ISETP.GE.AND P3, PT, R3, UR8, PT ;  /* 0x0000000803007c0c */ /* 0x000fda000bf66270 */
[----:B------:R4:W-:Y:S04]  /*2f40*/  @P3 STS.128 [R0+0xf000], RZ ;  /* 0x00f000ff00003388 */ /* 0x0009e80000000c00 */
[----:B------:R4:W-:Y:S01]  /*2f50*/  @P3 STS.128 [R0+0x13000], RZ ;  /* 0x013000ff00003388 */ /* 0x0009e20000000c00 */
[----:B------:R-:W-:Y:S05]  /*2f60*/  @P3 BRA `(.L_x_1420) ;  /* 0x0000019000003947 */ /* 0x000fea0003800000 */
[----:B-1----:R-:W5:Y:S01]  /*2f70*/  LDL R8, [R1] ;  /* 0x0000000001087983 */ /* 0x002f620000100800 */
        /* <DEDUP_REMOVED lines=14> */
[----:B------:R1:W-:Y:S01]  /*3060*/  @!P1 LDGSTS.E.BYPASS.LTC128B.128 [R0+0xf000], [R4.64] ;  /* 0x0f00000004009fae */ /* 0x0003e2000b901d44 */
[----:B-----5:R-:W-:-:S13]  /*3070*/  ISETP.GE.AND P0, PT, R8, c[0x0][0x220], PT ;  /* 0x0000880008007a0c */ /* 0x020fda0003f06270 */
        /* <DEDUP_REMOVED lines=8> */
.L_x_1420:
[----:B------:R-:W-:Y:S05]  /*3100*/  BSYNC B0 ;  /* 0x0000000000007941 */ /* 0x000fea0003800000 */
.L_x_1419:
        /* <DEDUP_REMOVED lines=15> */
[----:B-1----:R-:W5:Y:S01]  /*3200*/  LDL R8, [R1] ;  /* 0x0000000001087983 */ /* 0x002f620000100800 */
[----:B------:R-:W-:Y:S01]  /*3210*/  ISETP.GE.AND P1, PT, R230, c[0x0][0x220], PT ;  /* 0x00008800e6007a0c */ /* 0x000fe20003f26270 */
[----:B------:R-:W-:Y:S01]  /*3220*/  IMAD R3, R17, c[0x0][0x1a0], RZ ;  /* 0x0000680011037a24 */ /* 0x000fe200078e02ff */
[----:B------:R-:W-:Y:S01]  /*3230*/  MOV R5, R10 ;  /* 0x0000000a00057202 */ /* 0x000fe20000000f00 */
[----:B------:R-:W-:Y:S02]  /*3240*/  IMAD.MOV.U32 R4, RZ, RZ, R6 ;  /* 0x000000ffff047224 */ /* 0x000fe400078e0006 */
[C---:B------:R-:W-:Y:S02]  /*3250*/  IMAD R3, R2.reuse, c[0x0][0x1a4], R3 ;  /* 0x0000690002037a24 */ /* 0x040fe400078e0203 */
[----:B------:R-:W-:-:S04]  /*3260*/  IMAD.WIDE.U32 R4, R2, c[0x0][0x1a0], R4 ;  /* 0x0000680002047a25 */ /* 0x000fc800078e0004 */
[----:B------:R-:W-:Y:S02]  /*3270*/  IMAD.IADD R3, R5, 0x1, R3 ;  /* 0x0000000105037824 */ /* 0x000fe400078e0203 */
[----:B------:R1:W-:Y:S01]  /*3280*/  @P1 STS.128 [R0+0x14000], RZ ;  /* 0x014000ff00001388 */ /* 0x0003e20000000c00 */
[----:B-----5:R-:W-:Y:S02]  /*3290*/  ISETP.GE.AND P0, PT, R8, c[0x0][0x220], PT ;  /* 0x0000880008007a0c */ /* 0x020fe40003f06270 */
        /* <DEDUP_REMOVED lines=14> */
.L_x_1422:
[----:B-1----:R-:W-:Y:S05]  /*3380*/  BSYNC B0 ;  /* 0x0000000000007941 */ /* 0x002fea0003800000 */
.L_x_1421:
[----:B------:R1:W-:Y:S01]  /*3390*/  @P5 STS.128 [R0+0x15000], RZ ;  /* 0x015000ff00005388 */ /* 0x0003e20000000c00 */
[----:B------:R-:W-:Y:S03]  /*33a0*/  BSSY B0, `(.L_x_1423) ;  /* 0x000001d000007945 */ /* 0x000fe60003800000 */
[----:B------:R1:W-:Y:S01]  /*33b0*/  @P5 STS.128 [R0+0x19000], RZ ;  /* 0x019000ff00005388 */ /* 0x0003e20000000c00 */
[----:B------:R-:W-:Y:S05]  /*33c0*/  @P5 BRA `(.L_x_1424) ;  /* 0x000001a000005947 */ /* 0x000fea0003800000 */
[----:B------:R-:W5:Y:S01]  /*33d0*/  LDL R9, [R1] ;  /* 0x0000000001097983 */ /* 0x000f620000100800 */
        /* <DEDUP_REMOVED lines=11> */
[----:B-----5:R-:W-:-:S04]  /*3490*/  ISETP.GE.AND P0, PT, R9, c[0x0][0x220], PT ;  /* 0x0000880009007a0c */ /* 0x020fc80003f06270 */
        /* <DEDUP_REMOVED lines=13> */
.L_x_1424:
[----:B------:R-:W-:Y:S05]  /*3570*/  BSYNC B0 ;  /* 0x0000000000007941 */ /* 0x000fea0003800000 */
.L_x_1423:
[----:B------:R1:W-:Y:S01]  /*3580*/  @P4 STS.128 [R0+0x16000], RZ ;  /* 0x016000ff00004388 */ /* 0x0003e20000000c00 */
[----:B------:R-:W-:Y:S03]  /*3590*/  BSSY B0, `(.L_x_1425) ;  /* 0x000001d000007945 */ /* 0x000fe60003800000 */
        /* <DEDUP_REMOVED lines=28> */
.L_x_1426:
[----:B------:R-:W-:Y:S05]  /*3760*/  BSYNC B0 ;  /* 0x0000000000007941 */ /* 0x000fea0003800000 */
.L_x_1425:
        /* <DEDUP_REMOVED lines=29> */
.L_x_1428:
[----:B------:R-:W-:Y:S05]  /*3940*/  BSYNC B0 ;  /* 0x0000000000007941 */ /* 0x000fea0003800000 */
.L_x_1427:
[----:B-1234-:R-:W-:Y:S01]  /*3950*/  LEA.HI R0, R19, R18, RZ, 0x4 ;  /* 0x0000001213007211 */ /* 0x01efe200078f20ff */
[----:B------:R-:W0:Y:S01]  /*3960*/  LDGDEPBAR ;  /* 0x00000000000079af */ /* 0x000e220000000000 */
[----:B------:R-:W-:Y:S01]  /*3970*/  SHF.L.U64.HI R3, R14, 0x2, R13 ;  /* 0x000000020e037819 */ /* 0x000fe2000001020d */
[----:B------:R-:W-:Y:S01]  /*3980*/  IMAD.MOV.U32 R192, RZ, RZ, 0x40 ;  /* 0x00000040ffc07424 */ /* 0x000fe200078e00ff */
[----:B------:R-:W-:Y:S01]  /*3990*/  LOP3.LUT R0, R0, 0xfffffff0, RZ, 0xc0, !PT ;  /* 0xfffffff000007812 */ /* 0x000fe200078ec0ff */
[----:B------:R-:W-:Y:S01]  /*39a0*/  UIADD3 UR8, UR23, 0x80, URZ ;  /* 0x0000008017087890 */ /* 0x000fe2000fffe03f */
[----:B------:R-:W-:Y:S01]  /*39b0*/  SHF.L.U32 R207, R216, 0x1, RZ ;  /* 0x00000001d8cf7819 */ /* 0x000fe200000006ff */
[----:B------:R1:W-:Y:S01]  /*39c0*/  STL [R1+0x34], R3 ;  /* 0x0000340301007387 */ /* 0x0003e20000100800 */
        /* <DEDUP_REMOVED lines=24> */
[----:B-1----:R-:W-:Y:S01]  /*3b50*/  IMAD.SHL.U32 R3, R14, 0x4, RZ ;  /* 0x000000040e037824 */ /* 0x002fe200078e00ff */
[----:B------:R-:W-:Y:S01]  /*3b60*/  SEL R2, R2, R216, !P2 ;  /* 0x000000d802027207 */ /* 0x000fe20005000000 */
[----:B------:R-:W-:Y:S01]  /*3b70*/  CS2R R124, SRZ ;  /* 0x00000000007c7805 */ /* 0x000fe2000001ff00 */
[----:B------:R-:W-:Y:S01]  /*3b80*/  LOP3.LUT P0, RZ, R0, 0x2, RZ, 0xc0, !PT ;  /* 0x0000000200ff7812 */ /* 0x000fe2000780c0ff */
[----:B------:R-:W-:Y:S01]  /*3b90*/  CS2R R130, SRZ ;  /* 0x0000000000827805 */ /* 0x000fe2000001ff00 */
[----:B------:R-:W-:Y:S01]  /*3ba0*/  SHF.L.U32 R209, R2, 0x1, RZ ;  /* 0x0000000102d17819 */ /* 0x000fe200000006ff */
[----:B------:R-:W-:Y:S01]  /*3bb0*/  IMAD.MOV.U32 R2, RZ, RZ, c[0x0][0x22c] ;  /* 0x00008b00ff027624 */ /* 0x000fe200078e00ff */
[----:B------:R-:W-:Y:S01]  /*3bc0*/  LOP3.LUT P1, RZ, R0, 0x4, RZ, 0xc0, !PT ;  /* 0x0000000400ff7812 */ /* 0x000fe2000782c0ff */
[----:B------:R1:W-:Y:S01]  /*3bd0*/  STL [R1+0x38], R3 ;  /* 0x0000380301007387 */ /* 0x0003e20000100800 */
[----:B------:R-:W-:Y:S01]  /*3be0*/  IADD3 R0, R214, 0x2000, RZ ;  /* 0x00002000d6007810 */ /* 0x000fe20007ffe0ff */
[----:B------:R-:W-:Y:S01]  /*3bf0*/  IMAD R2, R2, c[0x0][0x1c0], RZ ;  /* 0x0000700002027a24 */ /* 0x000fe200078e02ff */
[----:B------:R-:W-:Y:S01]  /*3c00*/  SEL R215, R215, 0xffffffe0, !P0 ;  /* 0xffffffe0d7d77807 */ /* 0x000fe20004000000 */
[----:B------:R-:W-:Y:S01]  /*3c10*/  CS2R R128, SRZ ;  /* 0x0000000000807805 */ /* 0x000fe2000001ff00 */
[----:B------:R-:W-:Y:S01]  /*3c20*/  SEL R0, R0, R214, !P2 ;  /* 0x000000d600007207 */ /* 0x000fe20005000000 */
[C---:B------:R-:W-:Y:S01]  /*3c30*/  IMAD.SHL.U32 R5, R2.reuse, 0x10, RZ ;  /* 0x0000001002057824 */ /* 0x040fe200078e00ff */
[----:B------:R-:W-:Y:S01]  /*3c40*/  SHF.L.U32 R247, R2, 0x3, RZ ;  /* 0x0000000302f77819 */ /* 0x000fe200000006ff */
[----:B------:R-:W-:Y:S01]  /*3c50*/  CS2R R122, SRZ ;  /* 0x00000000007a7805 */ /* 0x000fe2000001ff00 */
[----:B------:R-:W-:Y:S01]  /*3c60*/  CS2R R120, SRZ ;  /* 0x0000000000787805 */ /* 0x000fe2000001ff00 */
[----:B------:R-:W-:Y:S01]  /*3c70*/  IMAD.SHL.U32 R206, R0, 0x2, RZ ;  /* 0x0000000200ce7824 */ /* 0x000fe200078e00ff */
[----:B------:R-:W-:Y:S01]  /*3c80*/  IADD3 R0, R14, -0x40, RZ ;  /* 0xffffffc00e007810 */ /* 0x000fe20007ffe0ff */
[----:B------:R-:W-:Y:S01]  /*3c90*/  CS2R R118, SRZ ;  /* 0x0000000000767805 */ /* 0x000fe2000001ff00 */
[----:B------:R-:W-:Y:S01]  /*3ca0*/  IADD3 R4, R5, 0x20, RZ ;  /* 0x0000002005047810 */ /* 0x000fe20007ffe0ff */
[----:B------:R-:W-:Y:S01]  /*3cb0*/  CS2R R116, SRZ ;  /* 0x0000000000747805 */ /* 0x000fe2000001ff00 */
[----:B------:R-:W-:Y:S01]  /*3cc0*/  CS2R R110, SRZ ;  /* 0x00000000006e7805 */ /* 0x000fe2000001ff00 */
[----:B------:R-:W-:Y:S01]  /*3cd0*/  IMAD.SHL.U32 R0, R0, 0x4, RZ ;  /* 0x0000000400007824 */ /* 0x000fe200078e00ff */
[----:B------:R-:W-:Y:S01]  /*3ce0*/  CS2R R108, SRZ ;  /* 0x00000000006c7805 */ /* 0x000fe2000001ff00 */
[C---:B------:R-:W-:Y:S01]  /*3cf0*/  IMAD.IADD R4, R247.reuse, 0x1, R4 ;  /* 0x00000001f7047824 */ /* 0x040fe200078e0204 */
[----:B------:R-:W-:Y:S01]  /*3d00*/  CS2R R114, SRZ ;  /* 0x0000000000727805 */ /* 0x000fe2000001ff00 */
[----:B------:R-:W-:Y:S01]  /*3d10*/  CS2R R112, SRZ ;  /* 0x0000000000707805 */ /* 0x000fe2000001ff00 */
[----:B------:R2:W-:Y:S01]  /*3d20*/  STL [R1+0x30], R0 ;  /* 0x0000300001007387 */ /* 0x0005e20000100800 */
[----:B------:R-:W-:Y:S01]  /*3d30*/  CS2R R106, SRZ ;  /* 0x00000000006a7805 */ /* 0x000fe2000001ff00 */
[----:B------:R-:W-:Y:S01]  /*3d40*/  IADD3 R4, R247, R4, RZ ;  /* 0x00000004f7047210 */ /* 0x000fe20007ffe0ff */
[----:B------:R-:W-:Y:S01]  /*3d50*/  CS2R R104, SRZ ;  /* 0x0000000000687805 */ /* 0x000fe2000001ff00 */
[----:B-1----:R-:W-:Y:S01]  /*3d60*/  IADD3 R3, R5, 0x40, RZ ;  /* 0x0000004005037810 */ /* 0x002fe20007ffe0ff */
[----:B------:R-:W-:Y:S01]  /*3d70*/  CS2R R102, SRZ ;  /* 0x0000000000667805 */ /* 0x000fe2000001ff00 */
[----:B------:R-:W-:Y:S01]  /*3d80*/  CS2R R100, SRZ ;  /* 0x0000000000647805 */ /* 0x000fe2000001ff00 */
[C---:B------:R-:W-:Y:S01]  /*3d90*/  IMAD.IADD R4, R247.reuse, 0x1, R4 ;  /* 0x00000001f7047824 */ /* 0x040fe200078e0204 */
[----:B------:R-:W-:Y:S01]  /*3da0*/  CS2R R94, SRZ ;  /* 0x00000000005e7805 */ /* 0x000fe2000001ff00 */
[C---:B------:R-:W-:Y:S01]  /*3db0*/  IMAD.IADD R3, R247.reuse, 0x1, R3 ;  /* 0x00000001f7037824 */ /* 0x040fe200078e0203 */
[----:B------:R-:W-:Y:S01]  /*3dc0*/  CS2R R92, SRZ ;  /* 0x00000000005c7805 */ /* 0x000fe2000001ff00 */
[C---:B------:R-:W-:Y:S01]  /*3dd0*/  IMAD.IADD R4, R247.reuse, 0x1, R4 ;  /* 0x00000001f7047824 */ /* 0x040fe200078e0204 */
[----:B------:R-:W-:Y:S01]  /*3de0*/  CS2R R98, SRZ ;  /* 0x0000000000627805 */ /* 0x000fe2000001ff00 */
[C---:B------:R-:W-:Y:S01]  /*3df0*/  IMAD.IADD R3, R247.reuse, 0x1, R3 ;  /* 0x00000001f7037824 */ /* 0x040fe200078e0203 */
[----:B------:R-:W-:Y:S01]  /*3e00*/  CS2R R96, SRZ ;  /* 0x0000000000607805 */ /* 0x000fe2000001ff00 */
[----:B------:R-:W-:Y:S01]  /*3e10*/  CS2R R90, SRZ ;  /* 0x00000000005a7805 */ /* 0x000fe2000001ff00 */
[----:B------:R1:W-:Y:S01]  /*3e20*/  STL [R1+0x1c], R4 ;  /* 0x00001c0401007387 */ /* 0x0003e20000100800 */
[----:B------:R-:W-:Y:S01]  /*3e30*/  CS2R R88, SRZ ;  /* 0x0000000000587805 */ /* 0x000fe2000001ff00 */
[C---:B------:R-:W-:Y:S01]  /*3e40*/  IADD3 R3, R247.reuse, R3, RZ ;  /* 0x00000003f7037210 */ /* 0x040fe20007ffe0ff */
[----:B------:R-:W-:Y:S01]  /*3e50*/  CS2R R86, SRZ ;  /* 0x0000000000567805 */ /* 0x000fe2000001ff00 */
[----:B------:R-:W-:Y:S01]  /*3e60*/  CS2R R84, SRZ ;  /* 0x0000000000547805 */ /* 0x000fe2000001ff00 */
[----:B------:R-:W-:Y:S01]  /*3e70*/  CS2R R78, SRZ ;  /* 0x00000000004e7805 */ /* 0x000fe2000001ff00 */
[----:B------:R-:W-:Y:S01]  /*3e80*/  IADD3 R3, R247, R3, RZ ;  /* 0x00000003f7037210 */ /* 0x000fe20007ffe0ff */
[----:B------:R-:W-:Y:S01]  /*3e90*/  CS2R R76, SRZ ;  /* 0x00000000004c7805 */ /* 0x000fe2000001ff00 */
[----:B------:R-:W-:Y:S01]  /*3ea0*/  CS2R R82, SRZ ;  /* 0x0000000000527805 */ /* 0x000fe2000001ff00 */
[----:B--2---:R-:W-:Y:S01]  /*3eb0*/  IADD3 R0, R5, 0x60, RZ ;  /* 0x0000006005007810 */ /* 0x004fe20007ffe0ff */
[----:B------:R-:W-:Y:S01]  /*3ec0*/  CS2R R80, SRZ ;  /* 0x0000000000507805 */ /* 0x000fe2000001ff00 */
[----:B------:R-:W-:Y:S01]  /*3ed0*/  STL [R1+0x18], R3 ;  /* 0x0000180301007387 */ /* 0x000fe20000100800 */
[C---:B------:R-:W-:Y:S01]  /*3ee0*/  IADD3 R2, R247.reuse, R3, RZ ;  /* 0x00000003f7027210 */ /* 0x040fe20007ffe0ff */
        /* <DEDUP_REMOVED lines=12> */
[C---:B-1----:R-:W-:Y:S01]  /*3fb0*/  IMAD.IADD R4, R247.reuse, 0x1, R4 ;  /* 0x00000001f7047824 */ /* 0x042fe200078e0204 */
[----:B------:R-:W-:Y:S01]  /*3fc0*/  CS2R R56, SRZ ;  /* 0x0000000000387805 */ /* 0x000fe2000001ff00 */
[----:B------:R-:W-:Y:S01]  /*3fd0*/  IMAD.IADD R0, R247, 0x1, R0 ;  /* 0x00000001f7007824 */ /* 0x000fe200078e0200 */
[----:B------:R-:W-:Y:S01]  /*3fe0*/  CS2R R54, SRZ ;  /* 0x0000000000367805 */ /* 0x000fe2000001ff00 */
[----:B------:R-:W-:Y:S01]  /*3ff0*/  CS2R R52, SRZ ;  /* 0x0000000000347805 */ /* 0x000fe2000001ff00 */
[----:B------:R-:W-:Y:S01]  /*4000*/  STL [R1+0x28], R4 ;  /* 0x0000280401007387 */ /* 0x000fe20000100800 */
        /* <DEDUP_REMOVED lines=11> */
[----:B------:R-:W-:Y:S01]  /*40c0*/  IMAD.IADD R208, R215, 0x1, R207 ;  /* 0x00000001d7d07824 */ /* 0x000fe200078e02cf */
[----:B------:R-:W-:Y:S01]  /*40d0*/  UISETP.GE.AND UP0, UPT, UR8, UR6, UPT ;  /* 0x000000060800728c */ /* 0x000fe2000bf06270 */
[----:B-1----:R-:W-:-:S05]  /*40e0*/  IMAD.IADD R0, R247, 0x1, R0 ;  /* 0x00000001f7007824 */ /* 0x002fca00078e0200 */
[----:B------:R2:W-:Y:S04]  /*40f0*/  STL [R1+0x20], R0 ;  /* 0x0000200001007387 */ /* 0x0005e80000100800 */
.L_x_1431:
[----:B------:R-:W0:Y:S01]  /*4100*/  LDGDEPBAR ;  /* 0x00000000000079af */ /* 0x000e220000000000 */
[C---:B--2---:R-:W-:Y:S01]  /*4110*/  IADD3 R0, R209.reuse, R215, RZ ;  /* 0x000000d7d1007210 */ /* 0x044fe20007ffe0ff */
        /* <DEDUP_REMOVED lines=68> */
[C---:B--2---:R-:W-:Y:S04]  /*4560*/  HMMA.16816.F32.BF16 R8, R164.reuse, R188, R8 ;  /* 0x000000bca408723c */ /* 0x044fe80000041808 */
[----:B---3--:R-:W-:Y:S04]  /*4570*/  FSETP.NEU.FTZ.AND P3, PT, R233, -INF , PT ;  /* 0xff800000e900780b */ /* 0x008fe80003f7d000 */
[-C--:B------:R-:W-:Y:S08]  /*4580*/  HMMA.16816.F32.BF16 R12, R164, R190.reuse, R12 ;  /* 0x000000bea40c723c */ /* 0x080ff0000004180c */
        /* <DEDUP_REMOVED lines=75> */
[----:B------:R-:W-:Y:S01]  /*4a40*/  MUFU.TANH R41, R11 ;  /* 0x0000000b00297308 */ /* 0x000fe20000002400 */
[----:B------:R-:W-:Y:S02]  /*4a50*/  FMUL.FTZ R13, R13, c[0x0][0x2ec] ;  /* 0x0000bb000d0d7a20 */ /* 0x000fe40000410000 */
[----:B------:R-:W-:Y:S01]  /*4a60*/  FMUL.FTZ R8, R8, c[0x0][0x2ec] ;  /* 0x0000bb0008087a20 */ /* 0x000fe20000410000 */
[----:B--2---:R-:W2:Y:S06]  /*4a70*/  LDL R10, [R1+0x8] ;  /* 0x00000800010a7983 */ /* 0x004eac0000100800 */
[----:B------:R4:W-:Y:S01]  /*4a80*/  MUFU.TANH R244, R9 ;  /* 0x0000000900f47308 */ /* 0x0009e20000002400 */
[----:B---3--:R-:W3:Y:S09]  /*4a90*/  LDL R12, [R1+0x4] ;  /* 0x00000400010c7983 */ /* 0x008ef20000100800 */
[----:B------:R1:W-:Y:S10]  /*4aa0*/  MUFU.TANH R246, R8 ;  /* 0x0000000800f67308 */ /* 0x0003f40000002400 */
[----:B------:R-:W1:Y:S01]  /*4ab0*/  MUFU.TANH R191, R5 ;  /* 0x0000000500bf7308 */ /* 0x000e620000002400 */
[----:B----4-:R-:W-:Y:S04]  /*4ac0*/  MOV R9, UR18 ;  /* 0x0000001200097c02 */ /* 0x010fe80008000f00 */
[----:B------:R-:W-:Y:S05]  /*4ad0*/  @P2 LEA R9, R9, R234, 0x7 ;  /* 0x000000ea09092211 */ /* 0x000fea00078e38ff */
[----:B------:R-:W4:Y:S01]  /*4ae0*/  MUFU.TANH R225, R6 ;  /* 0x0000000600e17308 */ /* 0x000f220000002400 */
[----:B------:R-:W-:Y:S02]  /*4af0*/  PLOP3.LUT P2, PT, PT, PT, UP0, 0x80, 0x0 ;  /* 0x000000000000781c */ /* 0x000fe40003f4f008 */
[----:B------:R-:W-:Y:S01]  /*4b00*/  @P4 ISETP.GE.AND P4, PT, R9, UR6, PT ;  /* 0x0000000609004c0c */ /* 0x000fe2000bf86270 */
[----:B-1----:R-:W-:Y:S01]  /*4b10*/  FMUL.FTZ R8, R233, 1.4426950216293334961 ;  /* 0x3fb8aa3be9087820 */ /* 0x002fe20000410000 */
[----:B------:R-:W-:Y:S02]  /*4b20*/  @P0 IADD3 R0, R9, 0x1, RZ ;  /* 0x0000000109000810 */ /* 0x000fe40007ffe0ff */
[----:B------:R-:W-:Y:S02]  /*4b30*/  PLOP3.LUT P0, PT, PT, PT, UP0, 0x80, 0x0 ;  /* 0x000000000000781c */ /* 0x000fe40003f0f008 */
[----:B------:R-:W-:Y:S01]  /*4b40*/  @P5 ISETP.GE.AND P5, PT, R0, UR6, PT ;  /* 0x0000000600005c0c */ /* 0x000fe2000bfa6270 */
[----:B------:R1:W1:Y:S01]  /*4b50*/  MUFU.TANH R203, R7 ;  /* 0x0000000700cb7308 */ /* 0x0002620000002400 */
[----:B------:R-:W-:Y:S02]  /*4b60*/  MOV R0, R188 ;  /* 0x000000bc00007202 */ /* 0x000fe40000000f00 */
[----:B------:R-:W-:Y:S02]  /*4b70*/  FSEL R8, R8, RZ, P3 ;  /* 0x000000ff08087208 */ /* 0x000fe40001800000 */
[----:B------:R-:W-:Y:S02]  /*4b80*/  FSETP.NEU.FTZ.AND P3, PT, R232, -INF , PT ;  /* 0xff800000e800780b */ /* 0x000fe40003f7d000 */
[----:B------:R-:W-:Y:S02]  /*4b90*/  @P2 FSEL R0, R188, -INF , !P4 ;  /* 0xff800000bc002808 */ /* 0x000fe40006000000 */
[----:B------:R-:W-:Y:S01]  /*4ba0*/  PLOP3.LUT P2, PT, PT, PT, UP0, 0x80, 0x0 ;  /* 0x000000000000781c */ /* 0x000fe20003f4f008 */
[----:B------:R-:W-:Y:S01]  /*4bb0*/  MUFU.TANH R238, R13 ;  /* 0x0000000d00ee7308 */ /* 0x000fe20000002400 */
[----:B------:R-:W-:Y:S01]  /*4bc0*/  FSEL R3, R3, RZ, P3 ;  /* 0x000000ff03037208 */ /* 0x000fe20001800000 */
[--C-:B------:R-:W-:Y:S01]  /*4bd0*/  FFMA.FTZ R2, R0, c[0x0][0x23c], -R8.reuse ;  /* 0x00008f0000027a23 */ /* 0x100fe20000010808 */
[----:B------:R-:W-:Y:S02]  /*4be0*/  MOV R0, R191 ;  /* 0x000000bf00007202 */ /* 0x000fe40000000f00 */
[----:B------:R-:W-:Y:S02]  /*4bf0*/  @P0 FSEL R0, R191, -INF , !P5 ;  /* 0xff800000bf000808 */ /* 0x000fe40006800000 */
[----:B------:R-:W-:Y:S03]  /*4c00*/  PLOP3.LUT P0, PT, PT, PT, UP0, 0x80, 0x0 ;  /* 0x000000000000781c */ /* 0x000fe60003f0f008 */
[----:B------:R4:W-:Y:S01]  /*4c10*/  MUFU.EX2 R248, R2 ;  /* 0x0000000200f87308 */ /* 0x0009e20000000800 */
[----:B-1----:R-:W1:Y:S09]  /*4c20*/  LDSM.16.M88.4 R4, [R212+0x10800] ;  /* 0x01080000d404783b */ /* 0x002e720000000200 */
[----:B------:R-:W-:Y:S10]  /*4c30*/  MUFU.TANH R40, R14 ;  /* 0x0000000e00287308 */ /* 0x000ff40000002400 */
[----:B------:R-:W-:Y:S01]  /*4c40*/  MUFU.TANH R39, R15 ;  /* 0x0000000f00277308 */ /* 0x000fe20000002400 */
[----:B----4-:R-:W-:Y:S01]  /*4c50*/  FFMA.FTZ R2, R0, c[0x0][0x23c], -R8 ;  /* 0x00008f0000027a23 */ /* 0x010fe20000010808 */
[----:B------:R-:W-:Y:S02]  /*4c60*/  MOV R0, R225 ;  /* 0x000000e100007202 */ /* 0x000fe40000000f00 */
[----:B------:R-:W-:Y:S02]  /*4c70*/  @P2 FSEL R0, R225, -INF , !P4 ;  /* 0xff800000e1002808 */ /* 0x000fe40006000000 */
[----:B------:R-:W-:Y:S04]  /*4c80*/  PLOP3.LUT P2, PT, PT, PT, UP0, 0x80, 0x0 ;  /* 0x000000000000781c */ /* 0x000fe80003f4f008 */
[----:B------:R4:W-:Y:S10]  /*4c90*/  MUFU.EX2 R245, R2 ;  /* 0x0000000200f57308 */ /* 0x0009f40000000800 */
[----:B------:R-:W-:Y:S01]  /*4ca0*/  MUFU.TANH R187, R16 ;  /* 0x0000001000bb7308 */ /* 0x000fe20000002400 */
[-C--:B-1----:R-:W-:Y:S09]  /*4cb0*/  HMMA.16816.F32.BF16 R20, R180, R4.reuse, R20 ;  /* 0x00000004b414723c */ /* 0x082ff20000041814 */
[----:B------:R-:W-:Y:S01]  /*4cc0*/  MUFU.TANH R186, R17 ;  /* 0x0000001100ba7308 */ /* 0x000fe20000002400 */
[C---:B------:R-:W-:Y:S04]  /*4cd0*/  HMMA.16816.F32.BF16 R24, R168.reuse, R4, R24 ;  /* 0x00000004a818723c */ /* 0x040fe80000041818 */
[--C-:B----4-:R-:W-:Y:S01]  /*4ce0*/  FFMA.FTZ R2, R0, c[0x0][0x23c], -R3.reuse ;  /* 0x00008f0000027a23 */ /* 0x110fe20000010803 */
[----:B------:R-:W-:Y:S02]  /*4cf0*/  MOV R0, R203 ;  /* 0x000000cb00007202 */ /* 0x000fe40000000f00 */
[----:B------:R-:W-:Y:S01]  /*4d00*/  @P0 FSEL R0, R203, -INF , !P5 ;  /* 0xff800000cb000808 */ /* 0x000fe20006800000 */
[-C--:B------:R-:W-:Y:S01]  /*4d10*/  HMMA.16816.F32.BF16 R28, R168, R6.reuse, R28 ;  /* 0x00000006a81c723c */ /* 0x080fe2000004181c */
[----:B------:R-:W1:Y:S01]  /*4d20*/  MUFU.EX2 R11, R2 ;  /* 0x00000002000b7308 */ /* 0x000e620000000800 */
[----:B------:R-:W-:Y:S02]  /*4d30*/  PLOP3.LUT P0, PT, PT, PT, UP0, 0x80, 0x0 ;  /* 0x000000000000781c */ /* 0x000fe40003f0f008 */
[--C-:B------:R-:W-:Y:S04]  /*4d40*/  FFMA.FTZ R0, R0, c[0x0][0x23c], -R3.reuse ;  /* 0x00008f0000007a23 */ /* 0x100fe80000010803 */
[----:B------:R-:W-:Y:S03]  /*4d50*/  HMMA.16816.F32.BF16 R32, R180, R6, R32 ;  /* 0x00000006b420723c */ /* 0x000fe60000041820 */
[----:B------:R4:W-:Y:S01]  /*4d60*/  MUFU.EX2 R55, R0 ;  /* 0x0000000000377308 */ /* 0x0009e20000000800 */
[----:B------:R-:W-:Y:S02]  /*4d70*/  FMUL.FTZ R20, R20, c[0x0][0x2ec] ;  /* 0x0000bb0014147a20 */ /* 0x000fe40000410000 */
[----:B------:R-:W-:Y:S02]  /*4d80*/  FMUL.FTZ R21, R21, c[0x0][0x2ec] ;  /* 0x0000bb0015157a20 */ /* 0x000fe40000410000 */
[----:B------:R-:W-:Y:S04]  /*4d90*/  FMUL.FTZ R22, R22, c[0x0][0x2ec] ;  /* 0x0000bb0016167a20 */ /* 0x000fe80000410000 */
[----:B------:R-:W-:Y:S01]  /*4da0*/  FMUL.FTZ R23, R23, c[0x0][0x2ec] ;  /* 0x0000bb0017177a20 */ /* 0x000fe20000410000 */
[----:B------:R-:W2:Y:S01]  /*4db0*/  MUFU.TANH R197, R18 ;  /* 0x0000001200c57308 */ /* 0x000ea20000002400 */
[----:B------:R-:W-:Y:S02]  /*4dc0*/  FMUL.FTZ R24, R24, c[0x0][0x2ec] ;  /* 0x0000bb0018187a20 */ /* 0x000fe40000410000 */
[----:B------:R-:W-:Y:S01]  /*4dd0*/  FMUL.FTZ R25, R25, c[0x0][0x2ec] ;  /* 0x0000bb0019197a20 */ /* 0x000fe20000410000 */
[----:B-1----:R-:W-:Y:S01]  /*4de0*/  MOV R180, R11 ;  /* 0x0000000b00b47202 */ /* 0x002fe20000000f00 */
[----:B------:R-:W-:Y:S02]  /*4df0*/  FMUL.FTZ R26, R26, c[0x0][0x2ec] ;  /* 0x0000bb001a1a7a20 */ /* 0x000fe40000410000 */
[----:B------:R-:W-:Y:S02]  /*4e00*/  FMUL.FTZ R27, R27, c[0x0][0x2ec] ;  /* 0x0000bb001b1b7a20 */ /* 0x000fe40000410000 */
        /* <DEDUP_REMOVED lines=74> */
[----:B------:R-:W-:Y:S02]  /*52b0*/  MOV R4, R39 ;  /* 0x0000002700047202 */ /* 0x000fe40000000f00 */
[----:B------:R-:W-:Y:S05]  /*52c0*/  @P0 FSEL R4, R39, -INF , !P6 ;  /* 0xff80000027040808 */ /* 0x000fea0007000000 */
[----:B------:R-:W-:Y:S01]  /*52d0*/  MUFU.EX2 R44, R5 ;  /* 0x00000005002c7308 */ /* 0x000fe20000000800 */
[----:B------:R-:W-:Y:S01]  /*52e0*/  PLOP3.LUT P0, PT, PT, PT, UP0, 0x80, 0x0 ;  /* 0x000000000000781c */ /* 0x000fe20003f0f008 */
[----:B------:R-:W-:Y:S08]  /*52f0*/  FFMA.FTZ R4, R4, c[0x0][0x23c], -R0 ;  /* 0x00008f0004047a23 */ /* 0x000ff00000010800 */
[----:B------:R2:W-:Y:S02]  /*5300*/  MUFU.EX2 R43, R4 ;  /* 0x00000004002b7308 */ /* 0x0005e40000000800 */
[----:B--2---:R-:W-:Y:S02]  /*5310*/  MOV R4, R187 ;  /* 0x000000bb00047202 */ /* 0x004fe40000000f00 */
        /* <DEDUP_REMOVED lines=9> */
[--C-:B--2---:R-:W-:Y:S01]  /*53b0*/  FFMA.FTZ R5, R4, c[0x0][0x23c], -R8.reuse ;  /* 0x00008f0004057a23 */ /* 0x104fe20000010808 */
[----:B------:R-:W-:Y:S02]  /*53c0*/  MOV R4, R197 ;  /* 0x000000c500047202 */ /* 0x000fe40000000f00 */
[----:B------:R-:W-:Y:S01]  /*53d0*/  @P2 FSEL R4, R197, -INF , !P5 ;  /* 0xff800000c5042808 */ /* 0x000fe20006800000 */
[----:B------:R2:W1:Y:S01]  /*53e0*/  MUFU.EX2 R236, R5 ;  /* 0x0000000500ec7308 */ /* 0x0004620000000800 */
[----:B------:R-:W-:Y:S02]  /*53f0*/  @P3 ISETP.GE.AND P5, PT, R6, UR6, PT ;  /* 0x0000000606003c0c */ /* 0x000fe4000bfa6270 */
[----:B------:R-:W-:Y:S02]  /*5400*/  PLOP3.LUT P3, PT, PT, PT, UP0, 0x80, 0x0 ;  /* 0x000000000000781c */ /* 0x000fe40003f6f008 */
[----:B------:R-:W-:Y:S02]  /*5410*/  PLOP3.LUT P2, PT, PT, PT, UP0, 0x80, 0x0 ;  /* 0x000000000000781c */ /* 0x000fe40003f4f008 */
[----:B------:R-:W-:Y:S02]  /*5420*/  @P4 IADD3 R6, R9, 0x11, RZ ;  /* 0x0000001109064810 */ /* 0x000fe40007ffe0ff */
[----:B------:R-:W-:Y:S09]  /*5430*/  PLOP3.LUT P4, PT, PT, PT, UP0, 0x80, 0x0 ;  /* 0x000000000000781c */ /* 0x000ff20003f8f008 */
[----:B------:R-:W-:Y:S01]  /*5440*/  @P2 ISETP.GE.AND P2, PT, R6, UR6, PT ;  /* 0x0000000606002c0c */ /* 0x000fe2000bf46270 */
[--C-:B--2---:R-:W-:Y:S01]  /*5450*/  FFMA.FTZ R5, R4, c[0x0][0x23c], -R3.reuse ;  /* 0x00008f0004057a23 */ /* 0x104fe20000010803 */
[----:B-1----:R-:W-:Y:S02]  /*5460*/  MOV R4, R195 ;  /* 0x000000c300047202 */ /* 0x002fe40000000f00 */
[----:B------:R-:W-:Y:S01]  /*5470*/  @P0 FSEL R4, R195, -INF , !P6 ;  /* 0xff800000c3040808 */ /* 0x000fe20007000000 */
[----:B------:R1:W-:Y:S01]  /*5480*/  MUFU.EX2 R252, R5 ;  /* 0x0000000500fc7308 */ /* 0x0003e20000000800 */
[----:B------:R-:W-:Y:S02]  /*5490*/  PLOP3.LUT P0, PT, PT, PT, UP0, 0x80, 0x0 ;  /* 0x000000000000781c */ /* 0x000fe40003f0f008 */
[----:B------:R-:W-:Y:S01]  /*54a0*/  PLOP3.LUT P6, PT, PT, PT, UP0, 0x80, 0x0 ;  /* 0x000000000000781c */ /* 0x000fe20003fcf008 */
[--C-:B-1----:R-:W-:Y:S01]  /*54b0*/  FFMA.FTZ R5, R4, c[0x0][0x23c], -R3.reuse ;  /* 0x00008f0004057a23 */ /* 0x102fe20000010803 */
[----:B----4-:R-:W-:Y:S02]  /*54c0*/  MOV R4, R190 ;  /* 0x000000be00047202 */ /* 0x010fe40000000f00 */
[----:B------:R-:W-:Y:S03]  /*54d0*/  @P3 FSEL R4, R190, -INF , !P5 ;  /* 0xff800000be043808 */ /* 0x000fe60006800000 */
[----:B------:R1:W2:Y:S01]  /*54e0*/  MUFU.EX2 R251, R5 ;  /* 0x0000000500fb7308 */ /* 0x0002a20000000800 */
        /* <DEDUP_REMOVED lines=23> */
[----:B------:R1:W4:Y:S01]  /*5660*/  MUFU.EX2 R249, R5 ;  /* 0x0000000500f97308 */ /* 0x0003220000000800 */
        /* <DEDUP_REMOVED lines=56> */
[----:B------:R-:W-:Y:S01]  /*59f0*/  PLOP3.LUT P2, PT, PT, PT, UP5, 0x80, 0x0 ;  /* 0x000000000000781c */ /* 0x000fe20003f4f058 */
[----:B------:R-:W-:Y:S01]  /*5a00*/  FFMA.FTZ R3, R2, c[0x0][0x23c], -R3 ;  /* 0x00008f0002037a23 */ /* 0x000fe20000010803 */
[----:B------:R-:W-:Y:S05]  /*5a10*/  F2FP.BF16.PACK_AB R2, R245, R248 ;  /* 0x000000f8f502723e */ /* 0x000fea00000010ff */
[----:B------:R2:W-:Y:S02]  /*5a20*/  STS [R218+0x20000], R2 ;  /* 0x02000002da007388 */ /* 0x0005e40000000800 */
        /* <DEDUP_REMOVED lines=9> */
[----:B-1----:R-:W-:Y:S05]  /*5ac0*/  F2FP.BF16.PACK_AB R0, R251, R252 ;  /* 0x000000fcfb00723e */ /* 0x002fea00000010ff */
[----:B------:R3:W-:Y:S01]  /*5ad0*/  STS [R221+0x20400], R0 ;  /* 0x02040000dd007388 */ /* 0x0007e20000000800 */
[----:B----4-:R-:W-:Y:S03]  /*5ae0*/  F2FP.BF16.PACK_AB R2, R249, R250 ;  /* 0x000000faf902723e */ /* 0x010fe600000010ff */
[----:B------:R1:W-:Y:S04]  /*5af0*/  STS [R218+0x21000], R4 ;  /* 0x02100004da007388 */ /* 0x0003e80000000800 */
[----:B------:R2:W-:Y:S04]  /*5b00*/  STS [R218+0x21400], R3 ;  /* 0x02140003da007388 */ /* 0x0005e80000000800 */
[----:B------:R4:W-:Y:S01]  /*5b10*/  STS [R221+0x21000], R5 ;  /* 0x02100005dd007388 */ /* 0x0009e20000000800 */
[----:B---3--:R-:W-:Y:S02]  /*5b20*/  F2FP.BF16.PACK_AB R0, R198, R200 ;  /* 0x000000c8c600723e */ /* 0x008fe400000010ff */
[----:B-1----:R-:W-:Y:S02]  /*5b30*/  F2FP.BF16.PACK_AB R4, R43, R44 ;  /* 0x0000002c2b04723e */ /* 0x002fe400000010ff */
[----:B--2---:R-:W-:Y:S03]  /*5b40*/  F2FP.BF16.PACK_AB R3, R232, R233 ;  /* 0x000000e9e803723e */ /* 0x004fe600000010ff */
[----:B------:R1:W-:Y:S01]  /*5b50*/  STS [R221+0x21400], R4 ;  /* 0x02140004dd007388 */ /* 0x0003e20000000800 */
[----:B----4-:R-:W-:Y:S03]  /*5b60*/  F2FP.BF16.PACK_AB R5, R49, R50 ;  /* 0x000000323105723e */ /* 0x010fe600000010ff */
[----:B------:R2:W-:Y:S04]  /*5b70*/  STS [R219+0x20000], R3 ;  /* 0x02000003db007388 */ /* 0x0005e80000000800 */
[----:B------:R3:W-:Y:S04]  /*5b80*/  STS [R219+0x20400], R2 ;  /* 0x02040002db007388 */ /* 0x0007e80000000800 */
[----:B------:R4:W-:Y:S01]  /*5b90*/  STS [R220+0x20000], R0 ;  /* 0x02000000dc007388 */ /* 0x0009e20000000800 */
[----:B-1----:R-:W-:Y:S02]  /*5ba0*/  F2FP.BF16.PACK_AB R4, R37, R38 ;  /* 0x000000262504723e */ /* 0x002fe400000010ff */
[----:B--2---:R-:W-:Y:S02]  /*5bb0*/  F2FP.BF16.PACK_AB R3, R239, R240 ;  /* 0x000000f0ef03723e */ /* 0x004fe400000010ff */
        /* <DEDUP_REMOVED lines=56> */
[----:B------:R-:W-:Y:S04]  /*5f40*/  FFMA.FTZ R0, -R188, R188, 1 ;  /* 0x3f800000bc007423 */ /* 0x000fe800000101bc */
        /* <DEDUP_REMOVED lines=48> */
[----:B--2---:R-:W-:Y:S01]  /*6250*/  FADD.FTZ R2, -R176, R4 ;  /* 0x00000004b0027221 */ /* 0x004fe20000010100 */
        /* <DEDUP_REMOVED lines=11> */
[----:B------:R-:W4:Y:S03]  /*6310*/  LDG.E R0, [R178.64+0xa0] ;  /* 0x0000a004b2007981 */ /* 0x000f26000c1e1900 */
[----:B------:R-:W-:Y:S02]  /*6320*/  FMUL.FTZ R177, R177, R5 ;  /* 0x00000005b1b17220 */ /* 0x000fe40000410000 */
[C---:B------:R-:W-:Y:S02]  /*6330*/  FADD.FTZ R16, -R176.reuse, R16 ;  /* 0x00000010b0107221 */ /* 0x040fe40000010100 */
[----:B------:R-:W-:Y:S02]  /*6340*/  FADD.FTZ R17, -R176, R17 ;  /* 0x00000011b0117221 */ /* 0x000fe40000010100 */
[----:B------:R-:W-:Y:S01]  /*6350*/  FFMA.FTZ R5, -R186, R186, 1 ;  /* 0x3f800000ba057423 */ /* 0x000fe200000101ba */
[----:B------:R-:W-:Y:S01]  /*6360*/  MOV R186, R223 ;  /* 0x000000df00ba7202 */ /* 0x000fe20000000f00 */
[----:B------:R-:W-:Y:S02]  /*6370*/  FMUL.FTZ R17, R236, R17 ;  /* 0x00000011ec117220 */ /* 0x000fe40000410000 */
[----:B------:R-:W-:Y:S01]  /*6380*/  FMUL.FTZ R5, R5, c[0x0][0x2ec] ;  /* 0x0000bb0005057a20 */ /* 0x000fe20000410000 */
        /* <DEDUP_REMOVED lines=8> */
[----:B------:R-:W-:Y:S02]  /*6410*/  FADD.FTZ R21, -R176, R21 ;  /* 0x00000015b0157221 */ /* 0x000fe40000010100 */
[----:B------:R-:W-:Y:S02]  /*6420*/  FMUL.FTZ R16, R16, c[0x0][0x2ec] ;  /* 0x0000bb0010107a20 */ /* 0x000fe40000410000 */
[----:B------:R-:W-:Y:S04]  /*6430*/  FMUL.FTZ R165, R232, R21 ;  /* 0x00000015e8a57220 */ /* 0x000fe80000410000 */
[----:B------:R-:W-:Y:S02]  /*6440*/  FFMA.FTZ R5, -R181, R181, 1 ;  /* 0x3f800000b5057423 */ /* 0x000fe400000101b5 */
[----:B------:R-:W-:Y:S02]  /*6450*/  FMUL.FTZ R174, R164, R16 ;  /* 0x00000010a4ae7220 */ /* 0x000fe40000410000 */
[----:B------:R-:W-:Y:S02]  /*6460*/  FFMA.FTZ R16, -R182, R182, 1 ;  /* 0x3f800000b6107423 */ /* 0x000fe400000101b6 */
[----:B------:R-:W-:Y:S02]  /*6470*/  FMUL.FTZ R5, R5, c[0x0][0x2ec] ;  /* 0x0000bb0005057a20 */ /* 0x000fe40000410000 */
[----:B------:R-:W-:Y:S02]  /*6480*/  FMUL.FTZ R16, R16, c[0x0][0x2ec] ;  /* 0x0000bb0010107a20 */ /* 0x000fe40000410000 */
[C---:B------:R-:W-:Y:S02]  /*6490*/  FADD.FTZ R20, -R176.reuse, R20 ;  /* 0x00000014b0147221 */ /* 0x040fe40000010100 */
[C---:B------:R-:W-:Y:S02]  /*64a0*/  FADD.FTZ R21, -R176.reuse, R33 ;  /* 0x00000021b0157221 */ /* 0x040fe40000010100 */
[----:B------:R-:W-:Y:S02]  /*64b0*/  FADD.FTZ R32, -R176, R32 ;  /* 0x00000020b0207221 */ /* 0x000fe40000010100 */
[----:B------:R-:W-:Y:S02]  /*64c0*/  FMUL.FTZ R21, R198, R21 ;  /* 0x00000015c6157220 */ /* 0x000fe40000410000 */
[----:B------:R-:W-:Y:S02]  /*64d0*/  FMUL.FTZ R32, R200, R32 ;  /* 0x00000020c8207220 */ /* 0x000fe40000410000 */
[----:B------:R-:W-:Y:S02]  /*64e0*/  FMUL.FTZ R169, R21, R5 ;  /* 0x0000000515a97220 */ /* 0x000fe40000410000 */
[----:B------:R-:W-:Y:S02]  /*64f0*/  FFMA.FTZ R5, -R203, R203, 1 ;  /* 0x3f800000cb057423 */ /* 0x000fe400000101cb */
[----:B------:R-:W-:Y:S02]  /*6500*/  FMUL.FTZ R170, R32, R16 ;  /* 0x0000001020aa7220 */ /* 0x000fe40000410000 */
[----:B------:R-:W-:Y:S02]  /*6510*/  FMUL.FTZ R5, R5, c[0x0][0x2ec] ;  /* 0x0000bb0005057a20 */ /* 0x000fe40000410000 */
[----:B------:R-:W-:Y:S02]  /*6520*/  FMUL.FTZ R166, R233, R20 ;  /* 0x00000014e9a67220 */ /* 0x000fe40000410000 */
[----:B------:R-:W-:Y:S02]  /*6530*/  FFMA.FTZ R20, -R190, R190, 1 ;  /* 0x3f800000be147423 */ /* 0x000fe400000101be */
[----:B------:R-:W-:Y:S02]  /*6540*/  FFMA.FTZ R17, -R189, R189, 1 ;  /* 0x3f800000bd117423 */ /* 0x000fe400000101bd */
[----:B------:R-:W-:Y:S02]  /*6550*/  FMUL.FTZ R20, R20, c[0x0][0x2ec] ;  /* 0x0000bb0014147a20 */ /* 0x000fe40000410000 */
[----:B------:R-:W-:Y:S02]  /*6560*/  FMUL.FTZ R17, R17, c[0x0][0x2ec] ;  /* 0x0000bb0011117a20 */ /* 0x000fe40000410000 */
[----:B------:R-:W-:Y:S02]  /*6570*/  FMUL.FTZ R172, R166, R20 ;  /* 0x00000014a6ac7220 */ /* 0x000fe40000410000 */
[----:B------:R-:W-:Y:S02]  /*6580*/  FMUL.FTZ R171, R165, R17 ;  /* 0x00000011a5ab7220 */ /* 0x000fe40000410000 */
[----:B------:R-:W-:Y:S02]  /*6590*/  FFMA.FTZ R17, -R244, R244, 1 ;  /* 0x3f800000f4117423 */ /* 0x000fe400000101f4 */
[----:B------:R-:W-:Y:S02]  /*65a0*/  FFMA.FTZ R32, -R242, R242, 1 ;  /* 0x3f800000f2207423 */ /* 0x000fe400000101f2 */
[----:B------:R-:W-:Y:S02]  /*65b0*/  FMUL.FTZ R17, R17, c[0x0][0x2ec] ;  /* 0x0000bb0011117a20 */ /* 0x000fe40000410000 */
[----:B------:R-:W-:Y:S02]  /*65c0*/  FMUL.FTZ R32, R32, c[0x0][0x2ec] ;  /* 0x0000bb0020207a20 */ /* 0x000fe40000410000 */
[----:B------:R-:W-:Y:S02]  /*65d0*/  FFMA.FTZ R21, -R235, R235, 1 ;  /* 0x3f800000eb157423 */ /* 0x000fe400000101eb */
[----:B------:R-:W-:Y:S02]  /*65e0*/  FFMA.FTZ R20, -R234, R234, 1 ;  /* 0x3f800000ea147423 */ /* 0x000fe400000101ea */
[----:B------:R-:W-:Y:S02]  /*65f0*/  FMUL.FTZ R21, R21, c[0x0][0x2ec] ;  /* 0x0000bb0015157a20 */ /* 0x000fe40000410000 */
[----:B------:R-:W-:Y:S02]  /*6600*/  FMUL.FTZ R20, R20, c[0x0][0x2ec] ;  /* 0x0000bb0014147a20 */ /* 0x000fe40000410000 */
[C---:B--2---:R-:W-:Y:S02]  /*6610*/  FADD.FTZ R7, -R4.reuse, R7 ;  /* 0x0000000704077221 */ /* 0x044fe40000010100 */
[----:B------:R-:W-:Y:S02]  /*6620*/  FADD.FTZ R16, -R4, R6 ;  /* 0x0000000604107221 */ /* 0x000fe40000010100 */
[----:B------:R-:W-:Y:S02]  /*6630*/  FFMA.FTZ R6, -R225, R225, 1 ;  /* 0x3f800000e1067423 */ /* 0x000fe400000101e1 */
[----:B------:R-:W-:Y:S02]  /*6640*/  FMUL.FTZ R7, R55, R7 ;  /* 0x0000000737077220 */ /* 0x000fe40000410000 */
[----:B------:R-:W-:Y:S01]  /*6650*/  FMUL.FTZ R16, R248, R16 ;  /* 0x00000010f8107220 */ /* 0x000fe20000410000 */
[----:B------:R1:W5:Y:S01]  /*6660*/  LDL.LU R55, [R1+0xac] ;  /* 0x0000ac0001377983 */ /* 0x0003620000300800 */
[----:B------:R-:W-:Y:S02]  /*6670*/  FMUL.FTZ R6, R6, c[0x0][0x2ec] ;  /* 0x0000bb0006067a20 */ /* 0x000fe40000410000 */
[C---:B------:R-:W-:Y:S02]  /*6680*/  FADD.FTZ R19, -R4.reuse, R19 ;  /* 0x0000001304137221 */ /* 0x040fe40000010100 */
[----:B------:R-:W-:Y:S02]  /*6690*/  FMUL.FTZ R167, R7, R5 ;  /* 0x0000000507a77220 */ /* 0x000fe40000410000 */
[----:B------:R-:W-:Y:S02]  /*66a0*/  FFMA.FTZ R5, -R195, R195, 1 ;  /* 0x3f800000c3057423 */ /* 0x000fe400000101c3 */
[----:B------:R-:W-:Y:S02]  /*66b0*/  FADD.FTZ R18, -R4, R18 ;  /* 0x0000001204127221 */ /* 0x000fe40000010100 */
[----:B------:R-:W-:Y:S02]  /*66c0*/  FMUL.FTZ R168, R16, R6 ;  /* 0x0000000610a87220 */ /* 0x000fe40000410000 */
[----:B------:R-:W-:Y:S02]  /*66d0*/  FMUL.FTZ R33, R251, R19 ;  /* 0x00000013fb217220 */ /* 0x000fe40000410000 */
[C---:B------:R-:W-:Y:S02]  /*66e0*/  FADD.FTZ R22, -R4.reuse, R22 ;  /* 0x0000001604167221 */ /* 0x040fe40000010100 */
[C---:B------:R-:W-:Y:S02]  /*66f0*/  FADD.FTZ R16, -R4.reuse, R23 ;  /* 0x0000001704107221 */ /* 0x040fe40000010100 */
[----:B------:R-:W-:Y:S02]  /*6700*/  FFMA.FTZ R6, -R197, R197, 1 ;  /* 0x3f800000c5067423 */ /* 0x000fe400000101c5 */
[----:B------:R-:W-:Y:S02]  /*6710*/  FMUL.FTZ R5, R5, c[0x0][0x2ec] ;  /* 0x0000bb0005057a20 */ /* 0x000fe40000410000 */
[C---:B------:R-:W-:Y:S02]  /*6720*/  FADD.FTZ R164, -R4.reuse, R34 ;  /* 0x0000002204a47221 */ /* 0x040fe40000010100 */
[----:B------:R-:W-:Y:S02]  /*6730*/  FADD.FTZ R34, -R4, R35 ;  /* 0x0000002304227221 */ /* 0x000fe40000010100 */
[----:B------:R-:W-:Y:S02]  /*6740*/  FFMA.FTZ R4, -R183, R183, 1 ;  /* 0x3f800000b7047423 */ /* 0x000fe400000101b7 */
[----:B------:R-:W-:Y:S02]  /*6750*/  FMUL.FTZ R166, R252, R18 ;  /* 0x00000012fca67220 */ /* 0x000fe40000410000 */
[----:B------:R-:W-:Y:S02]  /*6760*/  FMUL.FTZ R6, R6, c[0x0][0x2ec] ;  /* 0x0000bb0006067a20 */ /* 0x000fe40000410000 */
[----:B------:R-:W-:Y:S02]  /*6770*/  FMUL.FTZ R33, R33, R5 ;  /* 0x0000000521217220 */ /* 0x000fe40000410000 */
[----:B------:R-:W-:Y:S02]  /*6780*/  FMUL.FTZ R34, R239, R34 ;  /* 0x00000022ef227220 */ /* 0x000fe40000410000 */
[----:B------:R-:W-:Y:S02]  /*6790*/  FFMA.FTZ R5, -R185, R185, 1 ;  /* 0x3f800000b9057423 */ /* 0x000fe400000101b9 */
[----:B------:R-:W-:Y:S02]  /*67a0*/  FMUL.FTZ R4, R4, c[0x0][0x2ec] ;  /* 0x0000bb0004047a20 */ /* 0x000fe40000410000 */
[----:B------:R-:W-:Y:S02]  /*67b0*/  FMUL.FTZ R166, R166, R6 ;  /* 0x00000006a6a67220 */ /* 0x000fe40000410000 */
[----:B------:R-:W-:Y:S02]  /*67c0*/  FMUL.FTZ R164, R240, R164 ;  /* 0x000000a4f0a47220 */ /* 0x000fe40000410000 */
[----:B------:R-:W-:Y:S02]  /*67d0*/  FFMA.FTZ R6, -R196, R196, 1 ;  /* 0x3f800000c4067423 */ /* 0x000fe400000101c4 */
[----:B------:R-:W-:Y:S02]  /*67e0*/  FMUL.FTZ R5, R5, c[0x0][0x2ec] ;  /* 0x0000bb0005057a20 */ /* 0x000fe40000410000 */
[----:B------:R-:W-:Y:S02]  /*67f0*/  FMUL.FTZ R34, R34, R4 ;  /* 0x0000000422227220 */ /* 0x000fe40000410000 */
[----:B---3--:R-:W-:Y:S02]  /*6800*/  FADD.FTZ R4, -R2, R8 ;  /* 0x0000000802047221 */ /* 0x008fe40000010100 */
[----:B------:R-:W-:Y:S02]  /*6810*/  FMUL.FTZ R16, R249, R16 ;  /* 0x00000010f9107220 */ /* 0x000fe40000410000 */
[----:B------:R-:W-:Y:S02]  /*6820*/  FFMA.FTZ R7, -R199, R199, 1 ;  /* 0x3f800000c7077423 */ /* 0x000fe400000101c7 */
[----:B------:R-:W-:Y:S02]  /*6830*/  FMUL.FTZ R6, R6, c[0x0][0x2ec] ;  /* 0x0000bb0006067a20 */ /* 0x000fe40000410000 */
[----:B------:R-:W-:Y:S02]  /*6840*/  FMUL.FTZ R164, R164, R5 ;  /* 0x00000005a4a47220 */ /* 0x000fe40000410000 */
[----:B------:R-:W-:Y:S02]  /*6850*/  FADD.FTZ R5, -R2, R9 ;  /* 0x0000000902057221 */ /* 0x000fe40000010100 */
[----:B------:R-:W-:Y:S02]  /*6860*/  FMUL.FTZ R4, R54, R4 ;  /* 0x0000000436047220 */ /* 0x000fe40000410000 */
[----:B------:R-:W-:Y:S01]  /*6870*/  FMUL.FTZ R165, R250, R22 ;  /* 0x00000016faa57220 */ /* 0x000fe20000410000 */
[----:B------:R1:W5:Y:S01]  /*6880*/  LDL.LU R54, [R1+0xa8] ;  /* 0x0000a80001367983 */ /* 0x0003620000300800 */
[----:B------:R-:W-:Y:S02]  /*6890*/  FMUL.FTZ R7, R7, c[0x0][0x2ec] ;  /* 0x0000bb0007077a20 */ /* 0x000fe40000410000 */
[----:B------:R-:W-:Y:S02]  /*68a0*/  FMUL.FTZ R35, R16, R6 ;  /* 0x0000000610237220 */ /* 0x000fe40000410000 */
[C---:B------:R-:W-:Y:S02]  /*68b0*/  FADD.FTZ R6, -R2.reuse, R12 ;  /* 0x0000000c02067221 */ /* 0x040fe40000010100 */
[----:B------:R-:W-:Y:S02]  /*68c0*/  FMUL.FTZ R5, R53, R5 ;  /* 0x0000000535057220 */ /* 0x000fe40000410000 */
[----:B------:R-:W-:Y:S01]  /*68d0*/  FMUL.FTZ R165, R165, R7 ;  /* 0x00000007a5a57220 */ /* 0x000fe20000410000 */
[----:B------:R1:W5:Y:S01]  /*68e0*/  LDL.LU R53, [R1+0xa4] ;  /* 0x0000a40001357983 */ /* 0x0003620000300800 */
[----:B------:R-:W-:Y:S02]  /*68f0*/  FADD.FTZ R7, -R2, R13 ;  /* 0x0000000d02077221 */ /* 0x000fe40000010100 */
[----:B------:R-:W-:Y:S02]  /*6900*/  FMUL.FTZ R6, R52, R6 ;  /* 0x0000000634067220 */ /* 0x000fe40000410000 */
[----:B------:R-:W-:Y:S01]  /*6910*/  FFMA.FTZ R22, -R246, R246, 1 ;  /* 0x3f800000f6167423 */ /* 0x000fe200000101f6 */
[----:B------:R1:W5:Y:S01]  /*6920*/  LDL.LU R52, [R1+0xa0] ;  /* 0x0000a00001347983 */ /* 0x0003620000300800 */
[----:B------:R-:W-:Y:S02]  /*6930*/  FMUL.FTZ R7, R51, R7 ;  /* 0x0000000733077220 */ /* 0x000fe40000410000 */
[----:B------:R-:W-:Y:S01]  /*6940*/  FMUL.FTZ R22, R22, c[0x0][0x2ec] ;  /* 0x0000bb0016167a20 */ /* 0x000fe20000410000 */
[----:B------:R1:W5:Y:S01]  /*6950*/  LDL.LU R51, [R1+0x9c] ;  /* 0x00009c0001337983 */ /* 0x0003620000300800 */
        /* <DEDUP_REMOVED lines=36> */
[----:B------:R-:W-:Y:S01]  /*6ba0*/  FMUL.FTZ R6, R43, R6 ;  /* 0x000000062b067220 */ /* 0x000fe20000410000 */
[----:B------:R1:W5:Y:S01]  /*6bb0*/  LDL.LU R44, [R1+0x80] ;  /* 0x00008000012c7983 */ /* 0x0003620000300800 */
[----:B------:R-:W-:Y:S02]  /*6bc0*/  FFMA.FTZ R14, -R42, R42, 1 ;  /* 0x3f8000002a0e7423 */ /* 0x000fe4000001012a */
[----:B------:R-:W-:Y:S01]  /*6bd0*/  FFMA.FTZ R13, -R41, R41, 1 ;  /* 0x3f800000290d7423 */ /* 0x000fe20000010129 */
[----:B------:R1:W5:Y:S01]  /*6be0*/  LDL.LU R43, [R1+0x7c] ;  /* 0x00007c00012b7983 */ /* 0x0003620000300800 */
[----:B------:R-:W-:Y:S02]  /*6bf0*/  FFMA.FTZ R16, -R40, R40, 1 ;  /* 0x3f80000028107423 */ /* 0x000fe40000010128 */
[----:B------:R-:W-:Y:S01]  /*6c00*/  FFMA.FTZ R15, -R39, R39, 1 ;  /* 0x3f800000270f7423 */ /* 0x000fe20000010127 */
[----:B------:R1:W5:Y:S01]  /*6c10*/  LDL.LU R42, [R1+0x78] ;  /* 0x00007800012a7983 */ /* 0x0003620000300800 */
[----:B------:R-:W-:Y:S02]  /*6c20*/  FMUL.FTZ R14, R14, c[0x0][0x2ec] ;  /* 0x0000bb000e0e7a20 */ /* 0x000fe40000410000 */
[----:B------:R-:W-:Y:S01]  /*6c30*/  FMUL.FTZ R13, R13, c[0x0][0x2ec] ;  /* 0x0000bb000d0d7a20 */ /* 0x000fe20000410000 */
[----:B------:R1:W5:Y:S01]  /*6c40*/  LDL.LU R41, [R1+0x74] ;  /* 0x0000740001297983 */ /* 0x0003620000300800 */
[----:B------:R-:W-:Y:S02]  /*6c50*/  FMUL.FTZ R16, R16, c[0x0][0x2ec] ;  /* 0x0000bb0010107a20 */ /* 0x000fe40000410000 */
[----:B------:R-:W-:Y:S01]  /*6c60*/  FADD.FTZ R26, -R0, R26 ;  /* 0x0000001a001a7221 */ /* 0x000fe20000010100 */
[----:B------:R1:W5:Y:S01]  /*6c70*/  LDL.LU R40, [R1+0x70] ;  /* 0x0000700001287983 */ /* 0x0003620000300800 */
[----:B------:R-:W-:Y:S02]  /*6c80*/  FMUL.FTZ R14, R2, R14 ;  /* 0x0000000e020e7220 */ /* 0x000fe40000410000 */
[----:B------:R-:W-:Y:S01]  /*6c90*/  FMUL.FTZ R13, R4, R13 ;  /* 0x0000000d040d7220 */ /* 0x000fe20000410000 */
[----:B------:R1:W5:Y:S01]  /*6ca0*/  LDL.LU R39, [R1+0x6c] ;  /* 0x00006c0001277983 */ /* 0x0003620000300800 */
        /* <DEDUP_REMOVED lines=8> */
[----:B------:R-:W-:Y:S01]  /*6d30*/  FMUL.FTZ R5, R247, R5 ;  /* 0x00000005f7057220 */ /* 0x000fe20000410000 */
[----:B------:R1:W5:Y:S01]  /*6d40*/  LDL.LU R37, [R1+0x64] ;  /* 0x0000640001257983 */ /* 0x0003620000300800 */
[----:B------:R-:W-:Y:S01]  /*6d50*/  FFMA.FTZ R23, -R238, R238, 1 ;  /* 0x3f800000ee177423 */ /* 0x000fe200000101ee */
[----:B------:R-:W-:Y:S01]  /*6d60*/  MOV R247, c[0x0][0x22c] ;  /* 0x00008b0000f77a02 */ /* 0x000fe20000000f00 */
[----:B------:R-:W-:Y:S01]  /*6d70*/  FFMA.FTZ R19, -R243, R243, 1 ;  /* 0x3f800000f3137423 */ /* 0x000fe200000101f3 */
[----:B------:R1:W5:Y:S01]  /*6d80*/  LDL.LU R36, [R1+0x60] ;  /* 0x0000600001247983 */ /* 0x0003620000300800 */
[----:B------:R-:W-:Y:S02]  /*6d90*/  FFMA.FTZ R18, -R241, R241, 1 ;  /* 0x3f800000f1127423 */ /* 0x000fe400000101f1 */
[----:B------:R-:W-:Y:S01]  /*6da0*/  IMAD R247, R247, c[0x0][0x1c0], RZ ;  /* 0x00007000f7f77a24 */ /* 0x000fe200078e02ff */
[----:B------:R1:W5:Y:S01]  /*6db0*/  LDL R185, [R1] ;  /* 0x0000000001b97983 */ /* 0x0003620000100800 */
        /* <DEDUP_REMOVED lines=14> */
[----:B-----5:R-:W-:Y:S01]  /*6ea0*/  ISETP.GE.AND P3, PT, R185, c[0x0][0x220], PT ;  /* 0x00008800b9007a0c */ /* 0x020fe20003f66270 */
        /* <DEDUP_REMOVED lines=52> */
.L_x_1429:
[----:B------:R-:W-:Y:S01]  /*71f0*/  F2FP.BF16.PACK_AB R12, R177, R180 ;  /* 0x000000b4b10c723e */ /* 0x000fe200000010ff */
[----:B------:R3:W5:Y:S01]  /*7200*/  LDL R188, [R1+0x2c] ;  /* 0x00002c0001bc7983 */ /* 0x0007620000100800 */
[----:B------:R-:W-:Y:S02]  /*7210*/  F2FP.BF16.PACK_AB R11, R167, R168 ;  /* 0x000000a8a70b723e */ /* 0x000fe400000010ff */
[----:B--2---:R-:W-:Y:S02]  /*7220*/  F2FP.BF16.PACK_AB R8, R173, R174 ;  /* 0x000000aead08723e */ /* 0x004fe400000010ff */
        /* <DEDUP_REMOVED lines=32> */
[----:B----4-:R-:W-:Y:S04]  /*7430*/  IADD3 R16, R0, 0x8000, RZ ;  /* 0x0000800000107810 */ /* 0x010fe80007ffe0ff */
[----:B------:R-:W-:Y:S01]  /*7440*/  @P1 IADD3 R2, R16, -0x40, RZ ;  /* 0xffffffc010021810 */ /* 0x000fe20007ffe0ff */
[----:B------:R-:W-:Y:S05]  /*7450*/  LDSM.16.MT88.4 R4, [R205+0x20000] ;  /* 0x02000000cd04783b */ /* 0x000fea0000004200 */
[----:B------:R-:W2:Y:S05]  /*7460*/  LDSM.16.MT88.4 R8, [R0+0x8000] ;  /* 0x008000000008783b */ /* 0x000eaa0000004200 */
[----:B------:R-:W4:Y:S05]  /*7470*/  LDSM.16.MT88.4 R12, [R205+0x22000] ;  /* 0x02200000cd0c783b */ /* 0x000f2a0000004200 */
[----:B------:R-:W1:Y:S05]  /*7480*/  LDSM.16.MT88.4 R16, [R2] ;  /* 0x000000000210783b */ /* 0x000e6a0000004200 */
        /* <DEDUP_REMOVED lines=8> */
[C---:B----4-:R-:W-:Y:S08]  /*7510*/  HMMA.16816.F32.BF16 R40, R12.reuse, R8, R40 ;  /* 0x000000080c28723c */ /* 0x050ff00000041828 */
[-C--:B------:R-:W-:Y:S08]  /*7520*/  HMMA.16816.F32.BF16 R44, R12, R10.reuse, R44 ;  /* 0x0000000a0c2c723c */ /* 0x080ff0000004182c */
[C---:B------:R-:W-:Y:S01]  /*7530*/  HMMA.16816.F32.BF16 R48, R4.reuse, R10, R48 ;  /* 0x0000000a0430723c */ /* 0x040fe20000041830 */
[----:B------:R-:W2:Y:S07]  /*7540*/  LDSM.16.MT88.4 R8, [R205+0x20800] ;  /* 0x02080000cd08783b */ /* 0x000eae0000004200 */
[-C--:B-1----:R-:W-:Y:S08]  /*7550*/  HMMA.16816.F32.BF16 R52, R4, R16.reuse, R52 ;  /* 0x000000100434723c */ /* 0x082ff00000041834 */
        /* <DEDUP_REMOVED lines=15> */
[----:B------:R-:W4:Y:S02]  /*7650*/  LDSM.16.MT88.4 R24, [R0+0xb000] ;  /* 0x00b000000018783b */ /* 0x000f240000004200 */
        /* <DEDUP_REMOVED lines=32> */
[-C--:B----4-:R-:W-:Y:S08]  /*7860*/  HMMA.16816.F32.BF16 R68, R4, R24.reuse, R68 ;  /* 0x000000180444723c */ /* 0x090ff00000041844 */
[C---:B------:R-:W-:Y:S08]  /*7870*/  HMMA.16816.F32.BF16 R72, R16.reuse, R24, R72 ;  /* 0x000000181048723c */ /* 0x040ff00000041848 */
[-C--:B------:R-:W-:Y:S08]  /*7880*/  HMMA.16816.F32.BF16 R76, R16, R26.reuse, R76 ;  /* 0x0000001a104c723c */ /* 0x080ff0000004184c */
[C---:B------:R-:W-:Y:S08]  /*7890*/  HMMA.16816.F32.BF16 R80, R4.reuse, R26, R80 ;  /* 0x0000001a0450723c */ /* 0x040ff00000041850 */
[-C--:B--2---:R-:W-:Y:S08]  /*78a0*/  HMMA.16816.F32.BF16 R84, R4, R28.reuse, R84 ;  /* 0x0000001c0454723c */ /* 0x084ff00000041854 */
[C---:B------:R-:W-:Y:S08]  /*78b0*/  HMMA.16816.F32.BF16 R88, R16.reuse, R28, R88 ;  /* 0x0000001c1058723c */ /* 0x040ff00000041858 */
[-C--:B------:R-:W-:Y:S08]  /*78c0*/  HMMA.16816.F32.BF16 R92, R16, R30.reuse, R92 ;  /* 0x0000001e105c723c */ /* 0x080ff0000004185c */
[----:B------:R-:W-:Y:S08]  /*78d0*/  HMMA.16816.F32.BF16 R96, R4, R30, R96 ;  /* 0x0000001e0460723c */ /* 0x000ff00000041860 */
        /* <DEDUP_REMOVED lines=17> */
[----:B---3--:R-:W-:Y:S01]  /*79f0*/  ISETP.GE.AND P3, PT, R185, c[0x0][0x220], PT ;  /* 0x00008800b9007a0c */ /* 0x008fe20003f66270 */
        /* <DEDUP_REMOVED lines=8> */
[----:B------:R-:W-:Y:S01]  /*7a80*/  @!P3 LEA R0, P5, R10, R2, 0x5 ;  /* 0x000000020a00b211 */ /* 0x000fe200078a28ff */
        /* <DEDUP_REMOVED lines=29> */
.L_x_1430:
[----:B---3--:R-:W-:Y:S01]  /*7c60*/  LDSM.16.M88.4 R32, [R207+0x1c000] ;  /* 0x01c00000cf20783b */ /* 0x008fe20000000200 */
[----:B-1----:R-:W-:Y:S01]  /*7c70*/  IMAD.MOV.U32 R2, RZ, RZ, c[0x0][0x22c] ;  /* 0x00008b00ff027624 */ /* 0x002fe200078e00ff */
[----:B------:R-:W-:Y:S03]  /*7c80*/  ULOP3.LUT UR8, UR7, 0x1, URZ, 0xc0, !UPT ;  /* 0x0000000107087892 */ /* 0x000fe6000f8ec03f */
[----:B------:R-:W1:Y:S01]  /*7c90*/  LDSM.16.MT88.4 R16, [R204] ;  /* 0x00000000cc10783b */ /* 0x000e620000004200 */
[----:B------:R-:W-:Y:S01]  /*7ca0*/  IMAD R2, R2, c[0x0][0x1c0], RZ ;  /* 0x0000700002027a24 */ /* 0x000fe200078e02ff */
[----:B------:R-:W-:Y:S02]  /*7cb0*/  UISETP.NE.U32.AND UP1, UPT, UR8, 0x1, UPT ;  /* 0x000000010800788c */ /* 0x000fe4000bf25070 */
[----:B------:R-:W-:Y:S01]  /*7cc0*/  UIADD3 UR8, UR7, -0x1, URZ ;  /* 0xffffffff07087890 */ /* 0x000fe2000fffe03f */
[----:B------:R-:W2:Y:S01]  /*7cd0*/  LDSM.16.M88.4 R28, [R207+0x1d000] ;  /* 0x01d00000cf1c783b */ /* 0x000ea20000000200 */
[----:B------:R-:W-:Y:S04]  /*7ce0*/  IMAD.U32 R2, R2, -0x40, RZ ;  /* 0xffffffc002027824 */ /* 0x000fe800078e00ff */
[----:B------:R-:W3:Y:S01]  /*7cf0*/  LDSM.16.MT88.4 R164, [R204+0x4000] ;  /* 0x00400000cca4783b */ /* 0x000ee20000004200 */
[C---:B------:R-:W-:Y:S04]  /*7d00*/  LEA R223, P0, R2.reuse, R186, 0x2 ;  /* 0x000000ba02df7211 */ /* 0x040fe800078010ff */
[----:B------:R-:W4:Y:S01]  /*7d10*/  LDL R194, [R1+0x30] ;  /* 0x0000300001c27983 */ /* 0x000f220000100800 */
[----:B------:R-:W-:Y:S01]  /*7d20*/  LEA.HI.X.SX32 R222, R2, R187, 0x2, P0 ;  /* 0x000000bb02de7211 */ /* 0x000fe200000f16ff */
[----:B------:R-:W-:Y:S03]  /*7d30*/  IMAD.MOV.U32 R2, RZ, RZ, R223 ;  /* 0x000000ffff027224 */ /* 0x000fe600078e00df */
[----:B------:R-:W-:Y:S05]  /*7d40*/  LDSM.16.M88.4 R168, [R208+0x1c000] ;  /* 0x01c00000d0a8783b */ /* 0x000fea0000000200 */
[----:B------:R-:W5:Y:S05]  /*7d50*/  LDL R193, [R1+0x44] ;  /* 0x0000440001c17983 */ /* 0x000f6a0000100800 */
[----:B------:R-:W3:Y:S05]  /*7d60*/  LDSM.16.MT88.4 R172, [R204+0x800] ;  /* 0x00080000ccac783b */ /* 0x000eea0000004200 */
[----:B------:R3:W4:Y:S01]  /*7d70*/  LDL R189, [R1+0x10] ;  /* 0x0000100001bd7983 */ /* 0x0007220000100800 */
[-C--:B-1----:R-:W-:Y:S04]  /*7d80*/  HMMA.16816.F32.BF16 R4, R32, R16.reuse, RZ ;  /* 0x000000102004723c */ /* 0x082fe800000418ff */
[----:B------:R-:W1:Y:S05]  /*7d90*/  LDSM.16.M88.4 R176, [R208+0x1d000] ;  /* 0x01d00000d0b0783b */ /* 0x000e6a0000000200 */
[----:B------:R1:W4:Y:S01]  /*7da0*/  LDL R0, [R1+0x8] ;  /* 0x0000080001007983 */ /* 0x0003220000100800 */
[C---:B--2---:R-:W-:Y:S04]  /*7db0*/  HMMA.16816.F32.BF16 R8, R28.reuse, R16, RZ ;  /* 0x000000101c08723c */ /* 0x044fe800000418ff */
[----:B------:R-:W2:Y:S04]  /*7dc0*/  LDSM.16.MT88.4 R180, [R204+0x4800] ;  /* 0x00480000ccb4783b */ /* 0x000ea80000004200 */
[-C--:B------:R-:W-:Y:S01]  /*7dd0*/  HMMA.16816.F32.BF16 R12, R28, R18.reuse, RZ ;  /* 0x000000121c0c723c */ /* 0x080fe200000418ff */
[----:B------:R1:W4:Y:S05]  /*7de0*/  LDL R190, [R1+0x4] ;  /* 0x0000040001be7983 */ /* 0x00032a0000100800 */
[----:B------:R1:W4:Y:S02]  /*7df0*/  LDL R191, [R1+0xc] ;  /* 0x00000c0001bf7983 */ /* 0x0003240000100800 */
[C---:B------:R-:W-:Y:S08]  /*7e00*/  HMMA.16816.F32.BF16 R16, R32.reuse, R18, RZ ;  /* 0x000000122010723c */ /* 0x040ff000000418ff */
[-C--:B---3--:R-:W-:Y:S08]  /*7e10*/  HMMA.16816.F32.BF16 R20, R32, R164.reuse, RZ ;  /* 0x000000a42014723c */ /* 0x088ff000000418ff */
        /* <DEDUP_REMOVED lines=79> */
[----:B------:R-:W-:Y:S01]  /*8310*/  @UP5 UIADD3 UR10, UP4, UR10, -0x100, URZ ;  /* 0xffffff000a0a5890 */ /* 0x000fe2000ff9e03f */
[-C--:B-1----:R-:W-:Y:S05]  /*8320*/  HMMA.16816.F32.BF16 R4, R172, R176.reuse, R4 ;  /* 0x000000b0ac04723c */ /* 0x082fea0000041804 */
[----:B-----5:R-:W-:Y:S01]  /*8330*/  @P2 IADD3.X R169, R193, UR9, RZ, P3, !PT ;  /* 0x00000009c1a92c10 */ /* 0x020fe20009ffe4ff */
        /* <DEDUP_REMOVED lines=10> */
[----:B------:R-:W-:Y:S01]  /*83e0*/  RED.E.ADD.F32.FTZ.RN.STRONG.GPU [R2.64], R4 ;  /* 0x000000040200798e */ /* 0x000fe2000c10e784 */
        /* <DEDUP_REMOVED lines=9> */
[-C--:B------:R-:W-:Y:S04]  /*8480*/  LEA.HI.X.SX32 R165, R247, R3.reuse, 0x2, P3 ;  /* 0x00000003f7a57211 */ /* 0x080fe800018f16ff */
[----:B------:R-:W-:Y:S01]  /*8490*/  HMMA.16816.F32.BF16 R32, R172, R166, R32 ;  /* 0x000000a6ac20723c */ /* 0x000fe20000041820 */
[----:B------:R-:W-:Y:S05]  /*84a0*/  RED.E.ADD.F32.FTZ.RN.STRONG.GPU [R164.64], R5 ;  /* 0x00000005a400798e */ /* 0x000fea000c10e784 */
[----:B--2---:R1:W-:Y:S05]  /*84b0*/  @P2 STL [R1+0x10], R189 ;  /* 0x000010bd01002387 */ /* 0x0043ea0000100800 */
[----:B-----5:R2:W-:Y:S05]  /*84c0*/  @P2 STL [R1+0x8], R0 ;  /* 0x0000080001002387 */ /* 0x0205ea0000100800 */
[----:B------:R-:W4:Y:S01]  /*84d0*/  LDL R178, [R1+0x28] ;  /* 0x0000280001b27983 */ /* 0x000f220000100800 */
[----:B-1----:R-:W-:Y:S04]  /*84e0*/  IMAD.MOV.U32 R189, RZ, RZ, c[0x0][0x22c] ;  /* 0x00008b00ffbd7624 */ /* 0x002fe800078e00ff */
[----:B------:R-:W-:Y:S01]  /*84f0*/  IMAD R189, R189, c[0x0][0x1c0], RZ ;  /* 0x00007000bdbd7a24 */ /* 0x000fe200078e02ff */
[----:B--2---:R-:W2:Y:S03]  /*8500*/  LDL R0, [R1+0x1c] ;  /* 0x00001c0001007983 */ /* 0x004ea60000100800 */
[----:B------:R-:W-:Y:S02]  /*8510*/  IMAD.SHL.U32 R189, R189, 0x10, RZ ;  /* 0x00000010bdbd7824 */ /* 0x000fe400078e00ff */
[----:B------:R1:W-:Y:S03]  /*8520*/  @P2 STL [R1+0x4], R190 ;  /* 0x000004be01002387 */ /* 0x0003e60000100800 */
[-C--:B------:R-:W-:Y:S02]  /*8530*/  LEA R176, P0, R189, R2.reuse, 0x2 ;  /* 0x00000002bdb07211 */ /* 0x080fe400078010ff */
[----:B---3--:R3:W-:Y:S01]  /*8540*/  @P2 STL [R1+0xc], R191 ;  /* 0x00000cbf01002387 */ /* 0x0087e20000100800 */
[-C--:B------:R-:W-:Y:S02]  /*8550*/  LEA R170, P2, R193, R2.reuse, 0x2 ;  /* 0x00000002c1aa7211 */ /* 0x080fe400078410ff */
[-C--:B------:R-:W-:Y:S02]  /*8560*/  LEA.HI.X.SX32 R177, R189, R3.reuse, 0x2, P0 ;  /* 0x00000003bdb17211 */ /* 0x080fe400000f16ff */
[-C--:B------:R-:W-:Y:S02]  /*8570*/  LEA.HI.X.SX32 R171, R193, R3.reuse, 0x2, P2 ;  /* 0x00000003c1ab7211 */ /* 0x080fe400010f16ff */
[CC--:B------:R-:W-:Y:S01]  /*8580*/  LEA R4, P2, R184.reuse, R2.reuse, 0x2 ;  /* 0x00000002b8047211 */ /* 0x0c0fe200078410ff */
[----:B------:R5:W-:Y:S03]  /*8590*/  RED.E.ADD.F32.FTZ.RN.STRONG.GPU [R176.64], R6 ;  /* 0x00000006b000798e */ /* 0x000be6000c10e784 */
[-C--:B------:R-:W-:Y:S02]  /*85a0*/  LEA.HI.X.SX32 R5, R184, R3.reuse, 0x2, P2 ;  /* 0x00000003b8057211 */ /* 0x080fe400010f16ff */
        /* <DEDUP_REMOVED lines=22> */
[C---:B------:R-:W-:Y:S02]  /*8710*/  IADD3 R180, R190.reuse, 0x20, RZ ;  /* 0x00000020beb47810 */ /* 0x040fe40007ffe0ff */
[----:B------:R-:W-:Y:S01]  /*8720*/  IMAD.IADD R181, R247, 0x1, R181 ;  /* 0x00000001f7b57824 */ /* 0x000fe200078e02b5 */
        /* <DEDUP_REMOVED lines=15> */
[CC--:B------:R-:W-:Y:S02]  /*8820*/  LEA R6, P2, R181.reuse, R2.reuse, 0x2 ;  /* 0x00000002b5067211 */ /* 0x0c0fe400078410ff */
[----:B------:R-:W-:Y:S01]  /*8830*/  IADD3 R179, R190, 0x20, RZ ;  /* 0x00000020beb37810 */ /* 0x000fe20007ffe0ff */
[----:B------:R1:W-:Y:S01]  /*8840*/  RED.E.ADD.F32.FTZ.RN.STRONG.GPU [R4.64], R18 ;  /* 0x000000120400798e */ /* 0x0003e2000c10e784 */
[-C--:B------:R-:W-:Y:S01]  /*8850*/  LEA.HI.X.SX32 R7, R181, R3.reuse, 0x2, P2 ;  /* 0x00000003b5077211 */ /* 0x080fe200010f16ff */
[----:B------:R-:W-:Y:S01]  /*8860*/  IMAD.MOV.U32 R190, RZ, RZ, c[0x0][0x22c] ;  /* 0x00008b00ffbe7624 */ /* 0x000fe200078e00ff */
[-C--:B------:R-:W-:Y:S01]  /*8870*/  LEA R10, P0, R180, R2.reuse, 0x2 ;  /* 0x00000002b40a7211 */ /* 0x080fe200078010ff */
[C---:B------:R-:W-:Y:S01]  /*8880*/  IMAD.IADD R179, R247.reuse, 0x1, R179 ;  /* 0x00000001f7b37824 */ /* 0x040fe200078e02b3 */
[----:B------:R-:W5:Y:S01]  /*8890*/  LDL R16, [R1+0x14] ;  /* 0x0000140001107983 */ /* 0x000f620000100800 */
[----:B------:R-:W-:Y:S01]  /*88a0*/  IMAD R190, R190, c[0x0][0x1c0], RZ ;  /* 0x00007000bebe7a24 */ /* 0x000fe200078e02ff */
[-C--:B------:R-:W-:Y:S01]  /*88b0*/  LEA.HI.X.SX32 R11, R180, R3.reuse, 0x2, P0 ;  /* 0x00000003b40b7211 */ /* 0x080fe200000f16ff */
[----:B------:R-:W-:Y:S01]  /*88c0*/  IMAD.IADD R179, R247, 0x1, R179 ;  /* 0x00000001f7b37824 */ /* 0x000fe200078e02b3 */
[----:B------:R-:W-:Y:S01]  /*88d0*/  IADD3 R17, R189, 0x60, RZ ;  /* 0x00000060bd117810 */ /* 0x000fe20007ffe0ff */
[----:B------:R1:W-:Y:S01]  /*88e0*/  RED.E.ADD.F32.FTZ.RN.STRONG.GPU [R6.64], R19 ;  /* 0x000000130600798e */ /* 0x0003e2000c10e784 */
[----:B------:R-:W-:Y:S02]  /*88f0*/  IMAD.SHL.U32 R190, R190, 0x10, RZ ;  /* 0x00000010bebe7824 */ /* 0x000fe400078e00ff */
[C---:B------:R-:W-:Y:S02]  /*8900*/  IMAD.IADD R179, R247.reuse, 0x1, R179 ;  /* 0x00000001f7b37824 */ /* 0x040fe400078e02b3 */
[----:B------:R2:W-:Y:S01]  /*8910*/  RED.E.ADD.F32.FTZ.RN.STRONG.GPU [R10.64], R12 ;  /* 0x0000000c0a00798e */ /* 0x0005e2000c10e784 */
[C---:B------:R-:W-:Y:S01]  /*8920*/  IADD3 R170, R190.reuse, 0x40, RZ ;  /* 0x00000040beaa7810 */ /* 0x040fe20007ffe0ff */
[----:B------:R-:W-:Y:S01]  /*8930*/  IMAD.IADD R17, R247, 0x1, R17 ;  /* 0x00000001f7117824 */ /* 0x000fe200078e0211 */
[-C--:B------:R-:W-:Y:S02]  /*8940*/  LEA R8, P3, R179, R2.reuse, 0x2 ;  /* 0x00000002b3087211 */ /* 0x080fe400078610ff */
[----:B------:R-:W-:Y:S01]  /*8950*/  IADD3 R169, R190, 0x40, RZ ;  /* 0x00000040bea97810 */ /* 0x000fe20007ffe0ff */
[----:B------:R-:W-:Y:S01]  /*8960*/  IMAD.IADD R170, R247, 0x1, R170 ;  /* 0x00000001f7aa7824 */ /* 0x000fe200078e02aa */
[-C--:B------:R-:W-:Y:S01]  /*8970*/  LEA.HI.X.SX32 R9, R179, R3.reuse, 0x2, P3 ;  /* 0x00000003b3097211 */ /* 0x080fe200018f16ff */
[C---:B------:R-:W-:Y:S02]  /*8980*/  IMAD.IADD R17, R247.reuse, 0x1, R17 ;  /* 0x00000001f7117824 */ /* 0x040fe400078e0211 */
[----:B------:R-:W-:Y:S02]  /*8990*/  IMAD.IADD R169, R247, 0x1, R169 ;  /* 0x00000001f7a97824 */ /* 0x000fe400078e02a9 */
[----:B------:R2:W-:Y:S01]  /*89a0*/  RED.E.ADD.F32.FTZ.RN.STRONG.GPU [R8.64], R13 ;  /* 0x0000000d0800798e */ /* 0x0005e2000c10e784 */
[----:B-1----:R-:W-:Y:S01]  /*89b0*/  IADD3 R18, R189, 0x60, RZ ;  /* 0x00000060bd127810 */ /* 0x002fe20007ffe0ff */
[C---:B------:R-:W-:Y:S02]  /*89c0*/  IMAD.IADD R169, R247.reuse, 0x1, R169 ;  /* 0x00000001f7a97824 */ /* 0x040fe400078e02a9 */
[C---:B------:R-:W-:Y:S02]  /*89d0*/  IMAD.IADD R17, R247.reuse, 0x1, R17 ;  /* 0x00000001f7117824 */ /* 0x040fe400078e0211 */
[----:B------:R-:W-:Y:S01]  /*89e0*/  IMAD.IADD R18, R247, 0x1, R18 ;  /* 0x00000001f7127824 */ /* 0x000fe200078e0212 */
        /* <DEDUP_REMOVED lines=36> */
[-C--:B-----5:R-:W-:Y:S02]  /*8c30*/  LEA R4, P0, R167, R2.reuse, 0x2 ;  /* 0x00000002a7047211 */ /* 0x0a0fe400078010ff */
        /* <DEDUP_REMOVED lines=335> */
.L_x_1432:
        /* <DEDUP_REMOVED lines=18> */
.L_x_1433:
        /* <DEDUP_REMOVED lines=57> */
.L_x_1435:
[----:B---34-:R-:W-:Y:S05]  /*a5e0*/  BSYNC B0 ;  /* 0x0000000000007941 */ /* 0x018fea0003800000 */
.L_x_1434:
        /* <DEDUP_REMOVED lines=18> */
.L_x_1437:
[----:B------:R-:W-:Y:S05]  /*a710*/  BSYNC B0 ;  /* 0x0000000000007941 */ /* 0x000fea0003800000 */
.L_x_1436:
        /* <DEDUP_REMOVED lines=18> */
.L_x_1439:
[----:B------:R-:W-:Y:S05]  /*a840*/  BSYNC B0 ;  /* 0x0000000000007941 */ /* 0x000fea0003800000 */
.L_x_1438:
        /* <DEDUP_REMOVED lines=18> */
.L_x_1441:
[----:B------:R-:W-:Y:S05]  /*a970*/  BSYNC B0 ;  /* 0x0000000000007941 */ /* 0x000fea0003800000 */
.L_x_1440:
        /* <DEDUP_REMOVED lines=27> */
.L_x_1443:
[----:B------:R-:W-:Y:S05]  /*ab30*/  BSYNC B0 ;  /* 0x0000000000007941 */ /* 0x000fea0003800000 */
.L_x_1442:
        /* <DEDUP_REMOVED lines=16> */
.L_x_1445:
[----:B------:R-:W-:Y:S05]  /*ac40*/  BSYNC B0 ;  /* 0x0000000000007941 */ /* 0x000fea0003800000 */
.L_x_1444:
        /* <DEDUP_REMOVED lines=16> */
.L_x_1447:
[----:B------:R-:W-:Y:S05]  /*ad50*/  BSYNC B0 ;  /* 0x0000000000007941 */ /* 0x000fea0003800000 */
.L_x_1446:
        /* <DEDUP_REMOVED lines=16> */
.L_x_1402:
        /* <DEDUP_REMOVED lines=20> */
.L_x_1449:
        /* <DEDUP_REMOVED lines=18> */
.L_x_1450:
[----:B------:R1:W5:Y:S01]  /*b0c0*/  LDL R12, [R1] ;  /* 0x00000000010c7983 */ /* 0x0003620000100800 */
[----:B------:R-:W-:Y:S01]  /*b0d0*/  USHF.L.U32 UR7, UR18, 0x7, URZ ;  /* 0x0000000712077899 */ /* 0x000fe2000800063f */
[----:B------:R-:W-:Y:S01]  /*b0e0*/  BSSY B0, `(.L_x_1451) ;  /* 0x0000024000007945 */ /* 0x000fe20003800000 */
[----:B------:R-:W-:Y:S01]  /*b0f0*/  ULDC.64 UR8, c[0x0][0x3a0] ;  /* 0x0000e80000087ab9 */ /* 0x000fe20000000a00 */
[----:B------:R-:W2:Y:S01]  /*b100*/  S2R R5, SR_TID.X ;  /* 0x0000000000057919 */ /* 0x000ea20000002100 */
        /* <DEDUP_REMOVED lines=9> */
[----:B------:R-:W-:Y:S02]  /*b1a0*/  UIMAD UR8, UR57, UR8, URZ ;  /* 0x00000008390872a4 */ /* 0x000fe4000f8e023f */
[----:B------:R-:W-:Y:S01]  /*b1b0*/  IADD3.X R3, R3, UR15, R4, P0, !PT ;  /* 0x0000000f03037c10 */ /* 0x000fe200087fe404 */
[----:B------:R-:W-:Y:S01]  /*b1c0*/  IMAD.U32 R4, RZ, RZ, UR38 ;  /* 0x00000026ff047e24 */ /* 0x000fe2000f8e00ff */
[----:B------:R-:W-:Y:S01]  /*b1d0*/  UIMAD UR8, UR38, UR9, UR8 ;  /* 0x00000009260872a4 */ /* 0x000fe2000f8e0208 */
[----:B--2---:R-:W-:Y:S02]  /*b1e0*/  SHF.R.S32.HI R0, RZ, 0x1f, R5 ;  /* 0x0000001fff007819 */ /* 0x004fe40000011405 */
[----:B------:R-:W-:-:S02]  /*b1f0*/  IMAD.WIDE.U32 R2, R4, c[0x0][0x3b8], R2 ;  /* 0x0000ee0004027a25 */ /* 0x000fc400078e0002 */
[----:B------:R-:W-:-:S03]  /*b200*/  LEA.HI R0, R0, R5, RZ, 0x3 ;  /* 0x0000000500007211 */ /* 0x000fc600078f18ff */
[----:B------:R-:W-:Y:S02]  /*b210*/  IADD3 R8, R3, UR8, RZ ;  /* 0x0000000803087c10 */ /* 0x000fe4000fffe0ff */
[----:B------:R-:W-:-:S04]  /*b220*/  SHF.R.S32.HI R0, RZ, 0x3, R0 ;  /* 0x00000003ff007819 */ /* 0x000fc80000011400 */
[----:B------:R-:W-:Y:S02]  /*b230*/  ISETP.GE.AND P5, PT, R0, UR6, PT ;  /* 0x0000000600007c0c */ /* 0x000fe4000bfa6270 */
[----:B------:R-:W-:-:S11]  /*b240*/  SHF.R.S32.HI R11, RZ, 0x1f, R0 ;  /* 0x0000001fff0b7819 */ /* 0x000fd60000011400 */
[----:B------:R-:W-:Y:S05]  /*b250*/  @P5 BRA `(.L_x_1452) ;  /* 0x000000c000005947 */ /* 0x000fea0003800000 */
[----:B-1----:R-:W-:Y:S01]  /*b260*/  MOV R5, R8 ;  /* 0x0000000800057202 */ /* 0x002fe20000000f00 */
[----:B------:R-:W-:Y:S01]  /*b270*/  IMAD.MOV.U32 R4, RZ, RZ, R2 ;  /* 0x000000ffff047224 */ /* 0x000fe200078e0002 */
[----:B------:R-:W-:Y:S01]  /*b280*/  ISETP.GE.AND P1, PT, R230, c[0x0][0x220], PT ;  /* 0x00008800e6007a0c */ /* 0x000fe20003f26270 */
[----:B------:R-:W-:Y:S01]  /*b290*/  IMAD R9, R11, c[0x0][0x3a0], RZ ;  /* 0x0000e8000b097a24 */ /* 0x000fe200078e02ff */
[----:B-----5:R-:W-:Y:S01]  /*b2a0*/  ISETP.GE.AND P0, PT, R12, c[0x0][0x220], PT ;  /* 0x000088000c007a0c */ /* 0x020fe20003f06270 */
[----:B------:R-:W-:-:S04]  /*b2b0*/  IMAD.WIDE.U32 R6, R0, c[0x0][0x3a0], R4 ;  /* 0x0000e80000067a25 */ /* 0x000fc800078e0004 */
[----:B------:R-:W-:-:S04]  /*b2c0*/  IMAD R4, R0, c[0x0][0x3a4], R9 ;  /* 0x0000e90000047a24 */ /* 0x000fc800078e0209 */
[----:B------:R-:W-:Y:S01]  /*b2d0*/  IMAD.IADD R5, R4, 0x1, R7 ;  /* 0x0000000104057824 */ /* 0x000fe200078e0207 */
[----:B------:R-:W-:-:S04]  /*b2e0*/  LEA R4, P2, R6, c[0x0][0x340], 0x1 ;  /* 0x0000d00006047a11 */ /* 0x000fc800078408ff */
[----:B------:R-:W-:-:S05]  /*b2f0*/  LEA.HI.X R5, R6, c[0x0][0x344], R5, 0x1, P2 ;  /* 0x0000d10006057a11 */ /* 0x000fca00010f0c05 */
[----:B------:R1:W-:Y:S04]  /*b300*/  @!P1 STG.E.128 [R4.64], RZ ;  /* 0x000000ff04009986 */ /* 0x0003e8000c101d04 */
[----:B------:R1:W-:Y:S02]  /*b310*/  @!P0 STG.E.128 [R4.64+0x80], RZ ;  /* 0x000080ff04008986 */ /* 0x0003e4000c101d04 */
.L_x_1452:
[----:B-1----:R-:W-:Y:S05]  /*b320*/  BSYNC B0 ;  /* 0x0000000000007941 */ /* 0x002fea0003800000 */
.L_x_1451:
[----:B------:R-:W-:Y:S01]  /*b330*/  IADD3 R4, R0, 0x20, RZ ;  /* 0x0000002000047810 */ /* 0x000fe20007ffe0ff */
        /* <DEDUP_REMOVED lines=8> */
[----:B-----5:R-:W-:Y:S01]  /*b3c0*/  ISETP.GE.AND P0, PT, R12, c[0x0][0x220], PT ;  /* 0x000088000c007a0c */ /* 0x020fe20003f06270 */
        /* <DEDUP_REMOVED lines=8> */
.L_x_1454:
[----:B------:R-:W-:Y:S05]  /*b450*/  BSYNC B0 ;  /* 0x0000000000007941 */ /* 0x000fea0003800000 */
.L_x_1453:
        /* <DEDUP_REMOVED lines=18> */
.L_x_1456:
[----:B------:R-:W-:Y:S05]  /*b580*/  BSYNC B0 ;  /* 0x0000000000007941 */ /* 0x000fea0003800000 */
.L_x_1455:
        /* <DEDUP_REMOVED lines=18> */
.L_x_1458:
[----:B------:R-:W-:Y:S05]  /*b6b0*/  BSYNC B0 ;  /* 0x0000000000007941 */ /* 0x000fea0003800000 */
.L_x_1457:
        /* <DEDUP_REMOVED lines=27> */
.L_x_1460:
[----:B------:R-:W-:Y:S05]  /*b870*/  BSYNC B0 ;  /* 0x0000000000007941 */ /* 0x000fea0003800000 */
.L_x_1459:
[----:B------:R-:W-:Y:S01]  /*b880*/  BSSY B0, `(.L_x_1461) ;  /* 0x0000010000007945 */ /* 0x000fe20003800000 */
[----:B------:R-:W-:Y:S05]  /*b890*/  @P4 BRA `(.L_x_1462) ;  /* 0x000000e000004947 */ /* 0x000fea0003800000 */
[----:B-1----:R-:W-:Y:S01]  /*b8a0*/  IADD3 R4, P0, R0, 0x20, RZ ;  /* 0x0000002000047810 */ /* 0x002fe20007f1e0ff */
        /* <DEDUP_REMOVED lines=13> */
.L_x_1462:
[----:B------:R-:W-:Y:S05]  /*b980*/  BSYNC B0 ;  /* 0x0000000000007941 */ /* 0x000fea0003800000 */
.L_x_1461:
        /* <DEDUP_REMOVED lines=16> */
.L_x_1464:
[----:B------:R-:W-:Y:S05]  /*ba90*/  BSYNC B0 ;  /* 0x0000000000007941 */ /* 0x000fea0003800000 */
.L_x_1463:
[----:B------:R-:W-:Y:S05]  /*baa0*/  @P2 BRA `(.L_x_1448) ;  /* 0x000000d000002947 */ /* 0x000fea0003800000 */
[----:B------:R-:W-:Y:S02]  /*bab0*/  IADD3 R0, P0, R0, 0x60, RZ ;  /* 0x0000006000007810 */ /* 0x000fe40007f1e0ff */
[----:B------:R-:W-:-:S03]  /*bac0*/  ISETP.GE.AND P1, PT, R230, c[0x0][0x220], PT ;  /* 0x00008800e6007a0c */ /* 0x000fc60003f26270 */
[----:B------:R-:W-:Y:S01]  /*bad0*/  IMAD.X R3, RZ, RZ, R11, P0 ;  /* 0x000000ffff037224 */ /* 0x000fe200000e060b */
[----:B-----5:R-:W-:-:S03]  /*bae0*/  ISETP.GE.AND P0, PT, R12, c[0x0][0x220], PT ;  /* 0x000088000c007a0c */ /* 0x020fc60003f06270 */
        /* <DEDUP_REMOVED lines=9> */
.L_x_1448:
[----:B------:R-:W-:Y:S05]  /*bb80*/  BSYNC B1 ;  /* 0x0000000000017941 */ /* 0x000fea0003800000 */
.L_x_1397:
        /* <DEDUP_REMOVED lines=11> */
.L_x_1465:
[----:B------:R-:W-:Y:S05]  /*bc40*/  EXIT ;  /* 0x000000000000794d */ /* 0x000fea0003800000 */
.L_x_1467:
        /* <DEDUP_REMOVED lines=11> */
.L_x_2081:


//--------------------- .text._ZN5flash44flash_bwd_dq_dk_dv_loop_seqk_parallel_kernelI23Flash_bwd_kernel_traitsILi128ELi64ELi128ELi8ELi2ELi4ELi2ELb0ELb0EN7cutlass10bfloat16_tE19Flash_kernel_traitsILi128ELi64ELi128ELi8ES3_EELb1ELb0ELb1ELb0ELb0ELb0ELb0EEEvNS_16Flash_bwd_paramsE --------------------------
	.section	.text._ZN5flash44flash_bwd_dq_dk_dv_loop_seqk_parallel_kernelI23Flash_bwd_kernel_traitsILi128ELi64ELi128ELi8ELi2ELi4ELi2ELb0ELb0EN7cutlass10bfloat16_tE19Flash_kernel_traitsILi128ELi64ELi128ELi8ES3_EELb1ELb0ELb1ELb0ELb0ELb0ELb0EEEvNS_16Flash_bwd_paramsE,"ax",@progbits
	.sectioninfo	@"SHI_REGISTERS=255"
	.align	128
        .global         _ZN5flash44flash_bwd_dq_dk_dv_loop_seqk_parallel_kernelI23Flash_bwd_kernel_traitsILi128ELi64ELi128ELi8ELi2ELi4ELi2ELb0ELb0EN7cutlass10bfloat16_tE19Flash_kernel_traitsILi128ELi64ELi128ELi8ES3_EELb1ELb0ELb1ELb0ELb0ELb0ELb0EEEvNS_16Flash_bwd_paramsE
        .type           _ZN5flash44flash_bwd_dq_dk_dv_loop_seqk_parallel_kernelI23Flash_bwd_kernel_traitsILi128ELi64ELi128ELi8ELi2ELi4ELi2ELb0ELb0EN7cutlass10bfloat16_tE19Flash_kernel_traitsILi128ELi64ELi128ELi8ES3_EELb1ELb0ELb1ELb0ELb0ELb0ELb0EEEvNS_16Flash_bwd_paramsE,@function
        .size           _ZN5flash44flash_bwd_dq_dk_dv_loop_seqk_parallel_kernelI23Flash_bwd_kernel_traitsILi128ELi64ELi128ELi8ELi2ELi4ELi2ELb0ELb0EN7cutlass10bfloat16_tE19Flash_kernel_traitsILi128ELi64ELi128ELi8ES3_EELb1ELb0ELb1ELb0ELb0ELb0ELb0EEEvNS_16Flash_bwd_paramsE,(.L_x_2082 - _ZN5flash44flash_bwd_dq_dk_dv_loop_seqk_parallel_kernelI23Flash_bwd_kernel_traitsILi128ELi64ELi128ELi8ELi2ELi4ELi2ELb0ELb0EN7cutlass10bfloat16_tE19Flash_kernel_traitsILi128ELi64ELi128ELi8ES3_EELb1ELb0ELb1ELb0ELb0ELb0ELb0EEEvNS_16Flash_bwd_paramsE)
        .other          _ZN5flash44flash_bwd_dq_dk_dv_loop_seqk_parallel_kernelI23Flash_bwd_kernel_traitsILi128ELi64ELi128ELi8ELi2ELi4ELi2ELb0ELb0EN7cutlass10bfloat16_tE19Flash_kernel_traitsILi128ELi64ELi128ELi8ES3_EELb1ELb0ELb1ELb0ELb0ELb0ELb0EEEvNS_16Flash_bwd_paramsE,@"STO_CUDA_ENTRY STV_DEFAULT"
_ZN5flash44flash_bwd_dq_dk_dv_loop_seqk_parallel_kernelI23Flash_bwd_kernel_traitsILi128ELi64ELi128ELi8ELi2ELi4ELi2ELb0ELb0EN7cutlass10bfloat16_tE19Flash_kernel_traitsILi128ELi64ELi128ELi8ES3_EELb1ELb0ELb1ELb0ELb0ELb0ELb0EEEvNS_16Flash_bwd_paramsE:
.text._ZN5flash44flash_bwd_dq_dk_dv_loop_seqk_parallel_kernelI23Flash_bwd_kernel_traitsILi128ELi64ELi128ELi8ELi2ELi4ELi2ELb0ELb0EN7cutlass10bfloat16_tE19Flash_kernel_traitsILi128ELi64ELi128ELi8ES3_EELb1ELb0ELb1ELb0ELb0ELb0ELb0EEEvNS_16Flash_bwd_paramsE:
        /* <DEDUP_REMOVED lines=31> */
[CC--:B------:R-:W-:Y:S01]  /*01f0*/  LEA.HI R3, R0.reuse, R8.reuse, RZ, 0x2 ;  /* 0x0000000800037211 */ /* 0x0c0fe200078f10ff */
[----:B------:R-:W-:Y:S01]  /*0200*/  UIMAD.WIDE UR36, UR48, UR36, URZ ;  /* 0x00000024302472a5 */ /* 0x000fe2000f8e023f */
[CC--:B------:R-:W-:Y:S01]  /*0210*/  LEA.HI R235, R0.reuse, R8.reuse, RZ, 0x3 ;  /* 0x0000000800eb7211 */ /* 0x0c0fe200078f18ff */
[----:B---3--:R-:W-:Y:S01]  /*0220*/  UIMAD UR49, UR35, UR48, URZ ;  /* 0x00000030233172a4 */ /* 0x008fe2000f8e023f */
[CC--:B------:R-:W-:Y:S01]  /*0230*/  LEA.HI R248, R0.reuse, R8.reuse, RZ, 0x6 ;  /* 0x0000000800f87211 */ /* 0x0c0fe200078f30ff */
[----:B------:R-:W-:Y:S01]  /*0240*/  UIMAD UR58, UR5, UR4, UR58 ;  /* 0x00000004053a72a4 */ /* 0x000fe2000f8e023a */
[CC--:B------:R-:W-:Y:S01]  /*0250*/  LEA.HI R6, R0.reuse, R8.reuse, RZ, 0x4 ;  /* 0x0000000800067211 */ /* 0x0c0fe200078f20ff */
[----:B------:R-:W-:Y:S01]  /*0260*/  UIMAD UR48, UR48, UR10, URZ ;  /* 0x0000000a303072a4 */ /* 0x000fe2000f8e023f */
[----:B------:R-:W-:Y:S01]  /*0270*/  LEA.HI R14, R0, R8, RZ, 0x7 ;  /* 0x00000008000e7211 */ /* 0x000fe200078f38ff */
[----:B------:R-:W-:Y:S01]  /*0280*/  UIMAD UR4, UR33, UR11, UR35 ;  /* 0x0000000b210472a4 */ /* 0x000fe2000f8e0223 */
[--C-:B------:R-:W-:Y:S01]  /*0290*/  SHF.R.S32.HI R0, RZ, 0x5, R5.reuse ;  /* 0x00000005ff007819 */ /* 0x100fe20000011405 */
[----:B------:R-:W-:Y:S01]  /*02a0*/  ULDC UR14, c[0x0][0x1c0] ;  /* 0x00007000000e7ab9 */ /* 0x000fe20000000800 */
[----:B------:R-:W-:Y:S01]  /*02b0*/  SHF.R.S32.HI R2, RZ, 0x1f, R5 ;  /* 0x0000001fff027819 */ /* 0x000fe20000011405 */
[----:B------:R-:W-:Y:S01]  /*02c0*/  ULDC UR9, c[0x0][0x1c0] ;  /* 0x0000700000097ab9 */ /* 0x000fe20000000800 */
[C---:B------:R-:W-:Y:S01]  /*02d0*/  LOP3.LUT R4, R5.reuse, 0xffffffe0, RZ, 0xc0, !PT ;  /* 0xffffffe005047812 */ /* 0x040fe200078ec0ff */
[----:B------:R-:W-:Y:S01]  /*02e0*/  UIMAD UR55, UR6, UR33, URZ ;  /* 0x00000021063772a4 */ /* 0x000fe2000f8e023f */
[-C--:B------:R-:W-:Y:S01]  /*02f0*/  LEA.HI R5, R5, R0.reuse, RZ, 0x1 ;  /* 0x0000000005057211 */ /* 0x080fe200078f08ff */
[----:B------:R-:W-:Y:S01]  /*0300*/  UIMAD UR5, UR33, UR9, UR35 ;  /* 0x00000009210572a4 */ /* 0x000fe2000f8e0223 */
[----:B------:R-:W-:Y:S01]  /*0310*/  LEA.HI R2, R2, R0, RZ, 0x2 ;  /* 0x0000000002027211 */ /* 0x000fe200078f10ff */
[----:B------:R-:W-:Y:S01]  /*0320*/  IMAD.IADD R7, R8, 0x1, -R4 ;  /* 0x0000000108077824 */ /* 0x000fe200078e0a04 */
[----:B------:R-:W-:Y:S01]  /*0330*/  LOP3.LUT R9, R3, 0x7ffffffc, RZ, 0xc0, !PT ;  /* 0x7ffffffc03097812 */ /* 0x000fe200078ec0ff */
[----:B------:R-:W-:Y:S01]  /*0340*/  @!UP5 UIMAD UR6, UR33, UR14, UR35 ;  /* 0x0000000e2106d2a4 */ /* 0x000fe2000f8e0223 */
        /* <DEDUP_REMOVED lines=15> */
[----:B------:R-:W-:Y:S01]  /*0440*/  ULDC UR52, c[0x0][0x214] ;  /* 0x0000850000347ab9 */ /* 0x000fe20000000800 */
        /* <DEDUP_REMOVED lines=15> */
[----:B------:R-:W-:Y:S01]  /*0540*/  IMAD.SHL.U32 R4, R8, 0x200, RZ ;  /* 0x0000020008047824 */ /* 0x000fe200078e00ff */
[----:B------:R-:W-:Y:S01]  /*0550*/  LOP3.LUT R0, R11, 0xfffffff8, RZ, 0xc0, !PT ;  /* 0xfffffff80b007812 */ /* 0x000fe200078ec0ff */
[----:B------:R-:W-:Y:S01]  /*0560*/  ULDC.U8 UR8, c[0x0][0x3d0] ;  /* 0x0000f40000087ab9 */ /* 0x000fe20000000000 */
[----:B------:R-:W-:Y:S01]  /*0570*/  SHF.R.S32.HI R243, RZ, 0x2, R243 ;  /* 0x00000002fff37819 */ /* 0x000fe200000114f3 */
[----:B------:R-:W-:Y:S01]  /*0580*/  ULDC UR53, c[0x0][0x224] ;  /* 0x0000890000357ab9 */ /* 0x000fe20000000800 */
[----:B------:R-:W-:Y:S01]  /*0590*/  IADD3 R242, R236, 0x40, RZ ;  /* 0x00000040ecf27810 */ /* 0x000fe20007ffe0ff */
[----:B------:R-:W-:Y:S01]  /*05a0*/  IMAD.IADD R13, R5, 0x1, -R0 ;  /* 0x00000001050d7824 */ /* 0x000fe200078e0a00 */
[----:B------:R-:W-:Y:S01]  /*05b0*/  LOP3.LUT R0, R2, 0x1c0, RZ, 0xc0, !PT ;  /* 0x000001c002007812 */ /* 0x000fe200078ec0ff */
[----:B------:R-:W-:Y:S01]  /*05c0*/  IMAD.SHL.U32 R2, R9, 0x10, RZ ;  /* 0x0000001009027824 */ /* 0x000fe200078e00ff */
[----:B------:R-:W-:Y:S01]  /*05d0*/  @UP5 UIMAD UR57, UR33, UR52, URZ ;  /* 0x00000034213952a4 */ /* 0x000fe2000f8e023f */
[----:B------:R-:W-:Y:S01]  /*05e0*/  IMAD.SHL.U32 R5, R248, 0x20, RZ ;  /* 0x00000020f8057824 */ /* 0x000fe200078e00ff */
[C---:B------:R-:W-:Y:S01]  /*05f0*/  LOP3.LUT R206, R0.reuse, 0x8, R235, 0xf8, !PT ;  /* 0x0000000800ce7812 */ /* 0x040fe200078ef8eb */
[----:B------:R-:W-:Y:S01]  /*0600*/  IMAD R243, R15, 0x10, R243 ;  /* 0x000000100ff37824 */ /* 0x000fe200078e02f3 */
[----:B------:R-:W-:Y:S01]  /*0610*/  LOP3.LUT R201, R0, 0x30, R2, 0xf8, !PT ;  /* 0x0000003000c97812 */ /* 0x000fe200078ef802 */
[----:B------:R-:W-:Y:S01]  /*0620*/  IMAD R2, R248, 0x800, R4 ;  /* 0x00000800f8027824 */ /* 0x000fe200078e0204 */
[----:B------:R-:W-:Y:S01]  /*0630*/  SHF.R.U32.HI R3, RZ, 0x3, R0 ;  /* 0x00000003ff037819 */ /* 0x000fe20000011600 */
[----:B------:R-:W-:Y:S01]  /*0640*/  ULDC.64 UR12, c[0x0][0x118] ;  /* 0x00004600000c7ab9 */ /* 0x000fe20000000a00 */
[----:B------:R-:W-:Y:S01]  /*0650*/  LOP3.LUT R0, R6, 0x1, RZ, 0xc0, !PT ;  /* 0x0000000106007812 */ /* 0x000fe200078ec0ff */
[----:B------:R-:W-:Y:S01]  /*0660*/  ULDC UR41, c[0x0][0x2e8] ;  /* 0x0000ba0000297ab9 */ /* 0x000fe20000000800 */
[----:B------:R-:W-:Y:S01]  /*0670*/  LOP3.LUT R206, R206, R3, RZ, 0x3c, !PT ;  /* 0x00000003cece7212 */ /* 0x000fe200078e3cff */
[----:B------:R-:W-:Y:S01]  /*0680*/  ULOP3.LUT UR59, UR35, UR59, URZ, 0x3c, !UPT ;  /* 0x0000003b233b7292 */ /* 0x000fe2000f8e3c3f */
        /* <DEDUP_REMOVED lines=11> */
[----:B------:R-:W-:Y:S01]  /*0740*/  IMAD.SHL.U32 R2, R12, 0x2, RZ ;  /* 0x000000020c027824 */ /* 0x000fe200078e00ff */
[----:B------:R-:W-:Y:S01]  /*0750*/  SHF.R.S32.HI R0, RZ, 0x7, R14 ;  /* 0x00000007ff007819 */ /* 0x000fe2000001140e */
[----:B------:R-:W-:Y:S01]  /*0760*/  IMAD.U32 R4, RZ, RZ, UR7 ;  /* 0x00000007ff047e24 */ /* 0x000fe2000f8e00ff */
        /* <DEDUP_REMOVED lines=8> */
[----:B------:R-:W-:Y:S01]  /*07f0*/  SHF.R.S32.HI R235, RZ, 0x3, R235 ;  /* 0x00000003ffeb7819 */ /* 0x000fe200000114eb */
[----:B------:R-:W-:Y:S01]  /*0800*/  IMAD.SHL.U32 R201, R201, 0x2, RZ ;  /* 0x00000002c9c97824 */ /* 0x000fe200078e00ff */
[----:B------:R-:W-:Y:S01]  /*0810*/  LOP3.LUT R2, R2, 0x8, RZ, 0xc0, !PT ;  /* 0x0000000802027812 */ /* 0x000fe200078ec0ff */
[----:B------:R-:W-:Y:S01]  /*0820*/  USHF.R.S32.HI UR60, URZ, 0x1f, UR35 ;  /* 0x0000001f3f3c7899 */ /* 0x000fe20008011423 */
[----:B------:R-:W-:Y:S01]  /*0830*/  SHF.R.U32.HI R3, RZ, 0x3, R0 ;  /* 0x00000003ff037819 */ /* 0x000fe20000011600 */
[----:B------:R-:W-:Y:S01]  /*0840*/  UISETP.NE.AND UP6, UPT, UR8, URZ, UPT ;  /* 0x0000003f0800728c */ /* 0x000fe2000bfc5270 */
[----:B------:R-:W-:Y:S01]  /*0850*/  LOP3.LUT R5, R0, 0x20, R5, 0xf8, !PT ;  /* 0x0000002000057812 */ /* 0x000fe200078ef805 */
[----:B------:R-:W-:Y:S01]  /*0860*/  USHF.R.S32.HI UR61, URZ, 0x1f, UR35 ;  /* 0x0000001f3f3d7899 */ /* 0x000fe20008011423 */
[----:B------:R-:W-:Y:S01]  /*0870*/  LOP3.LUT R7, R3, R0, R2, 0x1e, !PT ;  /* 0x0000000003077212 */ /* 0x000fe200078e1e02 */
[----:B------:R-:W-:Y:S01]  /*0880*/  IMAD R0, R15, 0x400, R6 ;  /* 0x000004000f007824 */ /* 0x000fe200078e0206 */
[----:B------:R-:W-:Y:S01]  /*0890*/  LOP3.LUT R3, R5, R3, RZ, 0x3c, !PT ;  /* 0x0000000305037212 */ /* 0x000fe200078e3cff */
[----:B------:R-:W-:Y:S01]  /*08a0*/  IMAD.SHL.U32 R5, R13, 0x40, RZ ;  /* 0x000000400d057824 */ /* 0x000fe200078e00ff */
[----:B------:R-:W-:Y:S01]  /*08b0*/  LOP3.LUT R9, R2, 0x10, R4, 0xf8, !PT ;  /* 0x0000001002097812 */ /* 0x000fe200078ef804 */
[----:B------:R-:W-:Y:S01]  /*08c0*/  IMAD.SHL.U32 R2, R11, 0x40, RZ ;  /* 0x000000400b027824 */ /* 0x000fe200078e00ff */
[----:B------:R-:W-:Y:S01]  /*08d0*/  UIMAD.WIDE.U32 UR42, UR36, UR44, URZ ;  /* 0x0000002c242a72a5 */ /* 0x000fe2000f8e003f */
[----:B------:R-:W-:Y:S01]  /*08e0*/  IMAD.SHL.U32 R4, R8, 0x8, RZ ;  /* 0x0000000808047824 */ /* 0x000fe200078e00ff */
[----:B------:R-:W-:Y:S01]  /*08f0*/  LOP3.LUT R5, R5, 0x1c0, RZ, 0xc0, !PT ;  /* 0x000001c005057812 */ /* 0x000fe200078ec0ff */
[----:B------:R-:W-:Y:S01]  /*0900*/  IMAD.IADD R232, R3, 0x1, R0 ;  /* 0x0000000103e87824 */ /* 0x000fe200078e0200 */
[----:B------:R-:W-:Y:S01]  /*0910*/  LOP3.LUT R0, R2, 0xfffffe00, RZ, 0xc0, !PT ;  /* 0xfffffe0002007812 */ /* 0x000fe200078ec0ff */
[----:B------:R-:W-:Y:S01]  /*0920*/  IMAD.IADD R7, R12, 0x1, R7 ;  /* 0x000000010c077824 */ /* 0x000fe200078e0207 */
[----:B------:R-:W-:Y:S01]  /*0930*/  LOP3.LUT R3, R5, 0x8, R4, 0xf8, !PT ;  /* 0x0000000805037812 */ /* 0x000fe200078ef804 */
[----:B------:R-:W-:Y:S01]  /*0940*/  IMAD.SHL.U32 R232, R232, 0x2, RZ ;  /* 0x00000002e8e87824 */ /* 0x000fe200078e00ff */
[----:B------:R-:W-:Y:S01]  /*0950*/  SHF.R.U32.HI R6, RZ, 0x3, R5 ;  /* 0x00000003ff067819 */ /* 0x000fe20000011605 */
[----:B------:R-:W-:Y:S01]  /*0960*/  IMAD R4, R15, 0x400, R0 ;  /* 0x000004000f047824 */ /* 0x000fe200078e0200 */
[----:B------:R-:W-:Y:S01]  /*0970*/  LEA R252, R7, 0xc000, 0x1 ;  /* 0x0000c00007fc7811 */ /* 0x000fe200078e08ff */
[----:B------:R-:W-:Y:S01]  /*0980*/  IMAD.IADD R233, R232, 0x1, R231 ;  /* 0x00000001e8e97824 */ /* 0x000fe200078e02e7 */
[----:B------:R-:W-:Y:S01]  /*0990*/  LOP3.LUT R3, R3, R6, RZ, 0x3c, !PT ;  /* 0x0000000603037212 */ /* 0x000fe200078e3cff */
[----:B------:R-:W-:Y:S01]  /*09a0*/  UIMAD UR54, UR37, UR44, URZ ;  /* 0x0000002c253672a4 */ /* 0x000fe2000f8e023f */
[C-C-:B------:R-:W-:Y:S01]  /*09b0*/  LOP3.LUT R2, R6.reuse, R9, R5.reuse, 0x1e, !PT ;  /* 0x0000000906027212 */ /* 0x140fe200078e1e05 */
[----:B------:R-:W-:Y:S01]  /*09c0*/  USHF.R.S32.HI UR56, URZ, 0x1f, UR49 ;  /* 0x0000001f3f387899 */ /* 0x000fe20008011431 */
[----:B------:R-:W-:Y:S01]  /*09d0*/  LOP3.LUT R200, R6, R200, R5, 0x1e, !PT ;  /* 0x000000c806c87212 */ /* 0x000fe200078e1e05 */
[----:B------:R-:W-:Y:S01]  /*09e0*/  IMAD.IADD R210, R4, 0x1, R3 ;  /* 0x0000000104d27824 */ /* 0x000fe200078e0203 */
[-C--:B------:R-:W-:Y:S01]  /*09f0*/  LOP3.LUT R209, R2, R0.reuse, RZ, 0xfc, !PT ;  /* 0x0000000002d17212 */ /* 0x080fe200078efcff */
[----:B------:R-:W-:Y:S01]  /*0a00*/  IMAD.MOV.U32 R3, RZ, RZ, 0x20 ;  /* 0x00000020ff037424 */ /* 0x000fe200078e00ff */
[----:B------:R-:W-:Y:S01]  /*0a10*/  LOP3.LUT R200, R200, R0, RZ, 0xfc, !PT ;  /* 0x00000000c8c87212 */ /* 0x000fe200078efcff */
[----:B------:R-:W-:Y:S01]  /*0a20*/  IMAD.MOV.U32 R2, RZ, RZ, 0x40 ;  /* 0x00000040ff027424 */ /* 0x000fe200078e00ff */
[----:B------:R-:W-:Y:S01]  /*0a30*/  IADD3 R4, R252, 0x420, RZ ;  /* 0x00000420fc047810 */ /* 0x000fe20007ffe0ff */
[----:B------:R-:W-:Y:S01]  /*0a40*/  UIMAD UR53, UR5, UR53, URZ ;  /* 0x00000035053572a4 */ /* 0x000fe2000f8e023f */
[C---:B------:R-:W-:Y:S01]  /*0a50*/  SEL R0, R3.reuse, 0xffffffe0, !P4 ;  /* 0xffffffe003007807 */ /* 0x040fe20006000000 */
[----:B------:R-:W-:Y:S01]  /*0a60*/  @!UP5 UIMAD UR52, UR6, UR52, URZ ;  /* 0x000000340634d2a4 */ /* 0x000fe2000f8e023f */
[----:B------:R-:W-:Y:S01]  /*0a70*/  SEL R205, R2, 0xffffffc0, !P3 ;  /* 0xffffffc002cd7807 */ /* 0x000fe20005800000 */
[----:B------:R-:W-:Y:S01]  /*0a80*/  USHF.R.S32.HI UR51, URZ, 0x1f, UR47 ;  /* 0x0000001f3f337899 */ /* 0x000fe2000801142f */
[----:B------:R-:W-:Y:S01]  /*0a90*/  SEL R3, R3, 0xffffffe0, !P1 ;  /* 0xffffffe003037807 */ /* 0x000fe20004800000 */
[----:B------:R-:W-:Y:S01]  /*0aa0*/  IMAD R204, R206, 0x2, R0 ;  /* 0x00000002cecc7824 */ /* 0x000fe200078e0200 */
[----:B------:R-:W-:Y:S01]  /*0ab0*/  SEL R2, R2, 0xffffffc0, !P2 ;  /* 0xffffffc002027807 */ /* 0x000fe20005000000 */
[----:B------:R-:W-:Y:S01]  /*0ac0*/  IMAD R206, R206, 0x2, R205 ;  /* 0x00000002cece7824 */ /* 0x000fe200078e02cd */
[----:B------:R-:W-:Y:S01]  /*0ad0*/  @P1 IADD3 R4, R252, 0x3e0, RZ ;  /* 0x000003e0fc041810 */ /* 0x000fe20007ffe0ff */
[----:B------:R-:W-:Y:S01]  /*0ae0*/  IMAD.IADD R5, R3, 0x1, R252 ;  /* 0x0000000103057824 */ /* 0x000fe200078e02fc */
[----:B------:R-:W-:Y:S01]  /*0af0*/  LEA R200, R200, 0xc000, 0x1 ;  /* 0x0000c000c8c87811 */ /* 0x000fe200078e08ff */
[--C-:B------:R-:W-:Y:S01]  /*0b00*/  IMAD.IADD R0, R252, 0x1, R2.reuse ;  /* 0x00000001fc007824 */ /* 0x100fe200078e0202 */
[----:B------:R-:W-:Y:S01]  /*0b10*/  USHF.R.S32.HI UR50, URZ, 0x1f, UR46 ;  /* 0x0000001f3f327899 */ /* 0x000fe2000801142e */
[----:B------:R-:W-:Y:S01]  /*0b20*/  IMAD.IADD R230, R232, 0x1, R3 ;  /* 0x00000001e8e67824 */ /* 0x000fe200078e0203 */
[----:B------:R-:W-:Y:S01]  /*0b30*/  STL [R1+0x8], R5 ;  /* 0x0000080501007387 */ /* 0x000fe20000100800 */
[----:B------:R-:W-:Y:S01]  /*0b40*/  IMAD.IADD R3, R5, 0x1, R2 ;  /* 0x0000000105037824 */ /* 0x000fe200078e0202 */
[----:B------:R-:W-:Y:S01]  /*0b50*/  UMOV UR40, 0xffffc000 ;  /* 0xffffc00000287882 */ /* 0x000fe20000000000 */
[----:B------:R-:W-:Y:S01]  /*0b60*/  IMAD.IADD R205, R205, 0x1, R204 ;  /* 0x00000001cdcd7824 */ /* 0x000fe200078e02cc */
[----:B------:R1:W-:Y:S01]  /*0b70*/  STL [R1], R0 ;  /* 0x0000000001007387 */ /* 0x0003e20000100800 */
[----:B------:R-:W-:-:S03]  /*0b80*/  IMAD.IADD R231, R231, 0x1, R230 ;  /* 0x00000001e7e77824 */ /* 0x000fc600078e02e6 */
[----:B------:R2:W-:Y:S04]  /*0b90*/  STL [R1+0x14], R4 ;  /* 0x0000140401007387 */ /* 0x0005e80000100800 */
[----:B------:R2:W-:Y:S01]  /*0ba0*/  STL [R1+0xc], R3 ;  /* 0x00000c0301007387 */ /* 0x0005e20000100800 */
[----:B-1----:R-:W-:-:S05]  /*0bb0*/  IMAD.IADD R0, R2, 0x1, R4 ;  /* 0x0000000102007824 */ /* 0x002fca00078e0204 */
[----:B------:R2:W-:Y:S02]  /*0bc0*/  STL [R1+0x10], R0 ;  /* 0x0000100001007387 */ /* 0x0005e40000100800 */
.L_x_1540:
        /* <DEDUP_REMOVED lines=53> */
.L_x_1468:
        /* <DEDUP_REMOVED lines=21> */
[----:B------:R-:W-:Y:S02]  /*1070*/  UIADD3 UR6, UR15, 0x3f, URZ ;  /* 0x0000003f0f067890 */ /* 0x000fe4000fffe03f */
[----:B------:R-:W-:Y:S02]  /*1080*/  ULDC.64 UR8, c[0x0][0x178] ;  /* 0x00005e0000087ab9 */ /* 0x000fe40000000a00 */
[----:B------:R-:W-:Y:S02]  /*1090*/  UIMAD UR7, UR39, UR8, URZ ;  /* 0x00000008270772a4 */ /* 0x000fe4000f8e023f */
[----:B------:R-:W-:Y:S02]  /*10a0*/  USHF.R.S32.HI UR10, URZ, 0x1f, UR6 ;  /* 0x0000001f3f0a7899 */ /* 0x000fe40008011406 */
[----:B------:R-:W-:Y:S02]  /*10b0*/  UIMAD.WIDE.U32 UR4, UR33, UR8, URZ ;  /* 0x00000008210472a5 */ /* 0x000fe4000f8e003f */
[----:B------:R-:W-:-:S02]  /*10c0*/  UIMAD UR11, UR33, UR9, UR7 ;  /* 0x00000009210b72a4 */ /* 0x000fc4000f8e0207 */
[----:B------:R-:W-:Y:S02]  /*10d0*/  ULEA.HI UR10, UR10, UR6, URZ, 0x6 ;  /* 0x000000060a0a7291 */ /* 0x000fe4000f8f303f */
[----:B------:R-:W-:Y:S02]  /*10e0*/  ULDC.64 UR8, c[0x0][0x190] ;  /* 0x0000640000087ab9 */ /* 0x000fe40000000a00 */
[----:B------:R-:W-:Y:S02]  /*10f0*/  UISETP.NE.AND UP3, UPT, UR16, -0x1, UPT ;  /* 0xffffffff1000788c */ /* 0x000fe4000bf65270 */
[----:B------:R-:W-:Y:S02]  /*1100*/  UIMAD.WIDE.U32 UR6, UR16, UR8, URZ ;  /* 0x00000008100672a5 */ /* 0x000fe4000f8e003f */
[----:B------:R-:W-:Y:S02]  /*1110*/  ULDC UR17, c[0x0][0x2e4] ;  /* 0x0000b90000117ab9 */ /* 0x000fe40000000800 */
[----:B------:R-:W-:-:S02]  /*1120*/  USEL UR38, UR4, UR6, !UP3 ;  /* 0x0000000604267287 */ /* 0x000fc4000d800000 */
[----:B------:R-:W-:Y:S02]  /*1130*/  UIADD3 UR4, UR15, 0x80, UR23 ;  /* 0x000000800f047890 */ /* 0x000fe4000fffe017 */
[----:B------:R-:W-:Y:S02]  /*1140*/  UIADD3 UR34, UR5, UR11, URZ ;  /* 0x0000000b05227290 */ /* 0x000fe4000fffe03f */
[----:B------:R-:W-:Y:S02]  /*1150*/  UIADD3 UR4, UR4, UR17, -UR14 ;  /* 0x0000001104047290 */ /* 0x000fe4000fffe80e */
[----:B-1----:R-:W-:Y:S02]  /*1160*/  UISETP.NE.AND UP0, UPT, UR29, -0x1, UPT ;  /* 0xffffffff1d00788c */ /* 0x002fe4000bf05270 */
[----:B------:R-:W-:Y:S02]  /*1170*/  UIADD3 UR4, UR4, 0x3f, URZ ;  /* 0x0000003f04047890 */ /* 0x000fe4000fffe03f */
[----:B------:R-:W-:-:S02]  /*1180*/  UIMAD UR6, UR16, UR9, URZ ;  /* 0x00000009100672a4 */ /* 0x000fc4000f8e023f */
[----:B------:R-:W-:Y:S01]  /*1190*/  USHF.R.S32.HI UR5, URZ, 0x1f, UR4 ;  /* 0x0000001f3f057899 */ /* 0x000fe20008011404 */
[----:B------:R-:W-:Y:S01]  /*11a0*/  PLOP3.LUT P0, PT, PT, PT, UP0, 0x80, 0x0 ;  /* 0x000000000000781c */ /* 0x000fe20003f0f008 */
[----:B------:R-:W-:Y:S02]  /*11b0*/  @UP3 UIADD3 UR34, UR7, UR6, URZ ;  /* 0x0000000607223290 */ /* 0x000fe4000fffe03f */
[----:B------:R-:W-:Y:S02]  /*11c0*/  ULEA.HI UR4, UR5, UR4, URZ, 0x6 ;  /* 0x0000000405047291 */ /* 0x000fe4000f8f303f */
[----:B------:R-:W-:Y:S02]  /*11d0*/  USHF.R.S32.HI UR5, URZ, 0x6, UR10 ;  /* 0x000000063f057899 */ /* 0x000fe4000801140a */
[----:B------:R-:W-:Y:S02]  /*11e0*/  USHF.R.S32.HI UR4, URZ, 0x6, UR4 ;  /* 0x000000063f047899 */ /* 0x000fe40008011404 */
[----:B------:R-:W-:-:S02]  /*11f0*/  @UP0 UIADD3 UR6, UR24, UR29, URZ ;  /* 0x0000001d18060290 */ /* 0x000fc4000fffe03f */
[----:B------:R-:W-:Y:S02]  /*1200*/  UISETP.LT.AND UP2, UPT, UR5, UR4, UPT ;  /* 0x000000040500728c */ /* 0x000fe4000bf41270 */
[----:B------:R-:W-:Y:S02]  /*1210*/  ULDC.64 UR8, c[0x0][0x198] ;  /* 0x0000660000087ab9 */ /* 0x000fe40000000a00 */
[----:B------:R-:W-:Y:S02]  /*1220*/  USEL UR32, UR5, UR4, UP2 ;  /* 0x0000000405207287 */ /* 0x000fe40009000000 */
[----:B------:R-:W-:Y:S02]  /*1230*/  @UP0 UIMAD.WIDE.U32 UR4, UR6, UR8, URZ ;  /* 0x00000008060402a5 */ /* 0x000fe4000f8e003f */
[----:B------:R-:W-:Y:S02]  /*1240*/  ULEA UR11, UR32, 0xffffffc0, 0x6 ;  /* 0xffffffc0200b7891 */ /* 0x000fe4000f8e303f */
[----:B------:R-:W-:-:S02]  /*1250*/  @UP0 UIMAD UR27, UR6, UR9, UR5 ;  /* 0x00000009061b02a4 */ /* 0x000fc4000f8e0205 */
[----:B------:R-:W-:Y:S02]  /*1260*/  USHF.R.S32.HI UR31, URZ, 0x1f, UR11 ;  /* 0x0000001f3f1f7899 */ /* 0x000fe4000801140b */
        /* <DEDUP_REMOVED lines=14> */
.L_x_1470:
        /* <DEDUP_REMOVED lines=18> */
.L_x_1471:
        /* <DEDUP_REMOVED lines=72> */
.L_x_1472:
[----:B------:R-:W-:Y:S02]  /*18f0*/  UMOV UR6, UR53 ;  /* 0x0000003500067c82 */ /* 0x000fe40008000000 */
.L_x_1473:
[----:B------:R-:W-:Y:S01]  /*1900*/  UIADD3 UR4, UP4, UP3, UR4, UR47, UR49 ;  /* 0x0000002f04047290 */ /* 0x000fe2000fb9e031 */
[----:B------:R-:W1:Y:S01]  /*1910*/  S2R R17, SR_TID.X ;  /* 0x0000000000117919 */ /* 0x000e620000002100 */
[----:B------:R-:W-:Y:S01]  /*1920*/  SHF.R.S32.HI R16, RZ, 0x1f, R235 ;  /* 0x0000001fff107819 */ /* 0x000fe200000114eb */
[----:B------:R-:W-:Y:S01]  /*1930*/  IMAD.U32 R8, RZ, RZ, UR13 ;  /* 0x0000000dff087e24 */ /* 0x000fe2000f8e00ff */
[----:B------:R-:W-:Y:S01]  /*1940*/  UIADD3 UR21, UP2, UP1, UR17, UR4, UR19 ;  /* 0x0000000411157290 */ /* 0x000fe2000f95e013 */
[----:B------:R-:W-:Y:S01]  /*1950*/  IADD3 R0, P1, R235, UR11, RZ ;  /* 0x0000000beb007c10 */ /* 0x000fe2000ff3e0ff */
[----:B------:R-:W-:Y:S01]  /*1960*/  UIADD3.X UR4, UR7, UR51, UR56, UP4, UP3 ;  /* 0x0000003307047290 */ /* 0x000fe2000a7e6438 */
[--C-:B------:R-:W-:Y:S01]  /*1970*/  SHF.R.S32.HI R237, RZ, 0x1f, R236.reuse ;  /* 0x0000001fffed7819 */ /* 0x100fe200000114ec */
[----:B------:R-:W-:Y:S01]  /*1980*/  IMAD.U32 R6, RZ, RZ, UR12 ;  /* 0x0000000cff067e24 */ /* 0x000fe2000f8e00ff */
[----:B------:R-:W-:Y:S01]  /*1990*/  IADD3.X R5, R16, UR31, RZ, P1, !PT ;  /* 0x0000001f10057c10 */ /* 0x000fe20008ffe4ff */
[----:B------:R-:W-:Y:S01]  /*19a0*/  UIADD3.X UR17, UR8, UR4, UR10, UP2, UP1 ;  /* 0x0000000408117290 */ /* 0x000fe200097e240a */
[----:B------:R-:W-:Y:S01]  /*19b0*/  IMAD.U32 R7, RZ, RZ, UR11 ;  /* 0x0000000bff077e24 */ /* 0x000fe2000f8e00ff */
[----:B------:R-:W-:Y:S01]  /*19c0*/  ULDC.64 UR12, c[0x0][0x3c8] ;  /* 0x0000f200000c7ab9 */ /* 0x000fe20000000a00 */
[----:B------:R-:W-:Y:S01]  /*19d0*/  IMAD.WIDE.U32 R2, R0, c[0x0][0x190], R236 ;  /* 0x0000640000027a25 */ /* 0x000fe200078e00ec */
[----:B------:R-:W-:Y:S01]  /*19e0*/  ULDC.64 UR4, c[0x0][0x1a8] ;  /* 0x00006a0000047ab9 */ /* 0x000fe20000000a00 */
[----:B------:R-:W-:Y:S01]  /*19f0*/  BSSY B1, `(.L_x_1469) ;  /* 0x0000a66000017945 */ /* 0x000fe20003800000 */
[----:B------:R-:W-:Y:S01]  /*1a00*/  UIMAD UR4, UR60, UR4, URZ ;  /* 0x000000043c0472a4 */ /* 0x000fe2000f8e023f */
[----:B------:R-:W-:Y:S01]  /*1a10*/  IMAD R5, R5, c[0x0][0x190], RZ ;  /* 0x0000640005057a24 */ /* 0x000fe200078e02ff */
[----:B------:R-:W-:Y:S01]  /*1a20*/  IADD3 R4, P1, R2, UR38, RZ ;  /* 0x0000002602047c10 */ /* 0x000fe2000ff3e0ff */
[----:B------:R-:W-:-:S02]  /*1a30*/  ULDC UR38, c[0x0][0x2e8] ;  /* 0x0000ba0000267ab9 */ /* 0x000fc40000000800 */
[----:B------:R-:W-:Y:S01]  /*1a40*/  UIMAD UR10, UR35, UR5, UR4 ;  /* 0x00000005230a72a4 */ /* 0x000fe2000f8e0204 */
[----:B------:R-:W-:Y:S01]  /*1a50*/  IMAD R0, R0, c[0x0][0x194], R5 ;  /* 0x0000650000007a24 */ /* 0x000fe200078e0205 */
[----:B------:R-:W-:Y:S02]  /*1a60*/  UIADD3 UR16, UR11, UR9, URZ ;  /* 0x000000090b107290 */ /* 0x000fe4000fffe03f */
[----:B------:R-:W-:Y:S01]  /*1a70*/  ULDC.64 UR4, c[0x0][0x378] ;  /* 0x0000de0000047ab9 */ /* 0x000fe20000000a00 */
[----:B-1----:R-:W-:Y:S01]  /*1a80*/  SHF.R.S32.HI R18, RZ, 0x1f, R17 ;  /* 0x0000001fff127819 */ /* 0x002fe20000011411 */
[----:B------:R-:W-:Y:S01]  /*1a90*/  UIMAD UR4, UR60, UR4, URZ ;  /* 0x000000043c0472a4 */ /* 0x000fe2000f8e023f */
[----:B------:R-:W-:Y:S01]  /*1aa0*/  IADD3.X R5, R3, UR34, R0, P1, !PT ;  /* 0x0000002203057c10 */ /* 0x000fe20008ffe400 */
[----:B------:R-:W-:Y:S01]  /*1ab0*/  UIADD3 UR9, UR32, -0x1, URZ ;  /* 0xffffffff20097890 */ /* 0x000fe2000fffe03f */
[----:B------:R-:W-:Y:S01]  /*1ac0*/  IADD3 R2, P1, R236, UR20, RZ ;  /* 0x00000014ec027c10 */ /* 0x000fe2000ff3e0ff */
[----:B------:R-:W-:-:S03]  /*1ad0*/  UIMAD UR8, UR35, UR5, UR4 ;  /* 0x00000005230872a4 */ /* 0x000fc6000f8e0204 */
[----:B------:R-:W-:Y:S01]  /*1ae0*/  ULDC.64 UR4, c[0x0][0x370] ;  /* 0x0000dc0000047ab9 */ /* 0x000fe20000000a00 */
[----:B------:R-:W-:Y:S01]  /*1af0*/  IADD3.X R3, R237, UR30, RZ, P1, !PT ;  /* 0x0000001eed037c10 */ /* 0x000fe20008ffe4ff */
[----:B------:R-:W-:-:S03]  /*1b00*/  UIMAD UR4, UR31, UR4, URZ ;  /* 0x000000041f0472a4 */ /* 0x000fc6000f8e023f */
[----:B------:R-:W-:Y:S01]  /*1b10*/  UMOV UR31, 0x4 ;  /* 0x00000004001f7882 */ /* 0x000fe20000000000 */
[----:B------:R-:W-:Y:S01]  /*1b20*/  IMAD.WIDE.U32 R2, R7, c[0x0][0x370], R2 ;  /* 0x0000dc0007027a25 */ /* 0x000fe200078e0002 */
[----:B------:R-:W-:Y:S02]  /*1b30*/  UIMAD UR7, UR11, UR5, UR4 ;  /* 0x000000050b0772a4 */ /* 0x000fe4000f8e0204 */
[----:B------:R-:W-:-:S04]  /*1b40*/  UIADD3 UR4, UR11, UR6, URZ ;  /* 0x000000060b047290 */ /* 0x000fc8000fffe03f */
[----:B------:R-:W-:Y:S01]  /*1b50*/  UIMAD.WIDE UR4, UR4, UR31, UR12 ;  /* 0x0000001f040472a5 */ /* 0x000fe2000f8e020c */
[----:B------:R1:W2:Y:S01]  /*1b60*/  R2UR UR12, R6 ;  /* 0x00000000060c73c2 */ /* 0x0002a200000e0000 */
[----:B------:R-:W-:-:S05]  /*1b70*/  IADD3 R3, R3, UR7, RZ ;  /* 0x0000000703037c10 */ /* 0x000fca000fffe0ff */
[----:B------:R-:W-:Y:S02]  /*1b80*/  UMOV UR19, UR5 ;  /* 0x0000000500137c82 */ /* 0x000fe40008000000 */
[----:B------:R-:W-:Y:S01]  /*1b90*/  UIADD3 UR5, UR23, UR15, URZ ;  /* 0x0000000f17057290 */ /* 0x000fe2000fffe03f */
[----:B------:R3:W4:Y:S01]  /*1ba0*/  R2UR UR13, R8 ;  /* 0x00000000080d73c2 */ /* 0x00072200000e0000 */
[----:B------:R-:W-:Y:S02]  /*1bb0*/  UMOV UR20, UR4 ;  /* 0x0000000400147c82 */ /* 0x000fe40008000000 */
[----:B------:R-:W-:-:S04]  /*1bc0*/  UIADD3 UR4, UR5, -UR38, -UR14 ;  /* 0x8000002605047290 */ /* 0x000fc8000fffe80e */
[----:B------:R-:W-:-:S04]  /*1bd0*/  USHF.R.S32.HI UR6, URZ, 0x1f, UR4 ;  /* 0x0000001f3f067899 */ /* 0x000fc80008011404 */
[----:B------:R-:W-:Y:S01]  /*1be0*/  ULEA.HI UR4, UR6, UR4, URZ, 0x6 ;  /* 0x0000000406047291 */ /* 0x000fe2000f8f303f */
[----:B-1----:R-:W-:-:S03]  /*1bf0*/  LEA.HI R6, R18, R17, RZ, 0x5 ;  /* 0x0000001112067211 */ /* 0x002fc600078f28ff */
[----:B------:R-:W-:Y:S02]  /*1c00*/  USHF.R.S32.HI UR4, URZ, 0x6, UR4 ;  /* 0x000000063f047899 */ /* 0x000fe40008011404 */
[----:B------:R-:W-:Y:S01]  /*1c10*/  ULDC.64 UR6, c[0x0][0x200] ;  /* 0x0000800000067ab9 */ /* 0x000fe20000000a00 */
[----:B------:R-:W-:Y:S01]  /*1c20*/  LOP3.LUT R0, R6, 0xffffffe0, RZ, 0xc0, !PT ;  /* 0xffffffe006007812 */ /* 0x000fe200078ec0ff */
[----:B------:R-:W-:Y:S01]  /*1c30*/  UISETP.LT.AND UP1, UPT, URZ, UR4, UPT ;  /* 0x000000043f00728c */ /* 0x000fe2000bf21270 */
[----:B------:R-:W-:-:S03]  /*1c40*/  SHF.R.S32.HI R6, RZ, 0x5, R6 ;  /* 0x00000005ff067819 */ /* 0x000fc60000011406 */
[----:B------:R-:W-:-:S04]  /*1c50*/  IMAD.IADD R13, R17, 0x1, -R0 ;  /* 0x00000001110d7824 */ /* 0x000fc800078e0a00 */
[----:B------:R-:W-:-:S05]  /*1c60*/  IMAD R0, R6, UR48, R13 ;  /* 0x0000003006007c24 */ /* 0x000fca000f8e020d */
[----:B------:R-:W-:Y:S01]  /*1c70*/  IADD3 R6, P1, R0, UR21, RZ ;  /* 0x0000001500067c10 */ /* 0x000fe2000ff3e0ff */
[----:B------:R-:W-:-:S03]  /*1c80*/  USEL UR21, URZ, UR4, !UP1 ;  /* 0x000000043f157287 */ /* 0x000fc6000c800000 */
[----:B------:R-:W-:Y:S01]  /*1c90*/  LEA.HI.X.SX32 R7, R0, UR17, 0x1, P1 ;  /* 0x0000001100077c11 */ /* 0x000fe200088f0eff */
[----:B------:R-:W-:Y:S01]  /*1ca0*/  IMAD.U32 R0, RZ, RZ, UR35 ;  /* 0x00000023ff007e24 */ /* 0x000fe2000f8e00ff */
[----:B------:R-:W-:Y:S01]  /*1cb0*/  UISETP.GT.AND UP1, UPT, UR32, UR21, UPT ;  /* 0x000000152000728c */ /* 0x000fe2000bf24270 */
[----:B------:R-:W-:Y:S01]  /*1cc0*/  LEA R212, P1, R6, c[0x0][0x350], 0x2 ;  /* 0x0000d40006d47a11 */ /* 0x000fe200078210ff */
[----:B------:R-:W-:Y:S01]  /*1cd0*/  UIMAD.WIDE UR16, UR16, UR31, UR6 ;  /* 0x0000001f101072a5 */ /* 0x000fe2000f8e0206 */
[----:B------:R-:W-:Y:S02]  /*1ce0*/  IMAD.WIDE.U32 R2, R0, c[0x0][0x378], R2 ;  /* 0x0000de0000027a25 */ /* 0x000fe400078e0002 */
[----:B------:R-:W-:Y:S02]  /*1cf0*/  LEA.HI.X R213, R6, c[0x0][0x354], R7, 0x2, P1 ;  /* 0x0000d50006d57a11 */ /* 0x000fe400008f1407 */
[----:B------:R-:W-:Y:S01]  /*1d00*/  PLOP3.LUT P1, PT, PT, PT, UP1, 0x80, 0x0 ;  /* 0x000000000000781c */ /* 0x000fe20003f2f018 */
[----:B------:R-:W-:Y:S01]  /*1d10*/  IMAD.WIDE.U32 R4, R0, c[0x0][0x1a8], R4 ;  /* 0x00006a0000047a25 */ /* 0x000fe200078e0004 */
[----:B------:R-:W-:-:S03]  /*1d20*/  IADD3 R3, R3, UR8, RZ ;  /* 0x0000000803037c10 */ /* 0x000fc6000fffe0ff */
[----:B------:R-:W-:Y:S01]  /*1d30*/  IMAD R0, R16, c[0x0][0x370], RZ ;  /* 0x0000dc0010007a24 */ /* 0x000fe200078e02ff */
[----:B------:R-:W-:Y:S01]  /*1d40*/  IADD3 R10, R5, UR10, RZ ;  /* 0x0000000a050a7c10 */ /* 0x000fe2000fffe0ff */
[----:B------:R-:W-:Y:S01]  /*1d50*/  IMAD.WIDE.U32 R2, R235, c[0x0][0x370], R2 ;  /* 0x0000dc00eb027a25 */ /* 0x000fe200078e0002 */
[----:B------:R-:W-:-:S03]  /*1d60*/  LEA R240, P3, R4, c[0x0][0x160], 0x1 ;  /* 0x0000580004f07a11 */ /* 0x000fc600078608ff */
[----:B------:R-:W-:Y:S01]  /*1d70*/  IMAD R0, R235, c[0x0][0x374], R0 ;  /* 0x0000dd00eb007a24 */ /* 0x000fe200078e0200 */
[----:B------:R-:W-:Y:S02]  /*1d80*/  LEA R238, P2, R2, c[0x0][0x330], 0x1 ;  /* 0x0000cc0002ee7a11 */ /* 0x000fe400078408ff */
[----:B------:R-:W-:Y:S01]  /*1d90*/  LEA.HI.X R241, R4, c[0x0][0x164], R10, 0x1, P3 ;  /* 0x0000590004f17a11 */ /* 0x000fe200018f0c0a */
[----:B------:R-:W-:-:S05]  /*1da0*/  IMAD.IADD R9, R3, 0x1, R0 ;  /* 0x0000000103097824 */ /* 0x000fca00078e0200 */
[----:B------:R-:W-:Y:S01]  /*1db0*/  LEA.HI.X R239, R2, c[0x0][0x334], R9, 0x1, P2 ;  /* 0x0000cd0002ef7a11 */ /* 0x000fe200010f0c09 */
        /* <DEDUP_REMOVED lines=19> */
.L_x_1475:
        /* <DEDUP_REMOVED lines=18> */
.L_x_1476:
        /* <DEDUP_REMOVED lines=30> */
.L_x_1478:
[----:B------:R-:W-:Y:S05]  /*21f0*/  BSYNC B0 ;  /* 0x0000000000007941 */ /* 0x000fea0003800000 */
.L_x_1477:
        /* <DEDUP_REMOVED lines=18> */
.L_x_1480:
[----:B------:R-:W-:Y:S05]  /*2320*/  BSYNC B0 ;  /* 0x0000000000007941 */ /* 0x000fea0003800000 */
.L_x_1479:
        /* <DEDUP_REMOVED lines=18> */
.L_x_1482:
[----:B------:R-:W-:Y:S05]  /*2450*/  BSYNC B0 ;  /* 0x0000000000007941 */ /* 0x000fea0003800000 */
.L_x_1481:
        /* <DEDUP_REMOVED lines=17> */
.L_x_1484:
[----:B------:R-:W-:Y:S05]  /*2570*/  BSYNC B0 ;  /* 0x0000000000007941 */ /* 0x000fea0003800000 */
.L_x_1483:
        /* <DEDUP_REMOVED lines=27> */
.L_x_1486:
[----:B------:R-:W-:Y:S05]  /*2730*/  BSYNC B0 ;  /* 0x0000000000007941 */ /* 0x000fea0003800000 */
.L_x_1485:
        /* <DEDUP_REMOVED lines=16> */
.L_x_1488:
[----:B------:R-:W-:Y:S05]  /*2840*/  BSYNC B0 ;  /* 0x0000000000007941 */ /* 0x000fea0003800000 */
.L_x_1487:
        /* <DEDUP_REMOVED lines=16> */
.L_x_1490:
[----:B------:R-:W-:Y:S05]  /*2950*/  BSYNC B0 ;  /* 0x0000000000007941 */ /* 0x000fea0003800000 */
.L_x_1489:
        /* <DEDUP_REMOVED lines=16> */
.L_x_1474:
[----:B------:R-:W-:Y:S01]  /*2a60*/  PLOP3.LUT P0, PT, PT, PT, UP6, 0x80, 0x0 ;  /* 0x000000000000781c */ /* 0x000fe20003f0f068 */
[----:B------:R-:W-:Y:S01]  /*2a70*/  ULEA.HI UR4, UR9, UR9, URZ, 0x1 ;  /* 0x0000000909047291 */ /* 0x000fe2000f8f083f */
[----:B------:R-:W-:Y:S01]  /*2a80*/  IMAD.SHL.U32 R0, R235, 0x40, RZ ;  /* 0x00000040eb007824 */ /* 0x000fe200078e00ff */
[----:B------:R-:W-:Y:S02]  /*2a90*/  BSSY B0, `(.L_x_1492) ;  /* 0x000001d000007945 */ /* 0x000fe40003800000 */
[----:B------:R-:W-:Y:S02]  /*2aa0*/  ULOP3.LUT UR4, UR4, 0xfffffffe, URZ, 0xc0, !UPT ;  /* 0xfffffffe04047892 */ /* 0x000fe4000f8ec03f */
[----:B------:R-:W-:Y:S02]  /*2ab0*/  LOP3.LUT R0, R0, 0x1c0, RZ, 0xc0, !PT ;  /* 0x000001c000007812 */ /* 0x000fe400078ec0ff */
[----:B------:R-:W-:-:S02]  /*2ac0*/  UIADD3 UR4, UR9, -UR4, URZ ;  /* 0x8000000409047290 */ /* 0x000fc4000fffe03f */
[----:B------:R-:W-:Y:S02]  /*2ad0*/  LOP3.LUT R6, R0, 0x38, R236, 0xf8, !PT ;  /* 0x0000003800067812 */ /* 0x000fe400078ef8ec */
[----:B------:R-:W-:Y:S01]  /*2ae0*/  @P0 BAR.SYNC.DEFER_BLOCKING 0x0 ;  /* 0x0000000000000b1d */ /* 0x000fe20000010000 */
[----:B------:R-:W-:Y:S01]  /*2af0*/  UISETP.NE.AND UP0, UPT, UR4, 0x1, UPT ;  /* 0x000000010400788c */ /* 0x000fe2000bf05270 */
[----:B------:R-:W-:Y:S01]  /*2b00*/  SHF.R.U32.HI R8, RZ, 0x3, R0 ;  /* 0x00000003ff087819 */ /* 0x000fe20000011600 */
[----:B------:R-:W-:-:S03]  /*2b10*/  UIMAD UR4, UR9, -0x40, UR15 ;  /* 0xffffffc0090478a4 */ /* 0x000fc6000f8e020f */
[----:B------:R-:W-:-:S03]  /*2b20*/  LOP3.LUT R8, R6, R8, RZ, 0x3c, !PT ;  /* 0x0000000806087212 */ /* 0x000fc600078e3cff */
[----:B------:R-:W-:Y:S02]  /*2b30*/  ISETP.GE.AND P2, PT, R235, UR4, PT ;  /* 0x00000004eb007c0c */ /* 0x000fe4000bf46270 */
[----:B------:R-:W-:-:S04]  /*2b40*/  IMAD R8, R248, 0x200, R8 ;  /* 0x00000200f8087824 */ /* 0x000fc800078e0208 */
[----:B------:R-:W-:-:S07]  /*2b50*/  IMAD.SHL.U32 R0, R8, 0x2, RZ ;  /* 0x0000000208007824 */ /* 0x000fce00078e00ff */
        /* <DEDUP_REMOVED lines=16> */
.L_x_1493:
[----:B------:R-:W-:Y:S05]  /*2c60*/  BSYNC B0 ;  /* 0x0000000000007941 */ /* 0x000fea0003800000 */
.L_x_1492:
        /* <DEDUP_REMOVED lines=29> */
.L_x_1495:
[----:B------:R-:W-:Y:S05]  /*2e40*/  BSYNC B0 ;  /* 0x0000000000007941 */ /* 0x000fea0003800000 */
.L_x_1494:
        /* <DEDUP_REMOVED lines=15> */
.L_x_1497:
        /* <DEDUP_REMOVED lines=19> */
.L_x_1498:
[----:B------:R-:W-:Y:S05]  /*3070*/  BSYNC B0 ;  /* 0x0000000000007941 */ /* 0x000fea0003800000 */
.L_x_1496:
        /* <DEDUP_REMOVED lines=14> */
.L_x_1500:
        /* <DEDUP_REMOVED lines=27> */
.L_x_1501:
[----:B------:R-:W-:Y:S05]  /*3310*/  BSYNC B0 ;  /* 0x0000000000007941 */ /* 0x000fea0003800000 */
.L_x_1499:
[----:B------:R-:W-:Y:S01]  /*3320*/  ULDC.64 UR6, c[0x0][0x198] ;  /* 0x0000660000067ab9 */ /* 0x000fe20000000a00 */
[----:B------:R-:W-:Y:S01]  /*3330*/  IMAD.U32 R10, RZ, RZ, UR23 ;  /* 0x00000017ff0a7e24 */ /* 0x000fe2000f8e00ff */
[----:B------:R-:W-:Y:S01]  /*3340*/  UIMAD UR6, UR18, UR6, URZ ;  /* 0x00000006120672a4 */ /* 0x000fe2000f8e023f */
[C---:B------:R-:W-:Y:S01]  /*3350*/  IADD3 R6, R243.reuse, 0x28, RZ ;  /* 0x00000028f3067810 */ /* 0x040fe20007ffe0ff */
[----:B------:R-:W-:Y:S01]  /*3360*/  IMAD.MOV.U32 R246, RZ, RZ, 0x7f800000 ;  /* 0x7f800000fff67424 */ /* 0x000fe200078e00ff */
[----:B------:R-:W-:Y:S01]  /*3370*/  IADD3 R5, R243, 0x8, RZ ;  /* 0x00000008f3057810 */ /* 0x000fe20007ffe0ff */
[----:B------:R-:W-:Y:S01]  /*3380*/  UIMAD UR6, UR23, UR7, UR6 ;  /* 0x00000007170672a4 */ /* 0x000fe2000f8e0206 */
[----:B-1----:R-:W-:Y:S01]  /*3390*/  IMAD.WIDE.U32 R2, R10, c[0x0][0x198], R236 ;  /* 0x000066000a027a25 */ /* 0x002fe200078e00ec */
[----:B------:R-:W-:Y:S02]  /*33a0*/  ISETP.GE.AND P2, PT, R6, UR4, PT ;  /* 0x0000000406007c0c */ /* 0x000fe4000bf46270 */
[----:B------:R-:W-:Y:S01]  /*33b0*/  ISETP.GE.AND P4, PT, R5, UR4, PT ;  /* 0x0000000405007c0c */ /* 0x000fe2000bf86270 */
[----:B------:R-:W-:Y:S01]  /*33c0*/  IMAD.MOV.U32 R244, RZ, RZ, 0x7f800000 ;  /* 0x7f800000fff47424 */ /* 0x000fe200078e00ff */
[----:B------:R-:W-:Y:S01]  /*33d0*/  IADD3 R4, P0, R2, UR25, RZ ;  /* 0x0000001902047c10 */ /* 0x000fe2000ff1e0ff */
[----:B------:R-:W-:Y:S01]  /*33e0*/  IMAD.U32 R7, RZ, RZ, UR6 ;  /* 0x00000006ff077e24 */ /* 0x000fe2000f8e00ff */
[----:B------:R-:W-:-:S02]  /*33f0*/  MOV R245, 0x7f800000 ;  /* 0x7f80000000f57802 */ /* 0x000fc40000000f00 */
[----:B------:R-:W-:Y:S02]  /*3400*/  IADD3 R2, R243, 0x20, RZ ;  /* 0x00000020f3027810 */ /* 0x000fe40007ffe0ff */
[----:B------:R-:W-:Y:S01]  /*3410*/  IADD3.X R5, R3, UR27, R7, P0, !PT ;  /* 0x0000001b03057c10 */ /* 0x000fe200087fe407 */
[----:B------:R-:W-:Y:S01]  /*3420*/  IMAD.MOV.U32 R7, RZ, RZ, 0x4 ;  /* 0x00000004ff077424 */ /* 0x000fe200078e00ff */
[----:B------:R-:W-:Y:S02]  /*3430*/  ISETP.GE.AND P5, PT, R243, UR4, PT ;  /* 0x00000004f3007c0c */ /* 0x000fe4000bfa6270 */
[----:B------:R-:W-:Y:S01]  /*3440*/  ISETP.GE.AND P3, PT, R2, UR4, PT ;  /* 0x0000000402007c0c */ /* 0x000fe2000bf66270 */
[----:B------:R-:W-:Y:S01]  /*3450*/  @!P2 IMAD.WIDE R6, R6, R7, UR16 ;  /* 0x000000100606ae25 */ /* 0x000fe2000f8e0207 */
[----:B------:R-:W-:Y:S02]  /*3460*/  MOV R2, 0x4 ;  /* 0x0000000400027802 */ /* 0x000fe40000000f00 */
[----:B------:R-:W-:-:S02]  /*3470*/  MOV R247, 0x7f800000 ;  /* 0x7f80000000f77802 */ /* 0x000fc40000000f00 */
[----:B------:R1:W5:Y:S01]  /*3480*/  @!P2 LDG.E R245, [R6.64] ;  /* 0x0000000c06f5a981 */ /* 0x000362000c1e1900 */
[----:B------:R-:W-:Y:S01]  /*3490*/  UIMAD UR4, UR22, -0x80, UR14 ;  /* 0xffffff80160478a4 */ /* 0x000fe2000f8e020e */
[----:B------:R-:W-:-:S05]  /*34a0*/  IMAD.WIDE R2, R243, R2, UR16 ;  /* 0x00000010f3027e25 */ /* 0x000fca000f8e0202 */
[----:B------:R-:W-:Y:S01]  /*34b0*/  ISETP.GE.AND P6, PT, R235, UR4, PT ;  /* 0x00000004eb007c0c */ /* 0x000fe2000bfc6270 */
[----:B------:R2:W5:Y:S04]  /*34c0*/  @!P5 LDG.E R246, [R2.64] ;  /* 0x0000000c02f6d981 */ /* 0x000568000c1e1900 */
[----:B------:R2:W5:Y:S04]  /*34d0*/  @!P4 LDG.E R247, [R2.64+0x20] ;  /* 0x0000200c02f7c981 */ /* 0x000568000c1e1900 */
[----:B------:R2:W5:Y:S04]  /*34e0*/  @!P3 LDG.E R244, [R2.64+0x80] ;  /* 0x0000800c02f4b981 */ /* 0x000568000c1e1900 */
[----:B------:R1:W-:Y:S04]  /*34f0*/  @P6 STS.128 [R0+0xc000], RZ ;  /* 0x00c000ff00006388 */ /* 0x0003e80000000c00 */
[----:B------:R1:W-:Y:S01]  /*3500*/  @P6 STS.128 [R0+0x10000], RZ ;  /* 0x010000ff00006388 */ /* 0x0003e20000000c00 */
[----:B------:R-:W-:Y:S01]  /*3510*/  IMAD.WIDE.U32 R4, R11, c[0x0][0x1b0], R4 ;  /* 0x00006c000b047a25 */ /* 0x000fe200078e0004 */
[----:B------:R-:W-:Y:S03]  /*3520*/  BSSY B0, `(.L_x_1502) ;  /* 0x000001c000007945 */ /* 0x000fe60003800000 */
[----:B--2---:R-:W-:-:S04]  /*3530*/  IMAD R2, R14, c[0x0][0x1b0], RZ ;  /* 0x00006c000e027a24 */ /* 0x004fc800078e02ff */
[----:B------:R-:W-:-:S05]  /*3540*/  IMAD R2, R11, c[0x0][0x1b4], R2 ;  /* 0x00006d000b027a24 */ /* 0x000fca00078e0202 */
        /* <DEDUP_REMOVED lines=25> */
.L_x_1503:
[----:B-1----:R-:W-:Y:S05]  /*36e0*/  BSYNC B0 ;  /* 0x0000000000007941 */ /* 0x002fea0003800000 */
.L_x_1502:
        /* <DEDUP_REMOVED lines=30> */
.L_x_1505:
[----:B------:R-:W-:Y:S05]  /*38d0*/  BSYNC B0 ;  /* 0x0000000000007941 */ /* 0x000fea0003800000 */
.L_x_1504:
[----:B------:R-:W-:Y:S01]  /*38e0*/  IADD3 R2, R235, 0x40, RZ ;  /* 0x00000040eb027810 */ /* 0x000fe20007ffe0ff */
[----:B------:R-:W-:Y:S03]  /*38f0*/  BSSY B0, `(.L_x_1506) ;  /* 0x000001e000007945 */ /* 0x000fe60003800000 */
[----:B------:R-:W-:-:S13]  /*3900*/  ISETP.GE.AND P4, PT, R2, UR4, PT ;  /* 0x0000000402007c0c */ /* 0x000fda000bf86270 */
[----:B------:R1:W-:Y:S04]  /*3910*/  @P4 STS.128 [R0+0xe000], RZ ;  /* 0x00e000ff00004388 */ /* 0x0003e80000000c00 */
[----:B------:R1:W-:Y:S01]  /*3920*/  @P4 STS.128 [R0+0x12000], RZ ;  /* 0x012000ff00004388 */ /* 0x0003e20000000c00 */
[----:B------:R-:W-:Y:S05]  /*3930*/  @P4 BRA `(.L_x_1507) ;  /* 0x0000019000004947 */ /* 0x000fea0003800000 */
[----:B--2---:R-:W-:Y:S02]  /*3940*/  IADD3 R6, P0, R235, 0x40, RZ ;  /* 0x00000040eb067810 */ /* 0x004fe40007f1e0ff */
        /* <DEDUP_REMOVED lines=24> */
.L_x_1507:
[----:B------:R-:W-:Y:S05]  /*3ad0*/  BSYNC B0 ;  /* 0x0000000000007941 */ /* 0x000fea0003800000 */
.L_x_1506:
        /* <DEDUP_REMOVED lines=11> */
[----:B--2---:R-:W-:-:S04]  /*3b90*/  IMAD.WIDE.U32 R6, R2, c[0x0][0x198], R4 ;  /* 0x0000660002067a25 */ /* 0x004fc800078e0004 */
        /* <DEDUP_REMOVED lines=18> */
.L_x_1509:
[----:B------:R-:W-:Y:S05]  /*3cc0*/  BSYNC B0 ;  /* 0x0000000000007941 */ /* 0x000fea0003800000 */
.L_x_1508:
[----:B------:R-:W-:Y:S01]  /*3cd0*/  ULDC.64 UR6, c[0x0][0x1a0] ;  /* 0x0000680000067ab9 */ /* 0x000fe20000000a00 */
[----:B--2---:R-:W-:Y:S01]  /*3ce0*/  IMAD.WIDE.U32 R2, R10, c[0x0][0x1a0], R236 ;  /* 0x000068000a027a25 */ /* 0x004fe200078e00ec */
        /* <DEDUP_REMOVED lines=36> */
.L_x_1511:
[----:B------:R-:W-:Y:S05]  /*3f30*/  BSYNC B0 ;  /* 0x0000000000007941 */ /* 0x000fea0003800000 */
.L_x_1510:
        /* <DEDUP_REMOVED lines=29> */
.L_x_1513:
[----:B------:R-:W-:Y:S05]  /*4110*/  BSYNC B0 ;  /* 0x0000000000007941 */ /* 0x000fea0003800000 */
.L_x_1512:
        /* <DEDUP_REMOVED lines=29> */
.L_x_1515:
[----:B------:R-:W-:Y:S05]  /*42f0*/  BSYNC B0 ;  /* 0x0000000000007941 */ /* 0x000fea0003800000 */
.L_x_1514:
        /* <DEDUP_REMOVED lines=27> */
.L_x_1517:
[----:B------:R-:W-:Y:S05]  /*44b0*/  BSYNC B0 ;  /* 0x0000000000007941 */ /* 0x000fea0003800000 */
.L_x_1516:
[----:B-1----:R-:W-:Y:S02]  /*44c0*/  IMAD.MOV.U32 R6, RZ, RZ, c[0x0][0x308] ;  /* 0x0000c200ff067624 */ /* 0x002fe400078e00ff */
[----:B------:R-:W-:Y:S01]  /*44d0*/  IMAD.MOV.U32 R7, RZ, RZ, c[0x0][0x30c] ;  /* 0x0000c300ff077624 */ /* 0x000fe200078e00ff */
[----:B--234-:R-:W-:Y:S01]  /*44e0*/  LEA.HI R0, R18, R17, RZ, 0x4 ;  /* 0x0000001112007211 */ /* 0x01cfe200078f20ff */
[----:B------:R-:W0:Y:S04]  /*44f0*/  LDGDEPBAR ;  /* 0x00000000000079af */ /* 0x000e280000000000 */
[----:B------:R1:W2:Y:S04]  /*4500*/  LDG.E.64 R2, [R6.64+0x8] ;  /* 0x0000080c06027981 */ /* 0x0002a8000c1e1b00 */
[----:B-1----:R-:W3:Y:S01]  /*4510*/  LDG.E.64 R6, [R6.64] ;  /* 0x0000000c06067981 */ /* 0x002ee2000c1e1b00 */
[----:B------:R-:W-:Y:S01]  /*4520*/  LOP3.LUT R0, R0, 0xfffffff0, RZ, 0xc0, !PT ;  /* 0xfffffff000007812 */ /* 0x000fe200078ec0ff */
[----:B------:R-:W-:Y:S01]  /*4530*/  IMAD.MOV.U32 R199, RZ, RZ, 0x40 ;  /* 0x00000040ffc77424 */ /* 0x000fe200078e00ff */
[----:B------:R-:W-:Y:S01]  /*4540*/  UIADD3 UR23, -UR14, 0x80, UR5 ;  /* 0x000000800e177890 */ /* 0x000fe2000fffe105 */
[----:B------:R-:W-:Y:S01]  /*4550*/  IMAD.MOV.U32 R250, RZ, RZ, 0x40 ;  /* 0x00000040fffa7424 */ /* 0x000fe200078e00ff */
[----:B------:R-:W-:Y:S01]  /*4560*/  CS2R R158, SRZ ;  /* 0x00000000009e7805 */ /* 0x000fe2000001ff00 */
[----:B------:R-:W-:Y:S01]  /*4570*/  IMAD.IADD R0, R17, 0x1, -R0 ;  /* 0x0000000111007824 */ /* 0x000fe200078e0a00 */
[----:B------:R-:W-:Y:S01]  /*4580*/  CS2R R156, SRZ ;  /* 0x00000000009c7805 */ /* 0x000fe2000001ff00 */
[----:B------:R-:W-:Y:S01]  /*4590*/  IMAD.MOV.U32 R234, RZ, RZ, R218 ;  /* 0x000000ffffea7224 */ /* 0x000fe200078e00da */
        /* <DEDUP_REMOVED lines=16> */
[--C-:B------:R-:W-:Y:S01]  /*46a0*/  SHF.R.S32.HI R4, RZ, 0x1f, R13.reuse ;  /* 0x0000001fff047819 */ /* 0x100fe2000001140d */
        /* <DEDUP_REMOVED lines=9> */
[----:B------:R-:W-:Y:S01]  /*4740*/  CS2R R122, SRZ ;  /* 0x00000000007a7805 */ /* 0x000fe2000001ff00 */
[----:B------:R-:W-:Y:S01]  /*4750*/  CS2R R120, SRZ ;  /* 0x0000000000787805 */ /* 0x000fe2000001ff00 */
[----:B------:R-:W-:Y:S01]  /*4760*/  SEL R0, R0, R210, !P1 ;  /* 0x000000d200007207 */ /* 0x000fe20004800000 */
        /* <DEDUP_REMOVED lines=44> */
[----:B------:R-:W-:Y:S01]  /*4a30*/  ULDC UR4, c[0x0][0x2e8] ;  /* 0x0000ba0000047ab9 */ /* 0x000fe20000000800 */
[----:B------:R-:W-:Y:S01]  /*4a40*/  SEL R199, R199, 0xffffffc0, !P4 ;  /* 0xffffffc0c7c77807 */ /* 0x000fe20006000000 */
[----:B------:R-:W-:Y:S01]  /*4a50*/  UIADD3 UR23, UR23, -UR4, URZ ;  /* 0x8000000417177290 */ /* 0x000fe2000fffe03f */
[----:B------:R-:W-:Y:S01]  /*4a60*/  SEL R250, R250, 0xffffffc0, !P4 ;  /* 0xffffffc0fafa7807 */ /* 0x000fe20006000000 */
[----:B------:R-:W-:Y:S01]  /*4a70*/  ULDC UR18, c[0x0][0x2e4] ;  /* 0x0000b90000127ab9 */ /* 0x000fe20000000800 */
[----:B--2---:R-:W-:-:S02]  /*4a80*/  IADD3 R249, P3, P2, R2, UR46, R13 ;  /* 0x0000002e02f97c10 */ /* 0x004fc4000fa7e00d */
[----:B------:R-:W-:Y:S02]  /*4a90*/  IADD3 R2, R209, 0x2000, RZ ;  /* 0x00002000d1027810 */ /* 0x000fe40007ffe0ff */
[----:B------:R-:W-:Y:S02]  /*4aa0*/  IADD3.X R251, R3, UR50, R4, P3, P2 ;  /* 0x0000003203fb7c10 */ /* 0x000fe40009fe4404 */
[----:B------:R-:W-:-:S05]  /*4ab0*/  SEL R2, R2, R209, !P1 ;  /* 0x000000d102027207 */ /* 0x000fca0004800000 */
[----:B------:R-:W-:Y:S01]  /*4ac0*/  IMAD.SHL.U32 R202, R2, 0x2, RZ ;  /* 0x0000000202ca7824 */ /* 0x000fe200078e00ff */
[----:B---3--:R1:W2:Y:S08]  /*4ad0*/  R2UR UR10, R7 ;  /* 0x00000000070a73c2 */ /* 0x0082b000000e0000 */
[----:B------:R1:W3:Y:S01]  /*4ae0*/  R2UR UR11, R6 ;  /* 0x00000000060b73c2 */ /* 0x0002e200000e0000 */
[----:B------:R-:W-:-:S07]  /*4af0*/  DEPBAR.LE SB1, 0x0, {3,2} ;  /* 0x0000900c0000791a */ /* 0x000fce0000000000 */
.L_x_1522:
[----:B------:R-:W0:Y:S01]  /*4b00*/  LDGDEPBAR ;  /* 0x00000000000079af */ /* 0x000e220000000000 */
[----:B------:R-:W-:Y:S01]  /*4b10*/  IADD3 R0, R203, R208, RZ ;  /* 0x000000d0cb007210 */ /* 0x000fe20007ffe0ff */
[----:B------:R-:W-:Y:S01]  /*4b20*/  IMAD.U32 R2, RZ, RZ, UR20 ;  /* 0x00000014ff027e24 */ /* 0x000fe2000f8e00ff */
[----:B------:R-:W-:Y:S01]  /*4b30*/  USHF.L.U32 UR6, UR9, 0x6, URZ ;  /* 0x0000000609067899 */ /* 0x000fe2000800063f */
[----:B------:R-:W-:Y:S01]  /*4b40*/  IMAD.U32 R3, RZ, RZ, UR19 ;  /* 0x00000013ff037e24 */ /* 0x000fe2000f8e00ff */
[----:B------:R-:W-:Y:S02]  /*4b50*/  ULDC UR5, c[0x0][0x2e4] ;  /* 0x0000b90000057ab9 */ /* 0x000fe40000000800 */
[C---:B------:R-:W-:Y:S01]  /*4b60*/  LEA R2, P0, R243.reuse, R2, 0x2 ;  /* 0x00000002f3027211 */ /* 0x040fe200078010ff */
[----:B------:R-:W-:Y:S03]  /*4b70*/  UISETP.GE.AND UP0, UPT, UR6, UR23, UPT ;  /* 0x000000170600728c */ /* 0x000fe6000bf06270 */
[----:B------:R-:W-:Y:S03]  /*4b80*/  LEA.HI.X.SX32 R3, R243, R3, 0x2, P0 ;  /* 0x00000003f3037211 */ /* 0x000fe600000f16ff */
        /* <DEDUP_REMOVED lines=24> */
[----:B------:R-:W-:Y:S04]  /*4d10*/  HMMA.16816.F32.BF16 R32, R32, R166, RZ ;  /* 0x000000a62020723c */ /* 0x000fe800000418ff */
[----:B-1----:R-:W-:Y:S01]  /*4d20*/  IMAD.IADD R3, R203, 0x1, R199 ;  /* 0x00000001cb037824 */ /* 0x002fe200078e02c7 */
[----:B------:R-:W-:Y:S03]  /*4d30*/  IADD3 R2, R0, R199, RZ ;  /* 0x000000c700027210 */ /* 0x000fe60007ffe0ff */
[-C--:B----4-:R-:W-:Y:S01]  /*4d40*/  HMMA.16816.F32.BF16 R4, R168, R172.reuse, R4 ;  /* 0x000000aca804723c */ /* 0x090fe20000041804 */
[----:B------:R-:W1:Y:S06]  /*4d50*/  LDSM.16.M88.4 R164, [R3] ;  /* 0x0000000003a4783b */ /* 0x000e6c0000000200 */
[----:B------:R-:W2:Y:S01]  /*4d60*/  LDSM.16.M88.4 R188, [R3+0x1000] ;  /* 0x0010000003bc783b */ /* 0x000ea20000000200 */
        /* <DEDUP_REMOVED lines=9> */
[----:B------:R-:W3:Y:S06]  /*4e00*/  LDSM.16.M88.4 R168, [R2] ;  /* 0x0000000002a8783b */ /* 0x000eec0000000200 */
[----:B------:R-:W4:Y:S01]  /*4e10*/  LDSM.16.M88.4 R180, [R205+0xc800] ;  /* 0x00c80000cdb4783b */ /* 0x000f220000000200 */
[-C--:B-1----:R-:W-:Y:S08]  /*4e20*/  HMMA.16816.F32.BF16 R4, R164, R184.reuse, R4 ;  /* 0x000000b8a404723c */ /* 0x082ff00000041804 */
[C---:B--2---:R-:W-:Y:S08]  /*4e30*/  HMMA.16816.F32.BF16 R8, R188.reuse, R184, R8 ;  /* 0x000000b8bc08723c */ /* 0x044ff00000041808 */
        /* <DEDUP_REMOVED lines=8> */
[----:B------:R-:W1:Y:S06]  /*4ec0*/  LDSM.16.M88.4 R164, [R203+0x2000] ;  /* 0x00200000cba4783b */ /* 0x000e6c0000000200 */
[----:B------:R-:W2:Y:S01]  /*4ed0*/  LDSM.16.M88.4 R192, [R207+0x10800] ;  /* 0x01080000cfc0783b */ /* 0x000ea20000000200 */
[-C--:B---3--:R-:W-:Y:S08]  /*4ee0*/  HMMA.16816.F32.BF16 R4, R168, R172.reuse, R4 ;  /* 0x000000aca804723c */ /* 0x088ff00000041804 */
[C---:B------:R-:W-:Y:S08]  /*4ef0*/  HMMA.16816.F32.BF16 R8, R176.reuse, R172, R8 ;  /* 0x000000acb008723c */ /* 0x040ff00000041808 */
        /* <DEDUP_REMOVED lines=8> */
[----:B------:R-:W3:Y:S06]  /*4f80*/  LDSM.16.M88.4 R168, [R0+0x2000] ;  /* 0x0020000000a8783b */ /* 0x000eec0000000200 */
[----:B------:R-:W4:Y:S01]  /*4f90*/  LDSM.16.M88.4 R180, [R204+0x10800] ;  /* 0x01080000ccb4783b */ /* 0x000f220000000200 */
[-C--:B-1----:R-:W-:Y:S08]  /*4fa0*/  HMMA.16816.F32.BF16 R4, R164, R184.reuse, R4 ;  /* 0x000000b8a404723c */ /* 0x082ff00000041804 */
[C---:B------:R-:W-:Y:S08]  /*4fb0*/  HMMA.16816.F32.BF16 R8, R188.reuse, R184, R8 ;  /* 0x000000b8bc08723c */ /* 0x040ff00000041808 */
        /* <DEDUP_REMOVED lines=39> */
[----:B------:R-:W-:Y:S04]  /*5230*/  USHF.L.U32 UR5, UR22, 0x7, URZ ;  /* 0x0000000716057899 */ /* 0x000fe8000800063f */
[----:B------:R-:W-:Y:S04]  /*5240*/  UIADD3 UR4, UR5, UR15, URZ ;  /* 0x0000000f05047290 */ /* 0x000fe8000fffe03f */
[----:B------:R-:W-:Y:S02]  /*5250*/  UIADD3 UR7, UR18, UR4, -UR14 ;  /* 0x0000000412077290 */ /* 0x000fe4000fffe80e */
[----:B------:R-:W-:Y:S04]  /*5260*/  UIADD3 UR4, UR6, 0x40, URZ ;  /* 0x0000004006047890 */ /* 0x000fe8000fffe03f */
[----:B------:R-:W-:Y:S02]  /*5270*/  UISETP.GE.AND UP0, UPT, UR4, UR7, UPT ;  /* 0x000000070400728c */ /* 0x000fe4000bf06270 */
[----:B------:R-:W-:Y:S03]  /*5280*/  UIADD3 UR4, UR5, 0x80, URZ ;  /* 0x0000008005047890 */ /* 0x000fe6000fffe03f */
[----:B------:R-:W-:Y:S01]  /*5290*/  UMOV UR5, UR18 ;  /* 0x0000001200057c82 */ /* 0x000fe20008000000 */
[----:B------:R-:W-:Y:S02]  /*52a0*/  PLOP3.LUT P1, PT, PT, PT, UP0, 0x80, 0x0 ;  /* 0x000000000000781c */ /* 0x000fe40003f2f008 */
[----:B------:R-:W-:Y:S05]  /*52b0*/  IMAD.U32 R0, RZ, RZ, UR4 ;  /* 0x00000004ff007e24 */ /* 0x000fea000f8e00ff */
[----:B------:R-:W-:Y:S11]  /*52c0*/  ISETP.LT.AND P0, PT, R0, UR14, PT ;  /* 0x0000000e00007c0c */ /* 0x000ff6000bf01270 */
[----:B------:R-:W-:Y:S02]  /*52d0*/  @!UPT UIADD3 URZ, URZ, URZ, URZ ;  /* 0x0000003f3f3ff290 */ /* 0x000fe4000fffe03f */
[----:B------:R-:W-:-:S05]  /*52e0*/  @!P1 BRA P0, `(.L_x_1519) ;  /* 0x0000085000009947 */ /* 0x000fca0000000000 */
.L_x_1518:
[----:B------:R-:W-:Y:S01]  /*52f0*/  IADD3 R0, R243, UR6, RZ ;  /* 0x00000006f3007c10 */ /* 0x000fe2000fffe0ff */
[----:B------:R-:W-:Y:S02]  /*5300*/  UIADD3 UR4, -UR5, UR14, -UR15 ;  /* 0x0000000e05047290 */ /* 0x000fe4000fffe90f */
[----:B------:R-:W-:Y:S01]  /*5310*/  UMOV UR18, UR5 ;  /* 0x0000000500127c82 */ /* 0x000fe20008000000 */
[C---:B------:R-:W-:Y:S02]  /*5320*/  IADD3 R164, R0.reuse, 0x8, RZ ;  /* 0x0000000800a47810 */ /* 0x040fe40007ffe0ff */
[C---:B------:R-:W-:Y:S02]  /*5330*/  IADD3 R3, R0.reuse, 0x20, RZ ;  /* 0x0000002000037810 */ /* 0x040fe40007ffe0ff */
[C---:B------:R-:W-:Y:S02]  /*5340*/  IADD3 R2, R0.reuse, 0x28, RZ ;  /* 0x0000002800027810 */ /* 0x040fe40007ffe0ff */
[----:B------:R-:W-:Y:S02]  /*5350*/  IADD3 R175, R0, UR4, RZ ;  /* 0x0000000400af7c10 */ /* 0x000fe4000fffe0ff */
[----:B------:R-:W-:Y:S02]  /*5360*/  IADD3 R167, R164, UR4, RZ ;  /* 0x00000004a4a77c10 */ /* 0x000fe4000fffe0ff */
[C---:B------:R-:W-:Y:S02]  /*5370*/  IADD3 R165, R3.reuse, UR4, RZ ;  /* 0x0000000403a57c10 */ /* 0x040fe4000fffe0ff */
[----:B------:R-:W-:Y:S01]  /*5380*/  IADD3 R166, R2, UR4, RZ ;  /* 0x0000000402a67c10 */ /* 0x000fe2000fffe0ff */
[----:B------:R-:W-:Y:S01]  /*5390*/  UIADD3 UR4, UR14, 0x1, -UR15 ;  /* 0x000000010e047890 */ /* 0x000fe2000fffe80f */
[----:B------:R-:W-:Y:S02]  /*53a0*/  IMNMX R175, RZ, R175, !PT ;  /* 0x000000afffaf7217 */ /* 0x000fe40007800200 */
[----:B------:R-:W-:Y:S01]  /*53b0*/  IMNMX R167, RZ, R167, !PT ;  /* 0x000000a7ffa77217 */ /* 0x000fe20007800200 */
[----:B------:R-:W-:Y:S01]  /*53c0*/  UIADD3 UR4, UR4, UR41, URZ ;  /* 0x0000002904047290 */ /* 0x000fe2000fffe03f */
[----:B------:R-:W-:Y:S05]  /*53d0*/  IMNMX R165, RZ, R165, !PT ;  /* 0x000000a5ffa57217 */ /* 0x000fea0007800200 */
[----:B------:R-:W-:Y:S02]  /*53e0*/  IADD3 R174, R0, UR4, RZ ;  /* 0x0000000400ae7c10 */ /* 0x000fe4000fffe0ff */
[----:B------:R-:W-:Y:S01]  /*53f0*/  IADD3 R168, R2, UR4, RZ ;  /* 0x0000000402a87c10 */ /* 0x000fe2000fffe0ff */
[----:B------:R-:W1:Y:S01]  /*5400*/  S2R R0, SR_TID.X ;  /* 0x0000000000007919 */ /* 0x000e620000002100 */
[----:B------:R-:W-:Y:S01]  /*5410*/  IADD3 R169, R164, UR4, RZ ;  /* 0x00000004a4a97c10 */ /* 0x000fe2000fffe0ff */
[----:B------:R-:W-:Y:S01]  /*5420*/  IMAD.SHL.U32 R2, R248, 0x20, RZ ;  /* 0x00000020f8027824 */ /* 0x000fe200078e00ff */
[----:B------:R-:W-:Y:S02]  /*5430*/  IADD3 R164, R3, UR4, RZ ;  /* 0x0000000403a47c10 */ /* 0x000fe4000fffe0ff */
[----:B------:R-:W-:Y:S02]  /*5440*/  IMNMX R3, RZ, R166, !PT ;  /* 0x000000a6ff037217 */ /* 0x000fe40007800200 */
[----:B------:R-:W-:Y:S02]  /*5450*/  IMNMX R174, R174, UR14, PT ;  /* 0x0000000eaeae7c17 */ /* 0x000fe4000b800200 */
[----:B------:R-:W-:Y:S02]  /*5460*/  IMNMX R166, R169, UR14, PT ;  /* 0x0000000ea9a67c17 */ /* 0x000fe4000b800200 */
[----:B------:R-:W-:Y:S01]  /*5470*/  IMNMX R164, R164, UR14, PT ;  /* 0x0000000ea4a47c17 */ /* 0x000fe2000b800200 */
[----:B-1----:R-:W-:Y:S05]  /*5480*/  IMAD.SHL.U32 R0, R0, 0x2, RZ ;  /* 0x0000000200007824 */ /* 0x002fea00078e00ff */
[----:B------:R-:W-:Y:S01]  /*5490*/  LOP3.LUT R2, R2, 0x6, R0, 0xf8, !PT ;  /* 0x0000000602027812 */ /* 0x000fe200078ef800 */
[----:B------:R-:W-:Y:S04]  /*54a0*/  IMAD.U32 R0, RZ, RZ, UR22 ;  /* 0x00000016ff007e24 */ /* 0x000fe8000f8e00ff */
[----:B------:R-:W-:Y:S01]  /*54b0*/  IMAD R0, R0, 0x80, R2 ;  /* 0x0000008000007824 */ /* 0x000fe200078e0202 */
[----:B------:R-:W-:Y:S04]  /*54c0*/  IMNMX R2, R168, UR14, PT ;  /* 0x0000000ea8027c17 */ /* 0x000fe8000b800200 */
[C---:B------:R-:W-:Y:S02]  /*54d0*/  ISETP.GE.AND P3, PT, R0.reuse, R175, PT ;  /* 0x000000af0000720c */ /* 0x040fe40003f66270 */
[C---:B------:R-:W-:Y:S02]  /*54e0*/  ISETP.GE.AND P2, PT, R0.reuse, R167, PT ;  /* 0x000000a70000720c */ /* 0x040fe40003f46270 */
        /* <DEDUP_REMOVED lines=10> */
[C---:B------:R-:W-:Y:S02]  /*5590*/  ISETP.GE.OR P1, PT, R0.reuse, R164, !P1 ;  /* 0x000000a40000720c */ /* 0x040fe40004f26670 */
[C---:B------:R-:W-:Y:S02]  /*55a0*/  ISETP.GE.OR P0, PT, R0.reuse, R2, !P0 ;  /* 0x000000020000720c */ /* 0x040fe40004706670 */
[----:B------:R-:W-:Y:S02]  /*55b0*/  IADD3 R0, R0, 0x19, RZ ;  /* 0x0000001900007810 */ /* 0x000fe40007ffe0ff */
[-C--:B------:R-:W-:Y:S02]  /*55c0*/  ISETP.GE.AND P6, PT, R173, R175.reuse, PT ;  /* 0x000000afad00720c */ /* 0x080fe40003fc6270 */
[-C--:B------:R-:W-:Y:S02]  /*55d0*/  ISETP.GE.AND P5, PT, R172, R175.reuse, PT ;  /* 0x000000afac00720c */ /* 0x080fe40003fa6270 */
        /* <DEDUP_REMOVED lines=86> */
.L_x_1519:
[----:B------:R-:W2:Y:S01]  /*5b40*/  LDL R166, [R1+0x4] ;  /* 0x0000040001a67983 */ /* 0x000ea20000100800 */
[----:B------:R-:W-:Y:S01]  /*5b50*/  IMAD.U32 R2, RZ, RZ, UR9 ;  /* 0x00000009ff027e24 */ /* 0x000fe2000f8e00ff */
[----:B------:R-:W-:Y:S01]  /*5b60*/  UIADD3 UR4, UR10, -0x4498517b, URZ ;  /* 0xbb67ae850a047890 */ /* 0x000fe2000fffe03f */
[----:B------:R-:W-:Y:S01]  /*5b70*/  IMAD.U32 R0, RZ, RZ, UR22 ;  /* 0x00000016ff007e24 */ /* 0x000fe2000f8e00ff */
[----:B------:R-:W-:Y:S01]  /*5b80*/  FSETP.NEU.FTZ.AND P0, PT, R246, -INF , PT ;  /* 0xff800000f600780b */ /* 0x000fe20003f1d000 */
[----:B------:R-:W-:Y:S01]  /*5b90*/  IMAD.WIDE.U32 R164, R249, -0x2daee0ad, RZ ;  /* 0xd2511f53f9a47825 */ /* 0x000fe200078e00ff */
[----:B------:R-:W-:Y:S02]  /*5ba0*/  ULDC UR6, c[0x0][0x1c0] ;  /* 0x0000700000067ab9 */ /* 0x000fe40000000800 */
[----:B------:R-:W-:Y:S01]  /*5bb0*/  UISETP.GT.AND UP2, UPT, UR9, UR21, UPT ;  /* 0x000000150900728c */ /* 0x000fe2000bf44270 */
[----:B------:R-:W-:Y:S01]  /*5bc0*/  IMAD R3, R0, 0x4, R248 ;  /* 0x0000000400037824 */ /* 0x000fe200078e02f8 */
[----:B------:R-:W-:Y:S01]  /*5bd0*/  LOP3.LUT R170, R164, UR4, RZ, 0x3c, !PT ;  /* 0x00000004a4aa7c12 */ /* 0x000fe2000f8e3cff */
[----:B------:R-:W-:Y:S03]  /*5be0*/  UIADD3 UR4, UR11, -0x61c88647, URZ ;  /* 0x9e3779b90b047890 */ /* 0x000fe6000fffe03f */
[----:B------:R-:W-:Y:S01]  /*5bf0*/  LOP3.LUT R3, R165, UR10, R3, 0x96, !PT ;  /* 0x0000000aa5037c12 */ /* 0x000fe2000f8e9603 */
[----:B--2---:R-:W-:Y:S04]  /*5c00*/  IMAD R0, R2, 0x4, R166 ;  /* 0x0000000402007824 */ /* 0x004fe800078e02a6 */
[----:B------:R-:W-:Y:S01]  /*5c10*/  IMAD.WIDE.U32 R2, R3, -0x326172a9, RZ ;  /* 0xcd9e8d5703027825 */ /* 0x000fe200078e00ff */
[C---:B------:R-:W-:Y:S03]  /*5c20*/  IADD3 R164, R0.reuse, 0x2, RZ ;  /* 0x0000000200a47810 */ /* 0x040fe60007ffe0ff */
[----:B------:R-:W-:Y:S01]  /*5c30*/  IMAD.WIDE.U32 R166, R0, -0x326172a9, RZ ;  /* 0xcd9e8d5700a67825 */ /* 0x000fe200078e00ff */
[----:B------:R-:W-:Y:S03]  /*5c40*/  LOP3.LUT R0, R251, UR11, RZ, 0x3c, !PT ;  /* 0x0000000bfb007c12 */ /* 0x000fe6000f8e3cff */
[----:B------:R-:W-:Y:S01]  /*5c50*/  IMAD.WIDE.U32 R164, R164, -0x326172a9, RZ ;  /* 0xcd9e8d57a4a47825 */ /* 0x000fe200078e00ff */
[C---:B------:R-:W-:Y:S04]  /*5c60*/  LOP3.LUT R168, R3.reuse, UR4, R166, 0x96, !PT ;  /* 0x0000000403a87c12 */ /* 0x040fe8000f8e96a6 */
[----:B------:R-:W-:Y:S01]  /*5c70*/  LOP3.LUT R166, R3, UR4, R164, 0x96, !PT ;  /* 0x0000000403a67c12 */ /* 0x000fe2000f8e96a4 */
[----:B------:R-:W-:Y:S01]  /*5c80*/  UIADD3 UR4, UR11, 0x3c6ef372, URZ ;  /* 0x3c6ef3720b047890 */ /* 0x000fe2000fffe03f */
[-C--:B------:R-:W-:Y:S01]  /*5c90*/  LOP3.LUT R164, R167, R0.reuse, RZ, 0x3c, !PT ;  /* 0x00000000a7a47212 */ /* 0x080fe200078e3cff */
[----:B------:R-:W-:Y:S04]  /*5ca0*/  IMAD.WIDE.U32 R168, R168, -0x2daee0ad, RZ ;  /* 0xd2511f53a8a87825 */ /* 0x000fe800078e00ff */
[----:B------:R-:W-:Y:S01]  /*5cb0*/  LOP3.LUT R174, R2, UR4, RZ, 0x3c, !PT ;  /* 0x0000000402ae7c12 */ /* 0x000fe2000f8e3cff */
[----:B------:R-:W-:Y:S01]  /*5cc0*/  UIADD3 UR4, UR10, 0x76cf5d0a, URZ ;  /* 0x76cf5d0a0a047890 */ /* 0x000fe2000fffe03f */
[----:B------:R-:W-:Y:S01]  /*5cd0*/  LOP3.LUT R2, R165, R0, RZ, 0x3c, !PT ;  /* 0x00000000a5027212 */ /* 0x000fe200078e3cff */
[----:B------:R-:W-:Y:S04]  /*5ce0*/  IMAD.WIDE.U32 R166, R166, -0x2daee0ad, RZ ;  /* 0xd2511f53a6a67825 */ /* 0x000fe800078e00ff */
[----:B------:R-:W-:Y:S04]  /*5cf0*/  IMAD.WIDE.U32 R164, R164, -0x2daee0ad, RZ ;  /* 0xd2511f53a4a47825 */ /* 0x000fe800078e00ff */
[----:B------:R-:W-:Y:S01]  /*5d00*/  IMAD.WIDE.U32 R2, R2, -0x2daee0ad, RZ ;  /* 0xd2511f5302027825 */ /* 0x000fe200078e00ff */
[----:B------:R-:W-:Y:S02]  /*5d10*/  LOP3.LUT R172, R169, UR4, R164, 0x96, !PT ;  /* 0x00000004a9ac7c12 */ /* 0x000fe4000f8e96a4 */
[C---:B------:R-:W-:Y:S01]  /*5d20*/  LOP3.LUT R164, R170.reuse, R165, RZ, 0x3c, !PT ;  /* 0x000000a5aaa47212 */ /* 0x040fe200078e3cff */
[----:B------:R-:W-:Y:S01]  /*5d30*/  FMUL.FTZ R0, R245, 1.4426950216293334961 ;  /* 0x3fb8aa3bf5007820 */ /* 0x000fe20000410000 */
[----:B------:R-:W-:Y:S01]  /*5d40*/  LOP3.LUT R171, R167, UR4, R2, 0x96, !PT ;  /* 0x00000004a7ab7c12 */ /* 0x000fe2000f8e9602 */
[----:B------:R-:W-:Y:S01]  /*5d50*/  UIADD3 UR4, UR11, -0x255992d5, URZ ;  /* 0xdaa66d2b0b047890 */ /* 0x000fe2000fffe03f */
[----:B------:R-:W-:Y:S01]  /*5d60*/  LOP3.LUT R2, R170, R3, RZ, 0x3c, !PT ;  /* 0x00000003aa027212 */ /* 0x000fe200078e3cff */
[----:B------:R-:W-:Y:S04]  /*5d70*/  IMAD.WIDE.U32 R172, R172, -0x326172a9, RZ ;  /* 0xcd9e8d57acac7825 */ /* 0x000fe800078e00ff */
[----:B------:R-:W-:Y:S04]  /*5d80*/  IMAD.WIDE.U32 R170, R171, -0x326172a9, RZ ;  /* 0xcd9e8d57abaa7825 */ /* 0x000fe800078e00ff */
[----:B------:R-:W-:Y:S04]  /*5d90*/  IMAD.WIDE.U32 R2, R2, -0x326172a9, RZ ;  /* 0xcd9e8d5702027825 */ /* 0x000fe800078e00ff */
[----:B------:R-:W-:Y:S01]  /*5da0*/  IMAD.WIDE.U32 R164, R164, -0x326172a9, RZ ;  /* 0xcd9e8d57a4a47825 */ /* 0x000fe200078e00ff */
[----:B------:R-:W-:Y:S02]  /*5db0*/  LOP3.LUT R167, R171, UR4, R2, 0x96, !PT ;  /* 0x00000004aba77c12 */ /* 0x000fe4000f8e9602 */
[C---:B------:R-:W-:Y:S02]  /*5dc0*/  LOP3.LUT R2, R174.reuse, R3, RZ, 0x3c, !PT ;  /* 0x00000003ae027212 */ /* 0x040fe400078e3cff */
[----:B------:R-:W-:Y:S01]  /*5dd0*/  LOP3.LUT R169, R173, UR4, R164, 0x96, !PT ;  /* 0x00000004ada97c12 */ /* 0x000fe2000f8e96a4 */
[----:B------:R-:W-:Y:S01]  /*5de0*/  UIADD3 UR4, UR10, 0x32370b8f, URZ ;  /* 0x32370b8f0a047890 */ /* 0x000fe2000fffe03f */
[----:B------:R-:W-:Y:S01]  /*5df0*/  LOP3.LUT R164, R174, R165, RZ, 0x3c, !PT ;  /* 0x000000a5aea47212 */ /* 0x000fe200078e3cff */
[----:B------:R-:W-:Y:S04]  /*5e00*/  IMAD.WIDE.U32 R2, R2, -0x2daee0ad, RZ ;  /* 0xd2511f5302027825 */ /* 0x000fe800078e00ff */
[----:B------:R-:W-:Y:S01]  /*5e10*/  IMAD.WIDE.U32 R164, R164, -0x2daee0ad, RZ ;  /* 0xd2511f53a4a47825 */ /* 0x000fe200078e00ff */
[----:B------:R-:W-:Y:S03]  /*5e20*/  LOP3.LUT R3, R3, UR4, R166, 0x96, !PT ;  /* 0x0000000403037c12 */ /* 0x000fe6000f8e96a6 */
[----:B------:R-:W-:Y:S01]  /*5e30*/  IMAD.WIDE.U32 R166, R167, -0x2daee0ad, RZ ;  /* 0xd2511f53a7a67825 */ /* 0x000fe200078e00ff */
[----:B------:R-:W-:Y:S01]  /*5e40*/  LOP3.LUT R165, R165, UR4, R168, 0x96, !PT ;  /* 0x00000004a5a57c12 */ /* 0x000fe2000f8e96a8 */
[----:B------:R-:W-:Y:S02]  /*5e50*/  UIADD3 UR4, UR10, -0x126145ec, URZ ;  /* 0xed9eba140a047890 */ /* 0x000fe4000fffe03f */
[----:B------:R-:W-:Y:S04]  /*5e60*/  IMAD.WIDE.U32 R168, R169, -0x2daee0ad, RZ ;  /* 0xd2511f53a9a87825 */ /* 0x000fe800078e00ff */
[----:B------:R-:W-:Y:S01]  /*5e70*/  LOP3.LUT R174, R167, UR4, R2, 0x96, !PT ;  /* 0x00000004a7ae7c12 */ /* 0x000fe2000f8e9602 */
[----:B------:R-:W-:Y:S01]  /*5e80*/  IMAD.WIDE.U32 R2, R3, -0x326172a9, RZ ;  /* 0xcd9e8d5703027825 */ /* 0x000fe200078e00ff */
[----:B------:R-:W-:Y:S01]  /*5e90*/  LOP3.LUT R176, R169, UR4, R164, 0x96, !PT ;  /* 0x00000004a9b07c12 */ /* 0x000fe2000f8e96a4 */
[----:B------:R-:W-:Y:S02]  /*5ea0*/  UIADD3 UR4, UR11, 0x78dde6e4, URZ ;  /* 0x78dde6e40b047890 */ /* 0x000fe4000fffe03f */
[----:B------:R-:W-:Y:S04]  /*5eb0*/  IMAD.WIDE.U32 R164, R165, -0x326172a9, RZ ;  /* 0xcd9e8d57a5a47825 */ /* 0x000fe800078e00ff */
[----:B------:R-:W-:Y:S01]  /*5ec0*/  IMAD.WIDE.U32 R176, R176, -0x326172a9, RZ ;  /* 0xcd9e8d57b0b07825 */ /* 0x000fe200078e00ff */
[----:B------:R-:W-:Y:S02]  /*5ed0*/  LOP3.LUT R173, R165, UR4, R172, 0x96, !PT ;  /* 0x00000004a5ad7c12 */ /* 0x000fe4000f8e96ac */
[----:B------:R-:W-:Y:S01]  /*5ee0*/  LOP3.LUT R165, R3, UR4, R170, 0x96, !PT ;  /* 0x0000000403a57c12 */ /* 0x000fe2000f8e96aa */
[----:B------:R-:W-:Y:S01]  /*5ef0*/  UIADD3 UR4, UR11, 0x1715609d, URZ ;  /* 0x1715609d0b047890 */ /* 0x000fe2000fffe03f */
[----:B------:R-:W-:Y:S05]  /*5f00*/  IMAD.WIDE.U32 R174, R174, -0x326172a9, RZ ;  /* 0xcd9e8d57aeae7825 */ /* 0x000fea00078e00ff */
[----:B------:R-:W-:Y:S01]  /*5f10*/  LOP3.LUT R172, R177, UR4, R164, 0x96, !PT ;  /* 0x00000004b1ac7c12 */ /* 0x000fe2000f8e96a4 */
        /* <DEDUP_REMOVED lines=9> */
[----:B------:R-:W-:Y:S01]  /*5fb0*/  FMUL.FTZ R3, R247, 1.4426950216293334961 ;  /* 0x3fb8aa3bf7037820 */ /* 0x000fe20000410000 */
[----:B------:R-:W-:Y:S01]  /*5fc0*/  LOP3.LUT R165, R169, UR4, R164, 0x96, !PT ;  /* 0x00000004a9a57c12 */ /* 0x000fe2000f8e96a4 */
[----:B------:R-:W-:Y:S01]  /*5fd0*/  FMUL.FTZ R164, R246, 1.4426950216293334961 ;  /* 0x3fb8aa3bf6a47820 */ /* 0x000fe20000410000 */
[----:B------:R-:W-:Y:S01]  /*5fe0*/  LOP3.LUT R175, R173, UR4, R2, 0x96, !PT ;  /* 0x00000004adaf7c12 */ /* 0x000fe2000f8e9602 */
[----:B------:R-:W-:Y:S01]  /*5ff0*/  FMUL.FTZ R2, R244, 1.4426950216293334961 ;  /* 0x3fb8aa3bf4027820 */ /* 0x000fe20000410000 */
[----:B------:R-:W-:Y:S01]  /*6000*/  UIADD3 UR4, UR11, -0x4ab325aa, URZ ;  /* 0xb54cda560b047890 */ /* 0x000fe2000fffe03f */
[----:B------:R-:W-:Y:S01]  /*6010*/  IMAD.WIDE.U32 R170, R170, -0x326172a9, RZ ;  /* 0xcd9e8d57aaaa7825 */ /* 0x000fe200078e00ff */
[----:B------:R-:W-:Y:S02]  /*6020*/  FSEL R164, R164, RZ, P0 ;  /* 0x000000ffa4a47208 */ /* 0x000fe40000000000 */
[----:B------:R-:W-:Y:S01]  /*6030*/  FSETP.NEU.FTZ.AND P0, PT, R247, -INF , PT ;  /* 0xff800000f700780b */ /* 0x000fe20003f1d000 */
[----:B------:R-:W-:Y:S01]  /*6040*/  IMAD.WIDE.U32 R166, R166, -0x326172a9, RZ ;  /* 0xcd9e8d57a6a67825 */ /* 0x000fe200078e00ff */
[----:B------:R-:W-:Y:S02]  /*6050*/  LOP3.LUT R176, R171, UR4, R176, 0x96, !PT ;  /* 0x00000004abb07c12 */ /* 0x000fe4000f8e96b0 */
[----:B------:R-:W-:Y:S01]  /*6060*/  FSEL R3, R3, RZ, P0 ;  /* 0x000000ff03037208 */ /* 0x000fe20000000000 */
[--C-:B------:R-:W-:Y:S01]  /*6070*/  FFMA.FTZ R4, R4, c[0x0][0x23c], -R164.reuse ;  /* 0x00008f0004047a23 */ /* 0x100fe200000108a4 */
[----:B------:R-:W-:Y:S01]  /*6080*/  FSETP.NEU.FTZ.AND P0, PT, R244, -INF , PT ;  /* 0xff800000f400780b */ /* 0x000fe20003f1d000 */
[----:B------:R-:W-:Y:S01]  /*6090*/  FFMA.FTZ R32, R32, c[0x0][0x23c], -R164 ;  /* 0x00008f0020207a23 */ /* 0x000fe200000108a4 */
[----:B------:R-:W-:Y:S01]  /*60a0*/  LOP3.LUT R174, R167, UR4, R174, 0x96, !PT ;  /* 0x00000004a7ae7c12 */ /* 0x000fe2000f8e96ae */
[----:B------:R1:W-:Y:S01]  /*60b0*/  MUFU.EX2 R190, R4 ;  /* 0x0000000400be7308 */ /* 0x0003e20000000800 */
[--C-:B------:R-:W-:Y:S01]  /*60c0*/  FFMA.FTZ R35, R35, c[0x0][0x23c], -R3.reuse ;  /* 0x00008f0023237a23 */ /* 0x100fe20000010803 */
[----:B------:R-:W-:Y:S01]  /*60d0*/  FSEL R2, R2, RZ, P0 ;  /* 0x000000ff02027208 */ /* 0x000fe20000000000 */
[--C-:B------:R-:W-:Y:S01]  /*60e0*/  FFMA.FTZ R19, R19, c[0x0][0x23c], -R3.reuse ;  /* 0x00008f0013137a23 */ /* 0x100fe20000010803 */
[----:B------:R-:W-:Y:S01]  /*60f0*/  ULDC.U8 UR4, c[0x0][0x2d8] ;  /* 0x0000b60000047ab9 */ /* 0x000fe20000000000 */
[--C-:B------:R-:W-:Y:S01]  /*6100*/  FFMA.FTZ R34, R34, c[0x0][0x23c], -R3.reuse ;  /* 0x00008f0022227a23 */ /* 0x100fe20000010803 */
[----:B------:R-:W-:Y:S01]  /*6110*/  FSETP.NEU.FTZ.AND P0, PT, R245, -INF , PT ;  /* 0xff800000f500780b */ /* 0x000fe20003f1d000 */
[--C-:B------:R-:W-:Y:S02]  /*6120*/  FFMA.FTZ R18, R18, c[0x0][0x23c], -R3.reuse ;  /* 0x00008f0012127a23 */ /* 0x100fe40000010803 */
[--C-:B------:R-:W-:Y:S01]  /*6130*/  FFMA.FTZ R23, R23, c[0x0][0x23c], -R3.reuse ;  /* 0x00008f0017177a23 */ /* 0x100fe20000010803 */
[----:B------:R-:W2:Y:S01]  /*6140*/  MUFU.EX2 R228, R32 ;  /* 0x0000002000e47308 */ /* 0x000ea20000000800 */
[--C-:B------:R-:W-:Y:S01]  /*6150*/  FFMA.FTZ R22, R22, c[0x0][0x23c], -R3.reuse ;  /* 0x00008f0016167a23 */ /* 0x100fe20000010803 */
[----:B------:R-:W-:Y:S01]  /*6160*/  FSEL R0, R0, RZ, P0 ;  /* 0x000000ff00007208 */ /* 0x000fe20000000000 */
[--C-:B------:R-:W-:Y:S02]  /*6170*/  FFMA.FTZ R7, R7, c[0x0][0x23c], -R3.reuse ;  /* 0x00008f0007077a23 */ /* 0x100fe40000010803 */
[----:B------:R-:W-:Y:S01]  /*6180*/  FFMA.FTZ R3, R6, c[0x0][0x23c], -R3 ;  /* 0x00008f0006037a23 */ /* 0x000fe20000010803 */
[----:B------:R-:W-:Y:S01]  /*6190*/  SHF.R.U32.HI R6, RZ, 0x18, R168 ;  /* 0x00000018ff067819 */ /* 0x000fe200000116a8 */
[----:B------:R-:W-:Y:S02]  /*61a0*/  FFMA.FTZ R8, R8, c[0x0][0x23c], -R2 ;  /* 0x00008f0008087a23 */ /* 0x000fe40000010802 */
[----:B------:R-:W-:Y:S01]  /*61b0*/  FFMA.FTZ R16, R16, c[0x0][0x23c], -R164 ;  /* 0x00008f0010107a23 */ /* 0x000fe200000108a4 */
[----:B------:R3:W-:Y:S01]  /*61c0*/  MUFU.EX2 R185, R3 ;  /* 0x0000000300b97308 */ /* 0x0007e20000000800 */
[----:B------:R-:W-:Y:S01]  /*61d0*/  FFMA.FTZ R28, R28, c[0x0][0x23c], -R2 ;  /* 0x00008f001c1c7a23 */ /* 0x000fe20000010802 */
[----:B------:R-:W-:Y:S01]  /*61e0*/  ISETP.LE.U32.AND P0, PT, R6, UR4, PT ;  /* 0x0000000406007c0c */ /* 0x000fe2000bf03070 */
[----:B------:R-:W-:Y:S01]  /*61f0*/  FFMA.FTZ R33, R33, c[0x0][0x23c], -R164 ;  /* 0x00008f0021217a23 */ /* 0x000fe200000108a4 */
[----:B-1----:R-:W-:Y:S01]  /*6200*/  SHF.R.U32.HI R4, RZ, 0x18, R172 ;  /* 0x00000018ff047819 */ /* 0x002fe200000116ac */
[--C-:B------:R-:W-:Y:S01]  /*6210*/  FFMA.FTZ R17, R17, c[0x0][0x23c], -R164.reuse ;  /* 0x00008f0011117a23 */ /* 0x100fe200000108a4 */
[----:B------:R-:W-:Y:S01]  /*6220*/  LOP3.LUT R6, R166, 0xff, RZ, 0xc0, !PT ;  /* 0x000000ffa6067812 */ /* 0x000fe200078ec0ff */
[--C-:B------:R-:W-:Y:S01]  /*6230*/  FFMA.FTZ R20, R20, c[0x0][0x23c], -R164.reuse ;  /* 0x00008f0014147a23 */ /* 0x100fe200000108a4 */
[----:B------:R-:W-:Y:S01]  /*6240*/  ISETP.LE.U32.AND P6, PT, R4, UR4, PT ;  /* 0x0000000404007c0c */ /* 0x000fe2000bfc3070 */
[--C-:B------:R-:W-:Y:S01]  /*6250*/  FFMA.FTZ R21, R21, c[0x0][0x23c], -R164.reuse ;  /* 0x00008f0015157a23 */ /* 0x100fe200000108a4 */
[----:B------:R1:W-:Y:S01]  /*6260*/  MUFU.EX2 R192, R7 ;  /* 0x0000000700c07308 */ /* 0x0003e20000000800 */
[----:B------:R-:W-:Y:S01]  /*6270*/  FFMA.FTZ R164, R5, c[0x0][0x23c], -R164 ;  /* 0x00008f0005a47a23 */ /* 0x000fe200000108a4 */
[----:B------:R-:W-:Y:S01]  /*6280*/  LOP3.LUT R5, R172, 0xff, RZ, 0xc0, !PT ;  /* 0x000000ffac057812 */ /* 0x000fe200078ec0ff */
[----:B------:R-:W-:Y:S01]  /*6290*/  FFMA.FTZ R12, R12, c[0x0][0x23c], -R2 ;  /* 0x00008f000c0c7a23 */ /* 0x000fe20000010802 */
[----:B------:R-:W-:Y:S01]  /*62a0*/  SHF.R.U32.HI R4, RZ, 0x18, R170 ;  /* 0x00000018ff047819 */ /* 0x000fe200000116aa */
[----:B------:R-:W-:Y:S01]  /*62b0*/  FFMA.FTZ R15, R15, c[0x0][0x23c], -R0 ;  /* 0x00008f000f0f7a23 */ /* 0x000fe20000010800 */
[----:B------:R-:W-:Y:S01]  /*62c0*/  ISETP.LE.U32.AND P2, PT, R5, UR4, PT ;  /* 0x0000000405007c0c */ /* 0x000fe2000bf43070 */
[--C-:B------:R-:W-:Y:S01]  /*62d0*/  FFMA.FTZ R13, R13, c[0x0][0x23c], -R2.reuse ;  /* 0x00008f000d0d7a23 */ /* 0x100fe20000010802 */
[----:B------:R-:W-:Y:S01]  /*62e0*/  LOP3.LUT R5, R170, 0xff, RZ, 0xc0, !PT ;  /* 0x000000ffaa057812 */ /* 0x000fe200078ec0ff */
[--C-:B------:R-:W-:Y:S01]  /*62f0*/  FFMA.FTZ R24, R24, c[0x0][0x23c], -R2.reuse ;  /* 0x00008f0018187a23 */ /* 0x100fe20000010802 */
[----:B------:R-:W4:Y:S01]  /*6300*/  MUFU.EX2 R229, R35 ;  /* 0x0000002300e57308 */ /* 0x000f220000000800 */
[----:B------:R-:W-:Y:S01]  /*6310*/  ISETP.LE.U32.AND P4, PT, R4, UR4, PT ;  /* 0x0000000404007c0c */ /* 0x000fe2000bf83070 */
[----:B------:R-:W-:Y:S01]  /*6320*/  FFMA.FTZ R25, R25, c[0x0][0x23c], -R2 ;  /* 0x00008f0019197a23 */ /* 0x000fe20000010802 */
[--C-:B------:R-:W-:Y:S01]  /*6330*/  SHF.R.U32.HI R4, RZ, 0x18, R175.reuse ;  /* 0x00000018ff047819 */ /* 0x100fe200000116af */
[--C-:B------:R-:W-:Y:S01]  /*6340*/  FFMA.FTZ R11, R11, c[0x0][0x23c], -R0.reuse ;  /* 0x00008f000b0b7a23 */ /* 0x100fe20000010800 */
[----:B---3--:R-:W-:Y:S01]  /*6350*/  LOP3.LUT R3, R168, 0xff, RZ, 0xc0, !PT ;  /* 0x000000ffa8037812 */ /* 0x008fe200078ec0ff */
[--C-:B------:R-:W-:Y:S01]  /*6360*/  FFMA.FTZ R14, R14, c[0x0][0x23c], -R0.reuse ;  /* 0x00008f000e0e7a23 */ /* 0x100fe20000010800 */
[----:B------:R-:W-:Y:S01]  /*6370*/  ISETP.LE.U32.AND P1, PT, R5, UR4, PT ;  /* 0x0000000405007c0c */ /* 0x000fe2000bf23070 */
[--C-:B------:R-:W-:Y:S01]  /*6380*/  FFMA.FTZ R10, R10, c[0x0][0x23c], -R0.reuse ;  /* 0x00008f000a0a7a23 */ /* 0x100fe20000010800 */
[----:B------:R-:W-:Y:S01]  /*6390*/  ISETP.LE.U32.AND P5, PT, R3, UR4, PT ;  /* 0x0000000403007c0c */ /* 0x000fe2000bfa3070 */
[----:B------:R3:W-:Y:S01]  /*63a0*/  MUFU.EX2 R187, R8 ;  /* 0x0000000800bb7308 */ /* 0x0007e20000000800 */
[----:B------:R-:W-:Y:S01]  /*63b0*/  LOP3.LUT R3, R175, 0xff, RZ, 0xc0, !PT ;  /* 0x000000ffaf037812 */ /* 0x000fe200078ec0ff */
[----:B--2---:R-:W-:Y:S01]  /*63c0*/  @!P2 FADD.FTZ R228, -R228, -RZ ;  /* 0x800000ffe4e4a221 */ /* 0x004fe20000010100 */
[----:B------:R-:W-:Y:S01]  /*63d0*/  ISETP.LE.U32.AND P2, PT, R4, UR4, PT ;  /* 0x0000000404007c0c */ /* 0x000fe2000bf43070 */
[----:B------:R-:W-:Y:S01]  /*63e0*/  FFMA.FTZ R31, R31, c[0x0][0x23c], -R0 ;  /* 0x00008f001f1f7a23 */ /* 0x000fe20000010800 */
[----:B-1----:R-:W-:Y:S01]  /*63f0*/  SHF.R.U32.HI R7, RZ, 0x10, R172 ;  /* 0x00000010ff077819 */ /* 0x002fe200000116ac */
[--C-:B------:R-:W-:Y:S01]  /*6400*/  FFMA.FTZ R27, R27, c[0x0][0x23c], -R0.reuse ;  /* 0x00008f001b1b7a23 */ /* 0x100fe20000010800 */
[----:B------:R-:W-:Y:S01]  /*6410*/  ISETP.LE.U32.AND P3, PT, R3, UR4, PT ;  /* 0x0000000403007c0c */ /* 0x000fe2000bf63070 */
[----:B------:R-:W-:Y:S01]  /*6420*/  FFMA.FTZ R26, R26, c[0x0][0x23c], -R0 ;  /* 0x00008f001a1a7a23 */ /* 0x000fe20000010800 */
[----:B------:R-:W-:Y:S01]  /*6430*/  LOP3.LUT R3, R7, 0xff, RZ, 0xc0, !PT ;  /* 0x000000ff07037812 */ /* 0x000fe200078ec0ff */
[----:B------:R-:W1:Y:S01]  /*6440*/  MUFU.EX2 R221, R16 ;  /* 0x0000001000dd7308 */ /* 0x000e620000000800 */
[----:B------:R-:W-:Y:S01]  /*6450*/  SHF.R.U32.HI R4, RZ, 0x18, R176 ;  /* 0x00000018ff047819 */ /* 0x000fe200000116b0 */
[----:B------:R-:W-:Y:S01]  /*6460*/  FFMA.FTZ R0, R30, c[0x0][0x23c], -R0 ;  /* 0x00008f001e007a23 */ /* 0x000fe20000010800 */
[----:B------:R-:W-:Y:S01]  /*6470*/  LOP3.LUT R5, R176, 0xff, RZ, 0xc0, !PT ;  /* 0x000000ffb0057812 */ /* 0x000fe200078ec0ff */
[----:B----4-:R-:W-:Y:S01]  /*6480*/  @!P6 FADD.FTZ R229, -R229, -RZ ;  /* 0x800000ffe5e5e221 */ /* 0x010fe20000010100 */
[----:B------:R-:W-:Y:S02]  /*6490*/  ISETP.LE.U32.AND P6, PT, R3, UR4, PT ;  /* 0x0000000403007c0c */ /* 0x000fe4000bfc3070 */
[----:B------:R-:W-:Y:S02]  /*64a0*/  LOP3.LUT R3, R165, 0xff, RZ, 0xc0, !PT ;  /* 0x000000ffa5037812 */ /* 0x000fe400078ec0ff */
[----:B------:R-:W-:Y:S01]  /*64b0*/  LOP3.LUT R172, R172, 0xffff, RZ, 0xc0, !PT ;  /* 0x0000ffffacac7812 */ /* 0x000fe200078ec0ff */
[----:B------:R-:W2:Y:S01]  /*64c0*/  MUFU.EX2 R227, R28 ;  /* 0x0000001c00e37308 */ /* 0x000ea20000000800 */
[----:B------:R-:W-:Y:S02]  /*64d0*/  SHF.R.U32.HI R7, RZ, 0x18, R166 ;  /* 0x00000018ff077819 */ /* 0x000fe400000116a6 */
[----:B---3--:R-:W-:Y:S02]  /*64e0*/  SHF.R.U32.HI R8, RZ, 0x10, R170 ;  /* 0x00000010ff087819 */ /* 0x008fe400000116aa */
[----:B------:R-:W-:Y:S05]  /*64f0*/  LOP3.LUT R170, R170, 0xffff, RZ, 0xc0, !PT ;  /* 0x0000ffffaaaa7812 */ /* 0x000fea00078ec0ff */
[----:B------:R-:W3:Y:S01]  /*6500*/  MUFU.EX2 R222, R19 ;  /* 0x0000001300de7308 */ /* 0x000ee20000000800 */
[----:B-1----:R-:W-:Y:S01]  /*6510*/  @!P1 FADD.FTZ R221, -R221, -RZ ;  /* 0x800000ffdddd9221 */ /* 0x002fe20000010100 */
[----:B------:R-:W-:Y:S02]  /*6520*/  ISETP.LE.U32.AND P1, PT, R4, UR4, PT ;  /* 0x0000000404007c0c */ /* 0x000fe4000bf23070 */
[----:B------:R-:W-:Y:S06]  /*6530*/  SHF.R.U32.HI R4, RZ, 0x8, R172 ;  /* 0x00000008ff047819 */ /* 0x000fec00000116ac */
[----:B------:R-:W1:Y:S01]  /*6540*/  MUFU.EX2 R224, R23 ;  /* 0x0000001700e07308 */ /* 0x000e620000000800 */
[----:B--2---:R-:W-:Y:S01]  /*6550*/  @!P5 FADD.FTZ R227, -R227, -RZ ;  /* 0x800000ffe3e3d221 */ /* 0x004fe20000010100 */
[----:B------:R-:W-:Y:S02]  /*6560*/  ISETP.LE.U32.AND P5, PT, R3, UR4, PT ;  /* 0x0000000403007c0c */ /* 0x000fe4000bfa3070 */
[----:B------:R-:W-:Y:S01]  /*6570*/  LOP3.LUT R3, R8, 0xff, RZ, 0xc0, !PT ;  /* 0x000000ff08037812 */ /* 0x000fe200078ec0ff */
[----:B------:R-:W-:Y:S05]  /*6580*/  @!P1 FADD.FTZ R192, -R192, -RZ ;  /* 0x800000ffc0c09221 */ /* 0x000fea0000010100 */
[----:B------:R-:W2:Y:S01]  /*6590*/  MUFU.EX2 R223, R20 ;  /* 0x0000001400df7308 */ /* 0x000ea20000000800 */
[----:B---3--:R-:W-:Y:S01]  /*65a0*/  @!P4 FADD.FTZ R222, -R222, -RZ ;  /* 0x800000ffdedec221 */ /* 0x008fe20000010100 */
[----:B------:R-:W-:Y:S02]  /*65b0*/  ISETP.LE.U32.AND P4, PT, R5, UR4, PT ;  /* 0x0000000405007c0c */ /* 0x000fe4000bf83070 */
[----:B------:R-:W-:Y:S02]  /*65c0*/  SHF.R.U32.HI R5, RZ, 0x10, R176 ;  /* 0x00000010ff057819 */ /* 0x000fe400000116b0 */
[----:B------:R-:W-:Y:S04]  /*65d0*/  LOP3.LUT R176, R176, 0xffff, RZ, 0xc0, !PT ;  /* 0x0000ffffb0b07812 */ /* 0x000fe800078ec0ff */
[----:B------:R3:W4:Y:S01]  /*65e0*/  MUFU.EX2 R217, R12 ;  /* 0x0000000c00d97308 */ /* 0x0007220000000800 */
[----:B------:R-:W-:Y:S01]  /*65f0*/  LOP3.LUT R5, R5, 0xff, RZ, 0xc0, !PT ;  /* 0x000000ff05057812 */ /* 0x000fe200078ec0ff */
[----:B-1----:R-:W-:Y:S01]  /*6600*/  @!P2 FADD.FTZ R224, -R224, -RZ ;  /* 0x800000ffe0e0a221 */ /* 0x002fe20000010100 */
[----:B------:R-:W-:Y:S02]  /*6610*/  ISETP.LE.U32.AND P2, PT, R6, UR4, PT ;  /* 0x0000000406007c0c */ /* 0x000fe4000bf43070 */
[----:B------:R-:W-:Y:S05]  /*6620*/  @!P4 FADD.FTZ R190, -R190, -RZ ;  /* 0x800000ffbebec221 */ /* 0x000fea0000010100 */
[----:B------:R-:W1:Y:S01]  /*6630*/  MUFU.EX2 R226, R34 ;  /* 0x0000002200e27308 */ /* 0x000e620000000800 */
[----:B--2---:R-:W-:Y:S01]  /*6640*/  @!P3 FADD.FTZ R223, -R223, -RZ ;  /* 0x800000ffdfdfb221 */ /* 0x004fe20000010100 */
[----:B------:R-:W-:Y:S02]  /*6650*/  ISETP.LE.U32.AND P3, PT, R3, UR4, PT ;  /* 0x0000000403007c0c */ /* 0x000fe4000bf63070 */
[----:B------:R-:W-:Y:S06]  /*6660*/  SHF.R.U32.HI R3, RZ, 0x10, R175 ;  /* 0x00000010ff037819 */ /* 0x000fec00000116af */
[----:B------:R-:W2:Y:S01]  /*6670*/  MUFU.EX2 R219, R18 ;  /* 0x0000001200db7308 */ /* 0x000ea20000000800 */
[----:B------:R-:W-:Y:S01]  /*6680*/  LOP3.LUT R3, R3, 0xff, RZ, 0xc0, !PT ;  /* 0x000000ff03037812 */ /* 0x000fe200078ec0ff */
[--C-:B---3--:R-:W-:Y:S03]  /*6690*/  FFMA.FTZ R12, R9, c[0x0][0x23c], -R2.reuse ;  /* 0x00008f00090c7a23 */ /* 0x108fe60000010802 */
[----:B------:R-:W-:Y:S01]  /*66a0*/  ISETP.LE.U32.AND P1, PT, R3, UR4, PT ;  /* 0x0000000403007c0c */ /* 0x000fe2000bf23070 */
[----:B------:R-:W-:Y:S01]  /*66b0*/  FFMA.FTZ R2, R29, c[0x0][0x23c], -R2 ;  /* 0x00008f001d027a23 */ /* 0x000fe20000010802 */
[----:B------:R-:W-:Y:S01]  /*66c0*/  LOP3.LUT R3, R4, 0xffff, RZ, 0xc0, !PT ;  /* 0x0000ffff04037812 */ /* 0x000fe200078ec0ff */
[----:B----4-:R-:W-:Y:S01]  /*66d0*/  @!P2 FADD.FTZ R217, -R217, -RZ ;  /* 0x800000ffd9d9a221 */ /* 0x010fe20000010100 */
[----:B------:R-:W-:Y:S01]  /*66e0*/  SHF.R.U32.HI R4, RZ, 0x8, R170 ;  /* 0x00000008ff047819 */ /* 0x000fe200000116aa */
[----:B------:R-:W3:Y:S01]  /*66f0*/  MUFU.EX2 R195, R15 ;  /* 0x0000000f00c37308 */ /* 0x000ee20000000800 */
[----:B------:R-:W-:Y:S02]  /*6700*/  ISETP.LE.U32.AND P4, PT, R3, UR4, PT ;  /* 0x0000000403007c0c */ /* 0x000fe4000bf83070 */
[----:B------:R-:W-:Y:S01]  /*6710*/  SHF.R.U32.HI R3, RZ, 0x18, R165 ;  /* 0x00000018ff037819 */ /* 0x000fe200000116a5 */
[----:B-1----:R-:W-:Y:S01]  /*6720*/  @!P6 FADD.FTZ R226, -R226, -RZ ;  /* 0x800000ffe2e2e221 */ /* 0x002fe20000010100 */
[----:B------:R-:W-:Y:S02]  /*6730*/  ISETP.LE.U32.AND P6, PT, R7, UR4, PT ;  /* 0x0000000407007c0c */ /* 0x000fe4000bfc3070 */
[----:B------:R-:W-:Y:S02]  /*6740*/  ISETP.LE.U32.AND P2, PT, R5, UR4, PT ;  /* 0x0000000405007c0c */ /* 0x000fe4000bf43070 */
[----:B------:R-:W-:Y:S01]  /*6750*/  LOP3.LUT R5, R174, 0xff, RZ, 0xc0, !PT ;  /* 0x000000ffae057812 */ /* 0x000fe200078ec0ff */
[----:B------:R-:W1:Y:S01]  /*6760*/  MUFU.EX2 R220, R22 ;  /* 0x0000001600dc7308 */ /* 0x000e620000000800 */
[----:B------:R-:W-:Y:S02]  /*6770*/  SHF.R.U32.HI R9, RZ, 0x10, R166 ;  /* 0x00000010ff097819 */ /* 0x000fe400000116a6 */
[----:B------:R-:W-:Y:S01]  /*6780*/  LOP3.LUT R166, R166, 0xffff, RZ, 0xc0, !PT ;  /* 0x0000ffffa6a67812 */ /* 0x000fe200078ec0ff */
[----:B--2---:R-:W-:Y:S01]  /*6790*/  @!P3 FADD.FTZ R219, -R219, -RZ ;  /* 0x800000ffdbdbb221 */ /* 0x004fe20000010100 */
[----:B------:R-:W-:Y:S02]  /*67a0*/  ISETP.LE.U32.AND P3, PT, R3, UR4, PT ;  /* 0x0000000403007c0c */ /* 0x000fe4000bf63070 */
[----:B------:R-:W-:Y:S02]  /*67b0*/  LOP3.LUT R3, R4, 0xffff, RZ, 0xc0, !PT ;  /* 0x0000ffff04037812 */ /* 0x000fe400078ec0ff */
[----:B------:R-:W-:Y:S01]  /*67c0*/  SHF.R.U32.HI R4, RZ, 0x18, R174 ;  /* 0x00000018ff047819 */ /* 0x000fe200000116ae */
[----:B------:R-:W2:Y:S01]  /*67d0*/  MUFU.EX2 R225, R33 ;  /* 0x0000002100e17308 */ /* 0x000ea20000000800 */
[----:B------:R-:W-:Y:S02]  /*67e0*/  @!P2 FADD.FTZ R185, -R185, -RZ ;  /* 0x800000ffb9b9a221 */ /* 0x000fe40000010100 */
[----:B---3--:R-:W-:Y:S01]  /*67f0*/  @!P6 FADD.FTZ R195, -R195, -RZ ;  /* 0x800000ffc3c3e221 */ /* 0x008fe20000010100 */
[----:B------:R-:W-:Y:S02]  /*6800*/  ISETP.LE.U32.AND P6, PT, R3, UR4, PT ;  /* 0x0000000403007c0c */ /* 0x000fe4000bfc3070 */
[----:B------:R-:W-:Y:S02]  /*6810*/  LOP3.LUT R3, R175, 0xffff, RZ, 0xc0, !PT ;  /* 0x0000ffffaf037812 */ /* 0x000fe400078ec0ff */
[----:B------:R-:W-:Y:S02]  /*6820*/  SHF.R.U32.HI R15, RZ, 0x10, R168 ;  /* 0x00000010ff0f7819 */ /* 0x000fe400000116a8 */
[----:B------:R3:W-:Y:S01]  /*6830*/  MUFU.EX2 R186, R2 ;  /* 0x0000000200ba7308 */ /* 0x0007e20000000800 */
[----:B------:R-:W-:Y:S02]  /*6840*/  SHF.R.U32.HI R3, RZ, 0x8, R3 ;  /* 0x00000008ff037819 */ /* 0x000fe40000011603 */
[----:B------:R-:W-:Y:S01]  /*6850*/  LOP3.LUT R168, R168, 0xffff, RZ, 0xc0, !PT ;  /* 0x0000ffffa8a87812 */ /* 0x000fe200078ec0ff */
[----:B-1----:R-:W-:Y:S01]  /*6860*/  @!P1 FADD.FTZ R220, -R220, -RZ ;  /* 0x800000ffdcdc9221 */ /* 0x002fe20000010100 */
[----:B------:R-:W-:Y:S02]  /*6870*/  ISETP.LE.U32.AND P1, PT, R5, UR4, PT ;  /* 0x0000000405007c0c */ /* 0x000fe4000bf23070 */
[----:B------:R-:W-:Y:S02]  /*6880*/  LOP3.LUT R3, R3, 0xffff, RZ, 0xc0, !PT ;  /* 0x0000ffff03037812 */ /* 0x000fe400078ec0ff */
[----:B------:R-:W-:Y:S01]  /*6890*/  LOP3.LUT R5, R9, 0xff, RZ, 0xc0, !PT ;  /* 0x000000ff09057812 */ /* 0x000fe200078ec0ff */
[----:B------:R-:W1:Y:S03]  /*68a0*/  MUFU.EX2 R194, R17 ;  /* 0x0000001100c27308 */ /* 0x000e660000000800 */
[----:B------:R-:W-:Y:S01]  /*68b0*/  ISETP.LE.U32.AND P2, PT, R5, UR4, PT ;  /* 0x0000000405007c0c */ /* 0x000fe2000bf43070 */
[----:B--2---:R-:W-:Y:S01]  /*68c0*/  @!P4 FADD.FTZ R225, -R225, -RZ ;  /* 0x800000ffe1e1c221 */ /* 0x004fe20000010100 */
[----:B------:R-:W-:Y:S02]  /*68d0*/  ISETP.LE.U32.AND P4, PT, R4, UR4, PT ;  /* 0x0000000404007c0c */ /* 0x000fe4000bf83070 */
[----:B------:R-:W-:Y:S01]  /*68e0*/  SHF.R.U32.HI R4, RZ, 0x8, R176 ;  /* 0x00000008ff047819 */ /* 0x000fe200000116b0 */
[----:B------:R-:W-:Y:S02]  /*68f0*/  @!P1 FADD.FTZ R187, -R187, -RZ ;  /* 0x800000ffbbbb9221 */ /* 0x000fe40000010100 */
[----:B------:R-:W2:Y:S01]  /*6900*/  MUFU.EX2 R189, R11 ;  /* 0x0000000b00bd7308 */ /* 0x000ea20000000800 */
[----:B------:R-:W-:Y:S02]  /*6910*/  LOP3.LUT R4, R4, 0xffff, RZ, 0xc0, !PT ;  /* 0x0000ffff04047812 */ /* 0x000fe400078ec0ff */
[----:B---3--:R-:W-:Y:S02]  /*6920*/  F2FP.RELU.BF16.PACK_AB R2, R192, R185 ;  /* 0x000000b9c002723e */ /* 0x008fe400000018ff */
[----:B------:R-:W-:Y:S02]  /*6930*/  ISETP.LE.U32.AND P1, PT, R4, UR4, PT ;  /* 0x0000000404007c0c */ /* 0x000fe4000bf23070 */
[----:B------:R-:W-:Y:S01]  /*6940*/  SHF.R.U32.HI R4, RZ, 0x10, R174 ;  /* 0x00000010ff047819 */ /* 0x000fe200000116ae */
[----:B------:R3:W-:Y:S02]  /*6950*/  STS [R232+0x20400], R2 ;  /* 0x02040002e8007388 */ /* 0x0007e40000000800 */
[----:B------:R-:W4:Y:S01]  /*6960*/  MUFU.EX2 R193, R21 ;  /* 0x0000001500c17308 */ /* 0x000f220000000800 */
[----:B------:R-:W-:Y:S02]  /*6970*/  LOP3.LUT R174, R174, 0xffff, RZ, 0xc0, !PT ;  /* 0x0000ffffaeae7812 */ /* 0x000fe400078ec0ff */
[----:B------:R-:W-:Y:S01]  /*6980*/  LOP3.LUT R5, R4, 0xff, RZ, 0xc0, !PT ;  /* 0x000000ff04057812 */ /* 0x000fe200078ec0ff */
[----:B-1----:R-:W-:Y:S01]  /*6990*/  @!P6 FADD.FTZ R194, -R194, -RZ ;  /* 0x800000ffc2c2e221 */ /* 0x002fe20000010100 */
[----:B------:R-:W-:Y:S02]  /*69a0*/  ISETP.LE.U32.AND P6, PT, R3, UR4, PT ;  /* 0x0000000403007c0c */ /* 0x000fe4000bfc3070 */
[----:B------:R-:W-:Y:S02]  /*69b0*/  SHF.R.U32.HI R4, RZ, 0x8, R174 ;  /* 0x00000008ff047819 */ /* 0x000fe400000116ae */
[----:B------:R-:W-:Y:S01]  /*69c0*/  SHF.R.U32.HI R3, RZ, 0x8, R166 ;  /* 0x00000008ff037819 */ /* 0x000fe200000116a6 */
[----:B------:R-:W1:Y:S01]  /*69d0*/  MUFU.EX2 R177, R164 ;  /* 0x000000a400b17308 */ /* 0x000e620000000800 */
[----:B------:R-:W-:Y:S02]  /*69e0*/  LOP3.LUT R4, R4, 0xffff, RZ, 0xc0, !PT ;  /* 0x0000ffff04047812 */ /* 0x000fe400078ec0ff */
[----:B------:R-:W-:Y:S01]  /*69f0*/  LOP3.LUT R3, R3, 0xffff, RZ, 0xc0, !PT ;  /* 0x0000ffff03037812 */ /* 0x000fe200078ec0ff */
[----:B--2---:R-:W-:Y:S01]  /*6a00*/  @!P4 FADD.FTZ R189, -R189, -RZ ;  /* 0x800000ffbdbdc221 */ /* 0x004fe20000010100 */
[----:B------:R-:W-:Y:S02]  /*6a10*/  ISETP.LE.U32.AND P4, PT, R5, UR4, PT ;  /* 0x0000000405007c0c */ /* 0x000fe4000bf83070 */
[----:B------:R-:W-:Y:S02]  /*6a20*/  SHF.R.U32.HI R5, RZ, 0x10, R165 ;  /* 0x00000010ff057819 */ /* 0x000fe400000116a5 */
[----:B------:R-:W-:Y:S01]  /*6a30*/  LOP3.LUT R165, R165, 0xffff, RZ, 0xc0, !PT ;  /* 0x0000ffffa5a57812 */ /* 0x000fe200078ec0ff */
[----:B------:R-:W2:Y:S01]  /*6a40*/  MUFU.EX2 R191, R14 ;  /* 0x0000000e00bf7308 */ /* 0x000ea20000000800 */
[----:B------:R-:W-:Y:S01]  /*6a50*/  LOP3.LUT R5, R5, 0xff, RZ, 0xc0, !PT ;  /* 0x000000ff05057812 */ /* 0x000fe200078ec0ff */
[----:B----4-:R-:W-:Y:S01]  /*6a60*/  @!P6 FADD.FTZ R193, -R193, -RZ ;  /* 0x800000ffc1c1e221 */ /* 0x010fe20000010100 */
[----:B------:R-:W-:Y:S02]  /*6a70*/  ISETP.LE.U32.AND P6, PT, R4, UR4, PT ;  /* 0x0000000404007c0c */ /* 0x000fe4000bfc3070 */
[----:B------:R-:W-:Y:S02]  /*6a80*/  SHF.R.U32.HI R4, RZ, 0x8, R168 ;  /* 0x00000008ff047819 */ /* 0x000fe400000116a8 */
[----:B---3--:R-:W-:Y:S03]  /*6a90*/  F2FP.RELU.BF16.PACK_AB R2, R194, R221 ;  /* 0x000000ddc202723e */ /* 0x008fe600000018ff */
[----:B------:R-:W3:Y:S01]  /*6aa0*/  MUFU.EX2 R179, R10 ;  /* 0x0000000a00b37308 */ /* 0x000ee20000000800 */
[----:B------:R-:W-:Y:S01]  /*6ab0*/  LOP3.LUT R4, R4, 0xffff, RZ, 0xc0, !PT ;  /* 0x0000ffff04047812 */ /* 0x000fe200078ec0ff */
[----:B-1----:R-:W-:Y:S08]  /*6ac0*/  @!P1 FADD.FTZ R177, -R177, -RZ ;  /* 0x800000ffb1b19221 */ /* 0x002ff00000010100 */
[----:B------:R-:W1:Y:S01]  /*6ad0*/  MUFU.EX2 R176, R12 ;  /* 0x0000000c00b07308 */ /* 0x000e620000000800 */
[----:B--2---:R-:W-:Y:S01]  /*6ae0*/  @!P2 FADD.FTZ R191, -R191, -RZ ;  /* 0x800000ffbfbfa221 */ /* 0x004fe20000010100 */
[----:B------:R-:W-:Y:S02]  /*6af0*/  ISETP.LE.U32.AND P2, PT, R3, UR4, PT ;  /* 0x0000000403007c0c */ /* 0x000fe4000bf43070 */
[----:B------:R-:W-:Y:S06]  /*6b00*/  LOP3.LUT R3, R15, 0xff, RZ, 0xc0, !PT ;  /* 0x000000ff0f037812 */ /* 0x000fec00078ec0ff */
[----:B------:R2:W4:Y:S01]  /*6b10*/  MUFU.EX2 R181, R0 ;  /* 0x0000000000b57308 */ /* 0x0005220000000800 */
[----:B------:R-:W-:Y:S02]  /*6b20*/  ISETP.LE.U32.AND P1, PT, R3, UR4, PT ;  /* 0x0000000403007c0c */ /* 0x000fe4000bf23070 */
[----:B------:R-:W-:Y:S01]  /*6b30*/  SHF.R.U32.HI R3, RZ, 0x8, R165 ;  /* 0x00000008ff037819 */ /* 0x000fe200000116a5 */
[----:B---3--:R-:W-:Y:S01]  /*6b40*/  @!P4 FADD.FTZ R179, -R179, -RZ ;  /* 0x800000ffb3b3c221 */ /* 0x008fe20000010100 */
[----:B------:R-:W-:Y:S02]  /*6b50*/  ISETP.LE.U32.AND P4, PT, R5, UR4, PT ;  /* 0x0000000405007c0c */ /* 0x000fe4000bf83070 */
[----:B------:R-:W-:Y:S02]  /*6b60*/  F2FP.RELU.BF16.PACK_AB R5, R177, R190 ;  /* 0x000000beb105723e */ /* 0x000fe400000018ff */
[----:B------:R-:W-:Y:S01]  /*6b70*/  LOP3.LUT R3, R3, 0xffff, RZ, 0xc0, !PT ;  /* 0x0000ffff03037812 */ /* 0x000fe200078ec0ff */
[----:B------:R-:W3:Y:S02]  /*6b80*/  MUFU.EX2 R184, R13 ;  /* 0x0000000d00b87308 */ /* 0x000ee40000000800 */
[----:B------:R3:W-:Y:S01]  /*6b90*/  STS [R232+0x20000], R5 ;  /* 0x02000005e8007388 */ /* 0x0007e20000000800 */
[----:B-1----:R-:W-:Y:S01]  /*6ba0*/  @!P6 FADD.FTZ R176, -R176, -RZ ;  /* 0x800000ffb0b0e221 */ /* 0x002fe20000010100 */
[----:B------:R-:W-:Y:S02]  /*6bb0*/  ISETP.LE.U32.AND P6, PT, R3, UR4, PT ;  /* 0x0000000403007c0c */ /* 0x000fe4000bfc3070 */
[----:B------:R1:W-:Y:S01]  /*6bc0*/  STS [R233+0x20000], R2 ;  /* 0x02000002e9007388 */ /* 0x0003e20000000800 */
[----:B------:R-:W-:Y:S03]  /*6bd0*/  F2FP.RELU.BF16.PACK_AB R3, R189, R179 ;  /* 0x000000b3bd03723e */ /* 0x000fe600000018ff */
[----:B------:R-:W1:Y:S01]  /*6be0*/  MUFU.EX2 R182, R24 ;  /* 0x0000001800b67308 */ /* 0x000e620000000800 */
[----:B--2---:R-:W-:Y:S01]  /*6bf0*/  F2FP.RELU.BF16.PACK_AB R0, R222, R219 ;  /* 0x000000dbde00723e */ /* 0x004fe200000018ff */
[----:B----4-:R-:W-:Y:S01]  /*6c00*/  @!P1 FADD.FTZ R181, -R181, -RZ ;  /* 0x800000ffb5b59221 */ /* 0x010fe20000010100 */
[----:B------:R-:W-:Y:S03]  /*6c10*/  FSETP.GE.FTZ.AND P1, PT, R177, RZ, PT ;  /* 0x000000ffb100720b */ /* 0x000fe60003f36000 */
[----:B------:R2:W-:Y:S04]  /*6c20*/  STS [R233+0x20400], R0 ;  /* 0x02040000e9007388 */ /* 0x0005e80000000800 */
[----:B------:R-:W4:Y:S01]  /*6c30*/  MUFU.EX2 R183, R27 ;  /* 0x0000001b00b77308 */ /* 0x000f220000000800 */
[----:B------:R4:W-:Y:S01]  /*6c40*/  STS [R232+0x21400], R3 ;  /* 0x02140003e8007388 */ /* 0x0009e20000000800 */
[----:B---3--:R-:W-:Y:S01]  /*6c50*/  @!P2 FADD.FTZ R184, -R184, -RZ ;  /* 0x800000ffb8b8a221 */ /* 0x008fe20000010100 */
[----:B------:R-:W-:Y:S01]  /*6c60*/  ISETP.LE.U32.AND P2, PT, R4, UR4, PT ;  /* 0x0000000404007c0c */ /* 0x000fe2000bf43070 */
[----:B------:R-:W-:Y:S01]  /*6c70*/  ULDC UR4, c[0x0][0x22c] ;  /* 0x00008b0000047ab9 */ /* 0x000fe20000000800 */
[----:B------:R-:W-:Y:S01]  /*6c80*/  F2FP.RELU.BF16.PACK_AB R4, R176, R187 ;  /* 0x000000bbb004723e */ /* 0x000fe200000018ff */
[----:B------:R-:W-:Y:S01]  /*6c90*/  UIMAD UR6, UR4, UR6, URZ ;  /* 0x00000006040672a4 */ /* 0x000fe2000f8e023f */
[----:B------:R-:W-:Y:S03]  /*6ca0*/  F2FP.RELU.BF16.PACK_AB R5, R184, R217 ;  /* 0x000000d9b805723e */ /* 0x000fe600000018ff */
[----:B------:R-:W3:Y:S01]  /*6cb0*/  MUFU.EX2 R180, R25 ;  /* 0x0000001900b47308 */ /* 0x000ee20000000800 */
[----:B-1----:R-:W-:Y:S01]  /*6cc0*/  F2FP.RELU.BF16.PACK_AB R2, R224, R220 ;  /* 0x000000dce002723e */ /* 0x002fe200000018ff */
[----:B------:R1:W-:Y:S01]  /*6cd0*/  STS [R232+0x21000], R4 ;  /* 0x02100004e8007388 */ /* 0x0003e20000000800 */
[----:B------:R-:W-:Y:S01]  /*6ce0*/  ULEA UR4, -UR6, URZ, 0x6 ;  /* 0x0000003f06047291 */ /* 0x000fe2000f8e313f */
[----:B------:R-:W-:Y:S02]  /*6cf0*/  @!P5 FADD.FTZ R182, -R182, -RZ ;  /* 0x800000ffb6b6d221 */ /* 0x000fe40000010100 */
[----:B------:R1:W-:Y:S01]  /*6d00*/  STS [R233+0x21000], R5 ;  /* 0x02100005e9007388 */ /* 0x0003e20000000800 */
[----:B------:R-:W-:Y:S01]  /*6d10*/  @!P2 FADD.FTZ R186, -R186, -RZ ;  /* 0x800000ffbabaa221 */ /* 0x000fe20000010100 */
[----:B------:R-:W-:Y:S02]  /*6d20*/  FSETP.GE.FTZ.AND P2, PT, R190, RZ, PT ;  /* 0x000000ffbe00720b */ /* 0x000fe40003f56000 */
[----:B------:R-:W1:Y:S01]  /*6d30*/  MUFU.EX2 R178, R26 ;  /* 0x0000001a00b27308 */ /* 0x000e620000000800 */
[----:B--2---:R-:W-:Y:S01]  /*6d40*/  F2FP.RELU.BF16.PACK_AB R0, R225, R228 ;  /* 0x000000e4e100723e */ /* 0x004fe200000018ff */
[----:B----4-:R-:W-:Y:S01]  /*6d50*/  @!P3 FADD.FTZ R183, -R183, -RZ ;  /* 0x800000ffb7b7b221 */ /* 0x010fe20000010100 */
[----:B------:R-:W-:Y:S02]  /*6d60*/  FSETP.GE.FTZ.AND P3, PT, R176, RZ, PT ;  /* 0x000000ffb000720b */ /* 0x000fe40003f76000 */
[----:B------:R-:W-:Y:S05]  /*6d70*/  F2FP.RELU.BF16.PACK_AB R3, R193, R223 ;  /* 0x000000dfc103723e */ /* 0x000fea00000018ff */
[----:B------:R-:W2:Y:S01]  /*6d80*/  MUFU.EX2 R188, R31 ;  /* 0x0000001f00bc7308 */ /* 0x000ea20000000800 */
[----:B---3--:R-:W-:Y:S01]  /*6d90*/  @!P6 FADD.FTZ R180, -R180, -RZ ;  /* 0x800000ffb4b4e221 */ /* 0x008fe20000010100 */
[----:B-1----:R-:W-:Y:S04]  /*6da0*/  F2FP.RELU.BF16.PACK_AB R4, R195, R191 ;  /* 0x000000bfc304723e */ /* 0x002fe800000018ff */
[----:B------:R-:W-:Y:S01]  /*6db0*/  F2FP.RELU.BF16.PACK_AB R5, R180, R182 ;  /* 0x000000b6b405723e */ /* 0x000fe200000018ff */
[----:B------:R1:W-:Y:S01]  /*6dc0*/  STS [R233+0x21400], R4 ;  /* 0x02140004e9007388 */ /* 0x0003e20000000800 */
[----:B------:R-:W-:Y:S03]  /*6dd0*/  @!P4 FADD.FTZ R178, -R178, -RZ ;  /* 0x800000ffb2b2c221 */ /* 0x000fe60000010100 */
[----:B------:R3:W-:Y:S04]  /*6de0*/  STS [R230+0x20000], R3 ;  /* 0x02000003e6007388 */ /* 0x0007e80000000800 */
[----:B------:R4:W-:Y:S04]  /*6df0*/  STS [R230+0x20400], R2 ;  /* 0x02040002e6007388 */ /* 0x0009e80000000800 */
[----:B------:R4:W-:Y:S01]  /*6e00*/  STS [R231+0x20000], R0 ;  /* 0x02000000e7007388 */ /* 0x0009e20000000800 */
[----:B--2---:R-:W-:Y:S01]  /*6e10*/  @!P0 FADD.FTZ R188, -R188, -RZ ;  /* 0x800000ffbcbc8221 */ /* 0x004fe20000010100 */
[----:B------:R-:W-:Y:S02]  /*6e20*/  FSETP.GE.FTZ.AND P0, PT, R185, RZ, PT ;  /* 0x000000ffb900720b */ /* 0x000fe40003f16000 */
[----:B-1----:R-:W-:Y:S01]  /*6e30*/  F2FP.RELU.BF16.PACK_AB R4, R183, R178 ;  /* 0x000000b2b704723e */ /* 0x002fe200000018ff */
[----:B---3--:R-:W-:Y:S01]  /*6e40*/  IMAD.SHL.U32 R3, R210, 0x2, RZ ;  /* 0x00000002d2037824 */ /* 0x008fe200078e00ff */
[----:B----4-:R-:W-:Y:S03]  /*6e50*/  F2FP.RELU.BF16.PACK_AB R2, R186, R227 ;  /* 0x000000e3ba02723e */ /* 0x010fe600000018ff */
[--C-:B------:R-:W-:Y:S02]  /*6e60*/  IMAD.IADD R196, R208, 0x1, R3.reuse ;  /* 0x00000001d0c47824 */ /* 0x100fe400078e0203 */
[----:B------:R-:W-:Y:S01]  /*6e70*/  IMAD.IADD R198, R199, 0x1, R3 ;  /* 0x00000001c7c67824 */ /* 0x000fe200078e0203 */
[----:B------:R-:W-:Y:S01]  /*6e80*/  F2FP.RELU.BF16.PACK_AB R0, R229, R226 ;  /* 0x000000e2e500723e */ /* 0x000fe200000018ff */
[----:B------:R-:W-:Y:S04]  /*6e90*/  IMAD.IADD R197, R199, 0x1, R196 ;  /* 0x00000001c7c57824 */ /* 0x000fe800078e02c4 */
[----:B------:R1:W-:Y:S04]  /*6ea0*/  STS [R231+0x20400], R0 ;  /* 0x02040000e7007388 */ /* 0x0003e80000000800 */
[----:B------:R-:W-:Y:S04]  /*6eb0*/  STS [R230+0x21000], R5 ;  /* 0x02100005e6007388 */ /* 0x000fe80000000800 */
[----:B------:R-:W-:Y:S04]  /*6ec0*/  STS [R230+0x21400], R4 ;  /* 0x02140004e6007388 */ /* 0x000fe80000000800 */
[----:B------:R-:W-:Y:S01]  /*6ed0*/  STS [R231+0x21000], R2 ;  /* 0x02100002e7007388 */ /* 0x000fe20000000800 */
[----:B-1----:R-:W-:Y:S05]  /*6ee0*/  F2FP.RELU.BF16.PACK_AB R0, R188, R181 ;  /* 0x000000b5bc00723e */ /* 0x002fea00000018ff */
[----:B------:R-:W-:Y:S04]  /*6ef0*/  STS [R231+0x21400], R0 ;  /* 0x02140000e7007388 */ /* 0x000fe80000000800 */
[----:B------:R-:W-:Y:S08]  /*6f00*/  LDSM.16.M88.4 R32, [R3+0x8000] ;  /* 0x008000000320783b */ /* 0x000ff00000000200 */
[----:B------:R-:W1:Y:S08]  /*6f10*/  LDSM.16.M88.4 R16, [R207+0x14000] ;  /* 0x01400000cf10783b */ /* 0x000e700000000200 */
[----:B------:R-:W2:Y:S08]  /*6f20*/  LDSM.16.M88.4 R28, [R3+0x9000] ;  /* 0x00900000031c783b */ /* 0x000eb00000000200 */
[----:B------:R-:W3:Y:S08]  /*6f30*/  LDSM.16.M88.4 R164, [R207+0x14800] ;  /* 0x01480000cfa4783b */ /* 0x000ef00000000200 */
[----:B------:R-:W-:Y:S08]  /*6f40*/  LDSM.16.M88.4 R168, [R196+0x8000] ;  /* 0x00800000c4a8783b */ /* 0x000ff00000000200 */
[----:B------:R-:W-:Y:S01]  /*6f50*/  LDSM.16.M88.4 R172, [R196+0x9000] ;  /* 0x00900000c4ac783b */ /* 0x000fe20000000200 */
        /* <DEDUP_REMOVED lines=82> */
[C---:B------:R-:W-:Y:S07]  /*7480*/  HMMA.16816.F32.BF16 R8, R172.reuse, R168, R8 ;  /* 0x000000a8ac08723c */ /* 0x040fee0000041808 */
[----:B------:R-:W-:Y:S01]  /*7490*/  IMAD.U32 R169, RZ, RZ, UR4 ;  /* 0x00000004ffa97e24 */ /* 0x000fe2000f8e00ff */
[-C--:B------:R-:W-:Y:S01]  /*74a0*/  HMMA.16816.F32.BF16 R12, R172, R170.reuse, R12 ;  /* 0x000000aaac0c723c */ /* 0x080fe2000004180c */
[----:B------:R-:W-:Y:S07]  /*74b0*/  IMAD.U32 R168, RZ, RZ, UR4 ;  /* 0x00000004ffa87e24 */ /* 0x000fee000f8e00ff */
[C---:B-----5:R-:W-:Y:S01]  /*74c0*/  FADD.FTZ R4, -R216.reuse, R4 ;  /* 0x00000004d8047221 */ /* 0x060fe20000010100 */
[C---:B------:R-:W-:Y:S03]  /*74d0*/  HMMA.16816.F32.BF16 R16, R164.reuse, R170, R16 ;  /* 0x000000aaa410723c */ /* 0x040fe60000041810 */
[----:B------:R-:W-:Y:S01]  /*74e0*/  FADD.FTZ R2, -R216, R5 ;  /* 0x00000005d8027221 */ /* 0x000fe20000010100 */
[-C--:B------:R-:W-:Y:S01]  /*74f0*/  FSEL R4, R4, R216.reuse, P2 ;  /* 0x000000d804047208 */ /* 0x080fe20001000000 */
[----:B------:R-:W-:Y:S01]  /*7500*/  FADD.FTZ R0, -R215, R6 ;  /* 0x00000006d7007221 */ /* 0x000fe20000010100 */
[----:B------:R-:W-:Y:S01]  /*7510*/  FSETP.GE.FTZ.AND P2, PT, R179, RZ, PT ;  /* 0x000000ffb300720b */ /* 0x000fe20003f56000 */
[C---:B------:R-:W-:Y:S01]  /*7520*/  FADD.FTZ R11, -R211.reuse, R11 ;  /* 0x0000000bd30b7221 */ /* 0x040fe20000010100 */
[----:B------:R-:W-:Y:S01]  /*7530*/  FSEL R2, R2, R216, P1 ;  /* 0x000000d802027208 */ /* 0x000fe20000800000 */
[----:B------:R-:W-:Y:S01]  /*7540*/  FMUL.FTZ R190, R190, R4 ;  /* 0x00000004bebe7220 */ /* 0x000fe20000410000 */
[----:B------:R-:W-:Y:S02]  /*7550*/  FSETP.GE.FTZ.AND P1, PT, R192, RZ, PT ;  /* 0x000000ffc000720b */ /* 0x000fe40003f36000 */
[----:B------:R-:W-:Y:S01]  /*7560*/  FADD.FTZ R10, -R211, R10 ;  /* 0x0000000ad30a7221 */ /* 0x000fe20000010100 */
[-C--:B------:R-:W-:Y:S01]  /*7570*/  FSEL R0, R0, R215.reuse, P0 ;  /* 0x000000d700007208 */ /* 0x080fe20000000000 */
[----:B------:R-:W-:Y:S01]  /*7580*/  FMUL.FTZ R177, R177, R2 ;  /* 0x00000002b1b17220 */ /* 0x000fe20000410000 */
[----:B------:R-:W-:Y:S01]  /*7590*/  FSETP.GE.FTZ.AND P0, PT, R187, RZ, PT ;  /* 0x000000ffbb00720b */ /* 0x000fe20003f16000 */
[----:B------:R-:W-:Y:S02]  /*75a0*/  FADD.FTZ R2, -R215, R7 ;  /* 0x00000007d7027221 */ /* 0x000fe40000010100 */
[----:B------:R-:W-:Y:S01]  /*75b0*/  FMUL.FTZ R185, R185, R0 ;  /* 0x00000000b9b97220 */ /* 0x000fe20000410000 */
[----:B------:R-:W1:Y:S01]  /*75c0*/  LDSM.16.M88.4 R4, [R205+0x18800] ;  /* 0x01880000cd04783b */ /* 0x000e620000000200 */
[----:B------:R-:W-:Y:S01]  /*75d0*/  FADD.FTZ R0, -R214, R8 ;  /* 0x00000008d6007221 */ /* 0x000fe20000010100 */
[----:B------:R-:W-:Y:S01]  /*75e0*/  FSEL R2, R2, R215, P1 ;  /* 0x000000d702027208 */ /* 0x000fe20000800000 */
[----:B------:R-:W-:Y:S01]  /*75f0*/  FADD.FTZ R9, -R214, R9 ;  /* 0x00000009d6097221 */ /* 0x000fe20000010100 */
[----:B------:R-:W-:Y:S01]  /*7600*/  FSETP.GE.FTZ.AND P1, PT, R189, RZ, PT ;  /* 0x000000ffbd00720b */ /* 0x000fe20003f36000 */
[----:B------:R-:W-:Y:S01]  /*7610*/  FADD.FTZ R8, -R211, R15 ;  /* 0x0000000fd3087221 */ /* 0x000fe20000010100 */
[----:B------:R-:W-:Y:S01]  /*7620*/  FSEL R0, R0, R214, P0 ;  /* 0x000000d600007208 */ /* 0x000fe20000000000 */
[----:B------:R-:W-:Y:S01]  /*7630*/  FMUL.FTZ R192, R192, R2 ;  /* 0x00000002c0c07220 */ /* 0x000fe20000410000 */
[----:B------:R-:W-:Y:S02]  /*7640*/  LEA R212, P0, R169, R212, 0x2 ;  /* 0x000000d4a9d47211 */ /* 0x000fe400078010ff */
[-C--:B------:R-:W-:Y:S01]  /*7650*/  FSEL R2, R10, R211.reuse, P2 ;  /* 0x000000d30a027208 */ /* 0x080fe20001000000 */
[----:B------:R-:W-:Y:S01]  /*7660*/  FMUL.FTZ R187, R187, R0 ;  /* 0x00000000bbbb7220 */ /* 0x000fe20000410000 */
[----:B------:R-:W-:Y:S01]  /*7670*/  FSEL R0, R11, R211, P1 ;  /* 0x000000d30b007208 */ /* 0x000fe20000800000 */
[----:B------:R-:W-:Y:S01]  /*7680*/  FADD.FTZ R10, -R214, R13 ;  /* 0x0000000dd60a7221 */ /* 0x000fe20000010100 */
[----:B------:R-:W-:Y:S01]  /*7690*/  LEA.HI.X.SX32 R213, R168, R213, 0x2, P0 ;  /* 0x000000d5a8d57211 */ /* 0x000fe200000f16ff */
[----:B------:R-:W-:Y:S01]  /*76a0*/  FMUL.FTZ R179, R179, R2 ;  /* 0x00000002b3b37220 */ /* 0x000fe20000410000 */
[----:B------:R-:W-:Y:S01]  /*76b0*/  FSEL R168, R9, R214, P3 ;  /* 0x000000d609a87208 */ /* 0x000fe20001800000 */
[----:B------:R-:W-:Y:S01]  /*76c0*/  FADD.FTZ R9, -R211, R14 ;  /* 0x0000000ed3097221 */ /* 0x000fe20000010100 */
[----:B------:R-:W-:Y:S01]  /*76d0*/  FSETP.GE.FTZ.AND P0, PT, R195, RZ, PT ;  /* 0x000000ffc300720b */ /* 0x000fe20003f16000 */
[----:B------:R-:W-:Y:S01]  /*76e0*/  FMUL.FTZ R189, R189, R0 ;  /* 0x00000000bdbd7220 */ /* 0x000fe20000410000 */
[----:B------:R-:W-:Y:S01]  /*76f0*/  FSETP.GE.FTZ.AND P1, PT, R191, RZ, PT ;  /* 0x000000ffbf00720b */ /* 0x000fe20003f36000 */
[C---:B------:R-:W-:Y:S01]  /*7700*/  FADD.FTZ R0, -R215.reuse, R19 ;  /* 0x00000013d7007221 */ /* 0x040fe20000010100 */
[----:B------:R-:W-:Y:S01]  /*7710*/  FSETP.GE.FTZ.AND P2, PT, R184, RZ, PT ;  /* 0x000000ffb800720b */ /* 0x000fe20003f56000 */
[----:B------:R-:W-:Y:S01]  /*7720*/  FADD.FTZ R2, -R215, R18 ;  /* 0x00000012d7027221 */ /* 0x000fe20000010100 */
[-C--:B------:R-:W-:Y:S01]  /*7730*/  FSEL R8, R8, R211.reuse, P0 ;  /* 0x000000d308087208 */ /* 0x080fe20000000000 */
[----:B------:R-:W-:Y:S01]  /*7740*/  FADD.FTZ R11, -R214, R12 ;  /* 0x0000000cd60b7221 */ /* 0x000fe20000010100 */
[----:B------:R-:W-:Y:S01]  /*7750*/  FSETP.GE.FTZ.AND P0, PT, R222, RZ, PT ;  /* 0x000000ffde00720b */ /* 0x000fe20003f16000 */
[----:B------:R-:W-:Y:S01]  /*7760*/  FMUL.FTZ R168, R176, R168 ;  /* 0x000000a8b0a87220 */ /* 0x000fe20000410000 */
[----:B------:R-:W-:Y:S01]  /*7770*/  FSEL R9, R9, R211, P1 ;  /* 0x000000d309097208 */ /* 0x000fe20000800000 */
[----:B------:R-:W-:Y:S01]  /*7780*/  FMUL.FTZ R195, R195, R8 ;  /* 0x00000008c3c37220 */ /* 0x000fe20000410000 */
[----:B------:R-:W-:Y:S02]  /*7790*/  FSETP.GE.FTZ.AND P1, PT, R219, RZ, PT ;  /* 0x000000ffdb00720b */ /* 0x000fe40003f36000 */
[----:B------:R-:W-:Y:S01]  /*77a0*/  FSETP.GE.FTZ.AND P3, PT, R217, RZ, PT ;  /* 0x000000ffd900720b */ /* 0x000fe20003f76000 */
[----:B------:R-:W-:Y:S01]  /*77b0*/  FMUL.FTZ R191, R191, R9 ;  /* 0x00000009bfbf7220 */ /* 0x000fe20000410000 */
[----:B------:R-:W-:Y:S02]  /*77c0*/  FSEL R10, R10, R214, P2 ;  /* 0x000000d60a0a7208 */ /* 0x000fe40001000000 */
[----:B------:R-:W-:Y:S02]  /*77d0*/  FSETP.GE.FTZ.AND P2, PT, R194, RZ, PT ;  /* 0x000000ffc200720b */ /* 0x000fe40003f56000 */
[-C--:B------:R-:W-:Y:S01]  /*77e0*/  FSEL R0, R0, R215.reuse, P0 ;  /* 0x000000d700007208 */ /* 0x080fe20000000000 */
[----:B------:R-:W-:Y:S01]  /*77f0*/  FMUL.FTZ R184, R184, R10 ;  /* 0x0000000ab8b87220 */ /* 0x000fe20000410000 */
[-C--:B-1----:R-:W-:Y:S01]  /*7800*/  HMMA.16816.F32.BF16 R20, R164, R4.reuse, R20 ;  /* 0x00000004a414723c */ /* 0x082fe20000041814 */
[----:B------:R-:W-:Y:S02]  /*7810*/  FSEL R2, R2, R215, P1 ;  /* 0x000000d702027208 */ /* 0x000fe40000800000 */
[----:B------:R-:W-:Y:S01]  /*7820*/  FMUL.FTZ R10, R222, R0 ;  /* 0x00000000de0a7220 */ /* 0x000fe20000410000 */
[----:B------:R-:W-:Y:S02]  /*7830*/  FSETP.GE.FTZ.AND P0, PT, R224, RZ, PT ;  /* 0x000000ffe000720b */ /* 0x000fe40003f16000 */
[----:B------:R-:W-:Y:S01]  /*7840*/  FMUL.FTZ R12, R219, R2 ;  /* 0x00000002db0c7220 */ /* 0x000fe20000410000 */
[----:B------:R-:W-:Y:S01]  /*7850*/  FSETP.GE.FTZ.AND P1, PT, R220, RZ, PT ;  /* 0x000000ffdc00720b */ /* 0x000fe20003f36000 */
[C---:B------:R-:W-:Y:S01]  /*7860*/  HMMA.16816.F32.BF16 R24, R172.reuse, R4, R24 ;  /* 0x00000004ac18723c */ /* 0x040fe20000041818 */
[----:B------:R-:W-:Y:S02]  /*7870*/  FSEL R11, R11, R214, P3 ;  /* 0x000000d60b0b7208 */ /* 0x000fe40001800000 */
[----:B------:R-:W-:Y:S03]  /*7880*/  FSETP.GE.FTZ.AND P3, PT, R221, RZ, PT ;  /* 0x000000ffdd00720b */ /* 0x000fe60003f76000 */
[----:B------:R-:W-:Y:S02]  /*7890*/  FMUL.FTZ R217, R217, R11 ;  /* 0x0000000bd9d97220 */ /* 0x000fe40000410000 */
[C---:B------:R-:W-:Y:S01]  /*78a0*/  FADD.FTZ R4, -R216.reuse, R17 ;  /* 0x00000011d8047221 */ /* 0x040fe20000010100 */
[-C--:B------:R-:W-:Y:S03]  /*78b0*/  HMMA.16816.F32.BF16 R28, R172, R6.reuse, R28 ;  /* 0x00000006ac1c723c */ /* 0x080fe6000004181c */
[----:B------:R-:W-:Y:S01]  /*78c0*/  FADD.FTZ R5, -R216, R16 ;  /* 0x00000010d8057221 */ /* 0x000fe20000010100 */
[----:B------:R-:W-:Y:S02]  /*78d0*/  FSEL R4, R4, R216, P2 ;  /* 0x000000d804047208 */ /* 0x000fe40001000000 */
[----:B------:R-:W-:Y:S01]  /*78e0*/  FSETP.GE.FTZ.AND P2, PT, R193, RZ, PT ;  /* 0x000000ffc100720b */ /* 0x000fe20003f56000 */
[C---:B------:R-:W-:Y:S01]  /*78f0*/  FADD.FTZ R23, -R215.reuse, R23 ;  /* 0x00000017d7177221 */ /* 0x040fe20000010100 */
[----:B------:R-:W-:Y:S01]  /*7900*/  HMMA.16816.F32.BF16 R32, R164, R6, R32 ;  /* 0x00000006a420723c */ /* 0x000fe20000041820 */
[----:B------:R-:W-:Y:S03]  /*7910*/  FADD.FTZ R22, -R215, R22 ;  /* 0x00000016d7167221 */ /* 0x000fe60000010100 */
[C---:B------:R-:W-:Y:S01]  /*7920*/  FADD.FTZ R21, -R216.reuse, R21 ;  /* 0x00000015d8157221 */ /* 0x040fe20000010100 */
[-C--:B------:R-:W-:Y:S01]  /*7930*/  FSEL R0, R23, R215.reuse, P0 ;  /* 0x000000d717007208 */ /* 0x080fe20000000000 */
[----:B------:R-:W-:Y:S01]  /*7940*/  FADD.FTZ R20, -R216, R20 ;  /* 0x00000014d8147221 */ /* 0x000fe20000010100 */
[----:B------:R-:W-:Y:S01]  /*7950*/  FSEL R2, R22, R215, P1 ;  /* 0x000000d716027208 */ /* 0x000fe20000800000 */
[----:B------:R-:W-:Y:S01]  /*7960*/  FADD.FTZ R24, -R214, R24 ;  /* 0x00000018d6187221 */ /* 0x000fe20000010100 */
[----:B------:R-:W-:Y:S02]  /*7970*/  FSETP.GE.FTZ.AND P1, PT, R182, RZ, PT ;  /* 0x000000ffb600720b */ /* 0x000fe40003f36000 */
        /* <DEDUP_REMOVED lines=10> */
[----:B------:R-:W-:Y:S01]  /*7a20*/  FSEL R0, R24, R214, P1 ;  /* 0x000000d618007208 */ /* 0x000fe20000800000 */
[----:B------:R-:W-:Y:S01]  /*7a30*/  FMUL.FTZ R13, R221, R5 ;  /* 0x00000005dd0d7220 */ /* 0x000fe20000410000 */
[----:B------:R-:W-:Y:S01]  /*7a40*/  FSETP.GE.FTZ.AND P1, PT, R183, RZ, PT ;  /* 0x000000ffb700720b */ /* 0x000fe20003f36000 */
[----:B------:R-:W-:Y:S01]  /*7a50*/  FMUL.FTZ R23, R220, R2 ;  /* 0x00000002dc177220 */ /* 0x000fe20000410000 */
[----:B------:R-:W-:Y:S01]  /*7a60*/  FSEL R5, R20, R216, P3 ;  /* 0x000000d814057208 */ /* 0x000fe20001800000 */
        /* <DEDUP_REMOVED lines=16> */
[----:B------:R-:W-:Y:S01]  /*7b70*/  FMUL.FTZ R21, R180, R4 ;  /* 0x00000004b4157220 */ /* 0x000fe20000410000 */
[----:B------:R-:W-:Y:S02]  /*7b80*/  FSETP.GE.FTZ.AND P1, PT, R228, RZ, PT ;  /* 0x000000ffe400720b */ /* 0x000fe40003f36000 */
[----:B------:R-:W-:Y:S01]  /*7b90*/  FSEL R0, R28, R214, P3 ;  /* 0x000000d61c007208 */ /* 0x000fe20001800000 */
[----:B------:R-:W-:Y:S01]  /*7ba0*/  @P2 FADD.FTZ R214, -R214, R29 ;  /* 0x0000001dd6d62221 */ /* 0x000fe20000010100 */
[----:B------:R-:W-:Y:S01]  /*7bb0*/  FSETP.GE.FTZ.AND P3, PT, R225, RZ, PT ;  /* 0x000000ffe100720b */ /* 0x000fe20003f76000 */
[----:B------:R-:W-:Y:S01]  /*7bc0*/  @P0 FADD.FTZ R211, -R211, R31 ;  /* 0x0000001fd3d30221 */ /* 0x000fe20000010100 */
[----:B------:R-:W-:Y:S01]  /*7bd0*/  FSETP.GE.FTZ.AND P2, PT, R229, RZ, PT ;  /* 0x000000ffe500720b */ /* 0x000fe20003f56000 */
[----:B------:R-:W-:Y:S01]  /*7be0*/  FMUL.FTZ R18, R227, R0 ;  /* 0x00000000e3127220 */ /* 0x000fe20000410000 */
[----:B------:R-:W-:Y:S01]  /*7bf0*/  FSEL R2, R2, R216, P1 ;  /* 0x000000d802027208 */ /* 0x000fe20000800000 */
[----:B------:R-:W-:Y:S01]  /*7c00*/  FADD.FTZ R0, -R215, R34 ;  /* 0x00000022d7007221 */ /* 0x000fe20000010100 */
[----:B------:R-:W-:Y:S01]  /*7c10*/  PLOP3.LUT P1, PT, PT, PT, UP2, 0x80, 0x0 ;  /* 0x000000000000781c */ /* 0x000fe20003f2f028 */
[----:B------:R-:W-:Y:S01]  /*7c20*/  FMUL.FTZ R30, R181, R30 ;  /* 0x0000001eb51e7220 */ /* 0x000fe20000410000 */
[----:B------:R-:W-:Y:S01]  /*7c30*/  FSETP.GE.FTZ.AND P0, PT, R226, RZ, PT ;  /* 0x000000ffe200720b */ /* 0x000fe20003f16000 */
[----:B------:R-:W-:Y:S02]  /*7c40*/  FMUL.FTZ R17, R228, R2 ;  /* 0x00000002e4117220 */ /* 0x000fe40000410000 */
[----:B------:R-:W-:Y:S01]  /*7c50*/  FMUL.FTZ R214, R186, R214 ;  /* 0x000000d6bad67220 */ /* 0x000fe20000410000 */
[----:B------:R-:W-:Y:S01]  /*7c60*/  FSEL R0, R0, R215, P0 ;  /* 0x000000d700007208 */ /* 0x000fe20000000000 */
[----:B------:R-:W-:Y:S02]  /*7c70*/  @P3 FADD.FTZ R216, -R216, R33 ;  /* 0x00000021d8d83221 */ /* 0x000fe40000010100 */
[----:B------:R-:W-:Y:S02]  /*7c80*/  @P2 FADD.FTZ R215, -R215, R35 ;  /* 0x00000023d7d72221 */ /* 0x000fe40000010100 */
        /* <DEDUP_REMOVED lines=10> */
[C---:B------:R-:W-:Y:S03]  /*7d30*/  IMAD.U32 R2, R9.reuse, -0x40, RZ ;  /* 0xffffffc009027824 */ /* 0x040fe600078e00ff */
[----:B------:R-:W-:Y:S02]  /*7d40*/  UISETP.NE.U32.AND UP0, UPT, UR4, 0x1, UPT ;  /* 0x000000010400788c */ /* 0x000fe4000bf05070 */
[C---:B------:R-:W-:Y:S02]  /*7d50*/  LEA R4, P3, R2.reuse, R240, 0x1 ;  /* 0x000000f002047211 */ /* 0x040fe400078608ff */
[----:B------:R-:W-:Y:S01]  /*7d60*/  USEL UR4, UR40, 0x4000, !UP0 ;  /* 0x0000400028047887 */ /* 0x000fe2000c000000 */
[----:B------:R-:W-:Y:S02]  /*7d70*/  SHF.R.S32.HI R6, RZ, 0x1f, R2 ;  /* 0x0000001fff067819 */ /* 0x000fe40000011402 */
[----:B------:R-:W-:Y:S02]  /*7d80*/  LEA.HI.X.SX32 R5, R2, R241, 0x1, P3 ;  /* 0x000000f102057211 */ /* 0x000fe400018f0eff */
[C---:B------:R-:W-:Y:S02]  /*7d90*/  LEA R0, P4, R9.reuse, R2, 0x5 ;  /* 0x0000000209007211 */ /* 0x040fe400078828ff */
[----:B------:R-:W-:Y:S02]  /*7da0*/  IADD3 R218, R218, UR4, RZ ;  /* 0x00000004dada7c10 */ /* 0x000fe4000fffe0ff */
[----:B------:R-:W-:Y:S02]  /*7db0*/  IADD3 R234, R234, UR4, RZ ;  /* 0x00000004eaea7c10 */ /* 0x000fe4000fffe0ff */
[C-C-:B------:R-:W-:Y:S01]  /*7dc0*/  LEA.HI.X R2, R9.reuse, R6, R14.reuse, 0x5, P4 ;  /* 0x0000000609027211 */ /* 0x140fe200020f2c0e */
[----:B------:R1:W-:Y:S01]  /*7dd0*/  @P2 STS [R218], RZ ;  /* 0x000000ffda002388 */ /* 0x0003e20000000800 */
[C---:B------:R-:W-:Y:S02]  /*7de0*/  @!P2 LEA R8, P4, R9.reuse, R4, 0x6 ;  /* 0x000000040908a211 */ /* 0x040fe400078830ff */
[C---:B------:R-:W-:Y:S01]  /*7df0*/  @!P0 LEA R6, P3, R0.reuse, R240, 0x1 ;  /* 0x000000f000068211 */ /* 0x040fe200078608ff */
[----:B------:R1:W-:Y:S01]  /*7e00*/  @P2 STS [R218+0x4], RZ ;  /* 0x000004ffda002388 */ /* 0x0003e20000000800 */
[----:B------:R-:W-:Y:S01]  /*7e10*/  @!P2 LEA.HI.X R9, R9, R5, R14, 0x6, P4 ;  /* 0x000000050909a211 */ /* 0x000fe200020f340e */
[----:B------:R-:W-:Y:S01]  /*7e20*/  IMAD.MOV.U32 R240, RZ, RZ, R4 ;  /* 0x000000fffff07224 */ /* 0x000fe200078e0004 */
[----:B------:R-:W-:Y:S01]  /*7e30*/  @!P0 LEA.HI.X R7, R0, R241, R2, 0x1, P3 ;  /* 0x000000f100078211 */ /* 0x000fe200018f0c02 */
[----:B------:R1:W-:Y:S01]  /*7e40*/  @P2 STS [R218+0x8], RZ ;  /* 0x000008ffda002388 */ /* 0x0003e20000000800 */
[----:B------:R-:W-:Y:S01]  /*7e50*/  IADD3 R203, R203, UR4, RZ ;  /* 0x00000004cbcb7c10 */ /* 0x000fe2000fffe0ff */
        /* <DEDUP_REMOVED lines=31> */
.L_x_1520:
        /* <DEDUP_REMOVED lines=134> */
[C---:B------:R-:W-:Y:S01]  /*88b0*/  LEA R4, P0, R5.reuse, R238, 0x1 ;  /* 0x000000ee05047211 */ /* 0x040fe200078008ff */
        /* <DEDUP_REMOVED lines=35> */
.L_x_1521:
[----:B------:R-:W-:Y:S01]  /*8af0*/  LDSM.16.M88.4 R32, [R3+0x1c000] ;  /* 0x01c000000320783b */ /* 0x000fe20000000200 */
[----:B-1----:R-:W-:Y:S01]  /*8b00*/  @P1 IADD3 R0, R243, -0x40, RZ ;  /* 0xffffffc0f3001810 */ /* 0x002fe20007ffe0ff */
[----:B------:R-:W-:Y:S01]  /*8b10*/  IMAD.MOV.U32 R2, RZ, RZ, 0x4 ;  /* 0x00000004ff027424 */ /* 0x000fe200078e00ff */
[----:B------:R-:W-:Y:S02]  /*8b20*/  @UP2 UIADD3 UR5, UP0, UR16, -0x100, URZ ;  /* 0xffffff0010052890 */ /* 0x000fe4000ff1e03f */
[----:B------:R-:W1:Y:S01]  /*8b30*/  LDSM.16.MT88.4 R16, [R200] ;  /* 0x00000000c810783b */ /* 0x000e620000004200 */
[----:B------:R-:W-:Y:S01]  /*8b40*/  @P1 IMAD.WIDE R214, R0, R2, UR16 ;  /* 0x0000001000d61e25 */ /* 0x000fe2000f8e0202 */
[----:B------:R-:W-:Y:S02]  /*8b50*/  @UP2 UIADD3.X UR4, UR17, -0x1, URZ, UP0, !UPT ;  /* 0xffffffff11042890 */ /* 0x000fe400087fe43f */
[----:B------:R-:W-:Y:S01]  /*8b60*/  UISETP.GT.AND UP1, UPT, UR9, UR21, UPT ;  /* 0x000000150900728c */ /* 0x000fe2000bf24270 */
[----:B------:R-:W2:Y:S01]  /*8b70*/  LDSM.16.M88.4 R28, [R3+0x1d000] ;  /* 0x01d00000031c783b */ /* 0x000ea20000000200 */
[----:B------:R-:W-:Y:S02]  /*8b80*/  @UP2 UMOV UR16, UR5 ;  /* 0x0000000500102c82 */ /* 0x000fe40008000000 */
[----:B------:R-:W-:Y:S02]  /*8b90*/  USHF.L.U32 UR5, UR6, 0x3, URZ ;  /* 0x0000000306057899 */ /* 0x000fe4000800063f */
[----:B------:R-:W3:Y:S01]  /*8ba0*/  LDSM.16.MT88.4 R164, [R200+0x4000] ;  /* 0x00400000c8a4783b */ /* 0x000ee20000004200 */
[----:B------:R-:W-:Y:S02]  /*8bb0*/  @UP2 UMOV UR17, UR4 ;  /* 0x0000000400112c82 */ /* 0x000fe40008000000 */
[----:B------:R-:W-:Y:S01]  /*8bc0*/  ULOP3.LUT UR4, UR9, 0x1, URZ, 0xc0, !UPT ;  /* 0x0000000109047892 */ /* 0x000fe2000f8ec03f */
[----:B------:R-:W-:Y:S01]  /*8bd0*/  IMAD.U32 R2, RZ, RZ, UR5 ;  /* 0x00000005ff027e24 */ /* 0x000fe2000f8e00ff */
[----:B------:R-:W-:Y:S02]  /*8be0*/  LDSM.16.M88.4 R168, [R196+0x1c000] ;  /* 0x01c00000c4a8783b */ /* 0x000fe40000000200 */
[----:B------:R-:W-:Y:S02]  /*8bf0*/  UISETP.NE.U32.AND UP0, UPT, UR4, 0x1, UPT ;  /* 0x000000010400788c */ /* 0x000fe4000bf05070 */
[-C--:B------:R-:W-:Y:S01]  /*8c00*/  LEA R2, P2, R2, R212.reuse, 0x2 ;  /* 0x000000d402027211 */ /* 0x080fe200078410ff */
[----:B------:R-:W4:Y:S01]  /*8c10*/  LDSM.16.MT88.4 R172, [R200+0x800] ;  /* 0x00080000c8ac783b */ /* 0x000f220000004200 */
[----:B------:R-:W-:Y:S04]  /*8c20*/  UIMAD UR4, UR6, 0x18, URZ ;  /* 0x00000018060478a4 */ /* 0x000fe8000f8e023f */
[----:B------:R-:W3:Y:S02]  /*8c30*/  LDSM.16.M88.4 R176, [R196+0x1d000] ;  /* 0x01d00000c4b0783b */ /* 0x000ee40000000200 */
[----:B------:R-:W-:Y:S02]  /*8c40*/  IMAD.U32 R211, RZ, RZ, UR4 ;  /* 0x00000004ffd37e24 */ /* 0x000fe4000f8e00ff */
[----:B------:R-:W-:Y:S01]  /*8c50*/  IMAD.U32 R219, RZ, RZ, UR4 ;  /* 0x00000004ffdb7e24 */ /* 0x000fe2000f8e00ff */
[----:B------:R-:W3:Y:S01]  /*8c60*/  LDSM.16.MT88.4 R180, [R200+0x4800] ;  /* 0x00480000c8b4783b */ /* 0x000ee20000004200 */
[----:B------:R-:W-:Y:S04]  /*8c70*/  USHF.L.U32 UR4, UR6, 0x5, URZ ;  /* 0x0000000506047899 */ /* 0x000fe8000800063f */
[----:B------:R-:W-:Y:S02]  /*8c80*/  LDSM.16.M88.4 R184, [R198+0x1c000] ;  /* 0x01c00000c6b8783b */ /* 0x000fe40000000200 */
[----:B------:R-:W-:Y:S02]  /*8c90*/  IMAD.U32 R216, RZ, RZ, UR4 ;  /* 0x00000004ffd87e24 */ /* 0x000fe4000f8e00ff */
[----:B------:R-:W-:Y:S01]  /*8ca0*/  IMAD.U32 R222, RZ, RZ, UR4 ;  /* 0x00000004ffde7e24 */ /* 0x000fe2000f8e00ff */
[-C--:B-1----:R-:W-:Y:S01]  /*8cb0*/  HMMA.16816.F32.BF16 R4, R32, R16.reuse, RZ ;  /* 0x000000102004723c */ /* 0x082fe200000418ff */
[----:B------:R-:W1:Y:S01]  /*8cc0*/  LDSM.16.MT88.4 R188, [R200+0x1000] ;  /* 0x00100000c8bc783b */ /* 0x000e620000004200 */
[----:B------:R-:W-:Y:S04]  /*8cd0*/  UIMAD UR4, UR6, 0x28, URZ ;  /* 0x00000028060478a4 */ /* 0x000fe8000f8e023f */
[----:B------:R-:W-:Y:S02]  /*8ce0*/  LDSM.16.MT88.4 R192, [R200+0x1800] ;  /* 0x00180000c8c0783b */ /* 0x000fe40000004200 */
[C---:B--2---:R-:W-:Y:S01]  /*8cf0*/  HMMA.16816.F32.BF16 R8, R28.reuse, R16, RZ ;  /* 0x000000101c08723c */ /* 0x044fe200000418ff */
[----:B------:R-:W-:Y:S02]  /*8d00*/  IMAD.U32 R217, RZ, RZ, UR4 ;  /* 0x00000004ffd97e24 */ /* 0x000fe4000f8e00ff */
[----:B------:R2:W5:Y:S01]  /*8d10*/  @P1 LDG.E R246, [R214.64] ;  /* 0x0000000cd6f61981 */ /* 0x000562000c1e1900 */
[----:B------:R-:W-:Y:S01]  /*8d20*/  IMAD.U32 R225, RZ, RZ, UR4 ;  /* 0x00000004ffe17e24 */ /* 0x000fe2000f8e00ff */
[----:B------:R-:W-:Y:S03]  /*8d30*/  UIMAD UR4, UR6, 0x30, URZ ;  /* 0x00000030060478a4 */ /* 0x000fe6000f8e023f */
[-C--:B------:R-:W-:Y:S01]  /*8d40*/  HMMA.16816.F32.BF16 R12, R28, R18.reuse, RZ ;  /* 0x000000121c0c723c */ /* 0x080fe200000418ff */
[----:B------:R2:W5:Y:S03]  /*8d50*/  @P1 LDG.E R247, [R214.64+0x20] ;  /* 0x0000200cd6f71981 */ /* 0x000566000c1e1900 */
[----:B------:R-:W-:Y:S02]  /*8d60*/  IMAD.U32 R220, RZ, RZ, UR4 ;  /* 0x00000004ffdc7e24 */ /* 0x000fe4000f8e00ff */
[----:B------:R2:W5:Y:S01]  /*8d70*/  @P1 LDG.E R244, [R214.64+0x80] ;  /* 0x0000800cd6f41981 */ /* 0x000562000c1e1900 */
[----:B------:R-:W-:Y:S01]  /*8d80*/  IMAD.U32 R224, RZ, RZ, UR4 ;  /* 0x00000004ffe07e24 */ /* 0x000fe2000f8e00ff */
[C---:B------:R-:W-:Y:S01]  /*8d90*/  HMMA.16816.F32.BF16 R16, R32.reuse, R18, RZ ;  /* 0x000000122010723c */ /* 0x040fe200000418ff */
[----:B------:R-:W-:Y:S02]  /*8da0*/  UIMAD UR4, UR6, 0x38, URZ ;  /* 0x00000038060478a4 */ /* 0x000fe4000f8e023f */
[----:B------:R2:W5:Y:S04]  /*8db0*/  @P1 LDG.E R245, [R214.64+0xa0] ;  /* 0x0000a00cd6f51981 */ /* 0x000568000c1e1900 */
[----:B------:R-:W-:Y:S01]  /*8dc0*/  IMAD.U32 R221, RZ, RZ, UR4 ;  /* 0x00000004ffdd7e24 */ /* 0x000fe2000f8e00ff */
[-C--:B---3--:R-:W-:Y:S01]  /*8dd0*/  HMMA.16816.F32.BF16 R20, R32, R164.reuse, RZ ;  /* 0x000000a42014723c */ /* 0x088fe200000418ff */
[----:B------:R-:W-:Y:S01]  /*8de0*/  IMAD.U32 R223, RZ, RZ, UR4 ;  /* 0x00000004ffdf7e24 */ /* 0x000fe2000f8e00ff */
[----:B------:R-:W-:Y:S04]  /*8df0*/  USHF.L.U32 UR4, UR6, 0x4, URZ ;  /* 0x0000000406047899 */ /* 0x000fe8000800063f */
[----:B------:R-:W-:Y:S02]  /*8e00*/  UIADD3 UR8, UR4, 0x60, URZ ;  /* 0x0000006004087890 */ /* 0x000fe4000fffe03f */
[C---:B------:R-:W-:Y:S01]  /*8e10*/  HMMA.16816.F32.BF16 R24, R28.reuse, R164, RZ ;  /* 0x000000a41c18723c */ /* 0x040fe200000418ff */
[----:B------:R-:W-:Y:S02]  /*8e20*/  UIADD3 UR6, UR4, 0x20, URZ ;  /* 0x0000002004067890 */ /* 0x000fe4000fffe03f */
[----:B------:R-:W-:Y:S05]  /*8e30*/  UIADD3 UR7, UR4, 0x40, URZ ;  /* 0x0000004004077890 */ /* 0x000fea000fffe03f */
[-C--:B------:R-:W-:Y:S08]  /*8e40*/  HMMA.16816.F32.BF16 R28, R28, R166.reuse, RZ ;  /* 0x000000a61c1c723c */ /* 0x080ff000000418ff */
[----:B------:R-:W-:Y:S01]  /*8e50*/  HMMA.16816.F32.BF16 R32, R32, R166, RZ ;  /* 0x000000a62020723c */ /* 0x000fe200000418ff */
[----:B------:R-:W3:Y:S07]  /*8e60*/  LDSM.16.M88.4 R164, [R198+0x1d000] ;  /* 0x01d00000c6a4783b */ /* 0x000eee0000000200 */
[-C--:B----4-:R-:W-:Y:S08]  /*8e70*/  HMMA.16816.F32.BF16 R4, R168, R172.reuse, R4 ;  /* 0x000000aca804723c */ /* 0x090ff00000041804 */
[C---:B------:R-:W-:Y:S08]  /*8e80*/  HMMA.16816.F32.BF16 R8, R176.reuse, R172, R8 ;  /* 0x000000acb008723c */ /* 0x040ff00000041808 */
[-C--:B------:R-:W-:Y:S08]  /*8e90*/  HMMA.16816.F32.BF16 R12, R176, R174.reuse, R12 ;  /* 0x000000aeb00c723c */ /* 0x080ff0000004180c */
[C---:B------:R-:W-:Y:S01]  /*8ea0*/  HMMA.16816.F32.BF16 R16, R168.reuse, R174, R16 ;  /* 0x000000aea810723c */ /* 0x040fe20000041810 */
[----:B------:R-:W4:Y:S07]  /*8eb0*/  LDSM.16.MT88.4 R172, [R200+0x5000] ;  /* 0x00500000c8ac783b */ /* 0x000f2e0000004200 */
[-C--:B------:R-:W-:Y:S08]  /*8ec0*/  HMMA.16816.F32.BF16 R20, R168, R180.reuse, R20 ;  /* 0x000000b4a814723c */ /* 0x080ff00000041814 */
[C---:B------:R-:W-:Y:S08]  /*8ed0*/  HMMA.16816.F32.BF16 R24, R176.reuse, R180, R24 ;  /* 0x000000b4b018723c */ /* 0x040ff00000041818 */
[-C--:B------:R-:W-:Y:S01]  /*8ee0*/  HMMA.16816.F32.BF16 R28, R176, R182.reuse, R28 ;  /* 0x000000b6b01c723c */ /* 0x080fe2000004181c */
[----:B------:R-:W2:Y:S07]  /*8ef0*/  LDSM.16.M88.4 R176, [R197+0x1c000] ;  /* 0x01c00000c5b0783b */ /* 0x000eae0000000200 */
[----:B------:R-:W-:Y:S01]  /*8f00*/  HMMA.16816.F32.BF16 R32, R168, R182, R32 ;  /* 0x000000b6a820723c */ /* 0x000fe20000041820 */
[----:B------:R-:W2:Y:S05]  /*8f10*/  LDSM.16.M88.4 R168, [R197+0x1d000] ;  /* 0x01d00000c5a8783b */ /* 0x000eaa0000000200 */
[----:B------:R-:W2:Y:S02]  /*8f20*/  LDSM.16.MT88.4 R180, [R200+0x5800] ;  /* 0x00580000c8b4783b */ /* 0x000ea40000004200 */
[-C--:B-1----:R-:W-:Y:S08]  /*8f30*/  HMMA.16816.F32.BF16 R4, R184, R188.reuse, R4 ;  /* 0x000000bcb804723c */ /* 0x082ff00000041804 */
[C---:B---3--:R-:W-:Y:S08]  /*8f40*/  HMMA.16816.F32.BF16 R8, R164.reuse, R188, R8 ;  /* 0x000000bca408723c */ /* 0x048ff00000041808 */
[-C--:B------:R-:W-:Y:S08]  /*8f50*/  HMMA.16816.F32.BF16 R12, R164, R190.reuse, R12 ;  /* 0x000000bea40c723c */ /* 0x080ff0000004180c */
[C---:B------:R-:W-:Y:S01]  /*8f60*/  HMMA.16816.F32.BF16 R16, R184.reuse, R190, R16 ;  /* 0x000000beb810723c */ /* 0x040fe20000041810 */
[----:B------:R-:W-:Y:S07]  /*8f70*/  LDSM.16.MT88.4 R188, [R200+0x6000] ;  /* 0x00600000c8bc783b */ /* 0x000fee0000004200 */
[-C--:B----4-:R-:W-:Y:S08]  /*8f80*/  HMMA.16816.F32.BF16 R20, R184, R172.reuse, R20 ;  /* 0x000000acb814723c */ /* 0x090ff00000041814 */
[C---:B------:R-:W-:Y:S08]  /*8f90*/  HMMA.16816.F32.BF16 R24, R164.reuse, R172, R24 ;  /* 0x000000aca418723c */ /* 0x040ff00000041818 */
[-C--:B------:R-:W-:Y:S01]  /*8fa0*/  HMMA.16816.F32.BF16 R28, R164, R174.reuse, R28 ;  /* 0x000000aea41c723c */ /* 0x080fe2000004181c */
[----:B------:R-:W-:Y:S07]  /*8fb0*/  LDSM.16.M88.4 R164, [R3+0x1e000] ;  /* 0x01e0000003a4783b */ /* 0x000fee0000000200 */
[----:B------:R-:W-:Y:S01]  /*8fc0*/  HMMA.16816.F32.BF16 R32, R184, R174, R32 ;  /* 0x000000aeb820723c */ /* 0x000fe20000041820 */
[----:B------:R-:W1:Y:S05]  /*8fd0*/  LDSM.16.MT88.4 R172, [R200+0x2000] ;  /* 0x00200000c8ac783b */ /* 0x000e6a0000004200 */
[----:B------:R3:W4:Y:S02]  /*8fe0*/  LDSM.16.M88.4 R184, [R3+0x1f000] ;  /* 0x01f0000003b8783b */ /* 0x0007240000000200 */
[-C--:B--2---:R-:W-:Y:S08]  /*8ff0*/  HMMA.16816.F32.BF16 R4, R176, R192.reuse, R4 ;  /* 0x000000c0b004723c */ /* 0x084ff00000041804 */
[C---:B------:R-:W-:Y:S08]  /*9000*/  HMMA.16816.F32.BF16 R8, R168.reuse, R192, R8 ;  /* 0x000000c0a808723c */ /* 0x040ff00000041808 */
[-C--:B------:R-:W-:Y:S01]  /*9010*/  HMMA.16816.F32.BF16 R12, R168, R194.reuse, R12 ;  /* 0x000000c2a80c723c */ /* 0x080fe2000004180c */
[----:B---3--:R-:W-:Y:S07]  /*9020*/  IMAD.U32 R3, RZ, RZ, UR5 ;  /* 0x00000005ff037e24 */ /* 0x008fee000f8e00ff */
[C---:B------:R-:W-:Y:S01]  /*9030*/  HMMA.16816.F32.BF16 R16, R176.reuse, R194, R16 ;  /* 0x000000c2b010723c */ /* 0x040fe20000041810 */
[----:B------:R-:W-:Y:S03]  /*9040*/  LDSM.16.MT88.4 R192, [R200+0x6800] ;  /* 0x00680000c8c0783b */ /* 0x000fe60000004200 */
[-C--:B------:R-:W-:Y:S04]  /*9050*/  LEA.HI.X.SX32 R3, R3, R213.reuse, 0x2, P2 ;  /* 0x000000d503037211 */ /* 0x080fe800010f16ff */
[-C--:B------:R-:W-:Y:S08]  /*9060*/  HMMA.16816.F32.BF16 R20, R176, R180.reuse, R20 ;  /* 0x000000b4b014723c */ /* 0x080ff00000041814 */
[C---:B------:R-:W-:Y:S08]  /*9070*/  HMMA.16816.F32.BF16 R24, R168.reuse, R180, R24 ;  /* 0x000000b4a818723c */ /* 0x040ff00000041818 */
[-C--:B------:R-:W-:Y:S01]  /*9080*/  HMMA.16816.F32.BF16 R28, R168, R182.reuse, R28 ;  /* 0x000000b6a81c723c */ /* 0x080fe2000004181c */
[----:B------:R-:W-:Y:S07]  /*9090*/  LDSM.16.M88.4 R168, [R196+0x1e000] ;  /* 0x01e00000c4a8783b */ /* 0x000fee0000000200 */
[----:B------:R-:W-:Y:S01]  /*90a0*/  HMMA.16816.F32.BF16 R32, R176, R182, R32 ;  /* 0x000000b6b020723c */ /* 0x000fe20000041820 */
[----:B------:R-:W2:Y:S05]  /*90b0*/  LDSM.16.MT88.4 R176, [R200+0x2800] ;  /* 0x00280000c8b0783b */ /* 0x000eaa0000004200 */
[----:B------:R-:W3:Y:S02]  /*90c0*/  LDSM.16.M88.4 R180, [R196+0x1f000] ;  /* 0x01f00000c4b4783b */ /* 0x000ee40000000200 */
[-C--:B-1----:R-:W-:Y:S08]  /*90d0*/  HMMA.16816.F32.BF16 R4, R164, R172.reuse, R4 ;  /* 0x000000aca404723c */ /* 0x082ff00000041804 */
[C---:B----4-:R-:W-:Y:S08]  /*90e0*/  HMMA.16816.F32.BF16 R8, R184.reuse, R172, R8 ;  /* 0x000000acb808723c */ /* 0x050ff00000041808 */
        /* <DEDUP_REMOVED lines=8> */
[----:B------:R-:W1:Y:S05]  /*9170*/  LDSM.16.M88.4 R164, [R198+0x1e000] ;  /* 0x01e00000c6a4783b */ /* 0x000e6a0000000200 */
[----:B------:R-:W4:Y:S02]  /*9180*/  LDSM.16.MT88.4 R188, [R200+0x7000] ;  /* 0x00700000c8bc783b */ /* 0x000f240000004200 */
[-C--:B--2---:R-:W-:Y:S08]  /*9190*/  HMMA.16816.F32.BF16 R4, R168, R176.reuse, R4 ;  /* 0x000000b0a804723c */ /* 0x084ff00000041804 */
[C---:B---3--:R-:W-:Y:S08]  /*91a0*/  HMMA.16816.F32.BF16 R8, R180.reuse, R176, R8 ;  /* 0x000000b0b408723c */ /* 0x048ff00000041808 */
[-C--:B------:R-:W-:Y:S08]  /*91b0*/  HMMA.16816.F32.BF16 R12, R180, R178.reuse, R12 ;  /* 0x000000b2b40c723c */ /* 0x080ff0000004180c */
[C---:B------:R-:W-:Y:S01]  /*91c0*/  HMMA.16816.F32.BF16 R16, R168.reuse, R178, R16 ;  /* 0x000000b2a810723c */ /* 0x040fe20000041810 */
[----:B------:R-:W-:Y:S05]  /*91d0*/  LDSM.16.M88.4 R176, [R197+0x1e000] ;  /* 0x01e00000c5b0783b */ /* 0x000fea0000000200 */
[----:B------:R-:W-:Y:S02]  /*91e0*/  LDSM.16.M88.4 R196, [R197+0x1f000] ;  /* 0x01f00000c5c4783b */ /* 0x000fe40000000200 */
[-C--:B------:R-:W-:Y:S08]  /*91f0*/  HMMA.16816.F32.BF16 R20, R168, R192.reuse, R20 ;  /* 0x000000c0a814723c */ /* 0x080ff00000041814 */
[C---:B------:R-:W-:Y:S07]  /*9200*/  HMMA.16816.F32.BF16 R24, R180.reuse, R192, R24 ;  /* 0x000000c0b418723c */ /* 0x040fee0000041818 */
[----:B------:R-:W-:Y:S01]  /*9210*/  IMAD.U32 R193, RZ, RZ, UR7 ;  /* 0x00000007ffc17e24 */ /* 0x000fe2000f8e00ff */
[-C--:B------:R-:W-:Y:S01]  /*9220*/  HMMA.16816.F32.BF16 R28, R180, R194.reuse, R28 ;  /* 0x000000c2b41c723c */ /* 0x080fe2000004181c */
[----:B------:R-:W2:Y:S07]  /*9230*/  LDSM.16.MT88.4 R180, [R200+0x3800] ;  /* 0x00380000c8b4783b */ /* 0x000eae0000004200 */
[----:B------:R-:W-:Y:S01]  /*9240*/  HMMA.16816.F32.BF16 R32, R168, R194, R32 ;  /* 0x000000c2a820723c */ /* 0x000fe20000041820 */
[----:B------:R-:W3:Y:S07]  /*9250*/  LDSM.16.MT88.4 R168, [R200+0x7800] ;  /* 0x00780000c8a8783b */ /* 0x000eee0000004200 */
[-C--:B-1----:R-:W-:Y:S08]  /*9260*/  HMMA.16816.F32.BF16 R4, R164, R172.reuse, R4 ;  /* 0x000000aca404723c */ /* 0x082ff00000041804 */
[C---:B------:R-:W-:Y:S07]  /*9270*/  HMMA.16816.F32.BF16 R8, R184.reuse, R172, R8 ;  /* 0x000000acb808723c */ /* 0x040fee0000041808 */
[----:B------:R-:W-:Y:S01]  /*9280*/  IMAD.U32 R172, RZ, RZ, UR8 ;  /* 0x00000008ffac7e24 */ /* 0x000fe2000f8e00ff */
[-C--:B------:R-:W-:Y:S08]  /*9290*/  HMMA.16816.F32.BF16 R12, R184, R174.reuse, R12 ;  /* 0x000000aeb80c723c */ /* 0x080ff0000004180c */
[C---:B------:R-:W-:Y:S08]  /*92a0*/  HMMA.16816.F32.BF16 R16, R164.reuse, R174, R16 ;  /* 0x000000aea410723c */ /* 0x040ff00000041810 */
[-C--:B----4-:R-:W-:Y:S08]  /*92b0*/  HMMA.16816.F32.BF16 R20, R164, R188.reuse, R20 ;  /* 0x000000bca414723c */ /* 0x090ff00000041814 */
[C---:B------:R-:W-:Y:S07]  /*92c0*/  HMMA.16816.F32.BF16 R24, R184.reuse, R188, R24 ;  /* 0x000000bcb818723c */ /* 0x040fee0000041818 */
[----:B------:R-:W-:Y:S01]  /*92d0*/  IMAD.U32 R189, RZ, RZ, UR7 ;  /* 0x00000007ffbd7e24 */ /* 0x000fe2000f8e00ff */
[-C--:B------:R-:W-:Y:S08]  /*92e0*/  HMMA.16816.F32.BF16 R28, R184, R190.reuse, R28 ;  /* 0x000000beb81c723c */ /* 0x080ff0000004181c */
[----:B------:R-:W-:Y:S07]  /*92f0*/  HMMA.16816.F32.BF16 R32, R164, R190, R32 ;  /* 0x000000bea420723c */ /* 0x000fee0000041820 */
[----:B------:R-:W-:Y:S01]  /*9300*/  IMAD.U32 R164, RZ, RZ, UR4 ;  /* 0x00000004ffa47e24 */ /* 0x000fe2000f8e00ff */
[-C--:B--2---:R-:W-:Y:S01]  /*9310*/  HMMA.16816.F32.BF16 R4, R176, R180.reuse, R4 ;  /* 0x000000b4b004723c */ /* 0x084fe20000041804 */
[----:B------:R-:W-:Y:S01]  /*9320*/  IMAD.U32 R165, RZ, RZ, UR4 ;  /* 0x00000004ffa57e24 */ /* 0x000fe2000f8e00ff */
[----:B------:R-:W-:Y:S02]  /*9330*/  UIADD3 UR4, UR5, UR7, URZ ;  /* 0x0000000705047290 */ /* 0x000fe4000fffe03f */
[----:B------:R-:W-:Y:S01]  /*9340*/  UIADD3 UR7, UR5, UR8, URZ ;  /* 0x0000000805077290 */ /* 0x000fe2000fffe03f */
[-C--:B------:R-:W-:Y:S03]  /*9350*/  LEA R164, P0, R164, R212.reuse, 0x2 ;  /* 0x000000d4a4a47211 */ /* 0x080fe600078010ff */
[C---:B------:R-:W-:Y:S01]  /*9360*/  HMMA.16816.F32.BF16 R8, R196.reuse, R180, R8 ;  /* 0x000000b4c408723c */ /* 0x040fe20000041808 */
[----:B------:R-:W-:Y:S03]  /*9370*/  IMAD.U32 R191, RZ, RZ, UR4 ;  /* 0x00000004ffbf7e24 */ /* 0x000fe6000f8e00ff */
[-C--:B------:R-:W-:Y:S01]  /*9380*/  LEA.HI.X.SX32 R165, R165, R213.reuse, 0x2, P0 ;  /* 0x000000d5a5a57211 */ /* 0x080fe200000f16ff */
[----:B------:R-:W-:Y:S01]  /*9390*/  IMAD.U32 R173, RZ, RZ, UR7 ;  /* 0x00000007ffad7e24 */ /* 0x000fe2000f8e00ff */
[-C--:B------:R-:W-:Y:S01]  /*93a0*/  LEA R166, P0, R216, R212.reuse, 0x2 ;  /* 0x000000d4d8a67211 */ /* 0x080fe200078010ff */
[----:B------:R-:W-:Y:S01]  /*93b0*/  IMAD.U32 R180, RZ, RZ, UR6 ;  /* 0x00000006ffb47e24 */ /* 0x000fe2000f8e00ff */
[-C--:B------:R-:W-:Y:S01]  /*93c0*/  HMMA.16816.F32.BF16 R12, R196, R182.reuse, R12 ;  /* 0x000000b6c40c723c */ /* 0x080fe2000004180c */
[----:B------:R-:W-:Y:S01]  /*93d0*/  IMAD.U32 R195, RZ, RZ, UR4 ;  /* 0x00000004ffc37e24 */ /* 0x000fe2000f8e00ff */
[----:B------:R-:W-:Y:S02]  /*93e0*/  UIADD3 UR7, UR5, UR7, URZ ;  /* 0x0000000705077290 */ /* 0x000fe4000fffe03f */
[-C--:B------:R-:W-:Y:S01]  /*93f0*/  LEA.HI.X.SX32 R167, R222, R213.reuse, 0x2, P0 ;  /* 0x000000d5dea77211 */ /* 0x080fe200000f16ff */
[----:B------:R-:W-:Y:S02]  /*9400*/  UIADD3 UR4, UR5, UR4, URZ ;  /* 0x0000000405047290 */ /* 0x000fe4000fffe03f */
[----:B------:R1:W-:Y:S01]  /*9410*/  RED.E.ADD.F32.FTZ.RN.STRONG.GPU [R212.64], R4 ;  /* 0x00000004d400798e */ /* 0x0003e2000c10e78c */
[C---:B------:R-:W-:Y:S01]  /*9420*/  HMMA.16816.F32.BF16 R16, R176.reuse, R182, R16 ;  /* 0x000000b6b010723c */ /* 0x040fe20000041810 */
[----:B------:R-:W-:Y:S01]  /*9430*/  IMAD.U32 R174, RZ, RZ, UR7 ;  /* 0x00000007ffae7e24 */ /* 0x000fe2000f8e00ff */
[----:B------:R-:W-:Y:S02]  /*9440*/  UIADD3 UR7, UR5, UR7, URZ ;  /* 0x0000000705077290 */ /* 0x000fe4000fffe03f */
[----:B------:R2:W-:Y:S01]  /*9450*/  RED.E.ADD.F32.FTZ.RN.STRONG.GPU [R2.64], R5 ;  /* 0x000000050200798e */ /* 0x0005e2000c10e78c */
[----:B------:R-:W-:Y:S02]  /*9460*/  IMAD.U32 R192, RZ, RZ, UR4 ;  /* 0x00000004ffc07e24 */ /* 0x000fe4000f8e00ff */
[----:B------:R-:W-:Y:S01]  /*9470*/  IMAD.U32 R183, RZ, RZ, UR6 ;  /* 0x00000006ffb77e24 */ /* 0x000fe2000f8e00ff */
[-C--:B---3--:R-:W-:Y:S01]  /*9480*/  HMMA.16816.F32.BF16 R20, R176, R168.reuse, R20 ;  /* 0x000000a8b014723c */ /* 0x088fe20000041814 */
[----:B------:R3:W-:Y:S01]  /*9490*/  RED.E.ADD.F32.FTZ.RN.STRONG.GPU [R164.64], R6 ;  /* 0x00000006a400798e */ /* 0x0007e2000c10e78c */
[----:B------:R-:W-:Y:S02]  /*94a0*/  UIADD3 UR6, UR5, UR6, URZ ;  /* 0x0000000605067290 */ /* 0x000fe4000fffe03f */
[----:B------:R-:W-:Y:S01]  /*94b0*/  IMAD.U32 R175, RZ, RZ, UR7 ;  /* 0x00000007ffaf7e24 */ /* 0x000fe2000f8e00ff */
[----:B------:R-:W-:Y:S03]  /*94c0*/  UIADD3 UR7, UR5, UR7, URZ ;  /* 0x0000000705077290 */ /* 0x000fe6000fffe03f */
[C---:B------:R-:W-:Y:S01]  /*94d0*/  HMMA.16816.F32.BF16 R24, R196.reuse, R168, R24 ;  /* 0x000000a8c418723c */ /* 0x040fe20000041818 */
[----:B------:R-:W-:Y:S03]  /*94e0*/  IMAD.U32 R181, RZ, RZ, UR6 ;  /* 0x00000006ffb57e24 */ /* 0x000fe6000f8e00ff */
[----:B------:R-:W-:Y:S01]  /*94f0*/  IMAD.U32 R185, RZ, RZ, UR6 ;  /* 0x00000006ffb97e24 */ /* 0x000fe2000f8e00ff */
[----:B------:R-:W-:Y:S02]  /*9500*/  UIADD3 UR6, UR5, UR6, URZ ;  /* 0x0000000605067290 */ /* 0x000fe4000fffe03f */
[----:B------:R-:W-:Y:S01]  /*9510*/  IMAD.U32 R169, RZ, RZ, UR7 ;  /* 0x00000007ffa97e24 */ /* 0x000fe2000f8e00ff */
[-C--:B------:R-:W-:Y:S04]  /*9520*/  HMMA.16816.F32.BF16 R28, R196, R170.reuse, R28 ;  /* 0x000000aac41c723c */ /* 0x080fe8000004181c */
[-C--:B-1----:R-:W-:Y:S01]  /*9530*/  LEA R4, P1, R211, R212.reuse, 0x2 ;  /* 0x000000d4d3047211 */ /* 0x082fe200078210ff */
[----:B------:R-:W-:Y:S02]  /*9540*/  IMAD.U32 R182, RZ, RZ, UR6 ;  /* 0x00000006ffb67e24 */ /* 0x000fe4000f8e00ff */
[----:B------:R-:W-:Y:S01]  /*9550*/  IMAD.U32 R187, RZ, RZ, UR6 ;  /* 0x00000006ffbb7e24 */ /* 0x000fe2000f8e00ff */
[----:B------:R-:W-:Y:S01]  /*9560*/  HMMA.16816.F32.BF16 R32, R176, R170, R32 ;  /* 0x000000aab020723c */ /* 0x000fe20000041820 */
[----:B------:R-:W-:Y:S03]  /*9570*/  UIADD3 UR6, UR5, UR6, URZ ;  /* 0x0000000605067290 */ /* 0x000fe6000fffe03f */
[-C--:B--2---:R-:W-:Y:S01]  /*9580*/  LEA.HI.X.SX32 R5, R219, R213.reuse, 0x2, P1 ;  /* 0x000000d5db057211 */ /* 0x084fe200008f16ff */
[----:B------:R-:W-:Y:S01]  /*9590*/  IMAD.U32 R197, RZ, RZ, UR4 ;  /* 0x00000004ffc57e24 */ /* 0x000fe2000f8e00ff */
[-C--:B---3--:R-:W-:Y:S01]  /*95a0*/  LEA R164, P2, R217, R212.reuse, 0x2 ;  /* 0x000000d4d9a47211 */ /* 0x088fe200078410ff */
[----:B------:R-:W-:Y:S01]  /*95b0*/  IMAD.U32 R184, RZ, RZ, UR6 ;  /* 0x00000006ffb87e24 */ /* 0x000fe2000f8e00ff */
[-C--:B------:R-:W-:Y:S01]  /*95c0*/  LEA R6, P1, R220, R212.reuse, 0x2 ;  /* 0x000000d4dc067211 */ /* 0x080fe200078210ff */
[----:B------:R1:W-:Y:S01]  /*95d0*/  RED.E.ADD.F32.FTZ.RN.STRONG.GPU [R4.64], R7 ;  /* 0x000000070400798e */ /* 0x0003e2000c10e78c */
[----:B------:R-:W-:Y:S02]  /*95e0*/  UIADD3 UR4, UR5, UR4, URZ ;  /* 0x0000000405047290 */ /* 0x000fe4000fffe03f */
[-C--:B------:R-:W-:Y:S01]  /*95f0*/  LEA.HI.X.SX32 R165, R225, R213.reuse, 0x2, P2 ;  /* 0x000000d5e1a57211 */ /* 0x080fe200010f16ff */
[----:B------:R-:W-:Y:S01]  /*9600*/  IMAD.U32 R188, RZ, RZ, UR6 ;  /* 0x00000006ffbc7e24 */ /* 0x000fe2000f8e00ff */
[----:B------:R-:W-:Y:S01]  /*9610*/  RED.E.ADD.F32.FTZ.RN.STRONG.GPU [R166.64], R8 ;  /* 0x00000008a600798e */ /* 0x000fe2000c10e78c */
[----:B------:R-:W-:Y:S01]  /*9620*/  UIADD3 UR6, UR5, UR6, URZ ;  /* 0x0000000605067290 */ /* 0x000fe2000fffe03f */
[----:B------:R-:W-:Y:S02]  /*9630*/  IMAD.U32 R194, RZ, RZ, UR4 ;  /* 0x00000004ffc27e24 */ /* 0x000fe4000f8e00ff */
[----:B------:R-:W-:Y:S01]  /*9640*/  IMAD.U32 R199, RZ, RZ, UR4 ;  /* 0x00000004ffc77e24 */ /* 0x000fe2000f8e00ff */
[----:B------:R-:W-:Y:S01]  /*9650*/  RED.E.ADD.F32.FTZ.RN.STRONG.GPU [R164.64], R9 ;  /* 0x00000009a400798e */ /* 0x000fe2000c10e78c */
[----:B------:R-:W-:Y:S01]  /*9660*/  UIADD3 UR4, UR5, UR4, URZ ;  /* 0x0000000405047290 */ /* 0x000fe2000fffe03f */
[----:B------:R-:W-:Y:S02]  /*9670*/  IMAD.U32 R186, RZ, RZ, UR6 ;  /* 0x00000006ffba7e24 */ /* 0x000fe4000f8e00ff */
[----:B------:R-:W-:Y:S01]  /*9680*/  IMAD.U32 R190, RZ, RZ, UR6 ;  /* 0x00000006ffbe7e24 */ /* 0x000fe2000f8e00ff */
[----:B------:R-:W-:Y:S02]  /*9690*/  UIADD3 UR6, UR5, UR6, URZ ;  /* 0x0000000605067290 */ /* 0x000fe4000fffe03f */
[----:B------:R-:W-:Y:S01]  /*96a0*/  IMAD.U32 R196, RZ, RZ, UR4 ;  /* 0x00000004ffc47e24 */ /* 0x000fe2000f8e00ff */
[----:B------:R-:W-:Y:S01]  /*96b0*/  UIADD3 UR8, UR5, UR4, URZ ;  /* 0x0000000405087290 */ /* 0x000fe2000fffe03f */
[----:B------:R-:W-:Y:S01]  /*96c0*/  IMAD.U32 R198, RZ, RZ, UR4 ;  /* 0x00000004ffc67e24 */ /* 0x000fe2000f8e00ff */
[----:B------:R-:W-:Y:S01]  /*96d0*/  UIADD3 UR4, UR5, UR7, URZ ;  /* 0x0000000705047290 */ /* 0x000fe2000fffe03f */
[----:B------:R-:W-:Y:S02]  /*96e0*/  IMAD.U32 R170, RZ, RZ, UR6 ;  /* 0x00000006ffaa7e24 */ /* 0x000fe4000f8e00ff */
[----:B------:R-:W-:Y:S02]  /*96f0*/  IMAD.U32 R171, RZ, RZ, UR6 ;  /* 0x00000006ffab7e24 */ /* 0x000fe4000f8e00ff */
[----:B------:R-:W-:Y:S01]  /*9700*/  IMAD.U32 R0, RZ, RZ, UR8 ;  /* 0x00000008ff007e24 */ /* 0x000fe2000f8e00ff */
[-C--:B-1----:R-:W-:Y:S01]  /*9710*/  LEA.HI.X.SX32 R7, R224, R213.reuse, 0x2, P1 ;  /* 0x000000d5e0077211 */ /* 0x082fe200008f16ff */
[----:B------:R-:W-:Y:S01]  /*9720*/  IMAD.U32 R168, RZ, RZ, UR4 ;  /* 0x00000004ffa87e24 */ /* 0x000fe2000f8e00ff */
[-C--:B------:R-:W-:Y:S01]  /*9730*/  LEA R4, P0, R221, R212.reuse, 0x2 ;  /* 0x000000d4dd047211 */ /* 0x080fe200078010ff */
[----:B------:R-:W-:Y:S02]  /*9740*/  UIADD3 UR4, UR9, -0x1, URZ ;  /* 0xffffffff09047890 */ /* 0x000fe4000fffe03f */
[----:B------:R1:W-:Y:S01]  /*9750*/  RED.E.ADD.F32.FTZ.RN.STRONG.GPU [R6.64], R10 ;  /* 0x0000000a0600798e */ /* 0x0003e2000c10e78c */
[-C--:B------:R-:W-:Y:S04]  /*9760*/  LEA.HI.X.SX32 R5, R223, R213.reuse, 0x2, P0 ;  /* 0x000000d5df057211 */ /* 0x080fe800000f16ff */
[----:B------:R-:W-:Y:S01]  /*9770*/  UMOV UR9, UR4 ;  /* 0x0000000400097c82 */ /* 0x000fe20008000000 */
[----:B------:R2:W-:Y:S05]  /*9780*/  RED.E.ADD.F32.FTZ.RN.STRONG.GPU [R4.64], R11 ;  /* 0x0000000b0400798e */ /* 0x0005ea000c10e78c */
[----:B------:R-:W-:Y:S05]  /*9790*/  RED.E.ADD.F32.FTZ.RN.STRONG.GPU [R212.64+0x80], R16 ;  /* 0x00008010d400798e */ /* 0x000fea000c10e78c */
[----:B------:R-:W-:Y:S01]  /*97a0*/  RED.E.ADD.F32.FTZ.RN.STRONG.GPU [R2.64+0x80], R17 ;  /* 0x000080110200798e */ /* 0x000fe2000c10e78c */
[-C--:B-1----:R-:W-:Y:S04]  /*97b0*/  LEA R6, P1, R180, R212.reuse, 0x2 ;  /* 0x000000d4b4067211 */ /* 0x082fe800078210ff */
[-C--:B------:R-:W-:Y:S02]  /*97c0*/  LEA.HI.X.SX32 R7, R183, R213.reuse, 0x2, P1 ;  /* 0x000000d5b7077211 */ /* 0x080fe400008f16ff */
[-C--:B--2---:R-:W-:Y:S02]  /*97d0*/  LEA R4, P0, R181, R212.reuse, 0x2 ;  /* 0x000000d4b5047211 */ /* 0x084fe400078010ff */
[-C--:B------:R-:W-:Y:S01]  /*97e0*/  LEA R10, P1, R182, R212.reuse, 0x2 ;  /* 0x000000d4b60a7211 */ /* 0x080fe200078210ff */
[----:B------:R1:W-:Y:S01]  /*97f0*/  RED.E.ADD.F32.FTZ.RN.STRONG.GPU [R6.64], R18 ;  /* 0x000000120600798e */ /* 0x0003e2000c10e78c */
[-C--:B------:R-:W-:Y:S02]  /*9800*/  LEA.HI.X.SX32 R5, R185, R213.reuse, 0x2, P0 ;  /* 0x000000d5b9057211 */ /* 0x080fe400000f16ff */
[-C--:B------:R-:W-:Y:S03]  /*9810*/  LEA.HI.X.SX32 R11, R187, R213.reuse, 0x2, P1 ;  /* 0x000000d5bb0b7211 */ /* 0x080fe600008f16ff */
[----:B------:R2:W-:Y:S05]  /*9820*/  RED.E.ADD.F32.FTZ.RN.STRONG.GPU [R4.64], R19 ;  /* 0x000000130400798e */ /* 0x0005ea000c10e78c */
[----:B------:R-:W-:Y:S01]  /*9830*/  RED.E.ADD.F32.FTZ.RN.STRONG.GPU [R10.64], R12 ;  /* 0x0000000c0a00798e */ /* 0x000fe2000c10e78c */
        /* <DEDUP_REMOVED lines=8> */
[----:B------:R3:W-:Y:S05]  /*98c0*/  RED.E.ADD.F32.FTZ.RN.STRONG.GPU [R8.64], R15 ;  /* 0x0000000f0800798e */ /* 0x0007ea000c10e78c */
[----:B------:R-:W-:Y:S05]  /*98d0*/  RED.E.ADD.F32.FTZ.RN.STRONG.GPU [R212.64+0x100], R20 ;  /* 0x00010014d400798e */ /* 0x000fea000c10e78c */
[----:B------:R-:W-:Y:S05]  /*98e0*/  RED.E.ADD.F32.FTZ.RN.STRONG.GPU [R2.64+0x100], R21 ;  /* 0x000100150200798e */ /* 0x000fea000c10e78c */
[----:B------:R-:W-:Y:S01]  /*98f0*/  LDSM.16.MT88.4 R12, [R201+0x1e000] ;  /* 0x01e00000c90c783b */ /* 0x000fe20000004200 */
[-C--:B-1----:R-:W-:Y:S04]  /*9900*/  LEA R6, P0, R189, R212.reuse, 0x2 ;  /* 0x000000d4bd067211 */ /* 0x082fe800078010ff */
[-C--:B------:R-:W-:Y:S02]  /*9910*/  LEA.HI.X.SX32 R7, R193, R213.reuse, 0x2, P0 ;  /* 0x000000d5c1077211 */ /* 0x080fe400000f16ff */
[-C--:B--2---:R-:W-:Y:S03]  /*9920*/  LEA R4, P1, R191, R212.reuse, 0x2 ;  /* 0x000000d4bf047211 */ /* 0x084fe600078210ff */
[----:B------:R1:W-:Y:S01]  /*9930*/  RED.E.ADD.F32.FTZ.RN.STRONG.GPU [R6.64], R22 ;  /* 0x000000160600798e */ /* 0x0003e2000c10e78c */
[-C--:B------:R-:W-:Y:S02]  /*9940*/  LEA.HI.X.SX32 R5, R195, R213.reuse, 0x2, P1 ;  /* 0x000000d5c3057211 */ /* 0x080fe400008f16ff */
[-C--:B---3--:R-:W-:Y:S03]  /*9950*/  LEA R8, P0, R192, R212.reuse, 0x2 ;  /* 0x000000d4c0087211 */ /* 0x088fe600078010ff */
[----:B------:R2:W-:Y:S01]  /*9960*/  RED.E.ADD.F32.FTZ.RN.STRONG.GPU [R4.64], R23 ;  /* 0x000000170400798e */ /* 0x0005e2000c10e78c */
[-C--:B------:R-:W-:Y:S04]  /*9970*/  LEA.HI.X.SX32 R9, R197, R213.reuse, 0x2, P0 ;  /* 0x000000d5c5097211 */ /* 0x080fe800000f16ff */
[----:B------:R-:W-:Y:S05]  /*9980*/  LDSM.16.MT88.4 R20, [R202+0x2000] ;  /* 0x00200000ca14783b */ /* 0x000fea0000004200 */
[----:B------:R3:W-:Y:S01]  /*9990*/  RED.E.ADD.F32.FTZ.RN.STRONG.GPU [R8.64], R24 ;  /* 0x000000180800798e */ /* 0x0007e2000c10e78c */
[-C--:B-1----:R-:W-:Y:S04]  /*99a0*/  LEA R6, P1, R194, R212.reuse, 0x2 ;  /* 0x000000d4c2067211 */ /* 0x082fe800078210ff */
[-C--:B------:R-:W-:Y:S01]  /*99b0*/  LEA.HI.X.SX32 R7, R199, R213.reuse, 0x2, P1 ;  /* 0x000000d5c7077211 */ /* 0x080fe200008f16ff */
[----:B------:R-:W-:Y:S01]  /*99c0*/  IMAD.MOV.U32 R199, RZ, RZ, R250 ;  /* 0x000000ffffc77224 */ /* 0x000fe200078e00fa */
[-C--:B--2---:R-:W-:Y:S03]  /*99d0*/  LEA R4, P0, R196, R212.reuse, 0x2 ;  /* 0x000000d4c4047211 */ /* 0x084fe600078010ff */
[----:B------:R1:W-:Y:S01]  /*99e0*/  RED.E.ADD.F32.FTZ.RN.STRONG.GPU [R6.64], R25 ;  /* 0x000000190600798e */ /* 0x0003e2000c10e78c */
[-C--:B------:R-:W-:Y:S05]  /*99f0*/  LEA.HI.X.SX32 R5, R198, R213.reuse, 0x2, P0 ;  /* 0x000000d5c6057211 */ /* 0x080fea00000f16ff */
[----:B------:R2:W-:Y:S01]  /*9a00*/  RED.E.ADD.F32.FTZ.RN.STRONG.GPU [R4.64], R26 ;  /* 0x0000001a0400798e */ /* 0x0005e2000c10e78c */
[CC--:B---3--:R-:W-:Y:S04]  /*9a10*/  LEA R8, P1, R0.reuse, R212.reuse, 0x2 ;  /* 0x000000d400087211 */ /* 0x0c8fe800078210ff */
[-C--:B------:R-:W-:Y:S01]  /*9a20*/  LEA.HI.X.SX32 R9, R0, R213.reuse, 0x2, P1 ;  /* 0x000000d500097211 */ /* 0x080fe200008f16ff */
[----:B------:R-:W-:Y:S04]  /*9a30*/  IMAD.IADD R0, R199, 0x1, R202 ;  /* 0x00000001c7007824 */ /* 0x000fe800078e02ca */
[----:B------:R3:W-:Y:S05]  /*9a40*/  RED.E.ADD.F32.FTZ.RN.STRONG.GPU [R8.64], R27 ;  /* 0x0000001b0800798e */ /* 0x0007ea000c10e78c */
[----:B------:R-:W-:Y:S05]  /*9a50*/  RED.E.ADD.F32.FTZ.RN.STRONG.GPU [R212.64+0x180], R32 ;  /* 0x00018020d400798e */ /* 0x000fea000c10e78c */
[----:B------:R-:W-:Y:S01]  /*9a60*/  RED.E.ADD.F32.FTZ.RN.STRONG.GPU [R2.64+0x180], R33 ;  /* 0x000180210200798e */ /* 0x000fe2000c10e78c */
[CC--:B-1----:R-:W-:Y:S04]  /*9a70*/  LEA R6, P0, R172.reuse, R212.reuse, 0x2 ;  /* 0x000000d4ac067211 */ /* 0x0c2fe800078010ff */
[-C--:B------:R-:W-:Y:S01]  /*9a80*/  LEA.HI.X.SX32 R7, R172, R213.reuse, 0x2, P0 ;  /* 0x000000d5ac077211 */ /* 0x080fe200000f16ff */
[----:B------:R-:W-:Y:S01]  /*9a90*/  LDSM.16.MT88.4 R16, [R0] ;  /* 0x000000000010783b */ /* 0x000fe20000004200 */
[CC--:B--2---:R-:W-:Y:S04]  /*9aa0*/  LEA R4, P0, R173.reuse, R212.reuse, 0x2 ;  /* 0x000000d4ad047211 */ /* 0x0c4fe800078010ff */
[----:B------:R1:W-:Y:S01]  /*9ab0*/  RED.E.ADD.F32.FTZ.RN.STRONG.GPU [R6.64], R34 ;  /* 0x000000220600798e */ /* 0x0003e2000c10e78c */
[-C--:B------:R-:W-:Y:S04]  /*9ac0*/  LEA.HI.X.SX32 R5, R173, R213.reuse, 0x2, P0 ;  /* 0x000000d5ad057211 */ /* 0x080fe800000f16ff */
[----:B------:R-:W-:Y:S01]  /*9ad0*/  LDSM.16.MT88.4 R24, [R0+0x2000] ;  /* 0x002000000018783b */ /* 0x000fe20000004200 */
[CC--:B---3--:R-:W-:Y:S04]  /*9ae0*/  LEA R8, P1, R174.reuse, R212.reuse, 0x2 ;  /* 0x000000d4ae087211 */ /* 0x0c8fe800078210ff */
[----:B------:R2:W-:Y:S01]  /*9af0*/  RED.E.ADD.F32.FTZ.RN.STRONG.GPU [R4.64], R35 ;  /* 0x000000230400798e */ /* 0x0005e2000c10e78c */
[-C--:B------:R-:W-:Y:S04]  /*9b00*/  LEA.HI.X.SX32 R9, R174, R213.reuse, 0x2, P1 ;  /* 0x000000d5ae097211 */ /* 0x080fe800008f16ff */
[----:B------:R-:W-:Y:S05]  /*9b10*/  LDSM.16.MT88.4 R32, [R201+0x1e800] ;  /* 0x01e80000c920783b */ /* 0x000fea0000004200 */
[----:B------:R-:W-:Y:S05]  /*9b20*/  RED.E.ADD.F32.FTZ.RN.STRONG.GPU [R8.64], R28 ;  /* 0x0000001c0800798e */ /* 0x000fea000c10e78c */
[----:B------:R-:W-:Y:S01]  /*9b30*/  LDSM.16.MT88.4 R8, [R202] ;  /* 0x00000000ca08783b */ /* 0x000fe20000004200 */
[CC--:B-1----:R-:W-:Y:S04]  /*9b40*/  LEA R6, P0, R175.reuse, R212.reuse, 0x2 ;  /* 0x000000d4af067211 */ /* 0x0c2fe800078010ff */
[----:B------:R-:W-:Y:S01]  /*9b50*/  LDSM.16.MT88.4 R164, [R0+0x800] ;  /* 0x0008000000a4783b */ /* 0x000fe20000004200 */
[-C--:B------:R-:W-:Y:S02]  /*9b60*/  LEA.HI.X.SX32 R7, R175, R213.reuse, 0x2, P0 ;  /* 0x000000d5af077211 */ /* 0x080fe400000f16ff */
[CC--:B------:R-:W-:Y:S02]  /*9b70*/  LEA R2, P0, R168.reuse, R212.reuse, 0x2 ;  /* 0x000000d4a8027211 */ /* 0x0c0fe400078010ff */
[----:B------:R-:W-:Y:S01]  /*9b80*/  LDSM.16.MT88.4 R172, [R0+0x2800] ;  /* 0x0028000000ac783b */ /* 0x000fe20000004200 */
[C---:B--2---:R-:W-:Y:S02]  /*9b90*/  LEA R4, P1, R169.reuse, R212, 0x2 ;  /* 0x000000d4a9047211 */ /* 0x044fe400078210ff */
[-C--:B------:R-:W-:Y:S02]  /*9ba0*/  LEA.HI.X.SX32 R3, R168, R213.reuse, 0x2, P0 ;  /* 0x000000d5a8037211 */ /* 0x080fe400000f16ff */
[----:B------:R-:W-:Y:S01]  /*9bb0*/  RED.E.ADD.F32.FTZ.RN.STRONG.GPU [R6.64], R29 ;  /* 0x0000001d0600798e */ /* 0x000fe2000c10e78c */
[----:B------:R-:W-:Y:S02]  /*9bc0*/  LEA.HI.X.SX32 R5, R169, R213, 0x2, P1 ;  /* 0x000000d5a9057211 */ /* 0x000fe400008f16ff */
[----:B------:R-:W-:Y:S01]  /*9bd0*/  PLOP3.LUT P1, PT, PT, PT, UP0, 0x80, 0x0 ;  /* 0x000000000000781c */ /* 0x000fe20003f2f008 */
[----:B------:R-:W-:Y:S01]  /*9be0*/  @UP2 UIADD3 UR20, UP0, UR20, -0x100, URZ ;  /* 0xffffff0014142890 */ /* 0x000fe2000ff1e03f */
[----:B------:R-:W-:Y:S01]  /*9bf0*/  LDSM.16.MT88.4 R168, [R202+0x2800] ;  /* 0x00280000caa8783b */ /* 0x000fe20000004200 */
[----:B------:R-:W-:Y:S02]  /*9c00*/  PLOP3.LUT P0, PT, PT, PT, UP1, 0x80, 0x0 ;  /* 0x000000000000781c */ /* 0x000fe40003f0f018 */
[----:B------:R-:W-:Y:S02]  /*9c10*/  @UP2 UIADD3.X UR19, UR19, -0x1, URZ, UP0, !UPT ;  /* 0xffffffff13132890 */ /* 0x000fe400087fe43f */
        /* <DEDUP_REMOVED lines=223> */
[----:B------:R1:W-:Y:S04]  /*aa10*/  STS [R252], R60 ;  /* 0x0000003cfc007388 */ /* 0x0003e80000000800 */
[----:B------:R1:W-:Y:S01]  /*aa20*/  STS [R252+0x400], R59 ;  /* 0x0004003bfc007388 */ /* 0x0003e20000000800 */
        /* <DEDUP_REMOVED lines=19> */
[----:B------:R-:W-:Y:S02]  /*ab60*/  F2FP.BF16.PACK_AB R41, R41, R138 ;  /* 0x0000008a2929723e */ /* 0x000fe400000010ff */
[----:B------:R-:W-:Y:S01]  /*ab70*/  F2FP.BF16.PACK_AB R38, R38, R140 ;  /* 0x0000008c2626723e */ /* 0x000fe200000010ff */
        /* <DEDUP_REMOVED lines=122> */
.L_x_1523:
        /* <DEDUP_REMOVED lines=19> */
.L_x_1524:
        /* <DEDUP_REMOVED lines=13> */
[----:B------:R-:W-:Y:S01]  /*b520*/  SHF.R.S32.HI R37, RZ, 0x1f, R235 ;  /* 0x0000001fff257819 */ /* 0x000fe200000114eb */
[----:B------:R-:W-:Y:S01]  /*b530*/  UIMAD UR6, UR4, UR7, UR5 ;  /* 0x00000007040672a4 */ /* 0x000fe2000f8e0205 */
[----:B------:R-:W-:Y:S01]  /*b540*/  LOP3.LUT R0, R2, R0, RZ, 0x3c, !PT ;  /* 0x0000000002007212 */ /* 0x000fe200078e3cff */
[----:B------:R-:W-:Y:S01]  /*b550*/  IMAD.WIDE.U32 R2, R36, c[0x0][0x3a0], R8 ;  /* 0x0000e80024027a25 */ /* 0x000fe200078e0008 */
[----:B------:R-:W-:-:S03]  /*b560*/  UIMAD UR5, UR22, -0x80, UR14 ;  /* 0xffffff80160578a4 */ /* 0x000fc6000f8e020e */
[----:B------:R-:W-:Y:S01]  /*b570*/  IMAD R0, R248, 0x200, R0 ;  /* 0x00000200f8007824 */ /* 0x000fe200078e0200 */
[----:B------:R-:W-:Y:S01]  /*b580*/  IADD3 R2, P0, R2, UR11, RZ ;  /* 0x0000000b02027c10 */ /* 0x000fe2000ff1e0ff */
[----:B------:R-:W-:Y:S01]  /*b590*/  IMAD.U32 R4, RZ, RZ, UR6 ;  /* 0x00000006ff047e24 */ /* 0x000fe2000f8e00ff */
[----:B------:R-:W-:Y:S01]  /*b5a0*/  ULDC.64 UR6, c[0x0][0x3b8] ;  /* 0x0000ee0000067ab9 */ /* 0x000fe20000000a00 */
[----:B------:R-:W-:Y:S01]  /*b5b0*/  IMAD.SHL.U32 R0, R0, 0x2, RZ ;  /* 0x0000000200007824 */ /* 0x000fe200078e00ff */
[----:B------:R-:W-:Y:S01]  /*b5c0*/  ISETP.GE.AND P5, PT, R235, UR5, PT ;  /* 0x00000005eb007c0c */ /* 0x000fe2000bfa6270 */
[----:B------:R-:W-:Y:S01]  /*b5d0*/  UIMAD UR6, UR61, UR6, URZ ;  /* 0x000000063d0672a4 */ /* 0x000fe2000f8e023f */
        /* <DEDUP_REMOVED lines=34> */
.L_x_1526:
[----:B--234-:R-:W-:Y:S05]  /*b800*/  BSYNC B0 ;  /* 0x0000000000007941 */ /* 0x01cfea0003800000 */
.L_x_1525:
        /* <DEDUP_REMOVED lines=18> */
.L_x_1528:
[----:B------:R-:W-:Y:S05]  /*b930*/  BSYNC B0 ;  /* 0x0000000000007941 */ /* 0x000fea0003800000 */
.L_x_1527:
        /* <DEDUP_REMOVED lines=18> */
.L_x_1530:
[----:B------:R-:W-:Y:S05]  /*ba60*/  BSYNC B0 ;  /* 0x0000000000007941 */ /* 0x000fea0003800000 */
.L_x_1529:
        /* <DEDUP_REMOVED lines=17> */
.L_x_1532:
[----:B------:R-:W-:Y:S05]  /*bb80*/  BSYNC B0 ;  /* 0x0000000000007941 */ /* 0x000fea0003800000 */
.L_x_1531:
        /* <DEDUP_REMOVED lines=27> */
.L_x_1534:
[----:B------:R-:W-:Y:S05]  /*bd40*/  BSYNC B0 ;  /* 0x0000000000007941 */ /* 0x000fea0003800000 */
.L_x_1533:
        /* <DEDUP_REMOVED lines=16> */
.L_x_1536:
[----:B------:R-:W-:Y:S05]  /*be50*/  BSYNC B0 ;  /* 0x0000000000007941 */ /* 0x000fea0003800000 */
.L_x_1535:
        /* <DEDUP_REMOVED lines=16> */
.L_x_1538:
[----:B------:R-:W-:Y:S05]  /*bf60*/  BSYNC B0 ;  /* 0x0000000000007941 */ /* 0x000fea0003800000 */
.L_x_1537:
        /* <DEDUP_REMOVED lines=14> */
.L_x_1491:
[----:B------:R-:W-:Y:S05]  /*c050*/  BSYNC B1 ;  /* 0x0000000000017941 */ /* 0x000fea0003800000 */
.L_x_1469:
        /* <DEDUP_REMOVED lines=11> */
.L_x_1539:
[----:B------:R-:W-:Y:S05]  /*c110*/  EXIT ;  /* 0x000000000000794d */ /* 0x000fea0003800000 */
.L_x_1541:
        /* <DEDUP_REMOVED lines=14> */
.L_x_2082:


//--------------------- .text._ZN5flash44flash_bwd_dq_dk_dv_loop_seqk_parallel_kernelI23Flash_bwd_kernel_traitsILi128ELi64ELi128ELi8ELi2ELi4ELi2ELb0ELb0EN7cutlass10bfloat16_tE19Flash_kernel_traitsILi128ELi64ELi128ELi8ES3_EELb0ELb0ELb1ELb0ELb0ELb0ELb1EEEvNS_16Flash_bwd_paramsE --------------------------
	.section	.text._ZN5flash44flash_bwd_dq_dk_dv_loop_seqk_parallel_kernelI23Flash_bwd_kernel_traitsILi128ELi64ELi128ELi8ELi2ELi4ELi2ELb0ELb0EN7cutlass10bfloat16_tE19Flash_kernel_traitsILi128ELi64ELi128ELi8ES3_EELb0ELb0ELb1ELb0ELb0ELb0ELb1EEEvNS_16Flash_bwd_paramsE,"ax",@progbits
	.sectioninfo	@"SHI_REGISTERS=255"
	.align	128
        .global         _ZN5flash44flash_bwd_dq_dk_dv_loop_seqk_parallel_kernelI23Flash_bwd_kernel_traitsILi128ELi64ELi128ELi8ELi2ELi4ELi2ELb0ELb0EN7cutlass10bfloat16_tE19Flash_kernel_traitsILi128ELi64ELi128ELi8ES3_EELb0ELb0ELb1ELb0ELb0ELb0ELb1EEEvNS_16Flash_bwd_paramsE
        .type           _ZN5flash44flash_bwd_dq_dk_dv_loop_seqk_parallel_kernelI23Flash_bwd_kernel_traitsILi128ELi64ELi128ELi8ELi2ELi4ELi2ELb0ELb0EN7cutlass10bfloat16_tE19Flash_kernel_traitsILi128ELi64ELi128ELi8ES3_EELb0ELb0ELb1ELb0ELb0ELb0ELb1EEEvNS_16Flash_bwd_paramsE,@function
        .size           _ZN5flash44flash_bwd_dq_dk_dv_loop_seqk_parallel_kernelI23Flash_bwd_kernel_traitsILi128ELi64ELi128ELi8ELi2ELi4ELi2ELb0ELb0EN7cutlass10bfloat16_tE19Flash_kernel_traitsILi128ELi64ELi128ELi8ES3_EELb0ELb0ELb1ELb0ELb0ELb0ELb1EEEvNS_16Flash_bwd_paramsE,(.L_x_2083 - _ZN5flash44flash_bwd_dq_dk_dv_loop_seqk_parallel_kernelI23Flash_bwd_kernel_traitsILi128ELi64ELi128ELi8ELi2ELi4ELi2ELb0ELb0EN7cutlass10bfloat16_tE19Flash_kernel_traitsILi128ELi64ELi128ELi8ES3_EELb0ELb0ELb1ELb0ELb0ELb0ELb1EEEvNS_16Flash_bwd_paramsE)
        .other          _ZN5flash44flash_bwd_dq_dk_dv_loop_seqk_parallel_kernelI23Flash_bwd_kernel_traitsILi128ELi64ELi128ELi8ELi2ELi4ELi2ELb0ELb0EN7cutlass10bfloat16_tE19Flash_kernel_traitsILi128ELi64ELi128ELi8ES3_EELb0ELb0ELb1ELb0ELb0ELb0ELb1EEEvNS_16Flash_bwd_paramsE,@"STO_CUDA_ENTRY STV_DEFAULT"
_ZN5flash44flash_bwd_dq_dk_dv_loop_seqk_parallel_kernelI23Flash_bwd_kernel_traitsILi128ELi64ELi128ELi8ELi2ELi4ELi2ELb0ELb0EN7cutlass10bfloat16_tE19Flash_kernel_traitsILi128ELi64ELi128ELi8ES3_EELb0ELb0ELb1ELb0ELb0ELb0ELb1EEEvNS_16Flash_bwd_paramsE:
.text._ZN5flash44flash_bwd_dq_dk_dv_loop_seqk_parallel_kernelI23Flash_bwd_kernel_traitsILi128ELi64ELi128ELi8ELi2ELi4ELi2ELb0ELb0EN7cutlass10bfloat16_tE19Flash_kernel_traitsILi128ELi64ELi128ELi8ES3_EELb0ELb0ELb1ELb0ELb0ELb0ELb1EEEvNS_16Flash_bwd_paramsE:
        /* <DEDUP_REMOVED lines=31> */
[-C--:B------:R-:W-:Y:S01]  /*01f0*/  LEA.HI R18, R13, R14.reuse, RZ, 0x2 ;  /* 0x0000000e0d127211 */ /* 0x080fe200078f10ff */
        /* <DEDUP_REMOVED lines=14> */
[----:B------:R-:W-:Y:S01]  /*02e0*/  IMAD.IADD R12, R3, 0x1, -R2 ;  /* 0x00000001030c7824 */ /* 0x000fe200078e0a02 */
[-C--:B------:R-:W-:Y:S01]  /*02f0*/  LEA.HI R6, R13, R14.reuse, RZ, 0x4 ;  /* 0x0000000e0d067211 */ /* 0x080fe200078f20ff */
        /* <DEDUP_REMOVED lines=27> */
[----:B------:R-:W-:Y:S01]  /*04b0*/  LOP3.LUT P4, RZ, R0, 0x2, RZ, 0xc0, !PT ;  /* 0x0000000200ff7812 */ /* 0x000fe2000788c0ff */
        /* <DEDUP_REMOVED lines=23> */
[----:B------:R-:W-:Y:S01]  /*0630*/  LEA.HI R2, R13, R14, RZ, 0x6 ;  /* 0x0000000e0d027211 */ /* 0x000fe200078f30ff */
        /* <DEDUP_REMOVED lines=10> */
[----:B------:R-:W-:Y:S01]  /*06e0*/  IMAD.SHL.U32 R6, R2, 0x8, RZ ;  /* 0x0000000802067824 */ /* 0x000fe200078e00ff */
[----:B------:R-:W-:Y:S01]  /*06f0*/  LOP3.LUT R193, R193, R190, RZ, 0x3c, !PT ;  /* 0x000000bec1c17212 */ /* 0x000fe200078e3cff */
[----:B------:R-:W-:Y:S01]  /*0700*/  UMOV UR41, 0xffffc000 ;  /* 0xffffc00000297882 */ /* 0x000fe20000000000 */
        /* <DEDUP_REMOVED lines=11> */
[----:B------:R-:W-:Y:S01]  /*07c0*/  IMAD.U32 R6, RZ, RZ, UR14 ;  /* 0x0000000eff067e24 */ /* 0x000fe2000f8e00ff */
[----:B------:R-:W-:Y:S01]  /*07d0*/  LEA.HI R0, R13, R14, RZ, 0x7 ;  /* 0x0000000e0d007211 */ /* 0x000fe200078f38ff */
[C---:B------:R-:W-:Y:S01]  /*07e0*/  IMAD.IADD R3, R14.reuse, 0x1, -R3 ;  /* 0x000000010e037824 */ /* 0x040fe200078e0a03 */
[----:B------:R1:W-:Y:S01]  /*07f0*/  STL [R1+0x2c], R5 ;  /* 0x00002c0501007387 */ /* 0x0003e20000100800 */
        /* <DEDUP_REMOVED lines=20> */
[----:B------:R-:W-:Y:S02]  /*0940*/  IMAD.SHL.U32 R5, R15, 0x40, RZ ;  /* 0x000000400f057824 */ /* 0x000fe400078e00ff */
[----:B------:R-:W-:Y:S02]  /*0950*/  IMAD.IADD R8, R8, 0x1, R0 ;  /* 0x0000000108087824 */ /* 0x000fe400078e0200 */
[----:B------:R-:W-:Y:S01]  /*0960*/  IMAD.SHL.U32 R0, R10, 0x40, RZ ;  /* 0x000000400a007824 */ /* 0x000fe200078e00ff */
[----:B------:R-:W-:Y:S01]  /*0970*/  LOP3.LUT R5, R5, 0x1c0, RZ, 0xc0, !PT ;  /* 0x000001c005057812 */ /* 0x000fe200078ec0ff */
[----:B--2---:R-:W-:-:S02]  /*0980*/  IMAD.SHL.U32 R4, R9, 0x10, RZ ;  /* 0x0000001009047824 */ /* 0x004fc400078e00ff */
[----:B------:R-:W-:Y:S01]  /*0990*/  IMAD R11, R12, 0x10, R2 ;  /* 0x000000100c0b7824 */ /* 0x000fe200078e0202 */
[--C-:B------:R-:W-:Y:S01]  /*09a0*/  SHF.R.U32.HI R6, RZ, 0x3, R5.reuse ;  /* 0x00000003ff067819 */ /* 0x100fe20000011605 */
[----:B------:R-:W-:Y:S01]  /*09b0*/  IMAD.SHL.U32 R234, R234, 0x2, RZ ;  /* 0x00000002eaea7824 */ /* 0x000fe200078e00ff */
[----:B------:R-:W-:Y:S01]  /*09c0*/  LOP3.LUT R7, R3, 0x10, R4, 0xf8, !PT ;  /* 0x0000001003077812 */ /* 0x000fe200078ef804 */
[----:B------:R-:W-:Y:S01]  /*09d0*/  IMAD.SHL.U32 R3, R9, 0x8, RZ ;  /* 0x0000000809037824 */ /* 0x000fe200078e00ff */
[----:B------:R-:W-:Y:S01]  /*09e0*/  LOP3.LUT R0, R0, 0xfffffe00, RZ, 0xc0, !PT ;  /* 0xfffffe0000007812 */ /* 0x000fe200078ec0ff */
[----:B------:R-:W-:Y:S01]  /*09f0*/  STL [R1+0x30], R11 ;  /* 0x0000300b01007387 */ /* 0x000fe20000100800 */
[----:B------:R-:W-:Y:S01]  /*0a00*/  LOP3.LUT R2, R6, R7, R5, 0x1e, !PT ;  /* 0x0000000706027212 */ /* 0x000fe200078e1e05 */
[----:B------:R-:W-:Y:S01]  /*0a10*/  IMAD.IADD R237, R234, 0x1, R236 ;  /* 0x00000001eaed7824 */ /* 0x000fe200078e02ec */
[----:B------:R-:W-:Y:S01]  /*0a20*/  LOP3.LUT R3, R5, 0x8, R3, 0xf8, !PT ;  /* 0x0000000805037812 */ /* 0x000fe200078ef803 */
[----:B------:R-:W-:Y:S01]  /*0a30*/  IMAD R4, R12, 0x400, R0 ;  /* 0x000004000c047824 */ /* 0x000fe200078e0200 */
[----:B------:R-:W-:-:S02]  /*0a40*/  LOP3.LUT R189, R6, R189, R5, 0x1e, !PT ;  /* 0x000000bd06bd7212 */ /* 0x000fc400078e1e05 */
[----:B------:R-:W-:Y:S02]  /*0a50*/  LOP3.LUT R3, R3, R6, RZ, 0x3c, !PT ;  /* 0x0000000603037212 */ /* 0x000fe400078e3cff */
[-C--:B------:R-:W-:Y:S01]  /*0a60*/  LOP3.LUT R199, R2, R0.reuse, RZ, 0xfc, !PT ;  /* 0x0000000002c77212 */ /* 0x080fe200078efcff */
[----:B------:R-:W-:Y:S01]  /*0a70*/  IMAD.MOV.U32 R2, RZ, RZ, 0x40 ;  /* 0x00000040ff027424 */ /* 0x000fe200078e00ff */
[----:B------:R-:W-:Y:S01]  /*0a80*/  LOP3.LUT R189, R189, R0, RZ, 0xfc, !PT ;  /* 0x00000000bdbd7212 */ /* 0x000fe200078efcff */
[----:B------:R-:W-:Y:S01]  /*0a90*/  IMAD.IADD R200, R4, 0x1, R3 ;  /* 0x0000000104c87824 */ /* 0x000fe200078e0203 */
[----:B------:R-:W-:Y:S01]  /*0aa0*/  IADD3 R0, R11, -0x40, RZ ;  /* 0xffffffc00b007810 */ /* 0x000fe20007ffe0ff */
[----:B------:R-:W-:Y:S01]  /*0ab0*/  IMAD.MOV.U32 R4, RZ, RZ, 0x20 ;  /* 0x00000020ff047424 */ /* 0x000fe200078e00ff */
[----:B------:R-:W-:Y:S02]  /*0ac0*/  IADD3 R5, R244, 0x40, RZ ;  /* 0x00000040f4057810 */ /* 0x000fe40007ffe0ff */
[----:B------:R-:W-:-:S02]  /*0ad0*/  SHF.R.S32.HI R3, RZ, 0x1f, R0 ;  /* 0x0000001fff037819 */ /* 0x000fc40000011400 */
[----:B------:R-:W-:Y:S01]  /*0ae0*/  SEL R194, R4, 0xffffffe0, !P4 ;  /* 0xffffffe004c27807 */ /* 0x000fe20006000000 */
[----:B------:R1:W-:Y:S01]  /*0af0*/  STL [R1], R5 ;  /* 0x0000000501007387 */ /* 0x0003e20000100800 */
[C---:B------:R-:W-:Y:S01]  /*0b00*/  SHF.L.U64.HI R3, R0.reuse, 0x2, R3 ;  /* 0x0000000200037819 */ /* 0x040fe20000010203 */
[----:B------:R-:W-:Y:S01]  /*0b10*/  IMAD.SHL.U32 R0, R0, 0x4, RZ ;  /* 0x0000000400007824 */ /* 0x000fe200078e00ff */
[----:B------:R-:W-:Y:S01]  /*0b20*/  SEL R195, R2, 0xffffffc0, !P3 ;  /* 0xffffffc002c37807 */ /* 0x000fe20005800000 */
[C---:B------:R-:W-:Y:S01]  /*0b30*/  IMAD.IADD R194, R193.reuse, 0x1, R194 ;  /* 0x00000001c1c27824 */ /* 0x040fe200078e02c2 */
[----:B------:R-:W-:Y:S01]  /*0b40*/  SEL R4, R4, 0xffffffe0, !P1 ;  /* 0xffffffe004047807 */ /* 0x000fe20004800000 */
[----:B------:R2:W-:Y:S01]  /*0b50*/  STL [R1+0x48], R3 ;  /* 0x0000480301007387 */ /* 0x0005e20000100800 */
[----:B------:R-:W-:Y:S01]  /*0b60*/  LEA R6, R8, 0xc000, 0x1 ;  /* 0x0000c00008067811 */ /* 0x000fe200078e08ff */
[----:B------:R-:W-:Y:S01]  /*0b70*/  IMAD.IADD R196, R193, 0x1, R195 ;  /* 0x00000001c1c47824 */ /* 0x000fe200078e02c3 */
[----:B------:R-:W-:Y:S01]  /*0b80*/  SEL R2, R2, 0xffffffc0, !P2 ;  /* 0xffffffc002027807 */ /* 0x000fe20005000000 */
[----:B------:R3:W-:Y:S01]  /*0b90*/  STL [R1+0x44], R0 ;  /* 0x0000440001007387 */ /* 0x0007e20000100800 */
[----:B------:R-:W-:Y:S01]  /*0ba0*/  IMAD.IADD R235, R234, 0x1, R4 ;  /* 0x00000001eaeb7824 */ /* 0x000fe200078e0204 */
[----:B------:R-:W-:Y:S01]  /*0bb0*/  LEA R189, R189, 0xc000, 0x1 ;  /* 0x0000c000bdbd7811 */ /* 0x000fe200078e08ff */
[----:B------:R-:W-:Y:S01]  /*0bc0*/  IMAD.IADD R195, R195, 0x1, R194 ;  /* 0x00000001c3c37824 */ /* 0x000fe200078e02c2 */
[----:B------:R-:W-:Y:S01]  /*0bd0*/  STL [R1+0x3c], R6 ;  /* 0x00003c0601007387 */ /* 0x000fe20000100800 */
[----:B------:R-:W-:-:S02]  /*0be0*/  IMAD.IADD R236, R236, 0x1, R235 ;  /* 0x00000001ecec7824 */ /* 0x000fc400078e02eb */
[----:B-1----:R-:W-:-:S04]  /*0bf0*/  IMAD.IADD R5, R4, 0x1, R6 ;  /* 0x0000000104057824 */ /* 0x002fc800078e0206 */
[--C-:B------:R-:W-:Y:S01]  /*0c00*/  IMAD.IADD R4, R5, 0x1, R2.reuse ;  /* 0x0000000105047824 */ /* 0x100fe200078e0202 */
[----:B------:R-:W-:Y:S01]  /*0c10*/  STL [R1+0x50], R5 ;  /* 0x0000500501007387 */ /* 0x000fe20000100800 */
[C---:B--2---:R-:W-:Y:S02]  /*0c20*/  IADD3 R3, R6.reuse, 0x420, RZ ;  /* 0x0000042006037810 */ /* 0x044fe40007ffe0ff */
[C---:B------:R-:W-:Y:S01]  /*0c30*/  @P1 IADD3 R3, R6.reuse, 0x3e0, RZ ;  /* 0x000003e006031810 */ /* 0x040fe20007ffe0ff */
[----:B---3--:R-:W-:-:S05]  /*0c40*/  IMAD.IADD R0, R6, 0x1, R2 ;  /* 0x0000000106007824 */ /* 0x008fca00078e0202 */
[----:B------:R1:W-:Y:S04]  /*0c50*/  STL [R1+0x40], R0 ;  /* 0x0000400001007387 */ /* 0x0003e80000100800 */
[----:B------:R2:W-:Y:S04]  /*0c60*/  STL [R1+0x5c], R3 ;  /* 0x00005c0301007387 */ /* 0x0005e80000100800 */
[----:B------:R2:W-:Y:S01]  /*0c70*/  STL [R1+0x54], R4 ;  /* 0x0000540401007387 */ /* 0x0005e20000100800 */
[----:B-1----:R-:W-:-:S05]  /*0c80*/  IMAD.IADD R0, R2, 0x1, R3 ;  /* 0x0000000102007824 */ /* 0x002fca00078e0203 */
[----:B------:R2:W-:Y:S02]  /*0c90*/  STL [R1+0x58], R0 ;  /* 0x0000580001007387 */ /* 0x0005e40000100800 */
.L_x_1614:
        /* <DEDUP_REMOVED lines=53> */
.L_x_1542:
        /* <DEDUP_REMOVED lines=67> */
.L_x_1544:
        /* <DEDUP_REMOVED lines=18> */
.L_x_1545:
        /* <DEDUP_REMOVED lines=72> */
.L_x_1546:
[----:B------:R-:W-:Y:S02]  /*19c0*/  UMOV UR15, UR52 ;  /* 0x00000034000f7c82 */ /* 0x000fe40008000000 */
.L_x_1547:
[----:B------:R-:W1:Y:S01]  /*19d0*/  S2R R17, SR_TID.X ;  /* 0x0000000000117919 */ /* 0x000e620000002100 */
[----:B------:R-:W-:Y:S01]  /*19e0*/  UIADD3 UR8, UP4, UP3, UR8, UR43, UR49 ;  /* 0x0000002b08087290 */ /* 0x000fe2000fb9e031 */
[----:B------:R-:W-:Y:S01]  /*19f0*/  IMAD.U32 R10, RZ, RZ, UR5 ;  /* 0x00000005ff0a7e24 */ /* 0x000fe2000f8e00ff */
[----:B------:R-:W-:Y:S01]  /*1a00*/  SHF.R.S32.HI R245, RZ, 0x1f, R244 ;  /* 0x0000001ffff57819 */ /* 0x000fe200000114f4 */
[----:B------:R-:W-:Y:S01]  /*1a10*/  IMAD.U32 R9, RZ, RZ, UR4 ;  /* 0x00000004ff097e24 */ /* 0x000fe2000f8e00ff */
[----:B------:R-:W-:Y:S01]  /*1a20*/  UIADD3 UR30, UP2, UP1, UR18, UR8, UR20 ;  /* 0x00000008121e7290 */ /* 0x000fe2000f95e014 */
[----:B------:R-:W-:Y:S01]  /*1a30*/  IMAD.U32 R8, RZ, RZ, UR17 ;  /* 0x00000011ff087e24 */ /* 0x000fe2000f8e00ff */
[----:B------:R-:W-:Y:S01]  /*1a40*/  UIADD3.X UR7, UR10, UR50, UR55, UP4, UP3 ;  /* 0x000000320a077290 */ /* 0x000fe2000a7e6437 */
[----:B------:R-:W-:Y:S01]  /*1a50*/  BSSY B1, `(.L_x_1543) ;  /* 0x0000a50000017945 */ /* 0x000fe20003800000 */
[----:B------:R-:W-:-:S02]  /*1a60*/  ULDC.64 UR8, c[0x0][0x1a8] ;  /* 0x00006a0000087ab9 */ /* 0x000fc40000000a00 */
[----:B------:R-:W-:Y:S02]  /*1a70*/  UIADD3.X UR20, UR12, UR7, UR14, UP2, UP1 ;  /* 0x000000070c147290 */ /* 0x000fe400097e240e */
[----:B------:R-:W-:Y:S02]  /*1a80*/  UIMAD UR7, UR59, UR8, URZ ;  /* 0x000000083b0772a4 */ /* 0x000fe4000f8e023f */
[----:B------:R-:W-:Y:S02]  /*1a90*/  UMOV UR16, 0x4 ;  /* 0x0000000400107882 */ /* 0x000fe40000000000 */
[----:B------:R-:W-:Y:S02]  /*1aa0*/  UIMAD UR18, UR38, UR9, UR7 ;  /* 0x00000009261272a4 */ /* 0x000fe4000f8e0207 */
[----:B------:R-:W-:Y:S02]  /*1ab0*/  ULDC.64 UR4, c[0x0][0x200] ;  /* 0x0000800000047ab9 */ /* 0x000fe40000000a00 */
[----:B------:R-:W-:-:S02]  /*1ac0*/  ULDC.64 UR8, c[0x0][0x378] ;  /* 0x0000de0000087ab9 */ /* 0x000fc40000000a00 */
[----:B------:R-:W-:Y:S01]  /*1ad0*/  UIMAD UR7, UR59, UR8, URZ ;  /* 0x000000083b0772a4 */ /* 0x000fe2000f8e023f */
[----:B-1----:R-:W-:-:S03]  /*1ae0*/  SHF.R.S32.HI R18, RZ, 0x1f, R17 ;  /* 0x0000001fff127819 */ /* 0x002fc60000011411 */
[----:B------:R-:W-:Y:S01]  /*1af0*/  UIMAD UR12, UR38, UR9, UR7 ;  /* 0x00000009260c72a4 */ /* 0x000fe2000f8e0207 */
[----:B------:R-:W-:Y:S02]  /*1b00*/  LEA.HI R2, R18, R17, RZ, 0x3 ;  /* 0x0000001112027211 */ /* 0x000fe400078f18ff */
[----:B------:R-:W-:Y:S02]  /*1b10*/  ULDC.64 UR8, c[0x0][0x370] ;  /* 0x0000dc0000087ab9 */ /* 0x000fe40000000a00 */
[----:B------:R-:W-:Y:S01]  /*1b20*/  SHF.R.S32.HI R2, RZ, 0x3, R2 ;  /* 0x00000003ff027819 */ /* 0x000fe20000011402 */
[----:B------:R-:W-:Y:S02]  /*1b30*/  UIMAD UR7, UR32, UR8, URZ ;  /* 0x00000008200772a4 */ /* 0x000fe4000f8e023f */
[----:B------:R-:W-:Y:S01]  /*1b40*/  UIADD3 UR8, UR17, UR13, URZ ;  /* 0x0000000d11087290 */ /* 0x000fe2000fffe03f */
[----:B------:R-:W-:Y:S01]  /*1b50*/  SHF.R.S32.HI R16, RZ, 0x1f, R2 ;  /* 0x0000001fff107819 */ /* 0x000fe20000011402 */
[----:B------:R-:W-:Y:S01]  /*1b60*/  UIMAD UR10, UR17, UR9, UR7 ;  /* 0x00000009110a72a4 */ /* 0x000fe2000f8e0207 */
[----:B------:R-:W-:Y:S01]  /*1b70*/  IADD3 R0, P0, R2, UR17, RZ ;  /* 0x0000001102007c10 */ /* 0x000fe2000ff1e0ff */
[----:B------:R-:W-:-:S02]  /*1b80*/  UIMAD.WIDE UR8, UR8, UR16, UR4 ;  /* 0x00000010080872a5 */ /* 0x000fc4000f8e0204 */
[----:B------:R-:W-:Y:S01]  /*1b90*/  UIADD3 UR7, -UR6, UR11, UR23 ;  /* 0x0000000b06077290 */ /* 0x000fe2000fffe117 */
[----:B------:R-:W-:Y:S01]  /*1ba0*/  IADD3.X R3, R16, UR32, RZ, P0, !PT ;  /* 0x0000002010037c10 */ /* 0x000fe200087fe4ff */
[----:B------:R-:W-:Y:S01]  /*1bb0*/  IMAD.WIDE.U32 R4, R0, c[0x0][0x190], R244 ;  /* 0x0000640000047a25 */ /* 0x000fe200078e00f4 */
[----:B------:R-:W-:Y:S02]  /*1bc0*/  ULDC UR32, c[0x0][0x2e8] ;  /* 0x0000ba0000207ab9 */ /* 0x000fe40000000800 */
[----:B------:R-:W-:Y:S01]  /*1bd0*/  UIADD3 UR7, UR7, -UR32, URZ ;  /* 0x8000002007077290 */ /* 0x000fe2000fffe03f */
[----:B------:R-:W-:Y:S01]  /*1be0*/  IMAD R3, R3, c[0x0][0x190], RZ ;  /* 0x0000640003037a24 */ /* 0x000fe200078e02ff */
[----:B------:R-:W-:Y:S01]  /*1bf0*/  IADD3 R6, P0, R4, UR39, RZ ;  /* 0x0000002704067c10 */ /* 0x000fe2000ff1e0ff */
[----:B------:R-:W-:Y:S02]  /*1c00*/  UMOV UR14, UR8 ;  /* 0x00000008000e7c82 */ /* 0x000fe40008000000 */
[----:B------:R-:W-:Y:S01]  /*1c10*/  IMAD R0, R0, c[0x0][0x194], R3 ;  /* 0x0000650000007a24 */ /* 0x000fe200078e0203 */
[----:B------:R-:W-:Y:S01]  /*1c20*/  UIADD3 UR8, UR17, UR15, URZ ;  /* 0x0000000f11087290 */ /* 0x000fe2000fffe03f */
[----:B------:R-:W-:Y:S01]  /*1c30*/  LEA.HI R3, R18, R17, RZ, 0x5 ;  /* 0x0000001112037211 */ /* 0x000fe200078f28ff */
[----:B------:R-:W-:-:S02]  /*1c40*/  USHF.R.S32.HI UR17, URZ, 0x1f, UR7 ;  /* 0x0000001f3f117899 */ /* 0x000fc40008011407 */
[----:B------:R-:W-:Y:S01]  /*1c50*/  IADD3.X R7, R5, UR35, R0, P0, !PT ;  /* 0x0000002305077c10 */ /* 0x000fe200087fe400 */
[----:B------:R-:W-:Y:S01]  /*1c60*/  ULDC.64 UR4, c[0x0][0x3c8] ;  /* 0x0000f20000047ab9 */ /* 0x000fe20000000a00 */
[----:B------:R-:W-:Y:S01]  /*1c70*/  IADD3 R4, P0, R244, UR21, RZ ;  /* 0x00000015f4047c10 */ /* 0x000fe2000ff1e0ff */
[----:B------:R-:W-:Y:S01]  /*1c80*/  ULEA.HI UR17, UR17, UR7, URZ, 0x6 ;  /* 0x0000000711117291 */ /* 0x000fe2000f8f303f */
[----:B------:R-:W-:Y:S01]  /*1c90*/  LOP3.LUT R0, R3, 0xffffffe0, RZ, 0xc0, !PT ;  /* 0xffffffe003007812 */ /* 0x000fe200078ec0ff */
[----:B------:R-:W-:Y:S01]  /*1ca0*/  UMOV UR13, UR9 ;  /* 0x00000009000d7c82 */ /* 0x000fe20008000000 */
[----:B------:R-:W-:Y:S01]  /*1cb0*/  IADD3.X R5, R245, UR31, RZ, P0, !PT ;  /* 0x0000001ff5057c10 */ /* 0x000fe200087fe4ff */
[----:B------:R-:W-:Y:S01]  /*1cc0*/  USHF.R.S32.HI UR17, URZ, 0x6, UR17 ;  /* 0x000000063f117899 */ /* 0x000fe20008011411 */
[----:B------:R-:W-:Y:S01]  /*1cd0*/  SHF.R.S32.HI R3, RZ, 0x5, R3 ;  /* 0x00000005ff037819 */ /* 0x000fe20000011403 */
[----:B------:R-:W-:Y:S01]  /*1ce0*/  IMAD.IADD R0, R17, 0x1, -R0 ;  /* 0x0000000111007824 */ /* 0x000fe200078e0a00 */
[----:B------:R-:W-:Y:S01]  /*1cf0*/  UIMAD.WIDE UR8, UR8, UR16, UR4 ;  /* 0x00000010080872a5 */ /* 0x000fe2000f8e0204 */
[----:B------:R-:W-:Y:S01]  /*1d00*/  IMAD.WIDE.U32 R4, R8, c[0x0][0x370], R4 ;  /* 0x0000dc0008047a25 */ /* 0x000fe200078e0004 */
[----:B------:R-:W-:Y:S01]  /*1d10*/  UISETP.LT.AND UP1, UPT, URZ, UR17, UPT ;  /* 0x000000113f00728c */ /* 0x000fe2000bf21270 */
[----:B------:R1:W2:Y:S01]  /*1d20*/  R2UR UR4, R9 ;  /* 0x00000000090473c2 */ /* 0x0002a200000e0000 */
[----:B------:R-:W-:Y:S01]  /*1d30*/  UIADD3 UR7, UR33, -0x1, URZ ;  /* 0xffffffff21077890 */ /* 0x000fe2000fffe03f */
[----:B------:R-:W-:Y:S01]  /*1d40*/  IMAD R0, R3, UR48, R0 ;  /* 0x0000003003007c24 */ /* 0x000fe2000f8e0200 */
[----:B------:R-:W-:Y:S01]  /*1d50*/  USEL UR17, URZ, UR17, !UP1 ;  /* 0x000000113f117287 */ /* 0x000fe2000c800000 */
[----:B------:R-:W-:Y:S01]  /*1d60*/  IADD3 R5, R5, UR10, RZ ;  /* 0x0000000a05057c10 */ /* 0x000fe2000fffe0ff */
[----:B------:R-:W-:Y:S01]  /*1d70*/  IMAD.U32 R3, RZ, RZ, UR38 ;  /* 0x00000026ff037e24 */ /* 0x000fe2000f8e00ff */
[----:B------:R-:W-:-:S02]  /*1d80*/  UMOV UR16, UR8 ;  /* 0x0000000800107c82 */ /* 0x000fc40008000000 */
[----:B------:R-:W-:Y:S01]  /*1d90*/  UISETP.GT.AND UP1, UPT, UR33, UR17, UPT ;  /* 0x000000112100728c */ /* 0x000fe2000bf24270 */
[C---:B------:R-:W-:Y:S01]  /*1da0*/  IMAD.WIDE.U32 R4, R3.reuse, c[0x0][0x378], R4 ;  /* 0x0000de0003047a25 */ /* 0x040fe200078e0004 */
[----:B------:R3:W4:Y:S01]  /*1db0*/  R2UR UR5, R10 ;  /* 0x000000000a0573c2 */ /* 0x00072200000e0000 */
[----:B------:R-:W-:Y:S02]  /*1dc0*/  UMOV UR15, UR9 ;  /* 0x00000009000f7c82 */ /* 0x000fe40008000000 */
[----:B------:R-:W-:Y:S01]  /*1dd0*/  IMAD.WIDE.U32 R6, R3, c[0x0][0x1a8], R6 ;  /* 0x00006a0003067a25 */ /* 0x000fe200078e0006 */
[----:B------:R-:W-:-:S03]  /*1de0*/  IADD3 R5, R5, UR12, RZ ;  /* 0x0000000c05057c10 */ /* 0x000fc6000fffe0ff */
[----:B------:R-:W-:Y:S01]  /*1df0*/  IMAD R3, R16, c[0x0][0x370], RZ ;  /* 0x0000dc0010037a24 */ /* 0x000fe200078e02ff */
[----:B------:R-:W-:Y:S01]  /*1e00*/  LEA R242, P4, R6, c[0x0][0x160], 0x1 ;  /* 0x0000580006f27a11 */ /* 0x000fe200078808ff */
[----:B------:R-:W-:Y:S01]  /*1e10*/  IMAD.WIDE.U32 R4, R2, c[0x0][0x370], R4 ;  /* 0x0000dc0002047a25 */ /* 0x000fe200078e0004 */
[----:B-1----:R-:W-:-:S03]  /*1e20*/  IADD3 R9, P0, R0, UR30, RZ ;  /* 0x0000001e00097c10 */ /* 0x002fc6000ff1e0ff */
[----:B------:R-:W-:Y:S01]  /*1e30*/  IMAD R3, R2, c[0x0][0x374], R3 ;  /* 0x0000dd0002037a24 */ /* 0x000fe200078e0203 */
[----:B------:R-:W-:Y:S02]  /*1e40*/  LEA R240, P3, R4, c[0x0][0x330], 0x1 ;  /* 0x0000cc0004f07a11 */ /* 0x000fe400078608ff */
[----:B------:R-:W-:Y:S01]  /*1e50*/  LEA.HI.X.SX32 R0, R0, UR20, 0x1, P0 ;  /* 0x0000001400007c11 */ /* 0x000fe200080f0eff */
[----:B------:R-:W-:Y:S01]  /*1e60*/  IMAD.IADD R3, R5, 0x1, R3 ;  /* 0x0000000105037824 */ /* 0x000fe200078e0203 */
[----:B------:R-:W-:Y:S02]  /*1e70*/  PLOP3.LUT P0, PT, PT, PT, UP1, 0x80, 0x0 ;  /* 0x000000000000781c */ /* 0x000fe40003f0f018 */
[----:B------:R-:W-:Y:S02]  /*1e80*/  LEA R188, P2, R9, c[0x0][0x350], 0x2 ;  /* 0x0000d40009bc7a11 */ /* 0x000fe400078410ff */
[----:B---3--:R-:W-:Y:S02]  /*1e90*/  IADD3 R10, R7, UR18, RZ ;  /* 0x00000012070a7c10 */ /* 0x008fe4000fffe0ff */
[----:B------:R-:W-:-:S02]  /*1ea0*/  LEA.HI.X R241, R4, c[0x0][0x334], R3, 0x1, P3 ;  /* 0x0000cd0004f17a11 */ /* 0x000fc400018f0c03 */
[----:B------:R-:W-:Y:S02]  /*1eb0*/  LEA.HI.X R243, R6, c[0x0][0x164], R10, 0x1, P4 ;  /* 0x0000590006f37a11 */ /* 0x000fe400020f0c0a */
[----:B------:R-:W-:-:S03]  /*1ec0*/  LEA.HI.X R184, R9, c[0x0][0x354], R0, 0x2, P2 ;  /* 0x0000d50009b87a11 */ /* 0x000fc600010f1400 */
[----:B--2-4-:R-:W-:Y:S05]  /*1ed0*/  @P0 BRA `(.L_x_1548) ;  /* 0x00000ca000000947 */ /* 0x014fea0003800000 */
        /* <DEDUP_REMOVED lines=18> */
.L_x_1549:
        /* <DEDUP_REMOVED lines=18> */
.L_x_1550:
[----:B------:R1:W5:Y:S01]  /*2120*/  LDL R12, [R1] ;  /* 0x00000000010c7983 */ /* 0x0003620000100800 */
        /* <DEDUP_REMOVED lines=18> */
[----:B-1----:R-:W-:Y:S01]  /*2250*/  MOV R7, R3 ;  /* 0x0000000300077202 */ /* 0x002fe20000000f00 */
[----:B------:R-:W-:Y:S01]  /*2260*/  IMAD R0, R16, c[0x0][0x3a0], RZ ;  /* 0x0000e80010007a24 */ /* 0x000fe200078e02ff */
[----:B------:R-:W-:Y:S01]  /*2270*/  ISETP.GE.AND P2, PT, R244, c[0x0][0x220], PT ;  /* 0x00008800f4007a0c */ /* 0x000fe20003f46270 */
[----:B------:R-:W-:Y:S01]  /*2280*/  IMAD.MOV.U32 R6, RZ, RZ, R4 ;  /* 0x000000ffff067224 */ /* 0x000fe200078e0004 */
[----:B-----5:R-:W-:Y:S01]  /*2290*/  ISETP.GE.AND P1, PT, R12, c[0x0][0x220], PT ;  /* 0x000088000c007a0c */ /* 0x020fe20003f26270 */
[C---:B------:R-:W-:Y:S02]  /*22a0*/  IMAD R0, R2.reuse, c[0x0][0x3a4], R0 ;  /* 0x0000e90002007a24 */ /* 0x040fe400078e0200 */
[----:B------:R-:W-:-:S04]  /*22b0*/  IMAD.WIDE.U32 R8, R2, c[0x0][0x3a0], R6 ;  /* 0x0000e80002087a25 */ /* 0x000fc800078e0006 */
[----:B------:R-:W-:Y:S01]  /*22c0*/  IMAD.IADD R0, R9, 0x1, R0 ;  /* 0x0000000109007824 */ /* 0x000fe200078e0200 */
[----:B------:R-:W-:-:S04]  /*22d0*/  LEA R6, P0, R8, c[0x0][0x340], 0x1 ;  /* 0x0000d00008067a11 */ /* 0x000fc800078008ff */
[----:B------:R-:W-:-:S05]  /*22e0*/  LEA.HI.X R7, R8, c[0x0][0x344], R0, 0x1, P0 ;  /* 0x0000d10008077a11 */ /* 0x000fca00000f0c00 */
[----:B------:R1:W-:Y:S04]  /*22f0*/  @!P2 STG.E.128 [R6.64], RZ ;  /* 0x000000ff0600a986 */ /* 0x0003e8000c101d04 */
[----:B------:R1:W-:Y:S02]  /*2300*/  @!P1 STG.E.128 [R6.64+0x80], RZ ;  /* 0x000080ff06009986 */ /* 0x0003e4000c101d04 */
.L_x_1552:
[----:B-1----:R-:W-:Y:S05]  /*2310*/  BSYNC B0 ;  /* 0x0000000000007941 */ /* 0x002fea0003800000 */
.L_x_1551:
[----:B------:R-:W-:Y:S01]  /*2320*/  IADD3 R0, R2, 0x20, RZ ;  /* 0x0000002002007810 */ /* 0x000fe20007ffe0ff */
[----:B------:R-:W-:Y:S03]  /*2330*/  BSSY B0, `(.L_x_1553) ;  /* 0x0000011000007945 */ /* 0x000fe60003800000 */
[----:B------:R-:W-:-:S13]  /*2340*/  ISETP.GE.AND P4, PT, R0, UR6, PT ;  /* 0x0000000600007c0c */ /* 0x000fda000bf86270 */
[----:B------:R-:W-:Y:S05]  /*2350*/  @P4 BRA `(.L_x_1554) ;  /* 0x000000e000004947 */ /* 0x000fea0003800000 */
[----:B------:R-:W-:Y:S02]  /*2360*/  IADD3 R0, P0, R2, 0x20, RZ ;  /* 0x0000002002007810 */ /* 0x000fe40007f1e0ff */
[----:B------:R-:W-:Y:S02]  /*2370*/  MOV R7, R3 ;  /* 0x0000000300077202 */ /* 0x000fe40000000f00 */
[----:B------:R-:W-:Y:S01]  /*2380*/  ISETP.GE.AND P1, PT, R244, c[0x0][0x220], PT ;  /* 0x00008800f4007a0c */ /* 0x000fe20003f26270 */
[----:B------:R-:W-:Y:S01]  /*2390*/  IMAD.X R6, RZ, RZ, R16, P0 ;  /* 0x000000ffff067224 */ /* 0x000fe200000e0610 */
[----:B-----5:R-:W-:-:S03]  /*23a0*/  ISETP.GE.AND P0, PT, R12, c[0x0][0x220], PT ;  /* 0x000088000c007a0c */ /* 0x020fc60003f06270 */
        /* <DEDUP_REMOVED lines=9> */
.L_x_1554:
[----:B------:R-:W-:Y:S05]  /*2440*/  BSYNC B0 ;  /* 0x0000000000007941 */ /* 0x000fea0003800000 */
.L_x_1553:
        /* <DEDUP_REMOVED lines=18> */
.L_x_1556:
[----:B------:R-:W-:Y:S05]  /*2570*/  BSYNC B0 ;  /* 0x0000000000007941 */ /* 0x000fea0003800000 */
.L_x_1555:
[----:B------:R-:W-:Y:S01]  /*2580*/  IADD3 R0, R2, 0x60, RZ ;  /* 0x0000006002007810 */ /* 0x000fe20007ffe0ff */
[----:B------:R-:W-:Y:S03]  /*2590*/  BSSY B0, `(.L_x_1557) ;  /* 0x0000010000007945 */ /* 0x000fe60003800000 */
[----:B------:R-:W-:-:S13]  /*25a0*/  ISETP.GE.AND P2, PT, R0, UR6, PT ;  /* 0x0000000600007c0c */ /* 0x000fda000bf46270 */
        /* <DEDUP_REMOVED lines=14> */
.L_x_1558:
[----:B------:R-:W-:Y:S05]  /*2690*/  BSYNC B0 ;  /* 0x0000000000007941 */ /* 0x000fea0003800000 */
.L_x_1557:
        /* <DEDUP_REMOVED lines=27> */
.L_x_1560:
[----:B------:R-:W-:Y:S05]  /*2850*/  BSYNC B0 ;  /* 0x0000000000007941 */ /* 0x000fea0003800000 */
.L_x_1559:
[----:B------:R-:W-:Y:S01]  /*2860*/  BSSY B0, `(.L_x_1561) ;  /* 0x0000010000007945 */ /* 0x000fe20003800000 */
        /* <DEDUP_REMOVED lines=15> */
.L_x_1562:
[----:B------:R-:W-:Y:S05]  /*2960*/  BSYNC B0 ;  /* 0x0000000000007941 */ /* 0x000fea0003800000 */
.L_x_1561:
        /* <DEDUP_REMOVED lines=16> */
.L_x_1564:
[----:B------:R-:W-:Y:S05]  /*2a70*/  BSYNC B0 ;  /* 0x0000000000007941 */ /* 0x000fea0003800000 */
.L_x_1563:
        /* <DEDUP_REMOVED lines=12> */
[----:B-----5:R-:W-:-:S13]  /*2b40*/  ISETP.GE.AND P0, PT, R12, c[0x0][0x220], PT ;  /* 0x000088000c007a0c */ /* 0x020fda0003f06270 */
[----:B------:R-:W-:Y:S05]  /*2b50*/  @P0 BRA `(.L_x_1565) ;  /* 0x000093f000000947 */ /* 0x000fea0003800000 */
[----:B------:R3:W-:Y:S01]  /*2b60*/  STG.E.128 [R2.64+0x80], RZ ;  /* 0x000080ff02007986 */ /* 0x0007e2000c101d04 */
[----:B------:R-:W-:Y:S05]  /*2b70*/  BRA `(.L_x_1565) ;  /* 0x000093d000007947 */ /* 0x000fea0003800000 */
.L_x_1548:
[----:B------:R-:W2:Y:S01]  /*2b80*/  LDL R15, [R1+0x2c] ;  /* 0x00002c00010f7983 */ /* 0x000ea20000100800 */
[----:B------:R-:W-:Y:S01]  /*2b90*/  PLOP3.LUT P0, PT, PT, PT, UP6, 0x80, 0x0 ;  /* 0x000000000000781c */ /* 0x000fe20003f0f068 */
[----:B------:R-:W-:Y:S01]  /*2ba0*/  ULEA.HI UR8, UR7, UR7, URZ, 0x1 ;  /* 0x0000000707087291 */ /* 0x000fe2000f8f083f */
[----:B------:R-:W-:Y:S03]  /*2bb0*/  BSSY B0, `(.L_x_1566) ;  /* 0x0000019000007945 */ /* 0x000fe60003800000 */
[----:B------:R-:W-:-:S04]  /*2bc0*/  ULOP3.LUT UR8, UR8, 0xfffffffe, URZ, 0xc0, !UPT ;  /* 0xfffffffe08087892 */ /* 0x000fc8000f8ec03f */
[----:B------:R-:W-:-:S04]  /*2bd0*/  UIADD3 UR8, UR7, -UR8, URZ ;  /* 0x8000000807087290 */ /* 0x000fc8000fffe03f */
[----:B------:R-:W-:Y:S02]  /*2be0*/  UISETP.NE.AND UP0, UPT, UR8, 0x1, UPT ;  /* 0x000000010800788c */ /* 0x000fe4000bf05270 */
[----:B------:R-:W-:Y:S01]  /*2bf0*/  UIMAD UR8, UR7, -0x40, UR11 ;  /* 0xffffffc0070878a4 */ /* 0x000fe2000f8e020b */
[----:B------:R-:W-:Y:S05]  /*2c00*/  @P0 BAR.SYNC.DEFER_BLOCKING 0x0 ;  /* 0x0000000000000b1d */ /* 0x000fea0000010000 */
[----:B------:R-:W-:Y:S01]  /*2c10*/  ISETP.GE.AND P1, PT, R2, UR8, PT ;  /* 0x0000000802007c0c */ /* 0x000fe2000bf26270 */
[----:B--2---:R-:W-:-:S12]  /*2c20*/  IMAD.SHL.U32 R0, R15, 0x2, RZ ;  /* 0x000000020f007824 */ /* 0x004fd800078e00ff */
        /* <DEDUP_REMOVED lines=17> */
.L_x_1567:
[----:B------:R-:W-:Y:S05]  /*2d40*/  BSYNC B0 ;  /* 0x0000000000007941 */ /* 0x000fea0003800000 */
.L_x_1566:
        /* <DEDUP_REMOVED lines=30> */
.L_x_1569:
[----:B------:R-:W-:Y:S05]  /*2f30*/  BSYNC B0 ;  /* 0x0000000000007941 */ /* 0x000fea0003800000 */
.L_x_1568:
        /* <DEDUP_REMOVED lines=15> */
.L_x_1571:
        /* <DEDUP_REMOVED lines=20> */
.L_x_1572:
[----:B------:R-:W-:Y:S05]  /*3170*/  BSYNC B0 ;  /* 0x0000000000007941 */ /* 0x000fea0003800000 */
.L_x_1570:
        /* <DEDUP_REMOVED lines=14> */
.L_x_1574:
        /* <DEDUP_REMOVED lines=28> */
.L_x_1575:
[----:B------:R-:W-:Y:S05]  /*3420*/  BSYNC B0 ;  /* 0x0000000000007941 */ /* 0x000fea0003800000 */
.L_x_1573:
[----:B------:R-:W5:Y:S01]  /*3430*/  LDL R19, [R1+0x30] ;  /* 0x0000300001137983 */ /* 0x000f620000100800 */
[----:B------:R-:W-:Y:S01]  /*3440*/  IMAD.MOV.U32 R12, RZ, RZ, 0x7f800000 ;  /* 0x7f800000ff0c7424 */ /* 0x000fe200078e00ff */
[----:B------:R-:W-:Y:S01]  /*3450*/  ULDC.64 UR20, c[0x0][0x198] ;  /* 0x0000660000147ab9 */ /* 0x000fe20000000a00 */
[----:B------:R-:W-:Y:S01]  /*3460*/  IMAD.MOV.U32 R10, RZ, RZ, 0x7f800000 ;  /* 0x7f800000ff0a7424 */ /* 0x000fe200078e00ff */
[----:B------:R-:W-:Y:S01]  /*3470*/  UIMAD UR9, UR24, UR20, URZ ;  /* 0x00000014180972a4 */ /* 0x000fe2000f8e023f */
[----:B------:R-:W-:Y:S02]  /*3480*/  IMAD.MOV.U32 R20, RZ, RZ, 0x7f800000 ;  /* 0x7f800000ff147424 */ /* 0x000fe400078e00ff */
[----:B------:R-:W-:Y:S01]  /*3490*/  IMAD.MOV.U32 R21, RZ, RZ, 0x7f800000 ;  /* 0x7f800000ff157424 */ /* 0x000fe200078e00ff */
[----:B------:R-:W-:-:S06]  /*34a0*/  UIMAD UR9, UR23, UR21, UR9 ;  /* 0x00000015170972a4 */ /* 0x000fcc000f8e0209 */
[----:B------:R-:W-:Y:S01]  /*34b0*/  IMAD.U32 R9, RZ, RZ, UR9 ;  /* 0x00000009ff097e24 */ /* 0x000fe2000f8e00ff */
[C---:B-----5:R-:W-:Y:S02]  /*34c0*/  IADD3 R3, R19.reuse, 0x28, RZ ;  /* 0x0000002813037810 */ /* 0x060fe40007ffe0ff */
[----:B-1----:R-:W-:Y:S02]  /*34d0*/  IADD3 R4, R19, 0x8, RZ ;  /* 0x0000000813047810 */ /* 0x002fe40007ffe0ff */
[----:B------:R-:W-:Y:S02]  /*34e0*/  ISETP.GE.AND P3, PT, R3, UR8, PT ;  /* 0x0000000803007c0c */ /* 0x000fe4000bf66270 */
[C---:B------:R-:W-:Y:S02]  /*34f0*/  IADD3 R5, R19.reuse, 0x20, RZ ;  /* 0x0000002013057810 */ /* 0x040fe40007ffe0ff */
[----:B------:R-:W-:Y:S01]  /*3500*/  ISETP.GE.AND P5, PT, R4, UR8, PT ;  /* 0x0000000804007c0c */ /* 0x000fe2000bfa6270 */
[----:B------:R-:W-:Y:S01]  /*3510*/  IMAD.SHL.U32 R4, R19, 0x4, RZ ;  /* 0x0000000413047824 */ /* 0x000fe200078e00ff */
[----:B------:R-:W-:-:S02]  /*3520*/  ISETP.GE.AND P4, PT, R5, UR8, PT ;  /* 0x0000000805007c0c */ /* 0x000fc4000bf86270 */
[----:B------:R-:W-:Y:S02]  /*3530*/  SHF.R.S32.HI R15, RZ, 0x1f, R19 ;  /* 0x0000001fff0f7819 */ /* 0x000fe40000011413 */
[----:B------:R-:W-:Y:S02]  /*3540*/  ISETP.GE.AND P6, PT, R19, UR8, PT ;  /* 0x0000000813007c0c */ /* 0x000fe4000bfc6270 */
[----:B------:R-:W-:Y:S02]  /*3550*/  SHF.R.S32.HI R5, RZ, 0x1f, R3 ;  /* 0x0000001fff057819 */ /* 0x000fe40000011403 */
[----:B------:R-:W-:Y:S02]  /*3560*/  @!P3 LEA R6, P0, R3, UR14, 0x2 ;  /* 0x0000000e0306bc11 */ /* 0x000fe4000f8010ff */
[----:B------:R-:W-:Y:S02]  /*3570*/  IADD3 R4, P1, R4, UR14, RZ ;  /* 0x0000000e04047c10 */ /* 0x000fe4000ff3e0ff */
[----:B------:R-:W-:-:S02]  /*3580*/  SHF.L.U64.HI R8, R19, 0x2, R15 ;  /* 0x0000000213087819 */ /* 0x000fc4000001020f */
        /* <DEDUP_REMOVED lines=8> */
[----:B------:R-:W-:-:S12]  /*3610*/  IMAD R3, R13, c[0x0][0x1b0], RZ ;  /* 0x00006c000d037a24 */ /* 0x000fd800078e02ff */
[----:B------:R-:W-:Y:S04]  /*3620*/  @P6 STS.128 [R0+0xc000], RZ ;  /* 0x00c000ff00006388 */ /* 0x000fe80000000c00 */
[----:B------:R-:W-:Y:S01]  /*3630*/  @P6 STS.128 [R0+0x10000], RZ ;  /* 0x010000ff00006388 */ /* 0x000fe20000000c00 */
[----:B------:R-:W-:Y:S01]  /*3640*/  IMAD R3, R11, c[0x0][0x1b4], R3 ;  /* 0x00006d000b037a24 */ /* 0x000fe200078e0203 */
[----:B------:R-:W-:Y:S02]  /*3650*/  BSSY B0, `(.L_x_1576) ;  /* 0x0000024000007945 */ /* 0x000fe40003800000 */
[----:B--2---:R1:W-:Y:S04]  /*3660*/  STL [R1+0x4], R12 ;  /* 0x0000040c01007387 */ /* 0x0043e80000100800 */
[----:B-----5:R2:W-:Y:S04]  /*3670*/  STL [R1+0x8], R10 ;  /* 0x0000080a01007387 */ /* 0x0205e80000100800 */
[----:B---3--:R3:W-:Y:S04]  /*3680*/  STL [R1+0x10], R20 ;  /* 0x0000101401007387 */ /* 0x0087e80000100800 */
[----:B----4-:R3:W-:Y:S01]  /*3690*/  STL [R1+0xc], R21 ;  /* 0x00000c1501007387 */ /* 0x0107e20000100800 */
[----:B-1----:R-:W-:-:S04]  /*36a0*/  IMAD.U32 R12, RZ, RZ, UR23 ;  /* 0x00000017ff0c7e24 */ /* 0x002fc8000f8e00ff */
[----:B------:R-:W-:-:S05]  /*36b0*/  IMAD.WIDE.U32 R4, R12, c[0x0][0x198], R244 ;  /* 0x000066000c047a25 */ /* 0x000fca00078e00f4 */
[----:B------:R-:W-:-:S04]  /*36c0*/  IADD3 R6, P0, R4, UR26, RZ ;  /* 0x0000001a04067c10 */ /* 0x000fc8000ff1e0ff */
[----:B------:R-:W-:-:S05]  /*36d0*/  IADD3.X R7, R5, UR28, R9, P0, !PT ;  /* 0x0000001c05077c10 */ /* 0x000fca00087fe409 */
        /* <DEDUP_REMOVED lines=17> */
[----:B------:R1:W-:Y:S01]  /*37f0*/  @!P1 LDGSTS.E.BYPASS.LTC128B.128 [R0+0xc000], [R8.64] ;  /* 0x0c00000008009fae */ /* 0x0003e2000b901d44 */
[----:B--2---:R-:W-:-:S13]  /*3800*/  ISETP.GE.AND P0, PT, R20, c[0x0][0x220], PT ;  /* 0x0000880014007a0c */ /* 0x004fda0003f06270 */
        /* <DEDUP_REMOVED lines=8> */
.L_x_1577:
[----:B---3--:R-:W-:Y:S05]  /*3890*/  BSYNC B0 ;  /* 0x0000000000007941 */ /* 0x008fea0003800000 */
.L_x_1576:
        /* <DEDUP_REMOVED lines=31> */
.L_x_1579:
[----:B------:R-:W-:Y:S05]  /*3a90*/  BSYNC B0 ;  /* 0x0000000000007941 */ /* 0x000fea0003800000 */
.L_x_1578:
        /* <DEDUP_REMOVED lines=32> */
.L_x_1581:
[----:B------:R-:W-:Y:S05]  /*3ca0*/  BSYNC B0 ;  /* 0x0000000000007941 */ /* 0x000fea0003800000 */
.L_x_1580:
        /* <DEDUP_REMOVED lines=31> */
.L_x_1583:
[----:B------:R-:W-:Y:S05]  /*3ea0*/  BSYNC B0 ;  /* 0x0000000000007941 */ /* 0x000fea0003800000 */
.L_x_1582:
        /* <DEDUP_REMOVED lines=39> */
.L_x_1585:
[----:B-1----:R-:W-:Y:S05]  /*4120*/  BSYNC B0 ;  /* 0x0000000000007941 */ /* 0x002fea0003800000 */
.L_x_1584:
        /* <DEDUP_REMOVED lines=30> */
.L_x_1587:
[----:B------:R-:W-:Y:S05]  /*4310*/  BSYNC B0 ;  /* 0x0000000000007941 */ /* 0x000fea0003800000 */
.L_x_1586:
        /* <DEDUP_REMOVED lines=30> */
.L_x_1589:
[----:B------:R-:W-:Y:S05]  /*4500*/  BSYNC B0 ;  /* 0x0000000000007941 */ /* 0x000fea0003800000 */
.L_x_1588:
        /* <DEDUP_REMOVED lines=29> */
.L_x_1591:
[----:B------:R-:W-:Y:S05]  /*46e0*/  BSYNC B0 ;  /* 0x0000000000007941 */ /* 0x000fea0003800000 */
.L_x_1590:
[----:B-1234-:R-:W-:Y:S01]  /*46f0*/  LEA.HI R0, R18, R17, RZ, 0x4 ;  /* 0x0000001112007211 */ /* 0x01efe200078f20ff */
[----:B------:R-:W0:Y:S01]  /*4700*/  LDGDEPBAR ;  /* 0x00000000000079af */ /* 0x000e220000000000 */
[----:B------:R-:W-:Y:S01]  /*4710*/  SHF.L.U32 R4, R19, 0x2, RZ ;  /* 0x0000000213047819 */ /* 0x000fe200000006ff */
[----:B------:R-:W-:Y:S01]  /*4720*/  UIADD3 UR8, UR23, UR11, URZ ;  /* 0x0000000b17087290 */ /* 0x000fe2000fffe03f */
[----:B------:R-:W-:Y:S01]  /*4730*/  LOP3.LUT R0, R0, 0xfffffff0, RZ, 0xc0, !PT ;  /* 0xfffffff000007812 */ /* 0x000fe200078ec0ff */
[----:B------:R-:W-:Y:S01]  /*4740*/  IMAD.MOV.U32 R197, RZ, RZ, 0x40 ;  /* 0x00000040ffc57424 */ /* 0x000fe200078e00ff */
[----:B------:R-:W-:Y:S01]  /*4750*/  CS2R R158, SRZ ;  /* 0x00000000009e7805 */ /* 0x000fe2000001ff00 */
[----:B------:R-:W-:Y:S01]  /*4760*/  UIADD3 UR8, -UR6, 0x80, UR8 ;  /* 0x0000008006087890 */ /* 0x000fe2000fffe108 */
        /* <DEDUP_REMOVED lines=35> */
[----:B------:R-:W-:Y:S01]  /*49a0*/  SHF.L.U32 R192, R2, 0x1, RZ ;  /* 0x0000000102c07819 */ /* 0x000fe200000006ff */
[----:B------:R-:W-:Y:S01]  /*49b0*/  CS2R R110, SRZ ;  /* 0x00000000006e7805 */ /* 0x000fe2000001ff00 */
[----:B------:R-:W-:Y:S01]  /*49c0*/  SHF.L.U64.HI R2, R19, 0x2, R15 ;  /* 0x0000000213027819 */ /* 0x000fe2000001020f */
[----:B------:R-:W-:Y:S01]  /*49d0*/  IMAD.SHL.U32 R191, R0, 0x2, RZ ;  /* 0x0000000200bf7824 */ /* 0x000fe200078e00ff */
[----:B------:R-:W-:Y:S01]  /*49e0*/  CS2R R108, SRZ ;  /* 0x00000000006c7805 */ /* 0x000fe2000001ff00 */
[----:B------:R-:W-:Y:S01]  /*49f0*/  IMAD.MOV.U32 R0, RZ, RZ, c[0x0][0x22c] ;  /* 0x00008b00ff007624 */ /* 0x000fe200078e00ff */
[----:B------:R-:W-:Y:S01]  /*4a00*/  CS2R R114, SRZ ;  /* 0x0000000000727805 */ /* 0x000fe2000001ff00 */
[----:B------:R1:W-:Y:S01]  /*4a10*/  STL [R1+0x38], R2 ;  /* 0x0000380201007387 */ /* 0x0003e20000100800 */
[----:B------:R-:W-:Y:S01]  /*4a20*/  CS2R R112, SRZ ;  /* 0x0000000000707805 */ /* 0x000fe2000001ff00 */
[----:B------:R-:W-:Y:S01]  /*4a30*/  IMAD R0, R0, c[0x0][0x1c0], RZ ;  /* 0x0000700000007a24 */ /* 0x000fe200078e02ff */
[----:B------:R-:W-:Y:S01]  /*4a40*/  CS2R R106, SRZ ;  /* 0x00000000006a7805 */ /* 0x000fe2000001ff00 */
[----:B------:R2:W-:Y:S01]  /*4a50*/  STL [R1+0x34], R4 ;  /* 0x0000340401007387 */ /* 0x0005e20000100800 */
[----:B------:R-:W-:Y:S01]  /*4a60*/  CS2R R104, SRZ ;  /* 0x0000000000687805 */ /* 0x000fe2000001ff00 */
[C---:B------:R-:W-:Y:S01]  /*4a70*/  IMAD.SHL.U32 R3, R0.reuse, 0x10, RZ ;  /* 0x0000001000037824 */ /* 0x040fe200078e00ff */
[----:B------:R-:W-:Y:S01]  /*4a80*/  CS2R R102, SRZ ;  /* 0x0000000000667805 */ /* 0x000fe2000001ff00 */
[----:B------:R-:W-:Y:S01]  /*4a90*/  CS2R R100, SRZ ;  /* 0x0000000000647805 */ /* 0x000fe2000001ff00 */
[----:B------:R-:W-:Y:S01]  /*4aa0*/  CS2R R94, SRZ ;  /* 0x00000000005e7805 */ /* 0x000fe2000001ff00 */
[----:B------:R-:W-:Y:S01]  /*4ab0*/  CS2R R92, SRZ ;  /* 0x00000000005c7805 */ /* 0x000fe2000001ff00 */
[C---:B------:R-:W-:Y:S01]  /*4ac0*/  IADD3 R5, R3.reuse, 0x20, RZ ;  /* 0x0000002003057810 */ /* 0x040fe20007ffe0ff */
        /* <DEDUP_REMOVED lines=13> */
[----:B-1----:R-:W-:Y:S01]  /*4ba0*/  IMAD.SHL.U32 R2, R0, 0x8, RZ ;  /* 0x0000000800027824 */ /* 0x002fe200078e00ff */
[----:B------:R-:W-:Y:S01]  /*4bb0*/  CS2R R68, SRZ ;  /* 0x0000000000447805 */ /* 0x000fe2000001ff00 */
[----:B------:R-:W-:Y:S01]  /*4bc0*/  CS2R R62, SRZ ;  /* 0x00000000003e7805 */ /* 0x000fe2000001ff00 */
[----:B------:R-:W-:Y:S01]  /*4bd0*/  CS2R R60, SRZ ;  /* 0x00000000003c7805 */ /* 0x000fe2000001ff00 */
[C---:B--2---:R-:W-:Y:S01]  /*4be0*/  IADD3 R4, R3.reuse, 0x40, RZ ;  /* 0x0000004003047810 */ /* 0x044fe20007ffe0ff */
[C---:B------:R-:W-:Y:S01]  /*4bf0*/  IMAD.IADD R5, R2.reuse, 0x1, R5 ;  /* 0x0000000102057824 */ /* 0x040fe200078e0205 */
[----:B------:R-:W-:Y:S01]  /*4c00*/  IADD3 R3, R3, 0x60, RZ ;  /* 0x0000006003037810 */ /* 0x000fe20007ffe0ff */
[----:B------:R-:W-:Y:S01]  /*4c10*/  CS2R R66, SRZ ;  /* 0x0000000000427805 */ /* 0x000fe2000001ff00 */
[----:B------:R-:W-:Y:S01]  /*4c20*/  CS2R R64, SRZ ;  /* 0x0000000000407805 */ /* 0x000fe2000001ff00 */
[C---:B------:R-:W-:Y:S01]  /*4c30*/  IMAD.IADD R4, R2.reuse, 0x1, R4 ;  /* 0x0000000102047824 */ /* 0x040fe200078e0204 */
[C---:B------:R-:W-:Y:S01]  /*4c40*/  IADD3 R3, R2.reuse, R3, RZ ;  /* 0x0000000302037210 */ /* 0x040fe20007ffe0ff */
[C---:B------:R-:W-:Y:S01]  /*4c50*/  IMAD.IADD R5, R2.reuse, 0x1, R5 ;  /* 0x0000000102057824 */ /* 0x040fe200078e0205 */
[----:B------:R-:W-:Y:S01]  /*4c60*/  CS2R R58, SRZ ;  /* 0x00000000003a7805 */ /* 0x000fe2000001ff00 */
[C---:B------:R-:W-:Y:S01]  /*4c70*/  IMAD.IADD R4, R2.reuse, 0x1, R4 ;  /* 0x0000000102047824 */ /* 0x040fe200078e0204 */
        /* <DEDUP_REMOVED lines=11> */
[----:B------:R-:W-:Y:S01]  /*4d30*/  IMAD.IADD R0, R2, 0x1, R5 ;  /* 0x0000000102007824 */ /* 0x000fe200078e0205 */
        /* <DEDUP_REMOVED lines=10> */
[----:B------:R-:W-:Y:S01]  /*4de0*/  SEL R198, R198, 0xffffffe0, !P0 ;  /* 0xffffffe0c6c67807 */ /* 0x000fe20004000000 */
[----:B------:R-:W-:Y:S01]  /*4df0*/  ULDC UR9, c[0x0][0x2e8] ;  /* 0x0000ba0000097ab9 */ /* 0x000fe20000000800 */
[----:B------:R3:W-:Y:S01]  /*4e00*/  STL [R1+0x14], R3 ;  /* 0x0000140301007387 */ /* 0x0007e20000100800 */
[----:B------:R-:W-:Y:S01]  /*4e10*/  SEL R197, R197, 0xffffffc0, !P1 ;  /* 0xffffffc0c5c57807 */ /* 0x000fe20004800000 */
[----:B------:R-:W-:-:S02]  /*4e20*/  UIADD3 UR18, UR8, -UR9, URZ ;  /* 0x8000000908127290 */ /* 0x000fc4000fffe03f */
[----:B------:R-:W-:Y:S01]  /*4e30*/  ULDC UR12, c[0x0][0x2e4] ;  /* 0x0000b900000c7ab9 */ /* 0x000fe20000000800 */
[C---:B-1----:R-:W-:Y:S01]  /*4e40*/  IADD3 R4, R2.reuse, R4, RZ ;  /* 0x0000000402047210 */ /* 0x042fe20007ffe0ff */
[----:B--2---:R-:W-:-:S04]  /*4e50*/  IMAD.IADD R0, R2, 0x1, R3 ;  /* 0x0000000102007824 */ /* 0x004fc800078e0203 */
[----:B------:R3:W-:Y:S04]  /*4e60*/  STL [R1+0x24], R4 ;  /* 0x0000240401007387 */ /* 0x0007e80000100800 */
[----:B------:R3:W-:Y:S02]  /*4e70*/  STL [R1+0x20], R0 ;  /* 0x0000200001007387 */ /* 0x0007e40000100800 */
.L_x_1596:
[----:B------:R-:W0:Y:S01]  /*4e80*/  LDGDEPBAR ;  /* 0x00000000000079af */ /* 0x000e220000000000 */
[C---:B---3--:R-:W-:Y:S01]  /*4e90*/  IADD3 R0, R192.reuse, R198, RZ ;  /* 0x000000c6c0007210 */ /* 0x048fe20007ffe0ff */
[----:B------:R-:W-:Y:S01]  /*4ea0*/  USHF.L.U32 UR8, UR7, 0x6, URZ ;  /* 0x0000000607087899 */ /* 0x000fe2000800063f */
[-C--:B------:R-:W-:Y:S01]  /*4eb0*/  IADD3 R3, R192, R197.reuse, RZ ;  /* 0x000000c5c0037210 */ /* 0x080fe20007ffe0ff */
[----:B------:R-:W-:Y:S01]  /*4ec0*/  ULDC UR10, c[0x0][0x2e4] ;  /* 0x0000b900000a7ab9 */ /* 0x000fe20000000800 */
[----:B------:R-:W-:Y:S01]  /*4ed0*/  IADD3 R2, R0, R197, RZ ;  /* 0x000000c500027210 */ /* 0x000fe20007ffe0ff */
[----:B------:R-:W-:Y:S01]  /*4ee0*/  UISETP.GE.AND UP0, UPT, UR8, UR18, UPT ;  /* 0x000000120800728c */ /* 0x000fe2000bf06270 */
[----:B------:R-:W-:Y:S01]  /*4ef0*/  MOV R248, R188 ;  /* 0x000000bc00f87202 */ /* 0x000fe20000000f00 */
[----:B------:R-:W2:Y:S01]  /*4f00*/  LDL R186, [R1+0x34] ;  /* 0x0000340001ba7983 */ /* 0x000ea20000100800 */
[----:B------:R-:W-:Y:S03]  /*4f10*/  MOV R249, R184 ;  /* 0x000000b800f97202 */ /* 0x000fe60000000f00 */
[----:B------:R-:W3:Y:S01]  /*4f20*/  LDL R185, [R1+0x38] ;  /* 0x0000380001b97983 */ /* 0x000ee20000100800 */
[----:B------:R-:W-:Y:S04]  /*4f30*/  DEPBAR.LE SB0, 0x0 ;  /* 0x000080000000791a */ /* 0x000fe80000000000 */
[----:B------:R-:W-:Y:S08]  /*4f40*/  BAR.SYNC.DEFER_BLOCKING 0x0 ;  /* 0x0000000000007b1d */ /* 0x000ff00000010000 */
[----:B------:R-:W-:Y:S08]  /*4f50*/  LDSM.16.M88.4 R32, [R192] ;  /* 0x00000000c020783b */ /* 0x000ff00000000200 */
[----:B------:R-:W1:Y:S08]  /*4f60*/  LDSM.16.M88.4 R16, [R193+0xc000] ;  /* 0x00c00000c110783b */ /* 0x000e700000000200 */
[----:B------:R-:W4:Y:S08]  /*4f70*/  LDSM.16.M88.4 R28, [R192+0x1000] ;  /* 0x00100000c01c783b */ /* 0x000f300000000200 */
[----:B------:R-:W4:Y:S08]  /*4f80*/  LDSM.16.M88.4 R164, [R193+0xc800] ;  /* 0x00c80000c1a4783b */ /* 0x000f300000000200 */
[----:B------:R-:W-:Y:S08]  /*4f90*/  LDSM.16.M88.4 R168, [R0] ;  /* 0x0000000000a8783b */ /* 0x000ff00000000200 */
[----:B------:R-:W4:Y:S01]  /*4fa0*/  LDSM.16.M88.4 R172, [R194+0xc000] ;  /* 0x00c00000c2ac783b */ /* 0x000f220000000200 */
[-C--:B-1----:R-:W-:Y:S07]  /*4fb0*/  HMMA.16816.F32.BF16 R4, R32, R16.reuse, RZ ;  /* 0x000000102004723c */ /* 0x082fee00000418ff */
[----:B------:R-:W1:Y:S01]  /*4fc0*/  LDSM.16.M88.4 R176, [R0+0x1000] ;  /* 0x0010000000b0783b */ /* 0x000e620000000200 */
[C---:B----4-:R-:W-:Y:S07]  /*4fd0*/  HMMA.16816.F32.BF16 R8, R28.reuse, R16, RZ ;  /* 0x000000101c08723c */ /* 0x050fee00000418ff */
[----:B------:R-:W4:Y:S01]  /*4fe0*/  LDSM.16.M88.4 R180, [R194+0xc800] ;  /* 0x00c80000c2b4783b */ /* 0x000f220000000200 */
[-C--:B------:R-:W-:Y:S08]  /*4ff0*/  HMMA.16816.F32.BF16 R12, R28, R18.reuse, RZ ;  /* 0x000000121c0c723c */ /* 0x080ff000000418ff */
[C---:B------:R-:W-:Y:S08]  /*5000*/  HMMA.16816.F32.BF16 R16, R32.reuse, R18, RZ ;  /* 0x000000122010723c */ /* 0x040ff000000418ff */
[-C--:B------:R-:W-:Y:S08]  /*5010*/  HMMA.16816.F32.BF16 R20, R32, R164.reuse, RZ ;  /* 0x000000a42014723c */ /* 0x080ff000000418ff */
[C---:B------:R-:W-:Y:S08]  /*5020*/  HMMA.16816.F32.BF16 R24, R28.reuse, R164, RZ ;  /* 0x000000a41c18723c */ /* 0x040ff000000418ff */
[-C--:B------:R-:W-:Y:S08]  /*5030*/  HMMA.16816.F32.BF16 R28, R28, R166.reuse, RZ ;  /* 0x000000a61c1c723c */ /* 0x080ff000000418ff */
[----:B------:R-:W-:Y:S01]  /*5040*/  HMMA.16816.F32.BF16 R32, R32, R166, RZ ;  /* 0x000000a62020723c */ /* 0x000fe200000418ff */
[----:B------:R-:W-:Y:S07]  /*5050*/  LDSM.16.M88.4 R164, [R3] ;  /* 0x0000000003a4783b */ /* 0x000fee0000000200 */
[-C--:B------:R-:W-:Y:S08]  /*5060*/  HMMA.16816.F32.BF16 R4, R168, R172.reuse, R4 ;  /* 0x000000aca804723c */ /* 0x080ff00000041804 */
[C---:B-1----:R-:W-:Y:S08]  /*5070*/  HMMA.16816.F32.BF16 R8, R176.reuse, R172, R8 ;  /* 0x000000acb008723c */ /* 0x042ff00000041808 */
[-C--:B------:R-:W-:Y:S08]  /*5080*/  HMMA.16816.F32.BF16 R12, R176, R174.reuse, R12 ;  /* 0x000000aeb00c723c */ /* 0x080ff0000004180c */
[C---:B------:R-:W-:Y:S01]  /*5090*/  HMMA.16816.F32.BF16 R16, R168.reuse, R174, R16 ;  /* 0x000000aea810723c */ /* 0x040fe20000041810 */
[----:B------:R-:W1:Y:S07]  /*50a0*/  LDSM.16.M88.4 R172, [R196+0xc000] ;  /* 0x00c00000c4ac783b */ /* 0x000e6e0000000200 */
[-C--:B----4-:R-:W-:Y:S08]  /*50b0*/  HMMA.16816.F32.BF16 R20, R168, R180.reuse, R20 ;  /* 0x000000b4a814723c */ /* 0x090ff00000041814 */
[C---:B------:R-:W-:Y:S08]  /*50c0*/  HMMA.16816.F32.BF16 R24, R176.reuse, R180, R24 ;  /* 0x000000b4b018723c */ /* 0x040ff00000041818 */
[-C--:B------:R-:W-:Y:S01]  /*50d0*/  HMMA.16816.F32.BF16 R28, R176, R182.reuse, R28 ;  /* 0x000000b6b01c723c */ /* 0x080fe2000004181c */
[----:B------:R-:W4:Y:S07]  /*50e0*/  LDSM.16.M88.4 R176, [R3+0x1000] ;  /* 0x0010000003b0783b */ /* 0x000f2e0000000200 */
[----:B------:R-:W-:Y:S01]  /*50f0*/  HMMA.16816.F32.BF16 R32, R168, R182, R32 ;  /* 0x000000b6a820723c */ /* 0x000fe20000041820 */
[----:B------:R-:W4:Y:S07]  /*5100*/  LDSM.16.M88.4 R168, [R196+0xc800] ;  /* 0x00c80000c4a8783b */ /* 0x000f2e0000000200 */
[-C--:B-1----:R-:W-:Y:S01]  /*5110*/  HMMA.16816.F32.BF16 R4, R164, R172.reuse, R4 ;  /* 0x000000aca404723c */ /* 0x082fe20000041804 */
[----:B------:R-:W-:Y:S07]  /*5120*/  LDSM.16.M88.4 R180, [R2+0x1000] ;  /* 0x0010000002b4783b */ /* 0x000fee0000000200 */
[C---:B----4-:R-:W-:Y:S08]  /*5130*/  HMMA.16816.F32.BF16 R8, R176.reuse, R172, R8 ;  /* 0x000000acb008723c */ /* 0x050ff00000041808 */
[-C--:B------:R-:W-:Y:S08]  /*5140*/  HMMA.16816.F32.BF16 R12, R176, R174.reuse, R12 ;  /* 0x000000aeb00c723c */ /* 0x080ff0000004180c */
[C---:B------:R-:W-:Y:S01]  /*5150*/  HMMA.16816.F32.BF16 R16, R164.reuse, R174, R16 ;  /* 0x000000aea410723c */ /* 0x040fe20000041810 */
[----:B------:R-:W-:Y:S07]  /*5160*/  LDSM.16.M88.4 R172, [R2] ;  /* 0x0000000002ac783b */ /* 0x000fee0000000200 */
[-C--:B------:R-:W-:Y:S08]  /*5170*/  HMMA.16816.F32.BF16 R20, R164, R168.reuse, R20 ;  /* 0x000000a8a414723c */ /* 0x080ff00000041814 */
[C---:B------:R-:W-:Y:S08]  /*5180*/  HMMA.16816.F32.BF16 R24, R176.reuse, R168, R24 ;  /* 0x000000a8b018723c */ /* 0x040ff00000041818 */
[-C--:B------:R-:W-:Y:S01]  /*5190*/  HMMA.16816.F32.BF16 R28, R176, R170.reuse, R28 ;  /* 0x000000aab01c723c */ /* 0x080fe2000004181c */
[----:B------:R-:W1:Y:S07]  /*51a0*/  LDSM.16.M88.4 R176, [R195+0xc000] ;  /* 0x00c00000c3b0783b */ /* 0x000e6e0000000200 */
[----:B------:R-:W-:Y:S01]  /*51b0*/  HMMA.16816.F32.BF16 R32, R164, R170, R32 ;  /* 0x000000aaa420723c */ /* 0x000fe20000041820 */
[----:B------:R-:W4:Y:S08]  /*51c0*/  LDSM.16.M88.4 R164, [R195+0xc800] ;  /* 0x00c80000c3a4783b */ /* 0x000f300000000200 */
[----:B------:R-:W-:Y:S01]  /*51d0*/  LDSM.16.M88.4 R168, [R192+0x2000] ;  /* 0x00200000c0a8783b */ /* 0x000fe20000000200 */
[-C--:B-1----:R-:W-:Y:S08]  /*51e0*/  HMMA.16816.F32.BF16 R4, R172, R176.reuse, R4 ;  /* 0x000000b0ac04723c */ /* 0x082ff00000041804 */
[C---:B------:R-:W-:Y:S08]  /*51f0*/  HMMA.16816.F32.BF16 R8, R180.reuse, R176, R8 ;  /* 0x000000b0b408723c */ /* 0x040ff00000041808 */
        /* <DEDUP_REMOVED lines=8> */
[----:B------:R-:W2:Y:S07]  /*5280*/  LDSM.16.M88.4 R164, [R193+0x10800] ;  /* 0x01080000c1a4783b */ /* 0x000eae0000000200 */
[-C--:B-1----:R-:W-:Y:S01]  /*5290*/  HMMA.16816.F32.BF16 R4, R168, R176.reuse, R4 ;  /* 0x000000b0a804723c */ /* 0x082fe20000041804 */
[----:B------:R-:W-:Y:S07]  /*52a0*/  LDSM.16.M88.4 R172, [R0+0x2000] ;  /* 0x0020000000ac783b */ /* 0x000fee0000000200 */
[C---:B----4-:R-:W-:Y:S08]  /*52b0*/  HMMA.16816.F32.BF16 R8, R180.reuse, R176, R8 ;  /* 0x000000b0b408723c */ /* 0x050ff00000041808 */
[-C--:B------:R-:W-:Y:S08]  /*52c0*/  HMMA.16816.F32.BF16 R12, R180, R178.reuse, R12 ;  /* 0x000000b2b40c723c */ /* 0x080ff0000004180c */
[C---:B------:R-:W-:Y:S01]  /*52d0*/  HMMA.16816.F32.BF16 R16, R168.reuse, R178, R16 ;  /* 0x000000b2a810723c */ /* 0x040fe20000041810 */
[----:B------:R-:W1:Y:S07]  /*52e0*/  LDSM.16.M88.4 R176, [R194+0x10000] ;  /* 0x01000000c2b0783b */ /* 0x000e6e0000000200 */
[-C--:B--2---:R-:W-:Y:S08]  /*52f0*/  HMMA.16816.F32.BF16 R20, R168, R164.reuse, R20 ;  /* 0x000000a4a814723c */ /* 0x084ff00000041814 */
[C---:B------:R-:W-:Y:S08]  /*5300*/  HMMA.16816.F32.BF16 R24, R180.reuse, R164, R24 ;  /* 0x000000a4b418723c */ /* 0x040ff00000041818 */
[-C--:B------:R-:W-:Y:S01]  /*5310*/  HMMA.16816.F32.BF16 R28, R180, R166.reuse, R28 ;  /* 0x000000a6b41c723c */ /* 0x080fe2000004181c */
[----:B------:R-:W2:Y:S07]  /*5320*/  LDSM.16.M88.4 R180, [R0+0x3000] ;  /* 0x0030000000b4783b */ /* 0x000eae0000000200 */
[----:B------:R-:W-:Y:S01]  /*5330*/  HMMA.16816.F32.BF16 R32, R168, R166, R32 ;  /* 0x000000a6a820723c */ /* 0x000fe20000041820 */
[----:B------:R-:W4:Y:S07]  /*5340*/  LDSM.16.M88.4 R164, [R194+0x10800] ;  /* 0x01080000c2a4783b */ /* 0x000f2e0000000200 */
[-C--:B-1----:R-:W-:Y:S01]  /*5350*/  HMMA.16816.F32.BF16 R4, R172, R176.reuse, R4 ;  /* 0x000000b0ac04723c */ /* 0x082fe20000041804 */
[----:B------:R-:W-:Y:S07]  /*5360*/  LDSM.16.M88.4 R168, [R3+0x2000] ;  /* 0x0020000003a8783b */ /* 0x000fee0000000200 */
[C---:B--2---:R-:W-:Y:S08]  /*5370*/  HMMA.16816.F32.BF16 R8, R180.reuse, R176, R8 ;  /* 0x000000b0b408723c */ /* 0x044ff00000041808 */
[-C--:B------:R-:W-:Y:S08]  /*5380*/  HMMA.16816.F32.BF16 R12, R180, R178.reuse, R12 ;  /* 0x000000b2b40c723c */ /* 0x080ff0000004180c */
[C---:B------:R-:W-:Y:S01]  /*5390*/  HMMA.16816.F32.BF16 R16, R172.reuse, R178, R16 ;  /* 0x000000b2ac10723c */ /* 0x040fe20000041810 */
[----:B------:R-:W1:Y:S07]  /*53a0*/  LDSM.16.M88.4 R176, [R196+0x10000] ;  /* 0x01000000c4b0783b */ /* 0x000e6e0000000200 */
[-C--:B----4-:R-:W-:Y:S08]  /*53b0*/  HMMA.16816.F32.BF16 R20, R172, R164.reuse, R20 ;  /* 0x000000a4ac14723c */ /* 0x090ff00000041814 */
[C---:B------:R-:W-:Y:S08]  /*53c0*/  HMMA.16816.F32.BF16 R24, R180.reuse, R164, R24 ;  /* 0x000000a4b418723c */ /* 0x040ff00000041818 */
[-C--:B------:R-:W-:Y:S01]  /*53d0*/  HMMA.16816.F32.BF16 R28, R180, R166.reuse, R28 ;  /* 0x000000a6b41c723c */ /* 0x080fe2000004181c */
[----:B------:R-:W2:Y:S07]  /*53e0*/  LDSM.16.M88.4 R180, [R3+0x3000] ;  /* 0x0030000003b4783b */ /* 0x000eae0000000200 */
[----:B------:R-:W-:Y:S01]  /*53f0*/  HMMA.16816.F32.BF16 R32, R172, R166, R32 ;  /* 0x000000a6ac20723c */ /* 0x000fe20000041820 */
[----:B------:R-:W4:Y:S06]  /*5400*/  LDSM.16.M88.4 R164, [R196+0x10800] ;  /* 0x01080000c4a4783b */ /* 0x000f2c0000000200 */
[----:B------:R-:W-:Y:S01]  /*5410*/  IADD3 R172, P0, R186, UR16, RZ ;  /* 0x00000010baac7c10 */ /* 0x000fe2000ff1e0ff */
[-C--:B-1----:R-:W-:Y:S05]  /*5420*/  HMMA.16816.F32.BF16 R4, R168, R176.reuse, R4 ;  /* 0x000000b0a804723c */ /* 0x082fea0000041804 */
[----:B---3--:R-:W-:Y:S02]  /*5430*/  IADD3.X R173, R185, UR15, RZ, P0, !PT ;  /* 0x0000000fb9ad7c10 */ /* 0x008fe400087fe4ff */
[----:B------:R-:W-:Y:S03]  /*5440*/  PLOP3.LUT P0, PT, PT, PT, UP0, 0x80, 0x0 ;  /* 0x000000000000781c */ /* 0x000fe60003f0f008 */
[----:B------:R1:W5:Y:S04]  /*5450*/  LDG.E R202, [R172.64] ;  /* 0x00000004acca7981 */ /* 0x000368000c1e1900 */
[----:B------:R1:W5:Y:S04]  /*5460*/  LDG.E R201, [R172.64+0x20] ;  /* 0x00002004acc97981 */ /* 0x000368000c1e1900 */
[----:B------:R1:W5:Y:S04]  /*5470*/  LDG.E R187, [R172.64+0x80] ;  /* 0x00008004acbb7981 */ /* 0x000368000c1e1900 */
[----:B------:R1:W5:Y:S01]  /*5480*/  LDG.E R186, [R172.64+0xa0] ;  /* 0x0000a004acba7981 */ /* 0x000362000c1e1900 */
[C---:B--2---:R-:W-:Y:S08]  /*5490*/  HMMA.16816.F32.BF16 R8, R180.reuse, R176, R8 ;  /* 0x000000b0b408723c */ /* 0x044ff00000041808 */
[-C--:B------:R-:W-:Y:S08]  /*54a0*/  HMMA.16816.F32.BF16 R12, R180, R178.reuse, R12 ;  /* 0x000000b2b40c723c */ /* 0x080ff0000004180c */
[C---:B------:R-:W-:Y:S01]  /*54b0*/  HMMA.16816.F32.BF16 R16, R168.reuse, R178, R16 ;  /* 0x000000b2a810723c */ /* 0x040fe20000041810 */
[----:B------:R-:W-:Y:S07]  /*54c0*/  LDSM.16.M88.4 R176, [R195+0x10000] ;  /* 0x01000000c3b0783b */ /* 0x000fee0000000200 */
[-C--:B----4-:R-:W-:Y:S01]  /*54d0*/  HMMA.16816.F32.BF16 R20, R168, R164.reuse, R20 ;  /* 0x000000a4a814723c */ /* 0x090fe20000041814 */
[----:B-1----:R-:W1:Y:S07]  /*54e0*/  LDSM.16.M88.4 R172, [R2+0x2000] ;  /* 0x0020000002ac783b */ /* 0x002e6e0000000200 */
[C---:B------:R-:W-:Y:S08]  /*54f0*/  HMMA.16816.F32.BF16 R24, R180.reuse, R164, R24 ;  /* 0x000000a4b418723c */ /* 0x040ff00000041818 */
[-C--:B------:R-:W-:Y:S08]  /*5500*/  HMMA.16816.F32.BF16 R28, R180, R166.reuse, R28 ;  /* 0x000000a6b41c723c */ /* 0x080ff0000004181c */
[----:B------:R-:W-:Y:S01]  /*5510*/  HMMA.16816.F32.BF16 R32, R168, R166, R32 ;  /* 0x000000a6a820723c */ /* 0x000fe20000041820 */
[----:B------:R-:W2:Y:S07]  /*5520*/  LDSM.16.M88.4 R164, [R2+0x3000] ;  /* 0x0030000002a4783b */ /* 0x000eae0000000200 */
[-C--:B-1----:R-:W-:Y:S11]  /*5530*/  HMMA.16816.F32.BF16 R4, R172, R176.reuse, R4 ;  /* 0x000000b0ac04723c */ /* 0x082ff60000041804 */
[----:B------:R-:W-:Y:S11]  /*5540*/  @!UPT UIADD3 URZ, URZ, URZ, URZ ;  /* 0x0000003f3f3ff290 */ /* 0x000ff6000fffe03f */
[----:B------:R-:W-:Y:S02]  /*5550*/  @!UPT UIADD3 URZ, URZ, URZ, URZ ;  /* 0x0000003f3f3ff290 */ /* 0x000fe4000fffe03f */
[----:B------:R-:W-:Y:S01]  /*5560*/  FMUL.FTZ R4, R4, c[0x0][0x2ec] ;  /* 0x0000bb0004047a20 */ /* 0x000fe20000410000 */
[C---:B--2---:R-:W-:Y:S03]  /*5570*/  HMMA.16816.F32.BF16 R8, R164.reuse, R176, R8 ;  /* 0x000000b0a408723c */ /* 0x044fe60000041808 */
[----:B------:R-:W1:Y:S01]  /*5580*/  MUFU.TANH R206, R4 ;  /* 0x0000000400ce7308 */ /* 0x000e620000002400 */
[----:B------:R-:W-:Y:S02]  /*5590*/  FMUL.FTZ R5, R5, c[0x0][0x2ec] ;  /* 0x0000bb0005057a20 */ /* 0x000fe40000410000 */
[----:B------:R-:W-:Y:S02]  /*55a0*/  FMUL.FTZ R6, R6, c[0x0][0x2ec] ;  /* 0x0000bb0006067a20 */ /* 0x000fe40000410000 */
[----:B------:R-:W-:Y:S01]  /*55b0*/  FMUL.FTZ R7, R7, c[0x0][0x2ec] ;  /* 0x0000bb0007077a20 */ /* 0x000fe20000410000 */
[-C--:B------:R-:W-:Y:S04]  /*55c0*/  HMMA.16816.F32.BF16 R12, R164, R178.reuse, R12 ;  /* 0x000000b2a40c723c */ /* 0x080fe8000004180c */
[----:B------:R-:W2:Y:S04]  /*55d0*/  MUFU.TANH R181, R5 ;  /* 0x0000000500b57308 */ /* 0x000ea80000002400 */
[C---:B------:R-:W-:Y:S06]  /*55e0*/  HMMA.16816.F32.BF16 R16, R172.reuse, R178, R16 ;  /* 0x000000b2ac10723c */ /* 0x040fec0000041810 */
[----:B------:R-:W3:Y:S01]  /*55f0*/  MUFU.TANH R177, R6 ;  /* 0x0000000600b17308 */ /* 0x000ee20000002400 */
[----:B------:R-:W-:Y:S02]  /*5600*/  FMUL.FTZ R8, R8, c[0x0][0x2ec] ;  /* 0x0000bb0008087a20 */ /* 0x000fe40000410000 */
[----:B------:R-:W-:Y:S03]  /*5610*/  FMUL.FTZ R9, R9, c[0x0][0x2ec] ;  /* 0x0000bb0009097a20 */ /* 0x000fe60000410000 */
[----:B------:R-:W-:Y:S02]  /*5620*/  FMUL.FTZ R10, R10, c[0x0][0x2ec] ;  /* 0x0000bb000a0a7a20 */ /* 0x000fe40000410000 */
[----:B------:R-:W-:Y:S02]  /*5630*/  FMUL.FTZ R11, R11, c[0x0][0x2ec] ;  /* 0x0000bb000b0b7a20 */ /* 0x000fe40000410000 */
[----:B------:R4:W1:Y:S01]  /*5640*/  MUFU.TANH R176, R7 ;  /* 0x0000000700b07308 */ /* 0x0008620000002400 */
[----:B------:R-:W-:Y:S02]  /*5650*/  FMUL.FTZ R12, R12, c[0x0][0x2ec] ;  /* 0x0000bb000c0c7a20 */ /* 0x000fe40000410000 */
[----:B------:R-:W-:Y:S02]  /*5660*/  FMUL.FTZ R13, R13, c[0x0][0x2ec] ;  /* 0x0000bb000d0d7a20 */ /* 0x000fe40000410000 */
[----:B------:R-:W-:Y:S02]  /*5670*/  FMUL.FTZ R14, R14, c[0x0][0x2ec] ;  /* 0x0000bb000e0e7a20 */ /* 0x000fe40000410000 */
[----:B------:R-:W-:Y:S02]  /*5680*/  FMUL.FTZ R15, R15, c[0x0][0x2ec] ;  /* 0x0000bb000f0f7a20 */ /* 0x000fe40000410000 */
[----:B------:R-:W-:Y:S01]  /*5690*/  FMUL.FTZ R16, R16, c[0x0][0x2ec] ;  /* 0x0000bb0010107a20 */ /* 0x000fe20000410000 */
[----:B------:R1:W1:Y:S01]  /*56a0*/  MUFU.TANH R210, R8 ;  /* 0x0000000800d27308 */ /* 0x0002620000002400 */
[----:B------:R-:W-:Y:S02]  /*56b0*/  FMUL.FTZ R17, R17, c[0x0][0x2ec] ;  /* 0x0000bb0011117a20 */ /* 0x000fe40000410000 */
[----:B------:R-:W-:Y:S02]  /*56c0*/  FMUL.FTZ R18, R18, c[0x0][0x2ec] ;  /* 0x0000bb0012127a20 */ /* 0x000fe40000410000 */
[----:B------:R-:W-:Y:S05]  /*56d0*/  FMUL.FTZ R19, R19, c[0x0][0x2ec] ;  /* 0x0000bb0013137a20 */ /* 0x000fea0000410000 */
[----:B------:R1:W1:Y:S01]  /*56e0*/  MUFU.TANH R209, R9 ;  /* 0x0000000900d17308 */ /* 0x0002620000002400 */
[----:B----4-:R-:W4:Y:S09]  /*56f0*/  LDSM.16.M88.4 R4, [R195+0x10800] ;  /* 0x01080000c304783b */ /* 0x010f320000000200 */
[----:B------:R1:W1:Y:S10]  /*5700*/  MUFU.TANH R208, R10 ;  /* 0x0000000a00d07308 */ /* 0x0002740000002400 */
[----:B------:R1:W1:Y:S10]  /*5710*/  MUFU.TANH R207, R11 ;  /* 0x0000000b00cf7308 */ /* 0x0002740000002400 */
[----:B------:R1:W1:Y:S10]  /*5720*/  MUFU.TANH R213, R12 ;  /* 0x0000000c00d57308 */ /* 0x0002740000002400 */
[----:B------:R1:W1:Y:S01]  /*5730*/  MUFU.TANH R212, R13 ;  /* 0x0000000d00d47308 */ /* 0x0002620000002400 */
[-C--:B----4-:R-:W-:Y:S09]  /*5740*/  HMMA.16816.F32.BF16 R20, R172, R4.reuse, R20 ;  /* 0x00000004ac14723c */ /* 0x090ff20000041814 */
[----:B------:R4:W1:Y:S01]  /*5750*/  MUFU.TANH R211, R14 ;  /* 0x0000000e00d37308 */ /* 0x0008620000002400 */
[C---:B------:R-:W-:Y:S09]  /*5760*/  HMMA.16816.F32.BF16 R24, R164.reuse, R4, R24 ;  /* 0x00000004a418723c */ /* 0x040ff20000041818 */
[----:B------:R4:W1:Y:S01]  /*5770*/  MUFU.TANH R178, R15 ;  /* 0x0000000f00b27308 */ /* 0x0008620000002400 */
[-C--:B------:R-:W-:Y:S04]  /*5780*/  HMMA.16816.F32.BF16 R28, R164, R6.reuse, R28 ;  /* 0x00000006a41c723c */ /* 0x080fe8000004181c */
[----:B------:R-:W-:Y:S04]  /*5790*/  FMUL.FTZ R20, R20, c[0x0][0x2ec] ;  /* 0x0000bb0014147a20 */ /* 0x000fe80000410000 */
[----:B------:R-:W-:Y:S01]  /*57a0*/  HMMA.16816.F32.BF16 R32, R172, R6, R32 ;  /* 0x00000006ac20723c */ /* 0x000fe20000041820 */
[----:B------:R4:W1:Y:S03]  /*57b0*/  MUFU.TANH R217, R16 ;  /* 0x0000001000d97308 */ /* 0x0008660000002400 */
[----:B------:R-:W-:Y:S02]  /*57c0*/  FMUL.FTZ R21, R21, c[0x0][0x2ec] ;  /* 0x0000bb0015157a20 */ /* 0x000fe40000410000 */
[----:B------:R-:W-:Y:S02]  /*57d0*/  FMUL.FTZ R22, R22, c[0x0][0x2ec] ;  /* 0x0000bb0016167a20 */ /* 0x000fe40000410000 */
[----:B------:R-:W-:Y:S03]  /*57e0*/  FMUL.FTZ R23, R23, c[0x0][0x2ec] ;  /* 0x0000bb0017177a20 */ /* 0x000fe60000410000 */
        /* <DEDUP_REMOVED lines=14> */
[----:B------:R-:W-:Y:S07]  /*58d0*/  FMUL.FTZ R35, R35, c[0x0][0x2ec] ;  /* 0x0000bb0023237a20 */ /* 0x000fee0000410000 */
        /* <DEDUP_REMOVED lines=17> */
[----:B-123--:R-:W-:Y:S01]  /*59f0*/  MOV R10, R220 ;  /* 0x000000dc000a7202 */ /* 0x00efe20000000f00 */
[----:B------:R-:W-:Y:S01]  /*5a00*/  USHF.L.U32 UR9, UR19, 0x7, URZ ;  /* 0x0000000713097899 */ /* 0x000fe2000800063f */
[----:B------:R-:W-:Y:S01]  /*5a10*/  MOV R13, R224 ;  /* 0x000000e0000d7202 */ /* 0x000fe20000000f00 */
[----:B------:R-:W-:Y:S01]  /*5a20*/  IMAD.MOV.U32 R9, RZ, RZ, R222 ;  /* 0x000000ffff097224 */ /* 0x000fe200078e00de */
[----:B----4-:R-:W-:Y:S01]  /*5a30*/  MOV R26, R228 ;  /* 0x000000e4001a7202 */ /* 0x010fe20000000f00 */
        /* <DEDUP_REMOVED lines=19> */
[----:B------:R-:W-:Y:S01]  /*5b70*/  UIADD3 UR10, UR9, 0x80, URZ ;  /* 0x00000080090a7890 */ /* 0x000fe2000fffe03f */
[----:B------:R-:W-:Y:S01]  /*5b80*/  MOV R12, R207 ;  /* 0x000000cf000c7202 */ /* 0x000fe20000000f00 */
[----:B------:R-:W-:Y:S01]  /*5b90*/  IMAD.MOV.U32 R29, RZ, RZ, R217 ;  /* 0x000000ffff1d7224 */ /* 0x000fe200078e00d9 */
[----:B------:R-:W-:Y:S01]  /*5ba0*/  UIADD3 UR9, UR9, UR11, URZ ;  /* 0x0000000b09097290 */ /* 0x000fe2000fffe03f */
[----:B------:R-:W-:Y:S01]  /*5bb0*/  MOV R22, R209 ;  /* 0x000000d100167202 */ /* 0x000fe20000000f00 */
[----:B------:R-:W-:Y:S01]  /*5bc0*/  IMAD.MOV.U32 R11, RZ, RZ, R208 ;  /* 0x000000ffff0b7224 */ /* 0x000fe200078e00d0 */
[----:B------:R-:W-:Y:S01]  /*5bd0*/  MOV R28, R176 ;  /* 0x000000b0001c7202 */ /* 0x000fe20000000f00 */
[----:B------:R-:W-:Y:S01]  /*5be0*/  UIADD3 UR9, UR12, UR9, -UR6 ;  /* 0x000000090c097290 */ /* 0x000fe2000fffe806 */
[----:B------:R-:W-:Y:S01]  /*5bf0*/  IMAD.U32 R0, RZ, RZ, UR10 ;  /* 0x0000000aff007e24 */ /* 0x000fe2000f8e00ff */
[----:B------:R-:W-:Y:S01]  /*5c00*/  UIADD3 UR10, UR8, 0x40, URZ ;  /* 0x00000040080a7890 */ /* 0x000fe2000fffe03f */
[----:B------:R-:W-:Y:S01]  /*5c10*/  MOV R32, R181 ;  /* 0x000000b500207202 */ /* 0x000fe20000000f00 */
[----:B------:R-:W-:Y:S02]  /*5c20*/  IMAD.MOV.U32 R21, RZ, RZ, R210 ;  /* 0x000000ffff157224 */ /* 0x000fe400078e00d2 */
[----:B------:R-:W-:Y:S01]  /*5c30*/  UISETP.GE.AND UP0, UPT, UR10, UR9, UPT ;  /* 0x000000090a00728c */ /* 0x000fe2000bf06270 */
[----:B------:R-:W-:Y:S01]  /*5c40*/  ISETP.LT.AND P0, PT, R0, UR6, PT ;  /* 0x0000000600007c0c */ /* 0x000fe2000bf01270 */
[----:B------:R-:W-:Y:S01]  /*5c50*/  IMAD.MOV.U32 R27, RZ, RZ, R177 ;  /* 0x000000ffff1b7224 */ /* 0x000fe200078e00b1 */
[----:B------:R-:W-:Y:S01]  /*5c60*/  UMOV UR10, UR12 ;  /* 0x0000000c000a7c82 */ /* 0x000fe20008000000 */
[----:B------:R-:W-:Y:S02]  /*5c70*/  IMAD.MOV.U32 R31, RZ, RZ, R206 ;  /* 0x000000ffff1f7224 */ /* 0x000fe400078e00ce */
[----:B------:R-:W-:Y:S11]  /*5c80*/  PLOP3.LUT P2, PT, PT, PT, UP0, 0x80, 0x0 ;  /* 0x000000000000781c */ /* 0x000ff60003f4f008 */
[----:B------:R-:W-:Y:S02]  /*5c90*/  @!UPT UIADD3 URZ, URZ, URZ, URZ ;  /* 0x0000003f3f3ff290 */ /* 0x000fe4000fffe03f */
[----:B------:R-:W-:-:S05]  /*5ca0*/  @!P2 BRA P0, `(.L_x_1593) ;  /* 0x000008300000a947 */ /* 0x000fca0000000000 */
.L_x_1592:
[----:B--23--:R-:W2:Y:S01]  /*5cb0*/  LDL R0, [R1+0x30] ;  /* 0x0000300001007983 */ /* 0x00cea20000100800 */
[----:B------:R-:W-:Y:S02]  /*5cc0*/  UIADD3 UR9, -UR10, UR6, -UR11 ;  /* 0x000000060a097290 */ /* 0x000fe4000fffe90b */
[----:B------:R-:W-:Y:S01]  /*5cd0*/  UIADD3 UR12, UR6, 0x1, -UR11 ;  /* 0x00000001060c7890 */ /* 0x000fe2000fffe80b */
[----:B------:R-:W3:Y:S01]  /*5ce0*/  LDL R2, [R1+0x4c] ;  /* 0x00004c0001027983 */ /* 0x000ee20000100800 */
[----:B--2---:R-:W-:Y:S01]  /*5cf0*/  IADD3 R4, R0, UR8, RZ ;  /* 0x0000000800047c10 */ /* 0x004fe2000fffe0ff */
[----:B------:R-:W-:Y:S01]  /*5d00*/  IMAD.U32 R0, RZ, RZ, UR19 ;  /* 0x00000013ff007e24 */ /* 0x000fe2000f8e00ff */
[----:B------:R-:W-:Y:S02]  /*5d10*/  UIADD3 UR8, UR12, UR42, URZ ;  /* 0x0000002a0c087290 */ /* 0x000fe4000fffe03f */
[----:B------:R-:W-:Y:S01]  /*5d20*/  IADD3 R3, R4, UR9, RZ ;  /* 0x0000000904037c10 */ /* 0x000fe2000fffe0ff */
[----:B---3--:R-:W-:Y:S01]  /*5d30*/  IMAD R0, R0, 0x80, R2 ;  /* 0x0000008000007824 */ /* 0x008fe200078e0202 */
[C---:B-1----:R-:W-:Y:S01]  /*5d40*/  IADD3 R12, R4.reuse, 0x8, RZ ;  /* 0x00000008040c7810 */ /* 0x042fe20007ffe0ff */
[----:B------:R-:W-:Y:S01]  /*5d50*/  UMOV UR12, UR10 ;  /* 0x0000000a000c7c82 */ /* 0x000fe20008000000 */
[----:B------:R-:W-:Y:S02]  /*5d60*/  IMNMX R3, RZ, R3, !PT ;  /* 0x00000003ff037217 */ /* 0x000fe40007800200 */
[----:B------:R-:W-:Y:S02]  /*5d70*/  IADD3 R2, R4, UR8, RZ ;  /* 0x0000000804027c10 */ /* 0x000fe4000fffe0ff */
        /* <DEDUP_REMOVED lines=16> */
[----:B----4-:R-:W-:Y:S02]  /*5e80*/  FSEL R31, R206, -INF , !P2 ;  /* 0xff800000ce1f7808 */ /* 0x010fe40005000000 */
[-C--:B------:R-:W-:Y:S02]  /*5e90*/  ISETP.GE.AND P2, PT, R6, R3.reuse, PT ;  /* 0x000000030600720c */ /* 0x080fe40003f46270 */
[----:B------:R-:W-:Y:S02]  /*5ea0*/  FSEL R32, R181, -INF , !P0 ;  /* 0xff800000b5207808 */ /* 0x000fe40004000000 */
[----:B------:R-:W-:Y:S02]  /*5eb0*/  ISETP.GE.AND P0, PT, R5, R3, PT ;  /* 0x000000030500720c */ /* 0x000fe40003f06270 */
[C---:B------:R-:W-:Y:S02]  /*5ec0*/  IADD3 R3, R12.reuse, UR9, RZ ;  /* 0x000000090c037c10 */ /* 0x040fe4000fffe0ff */
        /* <DEDUP_REMOVED lines=29> */
[----:B------:R-:W-:Y:S02]  /*60a0*/  IADD3 R3, R4, 0x28, RZ ;  /* 0x0000002804037810 */ /* 0x000fe40007ffe0ff */
        /* <DEDUP_REMOVED lines=67> */
.L_x_1593:
[----:B------:R-:W2:Y:S01]  /*64e0*/  LDL R0, [R1+0xc] ;  /* 0x00000c0001007983 */ /* 0x000ea20000100800 */
[----:B------:R-:W-:Y:S01]  /*64f0*/  MOV R197, 0x40 ;  /* 0x0000004000c57802 */ /* 0x000fe20000000f00 */
[----:B------:R-:W-:Y:S02]  /*6500*/  UISETP.GT.AND UP3, UPT, UR7, UR17, UPT ;  /* 0x000000110700728c */ /* 0x000fe4000bf64270 */
[----:B------:R-:W3:Y:S01]  /*6510*/  LDL R2, [R1+0x10] ;  /* 0x0000100001027983 */ /* 0x000ee20000100800 */
[----:B------:R-:W-:Y:S03]  /*6520*/  SEL R197, R197, 0xffffffc0, !P1 ;  /* 0xffffffc0c5c57807 */ /* 0x000fe60004800000 */
[----:B------:R-:W4:Y:S01]  /*6530*/  LDL R166, [R1+0x4] ;  /* 0x0000040001a67983 */ /* 0x000f220000100800 */
[----:B------:R-:W-:Y:S03]  /*6540*/  PLOP3.LUT P2, PT, PT, PT, UP3, 0x80, 0x0 ;  /* 0x000000000000781c */ /* 0x000fe60003f4f038 */
[----:B------:R-:W4:Y:S04]  /*6550*/  LDL R165, [R1+0x8] ;  /* 0x0000080001a57983 */ /* 0x000f280000100800 */
[----:B------:R1:W-:Y:S04]  /*6560*/  STL [R1+0xa8], R54 ;  /* 0x0000a83601007387 */ /* 0x0003e80000100800 */
[----:B------:R1:W-:Y:S04]  /*6570*/  STL [R1+0xa4], R53 ;  /* 0x0000a43501007387 */ /* 0x0003e80000100800 */
[----:B------:R1:W-:Y:S04]  /*6580*/  STL [R1+0xa0], R52 ;  /* 0x0000a03401007387 */ /* 0x0003e80000100800 */
[----:B------:R1:W-:Y:S04]  /*6590*/  STL [R1+0x9c], R51 ;  /* 0x00009c3301007387 */ /* 0x0003e80000100800 */
[----:B------:R1:W-:Y:S04]  /*65a0*/  STL [R1+0x98], R50 ;  /* 0x0000983201007387 */ /* 0x0003e80000100800 */
[----:B------:R1:W-:Y:S04]  /*65b0*/  STL [R1+0x94], R49 ;  /* 0x0000943101007387 */ /* 0x0003e80000100800 */
[----:B------:R1:W-:Y:S04]  /*65c0*/  STL [R1+0x90], R48 ;  /* 0x0000903001007387 */ /* 0x0003e80000100800 */
        /* <DEDUP_REMOVED lines=8> */
[----:B------:R1:W-:Y:S04]  /*6650*/  STL [R1+0x6c], R39 ;  /* 0x00006c2701007387 */ /* 0x0003e80000100800 */
[----:B------:R1:W-:Y:S04]  /*6660*/  STL [R1+0x68], R38 ;  /* 0x0000682601007387 */ /* 0x0003e80000100800 */
[----:B------:R1:W-:Y:S04]  /*6670*/  STL [R1+0x64], R37 ;  /* 0x0000642501007387 */ /* 0x0003e80000100800 */
[----:B------:R1:W-:Y:S01]  /*6680*/  STL [R1+0x60], R36 ;  /* 0x0000602401007387 */ /* 0x0003e20000100800 */
[C---:B--2---:R-:W-:Y:S01]  /*6690*/  FMUL.FTZ R4, R0.reuse, 1.4426950216293334961 ;  /* 0x3fb8aa3b00047820 */ /* 0x044fe20000410000 */
[----:B------:R-:W-:Y:S01]  /*66a0*/  FSETP.NEU.FTZ.AND P0, PT, R0, -INF , PT ;  /* 0xff8000000000780b */ /* 0x000fe20003f1d000 */
[----:B---3--:R-:W-:Y:S03]  /*66b0*/  FMUL.FTZ R3, R2, 1.4426950216293334961 ;  /* 0x3fb8aa3b02037820 */ /* 0x008fe60000410000 */
[----:B------:R-:W-:Y:S02]  /*66c0*/  FSEL R4, R4, RZ, P0 ;  /* 0x000000ff04047208 */ /* 0x000fe40000000000 */
[----:B------:R-:W-:Y:S01]  /*66d0*/  FSETP.NEU.FTZ.AND P0, PT, R2, -INF , PT ;  /* 0xff8000000200780b */ /* 0x000fe20003f1d000 */
[C---:B----4-:R-:W-:Y:S02]  /*66e0*/  FMUL.FTZ R2, R166.reuse, 1.4426950216293334961 ;  /* 0x3fb8aa3ba6027820 */ /* 0x050fe40000410000 */
[--C-:B------:R-:W-:Y:S01]  /*66f0*/  FFMA.FTZ R0, R31, c[0x0][0x23c], -R4.reuse ;  /* 0x00008f001f007a23 */ /* 0x100fe20000010804 */
[----:B------:R-:W-:Y:S02]  /*6700*/  FSEL R3, R3, RZ, P0 ;  /* 0x000000ff03037208 */ /* 0x000fe40000000000 */
[----:B------:R-:W-:Y:S01]  /*6710*/  FSETP.NEU.FTZ.AND P0, PT, R166, -INF , PT ;  /* 0xff800000a600780b */ /* 0x000fe20003f1d000 */
[----:B------:R2:W-:Y:S03]  /*6720*/  MUFU.EX2 R204, R0 ;  /* 0x0000000000cc7308 */ /* 0x0005e60000000800 */
[----:B------:R-:W-:Y:S02]  /*6730*/  FSEL R2, R2, RZ, P0 ;  /* 0x000000ff02027208 */ /* 0x000fe40000000000 */
[----:B------:R-:W-:Y:S01]  /*6740*/  FSETP.NEU.FTZ.AND P0, PT, R165, -INF , PT ;  /* 0xff800000a500780b */ /* 0x000fe20003f1d000 */
[--C-:B--2---:R-:W-:Y:S04]  /*6750*/  FFMA.FTZ R0, R32, c[0x0][0x23c], -R4.reuse ;  /* 0x00008f0020007a23 */ /* 0x104fe80000010804 */
[----:B------:R2:W-:Y:S02]  /*6760*/  MUFU.EX2 R183, R0 ;  /* 0x0000000000b77308 */ /* 0x0005e40000000800 */
[--C-:B--2---:R-:W-:Y:S08]  /*6770*/  FFMA.FTZ R0, R27, c[0x0][0x23c], -R3.reuse ;  /* 0x00008f001b007a23 */ /* 0x104ff00000010803 */
[----:B------:R2:W-:Y:S02]  /*6780*/  MUFU.EX2 R205, R0 ;  /* 0x0000000000cd7308 */ /* 0x0005e40000000800 */
[--C-:B--2---:R-:W-:Y:S08]  /*6790*/  FFMA.FTZ R0, R28, c[0x0][0x23c], -R3.reuse ;  /* 0x00008f001c007a23 */ /* 0x104ff00000010803 */
[----:B------:R2:W-:Y:S02]  /*67a0*/  MUFU.EX2 R246, R0 ;  /* 0x0000000000f67308 */ /* 0x0005e40000000800 */
[--C-:B--2---:R-:W-:Y:S08]  /*67b0*/  FFMA.FTZ R0, R29, c[0x0][0x23c], -R4.reuse ;  /* 0x00008f001d007a23 */ /* 0x104ff00000010804 */
[----:B------:R2:W-:Y:S02]  /*67c0*/  MUFU.EX2 R31, R0 ;  /* 0x00000000001f7308 */ /* 0x0005e40000000800 */
[----:B--2---:R-:W-:Y:S08]  /*67d0*/  FFMA.FTZ R0, R30, c[0x0][0x23c], -R4 ;  /* 0x00008f001e007a23 */ /* 0x004ff00000010804 */
[----:B-1----:R1:W-:Y:S02]  /*67e0*/  MUFU.EX2 R54, R0 ;  /* 0x0000000000367308 */ /* 0x0023e40000000800 */
[--C-:B-1----:R-:W-:Y:S02]  /*67f0*/  FFMA.FTZ R0, R17, c[0x0][0x23c], -R3.reuse ;  /* 0x00008f0011007a23 */ /* 0x102fe40000010803 */
[----:B------:R-:W-:Y:S06]  /*6800*/  FMUL.FTZ R17, R165, 1.4426950216293334961 ;  /* 0x3fb8aa3ba5117820 */ /* 0x000fec0000410000 */
[----:B------:R1:W-:Y:S02]  /*6810*/  MUFU.EX2 R53, R0 ;  /* 0x0000000000357308 */ /* 0x0003e40000000800 */
[--C-:B-1----:R-:W-:Y:S08]  /*6820*/  FFMA.FTZ R0, R18, c[0x0][0x23c], -R3.reuse ;  /* 0x00008f0012007a23 */ /* 0x102ff00000010803 */
[----:B------:R1:W-:Y:S02]  /*6830*/  MUFU.EX2 R52, R0 ;  /* 0x0000000000347308 */ /* 0x0003e40000000800 */
[--C-:B-1----:R-:W-:Y:S08]  /*6840*/  FFMA.FTZ R0, R21, c[0x0][0x23c], -R2.reuse ;  /* 0x00008f0015007a23 */ /* 0x102ff00000010802 */
[----:B------:R1:W-:Y:S02]  /*6850*/  MUFU.EX2 R182, R0 ;  /* 0x0000000000b67308 */ /* 0x0003e40000000800 */
[----:B-1----:R-:W-:Y:S08]  /*6860*/  FFMA.FTZ R0, R22, c[0x0][0x23c], -R2 ;  /* 0x00008f0016007a23 */ /* 0x002ff00000010802 */
[----:B------:R1:W2:Y:S02]  /*6870*/  MUFU.EX2 R179, R0 ;  /* 0x0000000000b37308 */ /* 0x0002a40000000800 */
[----:B-1----:R-:W-:Y:S05]  /*6880*/  FSEL R0, R17, RZ, P0 ;  /* 0x000000ff11007208 */ /* 0x002fea0000000000 */
[--C-:B------:R-:W-:Y:S02]  /*6890*/  FFMA.FTZ R5, R5, c[0x0][0x23c], -R0.reuse ;  /* 0x00008f0005057a23 */ /* 0x100fe40000010800 */
[--C-:B------:R-:W-:Y:S02]  /*68a0*/  FFMA.FTZ R11, R11, c[0x0][0x23c], -R0.reuse ;  /* 0x00008f000b0b7a23 */ /* 0x100fe40000010800 */
[----:B------:R1:W-:Y:S10]  /*68b0*/  MUFU.EX2 R250, R5 ;  /* 0x0000000500fa7308 */ /* 0x0003f40000000800 */
[----:B------:R3:W-:Y:S01]  /*68c0*/  MUFU.EX2 R239, R11 ;  /* 0x0000000b00ef7308 */ /* 0x0007e20000000800 */
[--C-:B-1----:R-:W-:Y:S09]  /*68d0*/  FFMA.FTZ R5, R6, c[0x0][0x23c], -R0.reuse ;  /* 0x00008f0006057a23 */ /* 0x102ff20000010800 */
[----:B------:R1:W-:Y:S01]  /*68e0*/  MUFU.EX2 R247, R5 ;  /* 0x0000000500f77308 */ /* 0x0003e20000000800 */
[----:B---3--:R-:W-:Y:S09]  /*68f0*/  FFMA.FTZ R11, R12, c[0x0][0x23c], -R0 ;  /* 0x00008f000c0b7a23 */ /* 0x008ff20000010800 */
[----:B------:R3:W4:Y:S01]  /*6900*/  MUFU.EX2 R180, R11 ;  /* 0x0000000b00b47308 */ /* 0x0007220000000800 */
[----:B-1----:R-:W-:Y:S09]  /*6910*/  FFMA.FTZ R5, R33, c[0x0][0x23c], -R4 ;  /* 0x00008f0021057a23 */ /* 0x002ff20000010804 */
[----:B------:R1:W-:Y:S01]  /*6920*/  MUFU.EX2 R51, R5 ;  /* 0x0000000500337308 */ /* 0x0003e20000000800 */
[----:B---3--:R-:W-:Y:S09]  /*6930*/  FFMA.FTZ R11, R19, c[0x0][0x23c], -R2 ;  /* 0x00008f00130b7a23 */ /* 0x008ff20000010802 */
[----:B------:R3:W-:Y:S01]  /*6940*/  MUFU.EX2 R252, R11 ;  /* 0x0000000b00fc7308 */ /* 0x0007e20000000800 */
[----:B-1----:R-:W-:Y:S09]  /*6950*/  FFMA.FTZ R5, R34, c[0x0][0x23c], -R4 ;  /* 0x00008f0022057a23 */ /* 0x002ff20000010804 */
[----:B------:R1:W-:Y:S01]  /*6960*/  MUFU.EX2 R50, R5 ;  /* 0x0000000500327308 */ /* 0x0003e20000000800 */
[----:B---3--:R-:W-:Y:S09]  /*6970*/  FFMA.FTZ R11, R20, c[0x0][0x23c], -R2 ;  /* 0x00008f00140b7a23 */ /* 0x008ff20000010802 */
[----:B------:R-:W3:Y:S01]  /*6980*/  MUFU.EX2 R251, R11 ;  /* 0x0000000b00fb7308 */ /* 0x000ee20000000800 */
[--C-:B-1----:R-:W-:Y:S09]  /*6990*/  FFMA.FTZ R5, R23, c[0x0][0x23c], -R3.reuse ;  /* 0x00008f0017057a23 */ /* 0x102ff20000010803 */
[----:B------:R1:W-:Y:S02]  /*69a0*/  MUFU.EX2 R49, R5 ;  /* 0x0000000500317308 */ /* 0x0003e40000000800 */
[--C-:B-1----:R-:W-:Y:S08]  /*69b0*/  FFMA.FTZ R5, R24, c[0x0][0x23c], -R3.reuse ;  /* 0x00008f0018057a23 */ /* 0x102ff00000010803 */
[----:B------:R1:W1:Y:S02]  /*69c0*/  MUFU.EX2 R48, R5 ;  /* 0x0000000500307308 */ /* 0x0002640000000800 */
[--C-:B-1----:R-:W-:Y:S02]  /*69d0*/  FFMA.FTZ R5, R35, c[0x0][0x23c], -R4.reuse ;  /* 0x00008f0023057a23 */ /* 0x102fe40000010804 */
[----:B------:R-:W-:Y:S06]  /*69e0*/  FFMA.FTZ R4, R164, c[0x0][0x23c], -R4 ;  /* 0x00008f00a4047a23 */ /* 0x000fec0000010804 */
[----:B------:R1:W-:Y:S10]  /*69f0*/  MUFU.EX2 R39, R5 ;  /* 0x0000000500277308 */ /* 0x0003f40000000800 */
[----:B------:R2:W2:Y:S01]  /*6a00*/  MUFU.EX2 R38, R4 ;  /* 0x0000000400267308 */ /* 0x0004a20000000800 */
[--C-:B-1----:R-:W-:Y:S09]  /*6a10*/  FFMA.FTZ R5, R14, c[0x0][0x23c], -R2.reuse ;  /* 0x00008f000e057a23 */ /* 0x102ff20000010802 */
[----:B------:R1:W-:Y:S01]  /*6a20*/  MUFU.EX2 R47, R5 ;  /* 0x00000005002f7308 */ /* 0x0003e20000000800 */
[--C-:B--2---:R-:W-:Y:S02]  /*6a30*/  FFMA.FTZ R4, R25, c[0x0][0x23c], -R3.reuse ;  /* 0x00008f0019047a23 */ /* 0x104fe40000010803 */
[----:B------:R-:W-:Y:S07]  /*6a40*/  FFMA.FTZ R3, R26, c[0x0][0x23c], -R3 ;  /* 0x00008f001a037a23 */ /* 0x000fee0000010803 */
[----:B------:R4:W-:Y:S10]  /*6a50*/  MUFU.EX2 R37, R4 ;  /* 0x0000000400257308 */ /* 0x0009f40000000800 */
[----:B------:R2:W2:Y:S01]  /*6a60*/  MUFU.EX2 R36, R3 ;  /* 0x0000000300247308 */ /* 0x0004a20000000800 */
[----:B-1----:R-:W-:Y:S02]  /*6a70*/  F2FP.BF16.PACK_AB R5, R179, R182 ;  /* 0x000000b6b305723e */ /* 0x002fe400000010ff */
[----:B----4-:R-:W-:Y:S01]  /*6a80*/  F2FP.BF16.PACK_AB R4, R180, R239 ;  /* 0x000000efb404723e */ /* 0x010fe200000010ff */
[----:B--2---:R-:W-:Y:S06]  /*6a90*/  FFMA.FTZ R3, R15, c[0x0][0x23c], -R2 ;  /* 0x00008f000f037a23 */ /* 0x004fec0000010802 */
[----:B------:R1:W2:Y:S02]  /*6aa0*/  MUFU.EX2 R46, R3 ;  /* 0x00000003002e7308 */ /* 0x0002a40000000800 */
[--C-:B-1----:R-:W-:Y:S08]  /*6ab0*/  FFMA.FTZ R3, R7, c[0x0][0x23c], -R0.reuse ;  /* 0x00008f0007037a23 */ /* 0x102ff00000010800 */
[----:B------:R1:W-:Y:S02]  /*6ac0*/  MUFU.EX2 R45, R3 ;  /* 0x00000003002d7308 */ /* 0x0003e40000000800 */
[----:B-1----:R-:W-:Y:S08]  /*6ad0*/  FFMA.FTZ R3, R8, c[0x0][0x23c], -R0 ;  /* 0x00008f0008037a23 */ /* 0x002ff00000010800 */
[----:B------:R1:W4:Y:S02]  /*6ae0*/  MUFU.EX2 R44, R3 ;  /* 0x00000003002c7308 */ /* 0x0003240000000800 */
[--C-:B-1----:R-:W-:Y:S02]  /*6af0*/  FFMA.FTZ R3, R16, c[0x0][0x23c], -R2.reuse ;  /* 0x00008f0010037a23 */ /* 0x102fe40000010802 */
[----:B------:R-:W-:Y:S06]  /*6b00*/  FFMA.FTZ R2, R13, c[0x0][0x23c], -R2 ;  /* 0x00008f000d027a23 */ /* 0x000fec0000010802 */
[----:B------:R1:W-:Y:S10]  /*6b10*/  MUFU.EX2 R43, R3 ;  /* 0x00000003002b7308 */ /* 0x0003f40000000800 */
[----:B------:R2:W2:Y:S01]  /*6b20*/  MUFU.EX2 R42, R2 ;  /* 0x00000002002a7308 */ /* 0x0004a20000000800 */
[----:B-1----:R-:W-:Y:S05]  /*6b30*/  F2FP.BF16.PACK_AB R3, R183, R204 ;  /* 0x000000ccb703723e */ /* 0x002fea00000010ff */
[----:B------:R1:W-:Y:S01]  /*6b40*/  STS [R234+0x20000], R3 ;  /* 0x02000003ea007388 */ /* 0x0003e20000000800 */
[--C-:B--2---:R-:W-:Y:S02]  /*6b50*/  FFMA.FTZ R2, R9, c[0x0][0x23c], -R0.reuse ;  /* 0x00008f0009027a23 */ /* 0x104fe40000010800 */
[----:B------:R-:W-:Y:S02]  /*6b60*/  FFMA.FTZ R0, R10, c[0x0][0x23c], -R0 ;  /* 0x00008f000a007a23 */ /* 0x000fe40000010800 */
[----:B------:R2:W-:Y:S10]  /*6b70*/  MUFU.EX2 R41, R2 ;  /* 0x0000000200297308 */ /* 0x0005f40000000800 */
[----:B------:R3:W3:Y:S01]  /*6b80*/  MUFU.EX2 R40, R0 ;  /* 0x0000000000287308 */ /* 0x0006e20000000800 */
[----:B-1----:R-:W-:Y:S02]  /*6b90*/  F2FP.BF16.PACK_AB R3, R54, R31 ;  /* 0x0000001f3603723e */ /* 0x002fe400000010ff */
[----:B--2---:R-:W-:Y:S05]  /*6ba0*/  F2FP.BF16.PACK_AB R2, R246, R205 ;  /* 0x000000cdf602723e */ /* 0x004fea00000010ff */
[----:B------:R1:W-:Y:S04]  /*6bb0*/  STS [R234+0x20400], R2 ;  /* 0x02040002ea007388 */ /* 0x0003e80000000800 */
[----:B------:R2:W-:Y:S01]  /*6bc0*/  STS [R237+0x20000], R3 ;  /* 0x02000003ed007388 */ /* 0x0005e20000000800 */
[----:B---3--:R-:W-:Y:S02]  /*6bd0*/  F2FP.BF16.PACK_AB R0, R251, R252 ;  /* 0x000000fcfb00723e */ /* 0x008fe400000010ff */
[----:B-1----:R-:W-:Y:S02]  /*6be0*/  F2FP.BF16.PACK_AB R2, R52, R53 ;  /* 0x000000353402723e */ /* 0x002fe400000010ff */
[----:B--2---:R-:W-:Y:S03]  /*6bf0*/  F2FP.BF16.PACK_AB R3, R48, R49 ;  /* 0x000000313003723e */ /* 0x004fe600000010ff */
[----:B------:R1:W-:Y:S04]  /*6c00*/  STS [R237+0x20400], R2 ;  /* 0x02040002ed007388 */ /* 0x0003e80000000800 */
        /* <DEDUP_REMOVED lines=23> */
[----:B------:R-:W-:Y:S04]  /*6d80*/  STS [R236+0x21400], R0 ;  /* 0x02140000ec007388 */ /* 0x000fe80000000800 */
[----:B------:R-:W-:Y:S08]  /*6d90*/  LDSM.16.M88.4 R32, [R3+0x8000] ;  /* 0x008000000320783b */ /* 0x000ff00000000200 */
[----:B------:R-:W2:Y:S08]  /*6da0*/  LDSM.16.M88.4 R16, [R193+0x14000] ;  /* 0x01400000c110783b */ /* 0x000eb00000000200 */
[----:B------:R-:W-:Y:S01]  /*6db0*/  LDSM.16.M88.4 R164, [R193+0x14800] ;  /* 0x01480000c1a4783b */ /* 0x000fe20000000200 */
[----:B-1----:R-:W-:Y:S07]  /*6dc0*/  MOV R2, R31 ;  /* 0x0000001f00027202 */ /* 0x002fee0000000f00 */
[----:B------:R-:W1:Y:S08]  /*6dd0*/  LDSM.16.M88.4 R28, [R3+0x9000] ;  /* 0x00900000031c783b */ /* 0x000e700000000200 */
[----:B------:R-:W-:Y:S08]  /*6de0*/  LDSM.16.M88.4 R168, [R184+0x8000] ;  /* 0x00800000b8a8783b */ /* 0x000ff00000000200 */
[----:B------:R-:W3:Y:S01]  /*6df0*/  LDSM.16.M88.4 R172, [R194+0x14000] ;  /* 0x01400000c2ac783b */ /* 0x000ee20000000200 */
[-C--:B--2---:R-:W-:Y:S08]  /*6e00*/  HMMA.16816.F32.BF16 R4, R32, R16.reuse, RZ ;  /* 0x000000102004723c */ /* 0x084ff000000418ff */
[C---:B-1----:R-:W-:Y:S08]  /*6e10*/  HMMA.16816.F32.BF16 R8, R28.reuse, R16, RZ ;  /* 0x000000101c08723c */ /* 0x042ff000000418ff */
[-C--:B------:R-:W-:Y:S08]  /*6e20*/  HMMA.16816.F32.BF16 R12, R28, R18.reuse, RZ ;  /* 0x000000121c0c723c */ /* 0x080ff000000418ff */
[C---:B------:R-:W-:Y:S08]  /*6e30*/  HMMA.16816.F32.BF16 R16, R32.reuse, R18, RZ ;  /* 0x000000122010723c */ /* 0x040ff000000418ff */
[-C--:B------:R-:W-:Y:S08]  /*6e40*/  HMMA.16816.F32.BF16 R20, R32, R164.reuse, RZ ;  /* 0x000000a42014723c */ /* 0x080ff000000418ff */
[C---:B------:R-:W-:Y:S08]  /*6e50*/  HMMA.16816.F32.BF16 R24, R28.reuse, R164, RZ ;  /* 0x000000a41c18723c */ /* 0x040ff000000418ff */
[-C--:B------:R-:W-:Y:S08]  /*6e60*/  HMMA.16816.F32.BF16 R28, R28, R166.reuse, RZ ;  /* 0x000000a61c1c723c */ /* 0x080ff000000418ff */
[----:B------:R-:W-:Y:S01]  /*6e70*/  HMMA.16816.F32.BF16 R32, R32, R166, RZ ;  /* 0x000000a62020723c */ /* 0x000fe200000418ff */
[----:B------:R-:W1:Y:S07]  /*6e80*/  LDSM.16.M88.4 R164, [R184+0x9000] ;  /* 0x00900000b8a4783b */ /* 0x000e6e0000000200 */
[-C--:B---3--:R-:W-:Y:S08]  /*6e90*/  HMMA.16816.F32.BF16 R4, R168, R172.reuse, R4 ;  /* 0x000000aca804723c */ /* 0x088ff00000041804 */
        /* <DEDUP_REMOVED lines=73> */
[----:B------:R-:W-:Y:S01]  /*7330*/  MOV R169, R2 ;  /* 0x0000000200a97202 */ /* 0x000fe20000000f00 */
[----:B------:R-:W-:Y:S01]  /*7340*/  FFMA.FTZ R2, -R177, R177, 1 ;  /* 0x3f800000b1027423 */ /* 0x000fe200000101b1 */
[-C--:B------:R-:W-:Y:S03]  /*7350*/  HMMA.16816.F32.BF16 R12, R172, R170.reuse, R12 ;  /* 0x000000aaac0c723c */ /* 0x080fe6000004180c */
[----:B------:R-:W-:Y:S04]  /*7360*/  FMUL.FTZ R2, R2, c[0x0][0x2ec] ;  /* 0x0000bb0002027a20 */ /* 0x000fe80000410000 */
[C---:B-----5:R-:W-:Y:S01]  /*7370*/  FADD.FTZ R4, -R202.reuse, R4 ;  /* 0x00000004ca047221 */ /* 0x060fe20000010100 */
[C---:B------:R-:W-:Y:S04]  /*7380*/  HMMA.16816.F32.BF16 R16, R164.reuse, R170, R16 ;  /* 0x000000aaa410723c */ /* 0x040fe80000041810 */
[----:B------:R-:W-:Y:S02]  /*7390*/  FADD.FTZ R5, -R202, R5 ;  /* 0x00000005ca057221 */ /* 0x000fe40000010100 */
[----:B------:R-:W-:Y:S02]  /*73a0*/  FADD.FTZ R6, -R201, R6 ;  /* 0x00000006c9067221 */ /* 0x000fe40000010100 */
[----:B------:R-:W-:Y:S04]  /*73b0*/  FMUL.FTZ R204, R204, R4 ;  /* 0x00000004cccc7220 */ /* 0x000fe80000410000 */
[----:B------:R-:W-:Y:S02]  /*73c0*/  FMUL.FTZ R183, R183, R5 ;  /* 0x00000005b7b77220 */ /* 0x000fe40000410000 */
[----:B------:R-:W-:Y:S02]  /*73d0*/  FMUL.FTZ R205, R205, R6 ;  /* 0x00000006cdcd7220 */ /* 0x000fe40000410000 */
[----:B------:R-:W-:Y:S02]  /*73e0*/  FADD.FTZ R0, -R201, R7 ;  /* 0x00000007c9007221 */ /* 0x000fe40000010100 */
[----:B------:R-:W-:Y:S01]  /*73f0*/  FADD.FTZ R10, -R186, R10 ;  /* 0x0000000aba0a7221 */ /* 0x000fe20000010100 */
[----:B------:R-:W1:Y:S01]  /*7400*/  LDSM.16.M88.4 R4, [R195+0x18800] ;  /* 0x01880000c304783b */ /* 0x000e620000000200 */
[----:B------:R-:W-:Y:S02]  /*7410*/  FMUL.FTZ R205, R205, R2 ;  /* 0x00000002cdcd7220 */ /* 0x000fe40000410000 */
[----:B------:R-:W-:Y:S02]  /*7420*/  FFMA.FTZ R2, -R208, R208, 1 ;  /* 0x3f800000d0027423 */ /* 0x000fe400000101d0 */
[----:B------:R-:W-:Y:S02]  /*7430*/  FADD.FTZ R8, -R187, R8 ;  /* 0x00000008bb087221 */ /* 0x000fe40000010100 */
[----:B------:R-:W-:Y:S02]  /*7440*/  FMUL.FTZ R10, R239, R10 ;  /* 0x0000000aef0a7220 */ /* 0x000fe40000410000 */
[----:B------:R-:W-:Y:S02]  /*7450*/  FMUL.FTZ R2, R2, c[0x0][0x2ec] ;  /* 0x0000bb0002027a20 */ /* 0x000fe40000410000 */
[----:B------:R-:W-:Y:S02]  /*7460*/  FADD.FTZ R17, -R202, R17 ;  /* 0x00000011ca117221 */ /* 0x000fe40000010100 */
[----:B------:R-:W-:Y:S02]  /*7470*/  FMUL.FTZ R182, R182, R8 ;  /* 0x00000008b6b67220 */ /* 0x000fe40000410000 */
[----:B------:R-:W-:Y:S02]  /*7480*/  FFMA.FTZ R8, -R181, R181, 1 ;  /* 0x3f800000b5087423 */ /* 0x000fe400000101b5 */
[----:B------:R-:W-:Y:S02]  /*7490*/  FMUL.FTZ R181, R10, R2 ;  /* 0x000000020ab57220 */ /* 0x000fe40000410000 */
[----:B------:R-:W-:Y:S02]  /*74a0*/  FADD.FTZ R18, -R201, R18 ;  /* 0x00000012c9127221 */ /* 0x000fe40000010100 */
[----:B------:R-:W-:Y:S02]  /*74b0*/  FMUL.FTZ R10, R54, R17 ;  /* 0x00000011360a7220 */ /* 0x000fe40000410000 */
[----:B------:R-:W-:Y:S01]  /*74c0*/  FMUL.FTZ R168, R246, R0 ;  /* 0x00000000f6a87220 */ /* 0x000fe20000410000 */
[----:B------:R2:W5:Y:S01]  /*74d0*/  LDL.LU R54, [R1+0xa8] ;  /* 0x0000a80001367983 */ /* 0x0005620000300800 */
[----:B------:R-:W-:Y:S02]  /*74e0*/  FADD.FTZ R9, -R187, R9 ;  /* 0x00000009bb097221 */ /* 0x000fe40000010100 */
[----:B------:R-:W-:Y:S02]  /*74f0*/  FFMA.FTZ R0, -R176, R176, 1 ;  /* 0x3f800000b0007423 */ /* 0x000fe400000101b0 */
[----:B------:R-:W-:Y:S02]  /*7500*/  FADD.FTZ R19, -R201, R19 ;  /* 0x00000013c9137221 */ /* 0x000fe40000010100 */
[----:B------:R-:W-:Y:S02]  /*7510*/  FMUL.FTZ R18, R53, R18 ;  /* 0x0000001235127220 */ /* 0x000fe40000410000 */
[----:B------:R-:W-:Y:S01]  /*7520*/  FADD.FTZ R11, -R186, R11 ;  /* 0x0000000bba0b7221 */ /* 0x000fe20000010100 */
[----:B------:R2:W5:Y:S01]  /*7530*/  LDL.LU R53, [R1+0xa4] ;  /* 0x0000a40001357983 */ /* 0x0005620000300800 */
[----:B------:R-:W-:Y:S02]  /*7540*/  FMUL.FTZ R179, R179, R9 ;  /* 0x00000009b3b37220 */ /* 0x000fe40000410000 */
[----:B------:R-:W-:Y:S02]  /*7550*/  FFMA.FTZ R9, -R206, R206, 1 ;  /* 0x3f800000ce097423 */ /* 0x000fe400000101ce */
[----:B------:R-:W-:Y:S01]  /*7560*/  FMUL.FTZ R0, R0, c[0x0][0x2ec] ;  /* 0x0000bb0000007a20 */ /* 0x000fe20000410000 */
[-C--:B-1----:R-:W-:Y:S03]  /*7570*/  HMMA.16816.F32.BF16 R20, R164, R4.reuse, R20 ;  /* 0x00000004a414723c */ /* 0x082fe60000041814 */
[----:B------:R-:W-:Y:S02]  /*7580*/  FMUL.FTZ R19, R52, R19 ;  /* 0x0000001334137220 */ /* 0x000fe40000410000 */
[----:B------:R-:W-:Y:S01]  /*7590*/  FMUL.FTZ R180, R180, R11 ;  /* 0x0000000bb4b47220 */ /* 0x000fe20000410000 */
[----:B------:R2:W5:Y:S01]  /*75a0*/  LDL.LU R52, [R1+0xa0] ;  /* 0x0000a00001347983 */ /* 0x0005620000300800 */
[----:B------:R-:W-:Y:S01]  /*75b0*/  FMUL.FTZ R9, R9, c[0x0][0x2ec] ;  /* 0x0000bb0009097a20 */ /* 0x000fe20000410000 */
[C---:B------:R-:W-:Y:S04]  /*75c0*/  HMMA.16816.F32.BF16 R24, R172.reuse, R4, R24 ;  /* 0x00000004ac18723c */ /* 0x040fe80000041818 */
[----:B------:R-:W-:Y:S02]  /*75d0*/  FMUL.FTZ R8, R8, c[0x0][0x2ec] ;  /* 0x0000bb0008087a20 */ /* 0x000fe40000410000 */
[----:B------:R-:W-:Y:S02]  /*75e0*/  FMUL.FTZ R11, R168, R0 ;  /* 0x00000000a80b7220 */ /* 0x000fe40000410000 */
[----:B------:R-:W-:Y:S01]  /*75f0*/  FFMA.FTZ R0, -R210, R210, 1 ;  /* 0x3f800000d2007423 */ /* 0x000fe200000101d2 */
[-C--:B------:R-:W-:Y:S03]  /*7600*/  HMMA.16816.F32.BF16 R28, R172, R6.reuse, R28 ;  /* 0x00000006ac1c723c */ /* 0x080fe6000004181c */
[----:B------:R-:W-:Y:S02]  /*7610*/  FMUL.FTZ R204, R204, R9 ;  /* 0x00000009cccc7220 */ /* 0x000fe40000410000 */
[----:B------:R-:W-:Y:S02]  /*7620*/  FMUL.FTZ R183, R183, R8 ;  /* 0x00000008b7b77220 */ /* 0x000fe40000410000 */
[C---:B------:R-:W-:Y:S01]  /*7630*/  FADD.FTZ R20, -R202.reuse, R20 ;  /* 0x00000014ca147221 */ /* 0x040fe20000010100 */
[----:B------:R-:W-:Y:S04]  /*7640*/  HMMA.16816.F32.BF16 R32, R164, R6, R32 ;  /* 0x00000006a420723c */ /* 0x000fe80000041820 */
[----:B------:R-:W-:Y:S02]  /*7650*/  FADD.FTZ R21, -R202, R21 ;  /* 0x00000015ca157221 */ /* 0x000fe40000010100 */
[----:B------:R-:W-:Y:S02]  /*7660*/  FMUL.FTZ R20, R51, R20 ;  /* 0x0000001433147220 */ /* 0x000fe40000410000 */
[----:B------:R-:W-:Y:S01]  /*7670*/  FMUL.FTZ R9, R0, c[0x0][0x2ec] ;  /* 0x0000bb0000097a20 */ /* 0x000fe20000410000 */
[----:B------:R2:W5:Y:S03]  /*7680*/  LDL.LU R51, [R1+0x9c] ;  /* 0x00009c0001337983 */ /* 0x0005660000300800 */
[----:B------:R-:W-:Y:S02]  /*7690*/  FFMA.FTZ R8, -R209, R209, 1 ;  /* 0x3f800000d1087423 */ /* 0x000fe400000101d1 */
[----:B------:R-:W-:Y:S02]  /*76a0*/  FADD.FTZ R22, -R201, R22 ;  /* 0x00000016c9167221 */ /* 0x000fe40000010100 */
[----:B------:R-:W-:Y:S02]  /*76b0*/  FMUL.FTZ R21, R50, R21 ;  /* 0x0000001532157220 */ /* 0x000fe40000410000 */
[----:B------:R-:W-:Y:S01]  /*76c0*/  FFMA.FTZ R0, -R207, R207, 1 ;  /* 0x3f800000cf007423 */ /* 0x000fe200000101cf */
[----:B------:R2:W5:Y:S01]  /*76d0*/  LDL.LU R50, [R1+0x98] ;  /* 0x0000980001327983 */ /* 0x0005620000300800 */
[----:B------:R-:W-:Y:S02]  /*76e0*/  FMUL.FTZ R182, R182, R9 ;  /* 0x00000009b6b67220 */ /* 0x000fe40000410000 */
[----:B------:R-:W-:Y:S02]  /*76f0*/  FMUL.FTZ R8, R8, c[0x0][0x2ec] ;  /* 0x0000bb0008087a20 */ /* 0x000fe40000410000 */
[----:B------:R-:W-:Y:S02]  /*7700*/  FADD.FTZ R23, -R201, R23 ;  /* 0x00000017c9177221 */ /* 0x000fe40000010100 */
[----:B------:R-:W-:Y:S02]  /*7710*/  FMUL.FTZ R9, R49, R22 ;  /* 0x0000001631097220 */ /* 0x000fe40000410000 */
[----:B------:R-:W-:Y:S01]  /*7720*/  FMUL.FTZ R0, R0, c[0x0][0x2ec] ;  /* 0x0000bb0000007a20 */ /* 0x000fe20000410000 */
[----:B------:R2:W5:Y:S01]  /*7730*/  LDL.LU R49, [R1+0x94] ;  /* 0x0000940001317983 */ /* 0x0005620000300800 */
[----:B------:R-:W-:Y:S02]  /*7740*/  FMUL.FTZ R179, R179, R8 ;  /* 0x00000008b3b37220 */ /* 0x000fe40000410000 */
[----:B------:R-:W-:Y:S02]  /*7750*/  FMUL.FTZ R8, R48, R23 ;  /* 0x0000001730087220 */ /* 0x000fe40000410000 */
[C---:B------:R-:W-:Y:S01]  /*7760*/  FADD.FTZ R24, -R187.reuse, R24 ;  /* 0x00000018bb187221 */ /* 0x040fe20000010100 */
[----:B------:R2:W5:Y:S01]  /*7770*/  LDL.LU R48, [R1+0x90] ;  /* 0x0000900001307983 */ /* 0x0005620000300800 */
[C---:B------:R-:W-:Y:S02]  /*7780*/  FADD.FTZ R13, -R187.reuse, R13 ;  /* 0x0000000dbb0d7221 */ /* 0x040fe40000010100 */
[----:B------:R-:W-:Y:S02]  /*7790*/  FADD.FTZ R15, -R186, R15 ;  /* 0x0000000fba0f7221 */ /* 0x000fe40000010100 */
[----:B------:R-:W-:Y:S02]  /*77a0*/  FMUL.FTZ R180, R180, R0 ;  /* 0x00000000b4b47220 */ /* 0x000fe40000410000 */
[----:B------:R-:W-:Y:S02]  /*77b0*/  FFMA.FTZ R4, -R212, R212, 1 ;  /* 0x3f800000d4047423 */ /* 0x000fe400000101d4 */
[----:B------:R-:W-:Y:S02]  /*77c0*/  FFMA.FTZ R0, -R178, R178, 1 ;  /* 0x3f800000b2007423 */ /* 0x000fe400000101b2 */
[----:B------:R-:W-:Y:S02]  /*77d0*/  FADD.FTZ R25, -R187, R25 ;  /* 0x00000019bb197221 */ /* 0x000fe40000010100 */
[----:B------:R-:W-:Y:S02]  /*77e0*/  FMUL.FTZ R22, R47, R24 ;  /* 0x000000182f167220 */ /* 0x000fe40000410000 */
[----:B------:R-:W-:Y:S01]  /*77f0*/  FADD.FTZ R12, -R187, R12 ;  /* 0x0000000cbb0c7221 */ /* 0x000fe20000010100 */
[----:B------:R2:W5:Y:S01]  /*7800*/  LDL.LU R47, [R1+0x8c] ;  /* 0x00008c00012f7983 */ /* 0x0005620000300800 */
[----:B------:R-:W-:Y:S02]  /*7810*/  FADD.FTZ R14, -R186, R14 ;  /* 0x0000000eba0e7221 */ /* 0x000fe40000010100 */
[----:B------:R-:W-:Y:S02]  /*7820*/  FMUL.FTZ R13, R251, R13 ;  /* 0x0000000dfb0d7220 */ /* 0x000fe40000410000 */
[----:B------:R-:W-:Y:S02]  /*7830*/  FMUL.FTZ R15, R247, R15 ;  /* 0x0000000ff70f7220 */ /* 0x000fe40000410000 */
[----:B------:R-:W-:Y:S02]  /*7840*/  FFMA.FTZ R5, -R213, R213, 1 ;  /* 0x3f800000d5057423 */ /* 0x000fe400000101d5 */
[----:B------:R-:W-:Y:S02]  /*7850*/  FFMA.FTZ R2, -R211, R211, 1 ;  /* 0x3f800000d3027423 */ /* 0x000fe400000101d3 */
[----:B------:R-:W-:Y:S02]  /*7860*/  FMUL.FTZ R4, R4, c[0x0][0x2ec] ;  /* 0x0000bb0004047a20 */ /* 0x000fe40000410000 */
[----:B------:R-:W-:Y:S02]  /*7870*/  FMUL.FTZ R0, R0, c[0x0][0x2ec] ;  /* 0x0000bb0000007a20 */ /* 0x000fe40000410000 */
[----:B------:R-:W-:Y:S02]  /*7880*/  FADD.FTZ R26, -R186, R26 ;  /* 0x0000001aba1a7221 */ /* 0x000fe40000010100 */
[----:B------:R-:W-:Y:S02]  /*7890*/  FMUL.FTZ R17, R46, R25 ;  /* 0x000000192e117220 */ /* 0x000fe40000410000 */
[----:B------:R-:W-:Y:S01]  /*78a0*/  FMUL.FTZ R12, R252, R12 ;  /* 0x0000000cfc0c7220 */ /* 0x000fe20000410000 */
[----:B------:R2:W5:Y:S01]  /*78b0*/  LDL.LU R46, [R1+0x88] ;  /* 0x00008800012e7983 */ /* 0x0005620000300800 */
[----:B------:R-:W-:Y:S02]  /*78c0*/  FMUL.FTZ R14, R250, R14 ;  /* 0x0000000efa0e7220 */ /* 0x000fe40000410000 */
[----:B------:R-:W-:Y:S02]  /*78d0*/  FMUL.FTZ R5, R5, c[0x0][0x2ec] ;  /* 0x0000bb0005057a20 */ /* 0x000fe40000410000 */
[----:B------:R-:W-:Y:S02]  /*78e0*/  FMUL.FTZ R2, R2, c[0x0][0x2ec] ;  /* 0x0000bb0002027a20 */ /* 0x000fe40000410000 */
[----:B------:R-:W-:Y:S02]  /*78f0*/  FMUL.FTZ R171, R13, R4 ;  /* 0x000000040dab7220 */ /* 0x000fe40000410000 */
[----:B------:R-:W-:Y:S02]  /*7900*/  FMUL.FTZ R177, R15, R0 ;  /* 0x000000000fb17220 */ /* 0x000fe40000410000 */
[----:B------:R-:W-:Y:S02]  /*7910*/  FFMA.FTZ R4, -R216, R216, 1 ;  /* 0x3f800000d8047423 */ /* 0x000fe400000101d8 */
[----:B------:R-:W-:Y:S02]  /*7920*/  FFMA.FTZ R0, -R214, R214, 1 ;  /* 0x3f800000d6007423 */ /* 0x000fe400000101d6 */
[----:B------:R-:W-:Y:S02]  /*7930*/  FADD.FTZ R27, -R186, R27 ;  /* 0x0000001bba1b7221 */ /* 0x000fe40000010100 */
[----:B------:R-:W-:Y:S02]  /*7940*/  FMUL.FTZ R24, R45, R26 ;  /* 0x0000001a2d187220 */ /* 0x000fe40000410000 */
[----:B------:R-:W-:Y:S01]  /*7950*/  FADD.FTZ R16, -R202, R16 ;  /* 0x00000010ca107221 */ /* 0x000fe20000010100 */
[----:B------:R2:W5:Y:S01]  /*7960*/  LDL.LU R45, [R1+0x84] ;  /* 0x00008400012d7983 */ /* 0x0005620000300800 */
        /* <DEDUP_REMOVED lines=10> */
[----:B------:R-:W-:Y:S02]  /*7a10*/  FMUL.FTZ R5, R5, c[0x0][0x2ec] ;  /* 0x0000bb0005057a20 */ /* 0x000fe40000410000 */
[----:B------:R-:W-:Y:S02]  /*7a20*/  FMUL.FTZ R2, R2, c[0x0][0x2ec] ;  /* 0x0000bb0002027a20 */ /* 0x000fe40000410000 */
[----:B------:R-:W-:Y:S02]  /*7a30*/  FMUL.FTZ R10, R10, R4 ;  /* 0x000000040a0a7220 */ /* 0x000fe40000410000 */
[----:B------:R-:W-:Y:S02]  /*7a40*/  FMUL.FTZ R169, R19, R0 ;  /* 0x0000000013a97220 */ /* 0x000fe40000410000 */
[----:B------:R-:W-:Y:S02]  /*7a50*/  FADD.FTZ R29, -R187, R29 ;  /* 0x0000001dbb1d7221 */ /* 0x000fe40000010100 */
[----:B------:R-:W-:Y:S02]  /*7a60*/  FFMA.FTZ R4, -R221, R221, 1 ;  /* 0x3f800000dd047423 */ /* 0x000fe400000101dd */
[----:B------:R-:W-:Y:S02]  /*7a70*/  FMUL.FTZ R19, R43, R28 ;  /* 0x0000001c2b137220 */ /* 0x000fe40000410000 */
[----:B------:R-:W-:Y:S01]  /*7a80*/  FMUL.FTZ R168, R16, R5 ;  /* 0x0000000510a87220 */ /* 0x000fe20000410000 */
[----:B------:R2:W5:Y:S01]  /*7a90*/  LDL.LU R43, [R1+0x7c] ;  /* 0x00007c00012b7983 */ /* 0x0005620000300800 */
[----:B------:R-:W-:Y:S02]  /*7aa0*/  FMUL.FTZ R170, R18, R2 ;  /* 0x0000000212aa7220 */ /* 0x000fe40000410000 */
[----:B------:R-:W-:Y:S02]  /*7ab0*/  FADD.FTZ R30, -R186, R30 ;  /* 0x0000001eba1e7221 */ /* 0x000fe40000010100 */
[----:B------:R-:W-:Y:S02]  /*7ac0*/  FFMA.FTZ R5, -R223, R223, 1 ;  /* 0x3f800000df057423 */ /* 0x000fe400000101df */
[----:B------:R-:W-:Y:S02]  /*7ad0*/  FMUL.FTZ R4, R4, c[0x0][0x2ec] ;  /* 0x0000bb0004047a20 */ /* 0x000fe40000410000 */
[----:B------:R-:W-:Y:S02]  /*7ae0*/  FMUL.FTZ R18, R42, R29 ;  /* 0x0000001d2a127220 */ /* 0x000fe40000410000 */
[----:B------:R-:W-:Y:S01]  /*7af0*/  FADD.FTZ R31, -R186, R31 ;  /* 0x0000001fba1f7221 */ /* 0x000fe20000010100 */
[----:B------:R2:W5:Y:S01]  /*7b00*/  LDL.LU R42, [R1+0x78] ;  /* 0x00007800012a7983 */ /* 0x0005620000300800 */
[----:B------:R-:W-:Y:S02]  /*7b10*/  FMUL.FTZ R5, R5, c[0x0][0x2ec] ;  /* 0x0000bb0005057a20 */ /* 0x000fe40000410000 */
[----:B------:R-:W-:Y:S02]  /*7b20*/  FMUL.FTZ R25, R21, R4 ;  /* 0x0000000415197220 */ /* 0x000fe40000410000 */
[----:B------:R-:W-:Y:S02]  /*7b30*/  FMUL.FTZ R21, R41, R30 ;  /* 0x0000001e29157220 */ /* 0x000fe40000410000 */
[----:B------:R-:W-:Y:S01]  /*7b40*/  FMUL.FTZ R26, R20, R5 ;  /* 0x00000005141a7220 */ /* 0x000fe20000410000 */
[----:B------:R2:W5:Y:S01]  /*7b50*/  LDL.LU R41, [R1+0x74] ;  /* 0x0000740001297983 */ /* 0x0005620000300800 */
[----:B------:R-:W-:Y:S02]  /*7b60*/  FADD.FTZ R32, -R202, R32 ;  /* 0x00000020ca207221 */ /* 0x000fe40000010100 */
[----:B------:R-:W-:Y:S02]  /*7b70*/  FMUL.FTZ R20, R40, R31 ;  /* 0x0000001f28147220 */ /* 0x000fe40000410000 */
[----:B------:R-:W-:Y:S01]  /*7b80*/  FADD.FTZ R33, -R202, R33 ;  /* 0x00000021ca217221 */ /* 0x000fe20000010100 */
[----:B------:R2:W5:Y:S01]  /*7b90*/  LDL.LU R40, [R1+0x70] ;  /* 0x0000700001287983 */ /* 0x0005620000300800 */
[----:B------:R-:W-:Y:S02]  /*7ba0*/  FMUL.FTZ R14, R39, R32 ;  /* 0x00000020270e7220 */ /* 0x000fe40000410000 */
[C---:B------:R-:W-:Y:S01]  /*7bb0*/  FADD.FTZ R34, -R201.reuse, R34 ;  /* 0x00000022c9227221 */ /* 0x040fe20000010100 */
[----:B------:R2:W5:Y:S01]  /*7bc0*/  LDL.LU R39, [R1+0x6c] ;  /* 0x00006c0001277983 */ /* 0x0005620000300800 */
[----:B------:R-:W-:Y:S02]  /*7bd0*/  FMUL.FTZ R13, R38, R33 ;  /* 0x00000021260d7220 */ /* 0x000fe40000410000 */
[----:B------:R-:W-:Y:S01]  /*7be0*/  FADD.FTZ R35, -R201, R35 ;  /* 0x00000023c9237221 */ /* 0x000fe20000010100 */
[----:B------:R2:W5:Y:S01]  /*7bf0*/  LDL.LU R38, [R1+0x68] ;  /* 0x0000680001267983 */ /* 0x0005620000300800 */
[----:B------:R-:W-:Y:S02]  /*7c00*/  FMUL.FTZ R16, R37, R34 ;  /* 0x0000002225107220 */ /* 0x000fe40000410000 */
[----:B------:R-:W-:Y:S01]  /*7c10*/  FMUL.FTZ R15, R36, R35 ;  /* 0x00000023240f7220 */ /* 0x000fe20000410000 */
[----:B------:R2:W5:Y:S01]  /*7c20*/  LDL.LU R37, [R1+0x64] ;  /* 0x0000640001257983 */ /* 0x0005620000300800 */
[----:B------:R-:W-:Y:S02]  /*7c30*/  FFMA.FTZ R2, -R219, R219, 1 ;  /* 0x3f800000db027423 */ /* 0x000fe400000101db */
[----:B------:R-:W-:Y:S01]  /*7c40*/  FFMA.FTZ R0, -R218, R218, 1 ;  /* 0x3f800000da007423 */ /* 0x000fe200000101da */
[----:B------:R2:W5:Y:S01]  /*7c50*/  LDL.LU R36, [R1+0x60] ;  /* 0x0000600001247983 */ /* 0x0005620000300800 */
[----:B------:R-:W-:Y:S02]  /*7c60*/  FMUL.FTZ R2, R2, c[0x0][0x2ec] ;  /* 0x0000bb0002027a20 */ /* 0x000fe40000410000 */
[----:B------:R-:W-:Y:S01]  /*7c70*/  FMUL.FTZ R0, R0, c[0x0][0x2ec] ;  /* 0x0000bb0000007a20 */ /* 0x000fe20000410000 */
[----:B------:R2:W5:Y:S01]  /*7c80*/  LDL R201, [R1] ;  /* 0x0000000001c97983 */ /* 0x0005620000100800 */
[----:B------:R-:W-:Y:S02]  /*7c90*/  FMUL.FTZ R164, R9, R2 ;  /* 0x0000000209a47220 */ /* 0x000fe40000410000 */
[----:B------:R-:W-:Y:S02]  /*7ca0*/  FMUL.FTZ R27, R8, R0 ;  /* 0x00000000081b7220 */ /* 0x000fe40000410000 */
[----:B------:R-:W-:Y:S02]  /*7cb0*/  FFMA.FTZ R5, -R233, R233, 1 ;  /* 0x3f800000e9057423 */ /* 0x000fe400000101e9 */
[----:B------:R-:W-:Y:S02]  /*7cc0*/  FFMA.FTZ R4, -R229, R229, 1 ;  /* 0x3f800000e5047423 */ /* 0x000fe400000101e5 */
[----:B------:R-:W-:Y:S02]  /*7cd0*/  FFMA.FTZ R2, -R227, R227, 1 ;  /* 0x3f800000e3027423 */ /* 0x000fe400000101e3 */
[----:B------:R-:W-:Y:S02]  /*7ce0*/  FFMA.FTZ R0, -R225, R225, 1 ;  /* 0x3f800000e1007423 */ /* 0x000fe400000101e1 */
        /* <DEDUP_REMOVED lines=33> */
[----:B--2---:R-:W-:Y:S01]  /*7f00*/  ISETP.GE.AND P4, PT, R244, c[0x0][0x220], PT ;  /* 0x00008800f4007a0c */ /* 0x004fe20003f86270 */
        /* <DEDUP_REMOVED lines=54> */
.L_x_1594:
[----:B--2---:R-:W-:Y:S01]  /*8270*/  F2FP.BF16.PACK_AB R12, R183, R204 ;  /* 0x000000ccb70c723e */ /* 0x004fe200000010ff */
        /* <DEDUP_REMOVED lines=46> */
[-C--:B-1---5:R-:W-:Y:S04]  /*8560*/  HMMA.16816.F32.BF16 R36, R4, R8.reuse, R36 ;  /* 0x000000080424723c */ /* 0x0a2fe80000041824 */
        /* <DEDUP_REMOVED lines=119> */
.L_x_1595:
[----:B------:R-:W-:Y:S01]  /*8ce0*/  LDSM.16.M88.4 R32, [R3+0x1c000] ;  /* 0x01c000000320783b */ /* 0x000fe20000000200 */
[----:B-1----:R-:W-:Y:S01]  /*8cf0*/  IMAD.MOV.U32 R2, RZ, RZ, c[0x0][0x22c] ;  /* 0x00008b00ff027624 */ /* 0x002fe200078e00ff */
[----:B------:R-:W-:Y:S02]  /*8d00*/  ULOP3.LUT UR8, UR7, 0x1, URZ, 0xc0, !UPT ;  /* 0x0000000107087892 */ /* 0x000fe4000f8ec03f */
[----:B------:R-:W-:Y:S01]  /*8d10*/  UISETP.GT.AND UP2, UPT, UR7, UR17, UPT ;  /* 0x000000110700728c */ /* 0x000fe2000bf44270 */
[----:B------:R-:W1:Y:S01]  /*8d20*/  LDSM.16.MT88.4 R16, [R189] ;  /* 0x00000000bd10783b */ /* 0x000e620000004200 */
[----:B------:R-:W-:Y:S01]  /*8d30*/  IMAD R2, R2, c[0x0][0x1c0], RZ ;  /* 0x0000700002027a24 */ /* 0x000fe200078e02ff */
[----:B------:R-:W-:Y:S02]  /*8d40*/  UISETP.NE.U32.AND UP0, UPT, UR8, 0x1, UPT ;  /* 0x000000010800788c */ /* 0x000fe4000bf05070 */
[----:B------:R-:W-:Y:S01]  /*8d50*/  UIADD3 UR7, UR7, -0x1, URZ ;  /* 0xffffffff07077890 */ /* 0x000fe2000fffe03f */
[----:B------:R-:W2:Y:S01]  /*8d60*/  LDSM.16.M88.4 R28, [R3+0x1d000] ;  /* 0x01d00000031c783b */ /* 0x000ea20000000200 */
[----:B------:R-:W-:Y:S04]  /*8d70*/  IMAD.U32 R2, R2, -0x40, RZ ;  /* 0xffffffc002027824 */ /* 0x000fe800078e00ff */
[----:B------:R-:W3:Y:S05]  /*8d80*/  LDSM.16.MT88.4 R164, [R189+0x4000] ;  /* 0x00400000bda4783b */ /* 0x000eea0000004200 */
[----:B------:R-:W4:Y:S05]  /*8d90*/  LDL R208, [R1+0x44] ;  /* 0x0000440001d07983 */ /* 0x000f2a0000100800 */
        /* <DEDUP_REMOVED lines=83> */
[----:B------:R1:W5:Y:S07]  /*92d0*/  LDSM.16.M88.4 R176, [R188+0x1f000] ;  /* 0x01f00000bcb0783b */ /* 0x00036e0000000200 */
[-C--:B--2---:R-:W-:Y:S08]  /*92e0*/  HMMA.16816.F32.BF16 R20, R168, R180.reuse, R20 ;  /* 0x000000b4a814723c */ /* 0x084ff00000041814 */
[C---:B------:R-:W-:Y:S07]  /*92f0*/  HMMA.16816.F32.BF16 R24, R184.reuse, R180, R24 ;  /* 0x000000b4b818723c */ /* 0x040fee0000041818 */
[----:B------:R-:W-:Y:S01]  /*9300*/  IMAD.MOV.U32 R181, RZ, RZ, c[0x0][0x22c] ;  /* 0x00008b00ffb57624 */ /* 0x000fe200078e00ff */
[-C--:B------:R-:W-:Y:S01]  /*9310*/  HMMA.16816.F32.BF16 R28, R184, R182.reuse, R28 ;  /* 0x000000b6b81c723c */ /* 0x080fe2000004181c */
[----:B------:R-:W2:Y:S03]  /*9320*/  LDSM.16.MT88.4 R184, [R189+0x7800] ;  /* 0x00780000bdb8783b */ /* 0x000ea60000004200 */
[----:B-1----:R-:W-:Y:S01]  /*9330*/  LEA R188, P0, R2, R248, 0x2 ;  /* 0x000000f802bc7211 */ /* 0x002fe200078010ff */
[----:B------:R-:W-:Y:S02]  /*9340*/  IMAD R181, R181, c[0x0][0x1c0], RZ ;  /* 0x00007000b5b57a24 */ /* 0x000fe400078e02ff */
[----:B------:R-:W-:Y:S01]  /*9350*/  IMAD.MOV.U32 R180, RZ, RZ, c[0x0][0x22c] ;  /* 0x00008b00ffb47624 */ /* 0x000fe200078e00ff */
[----:B------:R-:W-:Y:S04]  /*9360*/  HMMA.16816.F32.BF16 R32, R168, R182, R32 ;  /* 0x000000b6a820723c */ /* 0x000fe80000041820 */
[----:B------:R-:W-:Y:S02]  /*9370*/  IMAD R181, R181, 0x28, RZ ;  /* 0x00000028b5b57824 */ /* 0x000fe400078e02ff */
[----:B------:R-:W-:Y:S01]  /*9380*/  IMAD R180, R180, c[0x0][0x1c0], RZ ;  /* 0x00007000b4b47a24 */ /* 0x000fe200078e02ff */
[----:B----4-:R-:W-:Y:S01]  /*9390*/  @P2 IADD3 R170, P3, R208, UR14, RZ ;  /* 0x0000000ed0aa2c10 */ /* 0x010fe2000ff7e0ff */
[-C--:B---3--:R-:W-:Y:S01]  /*93a0*/  HMMA.16816.F32.BF16 R4, R164, R172.reuse, R4 ;  /* 0x000000aca404723c */ /* 0x088fe20000041804 */
[----:B------:R-:W-:Y:S01]  /*93b0*/  IMAD.MOV.U32 R182, RZ, RZ, c[0x0][0x22c] ;  /* 0x00008b00ffb67624 */ /* 0x000fe200078e00ff */
[----:B------:R-:W-:Y:S02]  /*93c0*/  @UP3 UIADD3 UR14, UP1, UR14, -0x100, URZ ;  /* 0xffffff000e0e3890 */ /* 0x000fe4000ff3e03f */
[----:B------:R-:W-:Y:S01]  /*93d0*/  IMAD.MOV.U32 R208, RZ, RZ, c[0x0][0x22c] ;  /* 0x00008b00ffd07624 */ /* 0x000fe200078e00ff */
[----:B-----5:R-:W-:Y:S01]  /*93e0*/  @P2 IADD3.X R171, R204, UR13, RZ, P3, !PT ;  /* 0x0000000dccab2c10 */ /* 0x020fe20009ffe4ff */
[----:B------:R-:W-:Y:S01]  /*93f0*/  IMAD R180, R180, 0x30, RZ ;  /* 0x00000030b4b47824 */ /* 0x000fe200078e02ff */
[----:B------:R-:W-:Y:S01]  /*9400*/  @UP3 UIADD3.X UR13, UR13, -0x1, URZ, UP1, !UPT ;  /* 0xffffffff0d0d3890 */ /* 0x000fe20008ffe43f */
[C---:B------:R-:W-:Y:S01]  /*9410*/  HMMA.16816.F32.BF16 R8, R176.reuse, R172, R8 ;  /* 0x000000acb008723c */ /* 0x040fe20000041808 */
[----:B------:R-:W-:Y:S01]  /*9420*/  IMAD.MOV.U32 R204, RZ, RZ, c[0x0][0x22c] ;  /* 0x00008b00ffcc7624 */ /* 0x000fe200078e00ff */
[----:B------:R-:W3:Y:S02]  /*9430*/  @P2 LDG.E R205, [R170.64+0x20] ;  /* 0x00002004aacd2981 */ /* 0x000ee4000c1e1900 */
[----:B------:R-:W-:Y:S02]  /*9440*/  IMAD R182, R182, c[0x0][0x1c0], RZ ;  /* 0x00007000b6b67a24 */ /* 0x000fe400078e02ff */
[----:B------:R-:W-:Y:S01]  /*9450*/  IMAD R204, R204, c[0x0][0x1c0], RZ ;  /* 0x00007000cccc7a24 */ /* 0x000fe200078e02ff */
[----:B------:R-:W4:Y:S01]  /*9460*/  @P2 LDG.E R0, [R170.64+0xa0] ;  /* 0x0000a004aa002981 */ /* 0x000f22000c1e1900 */
[-C--:B------:R-:W-:Y:S04]  /*9470*/  HMMA.16816.F32.BF16 R12, R176, R174.reuse, R12 ;  /* 0x000000aeb00c723c */ /* 0x080fe8000004180c */
[----:B------:R-:W5:Y:S01]  /*9480*/  @P2 LDG.E R206, [R170.64+0x80] ;  /* 0x00008004aace2981 */ /* 0x000f62000c1e1900 */
[----:B------:R-:W-:Y:S02]  /*9490*/  IMAD.SHL.U32 R204, R204, 0x8, RZ ;  /* 0x00000008cccc7824 */ /* 0x000fe400078e00ff */
[----:B------:R-:W-:Y:S01]  /*94a0*/  IMAD.SHL.U32 R182, R182, 0x20, RZ ;  /* 0x00000020b6b67824 */ /* 0x000fe200078e00ff */
[C---:B------:R-:W-:Y:S01]  /*94b0*/  HMMA.16816.F32.BF16 R16, R164.reuse, R174, R16 ;  /* 0x000000aea410723c */ /* 0x040fe20000041810 */
[----:B------:R-:W5:Y:S03]  /*94c0*/  @P2 LDG.E R207, [R170.64] ;  /* 0x00000004aacf2981 */ /* 0x000f66000c1e1900 */
[----:B------:R-:W-:Y:S03]  /*94d0*/  IMAD R208, R208, c[0x0][0x1c0], RZ ;  /* 0x00007000d0d07a24 */ /* 0x000fe600078e02ff */
[----:B------:R-:W-:Y:S01]  /*94e0*/  IMAD.MOV.U32 R175, RZ, RZ, c[0x0][0x22c] ;  /* 0x00008b00ffaf7624 */ /* 0x000fe200078e00ff */
[-C--:B--2---:R-:W-:Y:S04]  /*94f0*/  HMMA.16816.F32.BF16 R20, R164, R184.reuse, R20 ;  /* 0x000000b8a414723c */ /* 0x084fe80000041814 */
[----:B------:R-:W-:Y:S02]  /*9500*/  IMAD R175, R175, c[0x0][0x1c0], RZ ;  /* 0x00007000afaf7a24 */ /* 0x000fe400078e02ff */
[----:B------:R-:W-:Y:S02]  /*9510*/  IMAD.SHL.U32 R208, R208, 0x10, RZ ;  /* 0x00000010d0d07824 */ /* 0x000fe400078e00ff */
[C---:B------:R-:W-:Y:S04]  /*9520*/  HMMA.16816.F32.BF16 R24, R176.reuse, R184, R24 ;  /* 0x000000b8b018723c */ /* 0x040fe80000041818 */
[----:B------:R-:W-:Y:S03]  /*9530*/  IMAD R175, R175, 0x38, RZ ;  /* 0x00000038afaf7824 */ /* 0x000fe600078e02ff */
[----:B------:R-:W-:Y:S01]  /*9540*/  LEA.HI.X.SX32 R184, R2, R249, 0x2, P0 ;  /* 0x000000f902b87211 */ /* 0x000fe200000f16ff */
[-C--:B------:R-:W-:Y:S04]  /*9550*/  HMMA.16816.F32.BF16 R28, R176, R186.reuse, R28 ;  /* 0x000000bab01c723c */ /* 0x080fe8000004181c */
[----:B------:R-:W-:Y:S02]  /*9560*/  IMAD.MOV.U32 R2, RZ, RZ, R188 ;  /* 0x000000ffff027224 */ /* 0x000fe400078e00bc */
[----:B------:R-:W-:Y:S02]  /*9570*/  IMAD.MOV.U32 R3, RZ, RZ, R184 ;  /* 0x000000ffff037224 */ /* 0x000fe400078e00b8 */
[----:B------:R-:W-:Y:S03]  /*9580*/  HMMA.16816.F32.BF16 R32, R164, R186, R32 ;  /* 0x000000baa420723c */ /* 0x000fe60000041820 */
[----:B------:R-:W-:Y:S01]  /*9590*/  RED.E.ADD.F32.FTZ.RN.STRONG.GPU [R2.64], R4 ;  /* 0x000000040200798e */ /* 0x000fe2000c10e784 */
[CC--:B------:R-:W-:Y:S04]  /*95a0*/  LEA R168, P3, R204.reuse, R2.reuse, 0x2 ;  /* 0x00000002cca87211 */ /* 0x0c0fe800078610ff */
[-C--:B------:R-:W-:Y:S04]  /*95b0*/  LEA.HI.X.SX32 R169, R204, R3.reuse, 0x2, P3 ;  /* 0x00000003cca97211 */ /* 0x080fe800018f16ff */
[CC--:B------:R-:W-:Y:S01]  /*95c0*/  LEA R164, P3, R181.reuse, R2.reuse, 0x2 ;  /* 0x00000002b5a47211 */ /* 0x0c0fe200078610ff */
[----:B------:R-:W-:Y:S03]  /*95d0*/  RED.E.ADD.F32.FTZ.RN.STRONG.GPU [R168.64], R5 ;  /* 0x00000005a800798e */ /* 0x000fe6000c10e784 */
[-C--:B------:R-:W-:Y:S02]  /*95e0*/  LEA.HI.X.SX32 R165, R181, R3.reuse, 0x2, P3 ;  /* 0x00000003b5a57211 */ /* 0x080fe400018f16ff */
[----:B---3--:R1:W-:Y:S05]  /*95f0*/  @P2 STL [R1+0x10], R205 ;  /* 0x000010cd01002387 */ /* 0x0083ea0000100800 */
[----:B----4-:R2:W-:Y:S05]  /*9600*/  @P2 STL [R1+0x8], R0 ;  /* 0x0000080001002387 */ /* 0x0105ea0000100800 */
[----:B------:R-:W3:Y:S01]  /*9610*/  LDL R174, [R1+0x28] ;  /* 0x0000280001ae7983 */ /* 0x000ee20000100800 */
[----:B-1----:R-:W-:Y:S04]  /*9620*/  IMAD.MOV.U32 R205, RZ, RZ, c[0x0][0x22c] ;  /* 0x00008b00ffcd7624 */ /* 0x002fe800078e00ff */
[----:B------:R-:W-:Y:S01]  /*9630*/  IMAD R205, R205, c[0x0][0x1c0], RZ ;  /* 0x00007000cdcd7a24 */ /* 0x000fe200078e02ff */
[----:B--2---:R-:W2:Y:S03]  /*9640*/  LDL R0, [R1+0x1c] ;  /* 0x00001c0001007983 */ /* 0x004ea60000100800 */
[----:B------:R-:W-:Y:S02]  /*9650*/  IMAD.SHL.U32 R205, R205, 0x10, RZ ;  /* 0x00000010cdcd7824 */ /* 0x000fe400078e00ff */
[----:B-----5:R1:W-:Y:S03]  /*9660*/  @P2 STL [R1+0x4], R206 ;  /* 0x000004ce01002387 */ /* 0x0203e60000100800 */
[CC--:B------:R-:W-:Y:S02]  /*9670*/  LEA R172, P0, R205.reuse, R2.reuse, 0x2 ;  /* 0x00000002cdac7211 */ /* 0x0c0fe400078010ff */
[----:B------:R4:W-:Y:S02]  /*9680*/  @P2 STL [R1+0xc], R207 ;  /* 0x00000ccf01002387 */ /* 0x0009e40000100800 */
[-C--:B------:R-:W-:Y:S02]  /*9690*/  LEA.HI.X.SX32 R173, R205, R3.reuse, 0x2, P0 ;  /* 0x00000003cdad7211 */ /* 0x080fe400000f16ff */
[CC--:B------:R-:W-:Y:S03]  /*96a0*/  LEA R166, P0, R182.reuse, R2.reuse, 0x2 ;  /* 0x00000002b6a67211 */ /* 0x0c0fe600078010ff */
[----:B------:R5:W-:Y:S01]  /*96b0*/  RED.E.ADD.F32.FTZ.RN.STRONG.GPU [R172.64], R6 ;  /* 0x00000006ac00798e */ /* 0x000be2000c10e784 */
[-C--:B------:R-:W-:Y:S01]  /*96c0*/  LEA.HI.X.SX32 R167, R182, R3.reuse, 0x2, P0 ;  /* 0x00000003b6a77211 */ /* 0x080fe200000f16ff */
[----:B-1----:R-:W-:Y:S04]  /*96d0*/  IMAD.MOV.U32 R206, RZ, RZ, c[0x0][0x22c] ;  /* 0x00008b00ffce7624 */ /* 0x002fe800078e00ff */
[----:B------:R-:W-:Y:S02]  /*96e0*/  IMAD R206, R206, c[0x0][0x1c0], RZ ;  /* 0x00007000cece7a24 */ /* 0x000fe400078e02ff */
[----:B----4-:R-:W-:Y:S02]  /*96f0*/  IMAD.MOV.U32 R207, RZ, RZ, c[0x0][0x22c] ;  /* 0x00008b00ffcf7624 */ /* 0x010fe400078e00ff */
[----:B------:R-:W-:Y:S02]  /*9700*/  IMAD R206, R206, 0x18, RZ ;  /* 0x00000018cece7824 */ /* 0x000fe400078e02ff */
[----:B------:R-:W-:Y:S03]  /*9710*/  IMAD R207, R207, c[0x0][0x1c0], RZ ;  /* 0x00007000cfcf7a24 */ /* 0x000fe600078e02ff */
[CC--:B------:R-:W-:Y:S01]  /*9720*/  LEA R170, P2, R206.reuse, R2.reuse, 0x2 ;  /* 0x00000002ceaa7211 */ /* 0x0c0fe200078410ff */
[----:B------:R-:W-:Y:S01]  /*9730*/  IMAD.SHL.U32 R207, R207, 0x10, RZ ;  /* 0x00000010cfcf7824 */ /* 0x000fe200078e00ff */
[-C--:B-----5:R-:W-:Y:S02]  /*9740*/  LEA R6, P0, R175, R2.reuse, 0x2 ;  /* 0x00000002af067211 */ /* 0x0a0fe400078010ff */
[-C--:B------:R-:W-:Y:S01]  /*9750*/  LEA.HI.X.SX32 R171, R206, R3.reuse, 0x2, P2 ;  /* 0x00000003ceab7211 */ /* 0x080fe200010f16ff */
[----:B------:R-:W-:Y:S01]  /*9760*/  IMAD.MOV.U32 R206, RZ, RZ, c[0x0][0x22c] ;  /* 0x00008b00ffce7624 */ /* 0x000fe200078e00ff */
[CC--:B------:R-:W-:Y:S02]  /*9770*/  LEA R4, P2, R180.reuse, R2.reuse, 0x2 ;  /* 0x00000002b4047211 */ /* 0x0c0fe400078410ff */
[C---:B------:R-:W-:Y:S01]  /*9780*/  IADD3 R177, R207.reuse, 0x20, RZ ;  /* 0x00000020cfb17810 */ /* 0x040fe20007ffe0ff */
[----:B------:R1:W-:Y:S01]  /*9790*/  RED.E.ADD.F32.FTZ.RN.STRONG.GPU [R170.64], R7 ;  /* 0x00000007aa00798e */ /* 0x0003e2000c10e784 */
[-C--:B------:R-:W-:Y:S01]  /*97a0*/  LEA.HI.X.SX32 R5, R180, R3.reuse, 0x2, P2 ;  /* 0x00000003b4057211 */ /* 0x080fe200010f16ff */
[----:B------:R-:W-:Y:S01]  /*97b0*/  IMAD R206, R206, c[0x0][0x1c0], RZ ;  /* 0x00007000cece7a24 */ /* 0x000fe200078e02ff */
[----:B------:R-:W-:Y:S02]  /*97c0*/  IADD3 R176, R207, 0x20, RZ ;  /* 0x00000020cfb07810 */ /* 0x000fe40007ffe0ff */
[----:B------:R-:W-:Y:S01]  /*97d0*/  RED.E.ADD.F32.FTZ.RN.STRONG.GPU [R166.64], R8 ;  /* 0x00000008a600798e */ /* 0x000fe2000c10e784 */
[----:B------:R-:W-:Y:S04]  /*97e0*/  IMAD.SHL.U32 R206, R206, 0x8, RZ ;  /* 0x00000008cece7824 */ /* 0x000fe800078e00ff */
[----:B------:R4:W-:Y:S01]  /*97f0*/  RED.E.ADD.F32.FTZ.RN.STRONG.GPU [R164.64], R9 ;  /* 0x00000009a400798e */ /* 0x0009e2000c10e784 */
[C---:B------:R-:W-:Y:S02]  /*9800*/  IMAD.IADD R177, R206.reuse, 0x1, R177 ;  /* 0x00000001ceb17824 */ /* 0x040fe400078e02b1 */
[C---:B------:R-:W-:Y:S02]  /*9810*/  IMAD.IADD R176, R206.reuse, 0x1, R176 ;  /* 0x00000001ceb07824 */ /* 0x040fe400078e02b0 */
[----:B------:R5:W-:Y:S02]  /*9820*/  RED.E.ADD.F32.FTZ.RN.STRONG.GPU [R4.64], R10 ;  /* 0x0000000a0400798e */ /* 0x000be4000c10e784 */
[----:B------:R-:W-:Y:S01]  /*9830*/  IMAD.IADD R176, R206, 0x1, R176 ;  /* 0x00000001ceb07824 */ /* 0x000fe200078e02b0 */
[-C--:B-1----:R-:W-:Y:S02]  /*9840*/  LEA.HI.X.SX32 R7, R175, R3.reuse, 0x2, P0 ;  /* 0x00000003af077211 */ /* 0x082fe400000f16ff */
[----:B------:R-:W-:Y:S01]  /*9850*/  IADD3 R175, R208, 0x20, RZ ;  /* 0x00000020d0af7810 */ /* 0x000fe20007ffe0ff */
[----:B------:R-:W-:Y:S02]  /*9860*/  IMAD.MOV.U32 R208, RZ, RZ, c[0x0][0x22c] ;  /* 0x00008b00ffd07624 */ /* 0x000fe400078e00ff */
[----:B------:R1:W-:Y:S02]  /*9870*/  RED.E.ADD.F32.FTZ.RN.STRONG.GPU [R6.64], R11 ;  /* 0x0000000b0600798e */ /* 0x0003e4000c10e784 */
[----:B------:R-:W-:Y:S03]  /*9880*/  IMAD R208, R208, c[0x0][0x1c0], RZ ;  /* 0x00007000d0d07a24 */ /* 0x000fe600078e02ff */
[----:B----4-:R-:W4:Y:S01]  /*9890*/  LDL R164, [R1+0x18] ;  /* 0x0000180001a47983 */ /* 0x010f220000100800 */
[----:B------:R-:W-:Y:S04]  /*98a0*/  IMAD.SHL.U32 R208, R208, 0x10, RZ ;  /* 0x00000010d0d07824 */ /* 0x000fe800078e00ff */
[----:B------:R1:W-:Y:S01]  /*98b0*/  RED.E.ADD.F32.FTZ.RN.STRONG.GPU [R2.64+0x80], R16 ;  /* 0x000080100200798e */ /* 0x0003e2000c10e784 */
[CC--:B-----5:R-:W-:Y:S02]  /*98c0*/  LEA R4, P0, R175.reuse, R2.reuse, 0x2 ;  /* 0x00000002af047211 */ /* 0x0e0fe400078010ff */
[----:B------:R-:W-:Y:S02]  /*98d0*/  IADD3 R166, R208, 0x40, RZ ;  /* 0x00000040d0a67810 */ /* 0x000fe40007ffe0ff */
[----:B------:R-:W5:Y:S01]  /*98e0*/  LDL R165, [R1+0x24] ;  /* 0x0000240001a57983 */ /* 0x000f620000100800 */
[-C--:B------:R-:W-:Y:S02]  /*98f0*/  LEA.HI.X.SX32 R5, R175, R3.reuse, 0x2, P0 ;  /* 0x00000003af057211 */ /* 0x080fe400000f16ff */
[----:B------:R-:W-:Y:S01]  /*9900*/  IADD3 R175, R207, 0x20, RZ ;  /* 0x00000020cfaf7810 */ /* 0x000fe20007ffe0ff */
[----:B------:R-:W-:Y:S01]  /*9910*/  IMAD.MOV.U32 R207, RZ, RZ, c[0x0][0x22c] ;  /* 0x00008b00ffcf7624 */ /* 0x000fe200078e00ff */
[----:B------:R1:W-:Y:S01]  /*9920*/  RED.E.ADD.F32.FTZ.RN.STRONG.GPU [R168.64+0x80], R17 ;  /* 0x00008011a800798e */ /* 0x0003e2000c10e784 */
[-C--:B------:R-:W-:Y:S02]  /*9930*/  LEA R10, P0, R176, R2.reuse, 0x2 ;  /* 0x00000002b00a7211 */ /* 0x080fe400078010ff */
[C---:B------:R-:W-:Y:S02]  /*9940*/  IMAD.IADD R175, R206.reuse, 0x1, R175 ;  /* 0x00000001ceaf7824 */ /* 0x040fe400078e02af */
[----:B------:R1:W-:Y:S01]  /*9950*/  RED.E.ADD.F32.FTZ.RN.STRONG.GPU [R4.64], R18 ;  /* 0x000000120400798e */ /* 0x0003e2000c10e784 */
[----:B------:R-:W-:Y:S01]  /*9960*/  IMAD R207, R207, c[0x0][0x1c0], RZ ;  /* 0x00007000cfcf7a24 */ /* 0x000fe200078e02ff */
[-C--:B-1----:R-:W-:Y:S01]  /*9970*/  LEA R6, P2, R177, R2.reuse, 0x2 ;  /* 0x00000002b1067211 */ /* 0x082fe200078410ff */
[----:B------:R-:W-:Y:S01]  /*9980*/  IMAD.IADD R175, R206, 0x1, R175 ;  /* 0x00000001ceaf7824 */ /* 0x000fe200078e02af */
[-C--:B------:R-:W-:Y:S01]  /*9990*/  LEA.HI.X.SX32 R11, R176, R3.reuse, 0x2, P0 ;  /* 0x00000003b00b7211 */ /* 0x080fe200000f16ff */
[----:B------:R-:W-:Y:S01]  /*99a0*/  IMAD.SHL.U32 R207, R207, 0x10, RZ ;  /* 0x00000010cfcf7824 */ /* 0x000fe200078e00ff */
[-C--:B------:R-:W-:Y:S01]  /*99b0*/  LEA.HI.X.SX32 R7, R177, R3.reuse, 0x2, P2 ;  /* 0x00000003b1077211 */ /* 0x080fe200010f16ff */
[----:B------:R-:W-:Y:S02]  /*99c0*/  IMAD.IADD R175, R206, 0x1, R175 ;  /* 0x00000001ceaf7824 */ /* 0x000fe400078e02af */
[----:B------:R-:W-:Y:S01]  /*99d0*/  IMAD.MOV.U32 R206, RZ, RZ, c[0x0][0x22c] ;  /* 0x00008b00ffce7624 */ /* 0x000fe200078e00ff */
[----:B------:R-:W-:Y:S01]  /*99e0*/  IADD3 R170, R207, 0x40, RZ ;  /* 0x00000040cfaa7810 */ /* 0x000fe20007ffe0ff */
[----:B------:R1:W-:Y:S01]  /*99f0*/  RED.E.ADD.F32.FTZ.RN.STRONG.GPU [R6.64], R19 ;  /* 0x000000130600798e */ /* 0x0003e2000c10e784 */
[-C--:B------:R-:W-:Y:S01]  /*9a00*/  LEA R8, P3, R175, R2.reuse, 0x2 ;  /* 0x00000002af087211 */ /* 0x080fe200078610ff */
[----:B------:R-:W-:Y:S01]  /*9a10*/  IMAD R206, R206, c[0x0][0x1c0], RZ ;  /* 0x00007000cece7a24 */ /* 0x000fe200078e02ff */
[----:B------:R-:W-:Y:S02]  /*9a20*/  IADD3 R167, R207, 0x40, RZ ;  /* 0x00000040cfa77810 */ /* 0x000fe40007ffe0ff */
[----:B------:R-:W5:Y:S01]  /*9a30*/  LDL R16, [R1+0x14] ;  /* 0x0000140001107983 */ /* 0x000f620000100800 */
[-C--:B------:R-:W-:Y:S01]  /*9a40*/  LEA.HI.X.SX32 R9, R175, R3.reuse, 0x2, P3 ;  /* 0x00000003af097211 */ /* 0x080fe200018f16ff */
[----:B------:R-:W-:Y:S03]  /*9a50*/  IMAD.SHL.U32 R206, R206, 0x8, RZ ;  /* 0x00000008cece7824 */ /* 0x000fe600078e00ff */
[----:B------:R2:W-:Y:S01]  /*9a60*/  RED.E.ADD.F32.FTZ.RN.STRONG.GPU [R10.64], R12 ;  /* 0x0000000c0a00798e */ /* 0x0005e2000c10e784 */
[C---:B------:R-:W-:Y:S01]  /*9a70*/  IMAD.IADD R170, R206.reuse, 0x1, R170 ;  /* 0x00000001ceaa7824 */ /* 0x040fe200078e02aa */
[C---:B------:R-:W-:Y:S01]  /*9a80*/  IADD3 R17, R205.reuse, 0x60, RZ ;  /* 0x00000060cd117810 */ /* 0x040fe20007ffe0ff */
[C---:B------:R-:W-:Y:S02]  /*9a90*/  IMAD.IADD R167, R206.reuse, 0x1, R167 ;  /* 0x00000001cea77824 */ /* 0x040fe400078e02a7 */
[----:B------:R2:W-:Y:S01]  /*9aa0*/  RED.E.ADD.F32.FTZ.RN.STRONG.GPU [R8.64], R13 ;  /* 0x0000000d0800798e */ /* 0x0005e2000c10e784 */
[C---:B------:R-:W-:Y:S01]  /*9ab0*/  IADD3 R18, R205.reuse, 0x60, RZ ;  /* 0x00000060cd127810 */ /* 0x040fe20007ffe0ff */
[----:B------:R-:W-:Y:S02]  /*9ac0*/  IMAD.IADD R167, R206, 0x1, R167 ;  /* 0x00000001cea77824 */ /* 0x000fe400078e02a7 */
[C---:B------:R-:W-:Y:S02]  /*9ad0*/  IMAD.IADD R17, R204.reuse, 0x1, R17 ;  /* 0x00000001cc117824 */ /* 0x040fe400078e0211 */
[C---:B------:R-:W-:Y:S02]  /*9ae0*/  IMAD.IADD R18, R204.reuse, 0x1, R18 ;  /* 0x00000001cc127824 */ /* 0x040fe400078e0212 */
[C---:B------:R-:W-:Y:S02]  /*9af0*/  IMAD.IADD R17, R204.reuse, 0x1, R17 ;  /* 0x00000001cc117824 */ /* 0x040fe400078e0211 */
[C---:B------:R-:W-:Y:S01]  /*9b00*/  IMAD.IADD R18, R204.reuse, 0x1, R18 ;  /* 0x00000001cc127824 */ /* 0x040fe200078e0212 */
[----:B-1----:R-:W-:Y:S01]  /*9b10*/  IADD3 R19, R205, 0x60, RZ ;  /* 0x00000060cd137810 */ /* 0x002fe20007ffe0ff */
[C---:B------:R-:W-:Y:S04]  /*9b20*/  IMAD.IADD R17, R204.reuse, 0x1, R17 ;  /* 0x00000001cc117824 */ /* 0x040fe800078e0211 */
[----:B------:R-:W-:Y:S01]  /*9b30*/  IMAD.IADD R19, R204, 0x1, R19 ;  /* 0x00000001cc137824 */ /* 0x000fe200078e0213 */
[CC--:B---3--:R-:W-:Y:S04]  /*9b40*/  LEA R6, P0, R174.reuse, R2.reuse, 0x2 ;  /* 0x00000002ae067211 */ /* 0x0c8fe800078010ff */
        /* <DEDUP_REMOVED lines=13> */
[CC--:B------:R-:W-:Y:S01]  /*9c20*/  LEA R10, P0, R167.reuse, R2.reuse, 0x2 ;  /* 0x00000002a70a7211 */ /* 0x0c0fe200078010ff */
[----:B------:R-:W-:Y:S02]  /*9c30*/  RED.E.ADD.F32.FTZ.RN.STRONG.GPU [R4.64], R22 ;  /* 0x000000160400798e */ /* 0x000fe4000c10e784 */
        /* <DEDUP_REMOVED lines=12> */
[-C--:B---3--:R-:W-:Y:S02]  /*9d00*/  LEA R10, P4, R18, R2.reuse, 0x2 ;  /* 0x00000002120a7211 */ /* 0x088fe400078810ff */
[-C--:B----4-:R-:W-:Y:S02]  /*9d10*/  LEA R6, P2, R164, R2.reuse, 0x2 ;  /* 0x00000002a4067211 */ /* 0x090fe400078410ff */
[-C--:B------:R-:W-:Y:S02]  /*9d20*/  LEA.HI.X.SX32 R11, R18, R3.reuse, 0x2, P4 ;  /* 0x00000003120b7211 */ /* 0x080fe400020f16ff */
[-C--:B------:R-:W-:Y:S02]  /*9d30*/  LEA.HI.X.SX32 R7, R164, R3.reuse, 0x2, P2 ;  /* 0x00000003a4077211 */ /* 0x080fe400010f16ff */
[----:B------:R-:W-:Y:S03]  /*9d40*/  IADD3 R164, R205, 0x60, RZ ;  /* 0x00000060cda47810 */ /* 0x000fe60007ffe0ff */
[----:B------:R1:W-:Y:S01]  /*9d50*/  RED.E.ADD.F32.FTZ.RN.STRONG.GPU [R6.64], R26 ;  /* 0x0000001a0600798e */ /* 0x0003e2000c10e784 */
[CC--:B-----5:R-:W-:Y:S02]  /*9d60*/  LEA R4, P0, R165.reuse, R2.reuse, 0x2 ;  /* 0x00000002a5047211 */ /* 0x0e0fe400078010ff */
[CC--:B------:R-:W-:Y:S02]  /*9d70*/  LEA R14, P6, R164.reuse, R2.reuse, 0x2 ;  /* 0x00000002a40e7211 */ /* 0x0c0fe400078c10ff */
[-C--:B------:R-:W-:Y:S02]  /*9d80*/  LEA.HI.X.SX32 R5, R165, R3.reuse, 0x2, P0 ;  /* 0x00000003a5057211 */ /* 0x080fe400000f16ff */
[-C--:B------:R-:W-:Y:S02]  /*9d90*/  LEA.HI.X.SX32 R15, R164, R3.reuse, 0x2, P6 ;  /* 0x00000003a40f7211 */ /* 0x080fe400030f16ff */
[CC--:B------:R-:W-:Y:S01]  /*9da0*/  LEA R8, P3, R17.reuse, R2.reuse, 0x2 ;  /* 0x0000000211087211 */ /* 0x0c0fe200078610ff */
[----:B------:R2:W-:Y:S03]  /*9db0*/  RED.E.ADD.F32.FTZ.RN.STRONG.GPU [R4.64], R27 ;  /* 0x0000001b0400798e */ /* 0x0005e6000c10e784 */
[-C--:B------:R-:W-:Y:S02]  /*9dc0*/  LEA.HI.X.SX32 R9, R17, R3.reuse, 0x2, P3 ;  /* 0x0000000311097211 */ /* 0x080fe400018f16ff */
[----:B------:R-:W-:Y:S05]  /*9dd0*/  RED.E.ADD.F32.FTZ.RN.STRONG.GPU [R2.64+0x180], R32 ;  /* 0x000180200200798e */ /* 0x000fea000c10e784 */
[----:B------:R-:W-:Y:S05]  /*9de0*/  RED.E.ADD.F32.FTZ.RN.STRONG.GPU [R168.64+0x180], R33 ;  /* 0x00018021a800798e */ /* 0x000fea000c10e784 */
[----:B------:R-:W-:Y:S01]  /*9df0*/  RED.E.ADD.F32.FTZ.RN.STRONG.GPU [R14.64], R34 ;  /* 0x000000220e00798e */ /* 0x000fe2000c10e784 */
[CC--:B-1----:R-:W-:Y:S04]  /*9e00*/  LEA R6, P2, R16.reuse, R2.reuse, 0x2 ;  /* 0x0000000210067211 */ /* 0x0c2fe800078410ff */
[----:B------:R-:W-:Y:S01]  /*9e10*/  RED.E.ADD.F32.FTZ.RN.STRONG.GPU [R12.64], R35 ;  /* 0x000000230c00798e */ /* 0x000fe2000c10e784 */
[-C--:B------:R-:W-:Y:S02]  /*9e20*/  LEA.HI.X.SX32 R7, R16, R3.reuse, 0x2, P2 ;  /* 0x0000000310077211 */ /* 0x080fe400010f16ff */
[----:B------:R-:W-:Y:S01]  /*9e30*/  PLOP3.LUT P2, PT, PT, PT, UP0, 0x80, 0x0 ;  /* 0x000000000000781c */ /* 0x000fe20003f4f008 */
[----:B------:R-:W-:Y:S01]  /*9e40*/  @UP3 UIADD3 UR16, UP0, UR16, -0x100, URZ ;  /* 0xffffff0010103890 */ /* 0x000fe2000ff1e03f */
[----:B------:R-:W-:Y:S03]  /*9e50*/  RED.E.ADD.F32.FTZ.RN.STRONG.GPU [R10.64], R28 ;  /* 0x0000001c0a00798e */ /* 0x000fe6000c10e784 */
[----:B------:R-:W-:Y:S02]  /*9e60*/  @UP3 UIADD3.X UR15, UR15, -0x1, URZ, UP0, !UPT ;  /* 0xffffffff0f0f3890 */ /* 0x000fe400087fe43f */
[----:B------:R-:W-:Y:S05]  /*9e70*/  RED.E.ADD.F32.FTZ.RN.STRONG.GPU [R8.64], R29 ;  /* 0x0000001d0800798e */ /* 0x000fea000c10e784 */
[----:B------:R-:W-:Y:S05]  /*9e80*/  RED.E.ADD.F32.FTZ.RN.STRONG.GPU [R6.64], R30 ;  /* 0x0000001e0600798e */ /* 0x000fea000c10e784 */
[----:B------:R-:W-:Y:S05]  /*9e90*/  LDSM.16.MT88.4 R8, [R191] ;  /* 0x00000000bf08783b */ /* 0x000fea0000004200 */
[----:B------:R-:W-:Y:S05]  /*9ea0*/  LDSM.16.MT88.4 R12, [R190+0x1e000] ;  /* 0x01e00000be0c783b */ /* 0x000fea0000004200 */
[----:B------:R-:W-:Y:S05]  /*9eb0*/  LDSM.16.MT88.4 R32, [R190+0x1e800] ;  /* 0x01e80000be20783b */ /* 0x000fea0000004200 */
[----:B------:R-:W-:Y:S01]  /*9ec0*/  LDSM.16.MT88.4 R168, [R191+0x2800] ;  /* 0x00280000bfa8783b */ /* 0x000fe20000004200 */
[C---:B--2---:R-:W-:Y:S04]  /*9ed0*/  LEA R4, P0, R0.reuse, R2, 0x2 ;  /* 0x0000000200047211 */ /* 0x044fe800078010ff */
[----:B------:R-:W-:Y:S01]  /*9ee0*/  LEA.HI.X.SX32 R5, R0, R3, 0x2, P0 ;  /* 0x0000000300057211 */ /* 0x000fe200000f16ff */
[----:B------:R-:W-:Y:S01]  /*9ef0*/  IMAD.IADD R0, R197, 0x1, R191 ;  /* 0x00000001c5007824 */ /* 0x000fe200078e02bf */
[----:B------:R-:W-:Y:S03]  /*9f00*/  PLOP3.LUT P0, PT, PT, PT, UP2, 0x80, 0x0 ;  /* 0x000000000000781c */ /* 0x000fe60003f0f028 */
[----:B------:R-:W-:Y:S05]  /*9f10*/  RED.E.ADD.F32.FTZ.RN.STRONG.GPU [R4.64], R31 ;  /* 0x0000001f0400798e */ /* 0x000fea000c10e784 */
        /* <DEDUP_REMOVED lines=306> */
.L_x_1597:
        /* <DEDUP_REMOVED lines=18> */
.L_x_1598:
        /* <DEDUP_REMOVED lines=57> */
.L_x_1600:
[----:B---34-:R-:W-:Y:S05]  /*b6f0*/  BSYNC B0 ;  /* 0x0000000000007941 */ /* 0x018fea0003800000 */
.L_x_1599:
        /* <DEDUP_REMOVED lines=18> */
.L_x_1602:
[----:B------:R-:W-:Y:S05]  /*b820*/  BSYNC B0 ;  /* 0x0000000000007941 */ /* 0x000fea0003800000 */
.L_x_1601:
        /* <DEDUP_REMOVED lines=18> */
.L_x_1604:
[----:B------:R-:W-:Y:S05]  /*b950*/  BSYNC B0 ;  /* 0x0000000000007941 */ /* 0x000fea0003800000 */
.L_x_1603:
        /* <DEDUP_REMOVED lines=18> */
.L_x_1606:
[----:B------:R-:W-:Y:S05]  /*ba80*/  BSYNC B0 ;  /* 0x0000000000007941 */ /* 0x000fea0003800000 */
.L_x_1605:
        /* <DEDUP_REMOVED lines=27> */
.L_x_1608:
[----:B------:R-:W-:Y:S05]  /*bc40*/  BSYNC B0 ;  /* 0x0000000000007941 */ /* 0x000fea0003800000 */
.L_x_1607:
        /* <DEDUP_REMOVED lines=16> */
.L_x_1610:
[----:B------:R-:W-:Y:S05]  /*bd50*/  BSYNC B0 ;  /* 0x0000000000007941 */ /* 0x000fea0003800000 */
.L_x_1609:
        /* <DEDUP_REMOVED lines=16> */
.L_x_1612:
[----:B------:R-:W-:Y:S05]  /*be60*/  BSYNC B0 ;  /* 0x0000000000007941 */ /* 0x000fea0003800000 */
.L_x_1611:
        /* <DEDUP_REMOVED lines=14> */
.L_x_1565:
[----:B------:R-:W-:Y:S05]  /*bf50*/  BSYNC B1 ;  /* 0x0000000000017941 */ /* 0x000fea0003800000 */
.L_x_1543:
        /* <DEDUP_REMOVED lines=11> */
.L_x_1613:
[----:B------:R-:W-:Y:S05]  /*c010*/  EXIT ;  /* 0x000000000000794d */ /* 0x000fea0003800000 */
.L_x_1615:
        /* <DEDUP_REMOVED lines=14> */
.L_x_2083:


//--------------------- .text._ZN5flash44flash_bwd_dq_dk_dv_loop_seqk_parallel_kernelI23Flash_bwd_kernel_traitsILi128ELi64ELi128ELi8ELi2ELi4ELi2ELb0ELb0EN7cutlass10bfloat16_tE19Flash_kernel_traitsILi128ELi64ELi128ELi8ES3_EELb1ELb0ELb0ELb0ELb1ELb1ELb0EEEvNS_16Flash_bwd_paramsE --------------------------
	.section	.text._ZN5flash44flash_bwd_dq_dk_dv_loop_seqk_parallel_kernelI23Flash_bwd_kernel_traitsILi128ELi64ELi128ELi8ELi2ELi4ELi2ELb0ELb0EN7cutlass10bfloat16_tE19Flash_kernel_traitsILi128ELi64ELi128ELi8ES3_EELb1ELb0ELb0ELb0ELb1ELb1ELb0EEEvNS_16Flash_bwd_paramsE,"ax",@progbits
	.sectioninfo	@"SHI_REGISTERS=255"
	.align	128
        .global         _ZN5flash44flash_bwd_dq_dk_dv_loop_seqk_parallel_kernelI23Flash_bwd_kernel_traitsILi128ELi64ELi128ELi8ELi2ELi4ELi2ELb0ELb0EN7cutlass10bfloat16_tE19Flash_kernel_traitsILi128ELi64ELi128ELi8ES3_EELb1ELb0ELb0ELb0ELb1ELb1ELb0EEEvNS_16Flash_bwd_paramsE
        .type           _ZN5flash44flash_bwd_dq_dk_dv_loop_seqk_parallel_kernelI23Flash_bwd_kernel_traitsILi128ELi64ELi128ELi8ELi2ELi4ELi2ELb0ELb0EN7cutlass10bfloat16_tE19Flash_kernel_traitsILi128ELi64ELi128ELi8ES3_EELb1ELb0ELb0ELb0ELb1ELb1ELb0EEEvNS_16Flash_bwd_paramsE,@function
        .size           _ZN5flash44flash_bwd_dq_dk_dv_loop_seqk_parallel_kernelI23Flash_bwd_kernel_traitsILi128ELi64ELi128ELi8ELi2ELi4ELi2ELb0ELb0EN7cutlass10bfloat16_tE19Flash_kernel_traitsILi128ELi64ELi128ELi8ES3_EELb1ELb0ELb0ELb0ELb1ELb1ELb0EEEvNS_16Flash_bwd_paramsE,(.L_x_2084 - _ZN5flash44flash_bwd_dq_dk_dv_loop_seqk_parallel_kernelI23Flash_bwd_kernel_traitsILi128ELi64ELi128ELi8ELi2ELi4ELi2ELb0ELb0EN7cutlass10bfloat16_tE19Flash_kernel_traitsILi128ELi64ELi128ELi8ES3_EELb1ELb0ELb0ELb0ELb1ELb1ELb0EEEvNS_16Flash_bwd_paramsE)
        .other          _ZN5flash44flash_bwd_dq_dk_dv_loop_seqk_parallel_kernelI23Flash_bwd_kernel_traitsILi128ELi64ELi128ELi8ELi2ELi4ELi2ELb0ELb0EN7cutlass10bfloat16_tE19Flash_kernel_traitsILi128ELi64ELi128ELi8ES3_EELb1ELb0ELb0ELb0ELb1ELb1ELb0EEEvNS_16Flash_bwd_paramsE,@"STO_CUDA_ENTRY STV_DEFAULT"
_ZN5flash44flash_bwd_dq_dk_dv_loop_seqk_parallel_kernelI23Flash_bwd_kernel_traitsILi128ELi64ELi128ELi8ELi2ELi4ELi2ELb0ELb0EN7cutlass10bfloat16_tE19Flash_kernel_traitsILi128ELi64ELi128ELi8ES3_EELb1ELb0ELb0ELb0ELb1ELb1ELb0EEEvNS_16Flash_bwd_paramsE:
.text._ZN5flash44flash_bwd_dq_dk_dv_loop_seqk_parallel_kernelI23Flash_bwd_kernel_traitsILi128ELi64ELi128ELi8ELi2ELi4ELi2ELb0ELb0EN7cutlass10bfloat16_tE19Flash_kernel_traitsILi128ELi64ELi128ELi8ES3_EELb1ELb0ELb0ELb0ELb1ELb1ELb0EEEvNS_16Flash_bwd_paramsE:
        /* <DEDUP_REMOVED lines=44> */
[----:B------:R-:W-:Y:S01]  /*02c0*/  IMAD.IADD R10, R8, 0x1, -R5 ;  /* 0x00000001080a7824 */ /* 0x000fe200078e0a05 */
[----:B------:R-:W-:Y:S01]  /*02d0*/  LOP3.LUT R6, R4, 0xfffffff0, RZ, 0xc0, !PT ;  /* 0xfffffff004067812 */ /* 0x000fe200078ec0ff */
[C---:B------:R-:W-:Y:S01]  /*02e0*/  IMAD.IADD R15, R8.reuse, 0x1, -R3 ;  /* 0x00000001080f7824 */ /* 0x040fe200078e0a03 */
[--C-:B------:R-:W-:Y:S01]  /*02f0*/  SHF.R.S32.HI R3, RZ, 0x5, R0.reuse ;  /* 0x00000005ff037819 */ /* 0x100fe20000011400 */
[C---:B------:R-:W-:Y:S01]  /*0300*/  IMAD.IADD R12, R8.reuse, 0x1, -R7 ;  /* 0x00000001080c7824 */ /* 0x040fe200078e0a07 */
[----:B------:R-:W-:Y:S01]  /*0310*/  SHF.R.S32.HI R5, RZ, 0x1f, R0 ;  /* 0x0000001fff057819 */ /* 0x000fe20000011400 */
[----:B------:R-:W-:Y:S01]  /*0320*/  IMAD.IADD R6, R8, 0x1, -R6 ;  /* 0x0000000108067824 */ /* 0x000fe200078e0a06 */
[--C-:B------:R-:W-:Y:S01]  /*0330*/  SHF.R.S32.HI R8, RZ, 0x2, R2.reuse ;  /* 0x00000002ff087819 */ /* 0x100fe20000011402 */
[----:B------:R-:W-:Y:S01]  /*0340*/  ULDC UR12, c[0x0][0x1c0] ;  /* 0x00007000000c7ab9 */ /* 0x000fe20000000800 */
[----:B------:R-:W-:Y:S01]  /*0350*/  SHF.R.S32.HI R2, RZ, 0x1f, R2 ;  /* 0x0000001fff027819 */ /* 0x000fe20000011402 */
[----:B------:R-:W-:Y:S01]  /*0360*/  UMOV UR19, 0xffffc000 ;  /* 0xffffc00000137882 */ /* 0x000fe20000000000 */
[-C--:B------:R-:W-:Y:S01]  /*0370*/  LEA.HI R7, R0, R3.reuse, RZ, 0x1 ;  /* 0x0000000300077211 */ /* 0x080fe200078f08ff */
[----:B------:R-:W-:Y:S01]  /*0380*/  UIMAD UR21, UR4, UR21, URZ ;  /* 0x00000015041572a4 */ /* 0x000fe2000f8e023f */
[----:B------:R-:W-:Y:S01]  /*0390*/  LEA.HI R2, R2, R8, RZ, 0x3 ;  /* 0x0000000802027211 */ /* 0x000fe200078f18ff */
[----:B------:R-:W-:Y:S01]  /*03a0*/  USHF.R.S32.HI UR22, URZ, 0x1f, UR23 ;  /* 0x0000001f3f167899 */ /* 0x000fe20008011417 */
[----:B------:R-:W-:Y:S01]  /*03b0*/  LEA.HI R0, R5, R3, RZ, 0x2 ;  /* 0x0000000305007211 */ /* 0x000fe200078f10ff */
[----:B------:R-:W-:Y:S01]  /*03c0*/  UMOV UR17, 0x6 ;  /* 0x0000000600117882 */ /* 0x000fe20000000000 */
[----:B------:R-:W-:-:S02]  /*03d0*/  LOP3.LUT R5, R7, 0xfffffffe, RZ, 0xc0, !PT ;  /* 0xfffffffe07057812 */ /* 0x000fc400078ec0ff */
[----:B------:R-:W-:Y:S02]  /*03e0*/  LOP3.LUT R2, R2, 0xfffffff8, RZ, 0xc0, !PT ;  /* 0xfffffff802027812 */ /* 0x000fe400078ec0ff */
[----:B------:R-:W-:Y:S01]  /*03f0*/  LOP3.LUT R0, R0, 0xfffffffc, RZ, 0xc0, !PT ;  /* 0xfffffffc00007812 */ /* 0x000fe200078ec0ff */
[C---:B------:R-:W-:Y:S01]  /*0400*/  IMAD.IADD R17, R3.reuse, 0x1, -R5 ;  /* 0x0000000103117824 */ /* 0x040fe200078e0a05 */
[----:B------:R-:W-:Y:S01]  /*0410*/  SHF.R.S32.HI R9, RZ, 0x4, R4 ;  /* 0x00000004ff097819 */ /* 0x000fe20000011404 */
[----:B------:R-:W-:Y:S01]  /*0420*/  IMAD.IADD R5, R8, 0x1, -R2 ;  /* 0x0000000108057824 */ /* 0x000fe200078e0a02 */
[----:B------:R-:W-:Y:S01]  /*0430*/  SHF.R.S32.HI R2, RZ, 0x1f, R6 ;  /* 0x0000001fff027819 */ /* 0x000fe20000011406 */
[----:B------:R-:W-:Y:S01]  /*0440*/  IMAD.IADD R7, R3, 0x1, -R0 ;  /* 0x0000000103077824 */ /* 0x000fe200078e0a00 */
[----:B------:R-:W-:Y:S01]  /*0450*/  SHF.R.S32.HI R0, RZ, 0x1f, R10 ;  /* 0x0000001fff007819 */ /* 0x000fe2000001140a */
[----:B------:R-:W-:Y:S01]  /*0460*/  STL [R1+0x28], R17 ;  /* 0x0000281101007387 */ /* 0x000fe20000100800 */
[----:B------:R-:W-:Y:S01]  /*0470*/  LEA.HI R11, R2, R6, RZ, 0x3 ;  /* 0x00000006020b7211 */ /* 0x000fe200078f18ff */
[----:B------:R-:W-:Y:S01]  /*0480*/  IMAD.SHL.U32 R2, R12, 0x40, RZ ;  /* 0x000000400c027824 */ /* 0x000fe200078e00ff */
[----:B------:R-:W-:-:S02]  /*0490*/  LEA.HI R247, R0, R10, RZ, 0x2 ;  /* 0x0000000a00f77211 */ /* 0x000fc400078f10ff */
[----:B------:R-:W-:Y:S02]  /*04a0*/  LEA.HI R4, R4, R9, RZ, 0x1 ;  /* 0x0000000904047211 */ /* 0x000fe400078f08ff */
[----:B------:R-:W-:Y:S02]  /*04b0*/  LOP3.LUT R0, R11, 0xfffffff8, RZ, 0xc0, !PT ;  /* 0xfffffff80b007812 */ /* 0x000fe400078ec0ff */
[----:B------:R-:W-:Y:S02]  /*04c0*/  LOP3.LUT R4, R4, 0xfffffffe, RZ, 0xc0, !PT ;  /* 0xfffffffe04047812 */ /* 0x000fe400078ec0ff */
[----:B------:R-:W-:Y:S01]  /*04d0*/  SHF.R.S32.HI R19, RZ, 0x6, R13 ;  /* 0x00000006ff137819 */ /* 0x000fe2000001140d */
[----:B------:R-:W-:Y:S01]  /*04e0*/  IMAD.IADD R18, R6, 0x1, -R0 ;  /* 0x0000000106127824 */ /* 0x000fe200078e0a00 */
[----:B------:R-:W-:Y:S01]  /*04f0*/  LOP3.LUT R0, R2, 0x1c0, RZ, 0xc0, !PT ;  /* 0x000001c002007812 */ /* 0x000fe200078ec0ff */
[----:B------:R-:W-:Y:S01]  /*0500*/  IMAD.SHL.U32 R2, R7, 0x10, RZ ;  /* 0x0000001007027824 */ /* 0x000fe200078e00ff */
[----:B------:R-:W-:Y:S01]  /*0510*/  SHF.R.S32.HI R247, RZ, 0x2, R247 ;  /* 0x00000002fff77819 */ /* 0x000fe200000114f7 */
[----:B------:R-:W-:Y:S01]  /*0520*/  IMAD.IADD R9, R9, 0x1, -R4 ;  /* 0x0000000109097824 */ /* 0x000fe200078e0a04 */
[C---:B------:R-:W-:Y:S01]  /*0530*/  LOP3.LUT R217, R0.reuse, 0x8, R14, 0xf8, !PT ;  /* 0x0000000800d97812 */ /* 0x040fe200078ef80e */
[----:B------:R-:W-:Y:S01]  /*0540*/  STL [R1+0x2c], R18 ;  /* 0x00002c1201007387 */ /* 0x000fe20000100800 */
[----:B------:R-:W-:Y:S01]  /*0550*/  LOP3.LUT R209, R0, 0x30, R2, 0xf8, !PT ;  /* 0x0000003000d17812 */ /* 0x000fe200078ef802 */
[----:B------:R-:W-:Y:S01]  /*0560*/  IMAD.SHL.U32 R4, R9, 0x200, RZ ;  /* 0x0000020009047824 */ /* 0x000fe200078e00ff */
[----:B------:R-:W-:Y:S01]  /*0570*/  SHF.R.U32.HI R3, RZ, 0x3, R0 ;  /* 0x00000003ff037819 */ /* 0x000fe20000011600 */
[----:B------:R-:W-:Y:S01]  /*0580*/  IMAD R247, R17, 0x10, R247 ;  /* 0x0000001011f77824 */ /* 0x000fe200078e02f7 */
[----:B------:R-:W-:Y:S01]  /*0590*/  LOP3.LUT R0, R5, 0x1, RZ, 0xc0, !PT ;  /* 0x0000000105007812 */ /* 0x000fe200078ec0ff */
[----:B------:R-:W-:Y:S01]  /*05a0*/  IMAD R2, R19, 0x800, R4 ;  /* 0x0000080013027824 */ /* 0x000fe200078e0204 */
[----:B------:R-:W-:-:S02]  /*05b0*/  LOP3.LUT R217, R217, R3, RZ, 0x3c, !PT ;  /* 0x00000003d9d97212 */ /* 0x000fc400078e3cff */
        /* <DEDUP_REMOVED lines=13> */
[----:B------:R-:W-:Y:S01]  /*0690*/  IMAD.SHL.U32 R5, R19, 0x20, RZ ;  /* 0x0000002013057824 */ /* 0x000fe200078e00ff */
[C---:B------:R-:W-:Y:S01]  /*06a0*/  LOP3.LUT P4, RZ, R12.reuse, 0x2, RZ, 0xc0, !PT ;  /* 0x000000020cff7812 */ /* 0x040fe2000788c0ff */
[--C-:B------:R-:W-:Y:S01]  /*06b0*/  IMAD R10, R7, 0x400, R2.reuse ;  /* 0x00000400070a7824 */ /* 0x100fe200078e0202 */
[----:B------:R-:W-:Y:S01]  /*06c0*/  LOP3.LUT P3, RZ, R12, 0x4, RZ, 0xc0, !PT ;  /* 0x000000040cff7812 */ /* 0x000fe2000786c0ff */
[----:B------:R-:W-:Y:S01]  /*06d0*/  IMAD R7, R0, 0x1000, R2 ;  /* 0x0000100000077824 */ /* 0x000fe200078e0202 */
[----:B------:R-:W-:Y:S01]  /*06e0*/  SEL R238, R238, 0x10, !P0 ;  /* 0x00000010eeee7807 */ /* 0x000fe20004000000 */
[----:B------:R-:W-:Y:S01]  /*06f0*/  IMAD.SHL.U32 R2, R0, 0x8, RZ ;  /* 0x0000000800027824 */ /* 0x000fe200078e00ff */
[----:B------:R-:W-:Y:S01]  /*0700*/  LOP3.LUT R0, R3, 0x1c0, RZ, 0xc0, !PT ;  /* 0x000001c003007812 */ /* 0x000fe200078ec0ff */
[----:B------:R-:W-:-:S02]  /*0710*/  IMAD.SHL.U32 R4, R9, 0x10, RZ ;  /* 0x0000001009047824 */ /* 0x000fc400078e00ff */
[----:B------:R-:W-:Y:S01]  /*0720*/  IMAD.SHL.U32 R209, R209, 0x2, RZ ;  /* 0x00000002d1d17824 */ /* 0x000fe200078e00ff */
[----:B------:R-:W-:Y:S02]  /*0730*/  LOP3.LUT R2, R2, 0x8, RZ, 0xc0, !PT ;  /* 0x0000000802027812 */ /* 0x000fe400078ec0ff */
[----:B------:R-:W-:Y:S02]  /*0740*/  SHF.R.U32.HI R3, RZ, 0x3, R0 ;  /* 0x00000003ff037819 */ /* 0x000fe40000011600 */
[----:B------:R-:W-:Y:S02]  /*0750*/  LOP3.LUT R5, R0, 0x20, R5, 0xf8, !PT ;  /* 0x0000002000057812 */ /* 0x000fe400078ef805 */
[----:B------:R-:W-:Y:S01]  /*0760*/  LOP3.LUT R8, R2, 0x10, R4, 0xf8, !PT ;  /* 0x0000001002087812 */ /* 0x000fe200078ef804 */
[----:B------:R-:W-:Y:S01]  /*0770*/  IMAD.SHL.U32 R4, R11, 0x40, RZ ;  /* 0x000000400b047824 */ /* 0x000fe200078e00ff */
[----:B------:R-:W-:Y:S01]  /*0780*/  LOP3.LUT R6, R3, R0, R2, 0x1e, !PT ;  /* 0x0000000003067212 */ /* 0x000fe200078e1e02 */
[----:B------:R-:W-:Y:S01]  /*0790*/  IMAD R0, R17, 0x400, R7 ;  /* 0x0000040011007824 */ /* 0x000fe200078e0207 */
[----:B------:R-:W-:Y:S01]  /*07a0*/  LOP3.LUT R2, R5, R3, RZ, 0x3c, !PT ;  /* 0x0000000305027212 */ /* 0x000fe200078e3cff */
[----:B------:R-:W-:-:S02]  /*07b0*/  IMAD.SHL.U32 R3, R18, 0x40, RZ ;  /* 0x0000004012037824 */ /* 0x000fc400078e00ff */
[----:B------:R-:W-:Y:S02]  /*07c0*/  IMAD.SHL.U32 R5, R9, 0x8, RZ ;  /* 0x0000000809057824 */ /* 0x000fe400078e00ff */
[----:B------:R-:W-:Y:S01]  /*07d0*/  IMAD.IADD R239, R2, 0x1, R0 ;  /* 0x0000000102ef7824 */ /* 0x000fe200078e0200 */
[----:B------:R-:W-:Y:S01]  /*07e0*/  LOP3.LUT R3, R3, 0x1c0, RZ, 0xc0, !PT ;  /* 0x000001c003037812 */ /* 0x000fe200078ec0ff */
[----:B------:R-:W-:Y:S01]  /*07f0*/  IMAD.IADD R6, R10, 0x1, R6 ;  /* 0x000000010a067824 */ /* 0x000fe200078e0206 */
[----:B------:R-:W-:Y:S01]  /*0800*/  LOP3.LUT R0, R4, 0xfffffe00, RZ, 0xc0, !PT ;  /* 0xfffffe0004007812 */ /* 0x000fe200078ec0ff */
[----:B------:R-:W-:Y:S01]  /*0810*/  IMAD.SHL.U32 R239, R239, 0x2, RZ ;  /* 0x00000002efef7824 */ /* 0x000fe200078e00ff */
[----:B------:R-:W-:Y:S02]  /*0820*/  LOP3.LUT R2, R3, 0x8, R5, 0xf8, !PT ;  /* 0x0000000803027812 */ /* 0x000fe400078ef805 */
[----:B------:R-:W-:Y:S01]  /*0830*/  SHF.R.U32.HI R4, RZ, 0x3, R3 ;  /* 0x00000003ff047819 */ /* 0x000fe20000011603 */
[----:B------:R-:W-:Y:S01]  /*0840*/  IMAD R5, R17, 0x400, R0 ;  /* 0x0000040011057824 */ /* 0x000fe200078e0200 */
[----:B------:R-:W-:Y:S01]  /*0850*/  LEA R6, R6, 0xc000, 0x1 ;  /* 0x0000c00006067811 */ /* 0x000fe200078e08ff */
[----:B------:R-:W-:Y:S01]  /*0860*/  IMAD.IADD R240, R239, 0x1, R238 ;  /* 0x00000001eff07824 */ /* 0x000fe200078e02ee */
[----:B------:R-:W-:-:S02]  /*0870*/  LOP3.LUT R220, R2, R4, RZ, 0x3c, !PT ;  /* 0x0000000402dc7212 */ /* 0x000fc400078e3cff */
[C-C-:B------:R-:W-:Y:S02]  /*0880*/  LOP3.LUT R2, R4.reuse, R8, R3.reuse, 0x1e, !PT ;  /* 0x0000000804027212 */ /* 0x140fe400078e1e03 */
[----:B------:R-:W-:Y:S01]  /*0890*/  LOP3.LUT R208, R4, R208, R3, 0x1e, !PT ;  /* 0x000000d004d07212 */ /* 0x000fe200078e1e03 */
[----:B------:R-:W-:Y:S01]  /*08a0*/  IMAD.MOV.U32 R3, RZ, RZ, 0x40 ;  /* 0x00000040ff037424 */ /* 0x000fe200078e00ff */
[-C--:B------:R-:W-:Y:S01]  /*08b0*/  LOP3.LUT R219, R2, R0.reuse, RZ, 0xfc, !PT ;  /* 0x0000000002db7212 */ /* 0x080fe200078efcff */
[----:B------:R-:W-:Y:S01]  /*08c0*/  IMAD.MOV.U32 R2, RZ, RZ, 0x20 ;  /* 0x00000020ff027424 */ /* 0x000fe200078e00ff */
[----:B------:R-:W-:Y:S01]  /*08d0*/  LOP3.LUT R208, R208, R0, RZ, 0xfc, !PT ;  /* 0x00000000d0d07212 */ /* 0x000fe200078efcff */
[----:B------:R-:W-:Y:S01]  /*08e0*/  IMAD.SHL.U32 R4, R12, 0x8, RZ ;  /* 0x000000080c047824 */ /* 0x000fe200078e00ff */
[----:B------:R-:W-:Y:S01]  /*08f0*/  SHF.R.S32.HI R0, RZ, 0x3, R14 ;  /* 0x00000003ff007819 */ /* 0x000fe2000001140e */
[----:B------:R-:W-:Y:S01]  /*0900*/  IMAD.IADD R220, R5, 0x1, R220 ;  /* 0x0000000105dc7824 */ /* 0x000fe200078e02dc */
[----:B------:R-:W-:-:S02]  /*0910*/  SEL R0, R2, 0xffffffe0, !P4 ;  /* 0xffffffe002007807 */ /* 0x000fc40006000000 */
[----:B------:R-:W-:Y:S01]  /*0920*/  SEL R216, R3, 0xffffffc0, !P3 ;  /* 0xffffffc003d87807 */ /* 0x000fe20005800000 */
[----:B------:R1:W-:Y:S01]  /*0930*/  STL [R1+0x10], R4 ;  /* 0x0000100401007387 */ /* 0x0003e20000100800 */
[----:B------:R-:W-:Y:S01]  /*0940*/  SEL R2, R2, 0xffffffe0, !P1 ;  /* 0xffffffe002027807 */ /* 0x000fe20004800000 */
[----:B------:R-:W-:Y:S01]  /*0950*/  IMAD R215, R217, 0x2, R0 ;  /* 0x00000002d9d77824 */ /* 0x000fe200078e0200 */
[----:B------:R-:W-:Y:S01]  /*0960*/  SEL R3, R3, 0xffffffc0, !P2 ;  /* 0xffffffc003037807 */ /* 0x000fe20005000000 */
[----:B------:R-:W-:Y:S01]  /*0970*/  STL [R1+0x20], R6 ;  /* 0x0000200601007387 */ /* 0x000fe20000100800 */
[----:B------:R-:W-:Y:S01]  /*0980*/  IMAD R217, R217, 0x2, R216 ;  /* 0x00000002d9d97824 */ /* 0x000fe200078e02d8 */
[----:B------:R-:W-:Y:S01]  /*0990*/  LEA R208, R208, 0xc000, 0x1 ;  /* 0x0000c000d0d07811 */ /* 0x000fe200078e08ff */
[----:B------:R-:W-:Y:S02]  /*09a0*/  IMAD.IADD R5, R2, 0x1, R6 ;  /* 0x0000000102057824 */ /* 0x000fe400078e0206 */
[----:B------:R-:W-:-:S02]  /*09b0*/  IMAD.IADD R0, R6, 0x1, R3 ;  /* 0x0000000106007824 */ /* 0x000fc400078e0203 */
[----:B------:R-:W-:Y:S01]  /*09c0*/  IMAD.IADD R233, R239, 0x1, R2 ;  /* 0x00000001efe97824 */ /* 0x000fe200078e0202 */
[----:B------:R-:W-:Y:S01]  /*09d0*/  STL [R1+0x30], R5 ;  /* 0x0000300501007387 */ /* 0x000fe20000100800 */
[----:B------:R-:W-:Y:S02]  /*09e0*/  IMAD.IADD R2, R5, 0x1, R3 ;  /* 0x0000000105027824 */ /* 0x000fe400078e0203 */
[----:B------:R-:W-:Y:S01]  /*09f0*/  IMAD.IADD R216, R216, 0x1, R215 ;  /* 0x00000001d8d87824 */ /* 0x000fe200078e02d7 */
[----:B------:R2:W-:Y:S01]  /*0a00*/  STL [R1+0x24], R0 ;  /* 0x0000240001007387 */ /* 0x0005e20000100800 */
[----:B------:R-:W-:Y:S01]  /*0a10*/  IMAD.IADD R238, R238, 0x1, R233 ;  /* 0x00000001eeee7824 */ /* 0x000fe200078e02e9 */
[C---:B-1----:R-:W-:Y:S02]  /*0a20*/  IADD3 R4, R6.reuse, 0x420, RZ ;  /* 0x0000042006047810 */ /* 0x042fe40007ffe0ff */
[----:B------:R-:W-:-:S05]  /*0a30*/  @P1 IADD3 R4, R6, 0x3e0, RZ ;  /* 0x000003e006041810 */ /* 0x000fca0007ffe0ff */
[----:B------:R1:W-:Y:S04]  /*0a40*/  STL [R1+0x3c], R4 ;  /* 0x00003c0401007387 */ /* 0x0003e80000100800 */
[----:B------:R1:W-:Y:S01]  /*0a50*/  STL [R1+0x34], R2 ;  /* 0x0000340201007387 */ /* 0x0003e20000100800 */
[----:B--2---:R-:W-:-:S05]  /*0a60*/  IMAD.IADD R0, R3, 0x1, R4 ;  /* 0x0000000103007824 */ /* 0x004fca00078e0204 */
[----:B------:R1:W-:Y:S02]  /*0a70*/  STL [R1+0x38], R0 ;  /* 0x0000380001007387 */ /* 0x0003e40000100800 */
.L_x_1624:
        /* <DEDUP_REMOVED lines=8> */
[----:B--2---:R-:W2:Y:S01]  /*0b00*/  @P1 S2R R5, SR_CTAID.Y ;  /* 0x0000000000051919 */ /* 0x004ea20000002600 */
[----:B-1----:R-:W-:-:S06]  /*0b10*/  @P1 IMAD.MOV.U32 R4, RZ, RZ, 0x4 ;  /* 0x00000004ff041424 */ /* 0x002fcc00078e00ff */
[----:B------:R-:W1:Y:S01]  /*0b20*/  @P0 S2R R0, SR_CTAID.Y ;  /* 0x0000000000000919 */ /* 0x000e620000002600 */
[----:B--2---:R-:W-:-:S06]  /*0b30*/  @P1 IMAD.WIDE R4, R5, R4, c[0x0][0x250] ;  /* 0x0000940005041625 */ /* 0x004fcc00078e0204 */
[----:B------:R-:W2:Y:S01]  /*0b40*/  @P1 LDG.E R4, [R4.64] ;  /* 0x0000002604041981 */ /* 0x000ea2000c1e1900 */
[----:B-1----:R-:W1:Y:S02]  /*0b50*/  @P0 R2UR UR5, R0 ;  /* 0x00000000000503c2 */ /* 0x002e6400000e0000 */
[----:B-1----:R-:W-:-:S06]  /*0b60*/  @UP1 UIMAD.WIDE UR4, UR5, UR4, UR6 ;  /* 0x00000004050412a5 */ /* 0x002fcc000f8e0206 */
[----:B------:R-:W-:Y:S02]  /*0b70*/  IMAD.U32 R2, RZ, RZ, UR4 ;  /* 0x00000004ff027e24 */ /* 0x000fe4000f8e00ff */
[----:B------:R-:W-:Y:S01]  /*0b80*/  IMAD.U32 R3, RZ, RZ, UR5 ;  /* 0x00000005ff037e24 */ /* 0x000fe2000f8e00ff */
[----:B------:R-:W-:Y:S02]  /*0b90*/  UMOV UR36, URZ ;  /* 0x0000003f00247c82 */ /* 0x000fe40008000000 */
[----:B------:R-:W-:Y:S02]  /*0ba0*/  ULDC.64 UR4, c[0x0][0x268] ;  /* 0x00009a0000047ab9 */ /* 0x000fe40000000a00 */
[----:B------:R-:W3:Y:S01]  /*0bb0*/  @P0 LDG.E R0, [R2.64] ;  /* 0x0000002602000981 */ /* 0x000ee2000c1e1900 */
[----:B------:R-:W-:-:S04]  /*0bc0*/  @!UP1 UISETP.NE.U32.AND UP0, UPT, URZ, UR4, UPT ;  /* 0x000000043f00928c */ /* 0x000fc8000bf05070 */
[----:B------:R-:W-:-:S03]  /*0bd0*/  @!UP1 UISETP.NE.AND.EX UP0, UPT, URZ, UR5, UPT, UP0 ;  /* 0x000000053f00928c */ /* 0x000fc6000bf05300 */
[----:B------:R-:W-:Y:S02]  /*0be0*/  ULDC.64 UR4, c[0x0][0x218] ;  /* 0x0000860000047ab9 */ /* 0x000fe40000000a00 */
[----:B------:R-:W-:Y:S01]  /*0bf0*/  @!UP1 USEL UR5, URZ, UR5, !UP0 ;  /* 0x000000053f059287 */ /* 0x000fe2000c000000 */
[----:B--2---:R-:W1:Y:S08]  /*0c00*/  @P1 R2UR UR36, R4 ;  /* 0x00000000042413c2 */ /* 0x004e7000000e0000 */
[----:B---3--:R-:W1:Y:S02]  /*0c10*/  @P0 R2UR UR6, R0 ;  /* 0x00000000000603c2 */ /* 0x008e6400000e0000 */
        /* <DEDUP_REMOVED lines=78> */
.L_x_1617:
[----:B------:R-:W-:-:S04]  /*1100*/  UIMAD UR44, UR34, UR16, UR37 ;  /* 0x00000010222c72a4 */ /* 0x000fc8000f8e0225 */
[----:B------:R-:W-:Y:S02]  /*1110*/  UIMAD UR44, UR44, UR15, URZ ;  /* 0x0000000f2c2c72a4 */ /* 0x000fe4000f8e023f */
.L_x_1618:
[----:B------:R-:W2:Y:S01]  /*1120*/  LDL.64 R4, [R1+0x10] ;  /* 0x0000100001047983 */ /* 0x000ea20000100a00 */
[----:B------:R-:W-:-:S03]  /*1130*/  ULDC.64 UR4, c[0x0][0x368] ;  /* 0x0000da0000047ab9 */ /* 0x000fc60000000a00 */
[----:B------:R1:W2:Y:S01]  /*1140*/  LDL.64 R8, [R1+0x10] ;  /* 0x0000100001087983 */ /* 0x0002a20000100a00 */
[----:B------:R-:W-:Y:S01]  /*1150*/  UIADD3 UR36, UP0, UR6, UR36, URZ ;  /* 0x0000002406247290 */ /* 0x000fe2000ff1e03f */
[----:B------:R-:W-:Y:S01]  /*1160*/  CS2R R158, SRZ ;  /* 0x00000000009e7805 */ /* 0x000fe2000001ff00 */
[----:B------:R-:W-:Y:S01]  /*1170*/  UIMAD UR4, UR49, UR4, URZ ;  /* 0x00000004310472a4 */ /* 0x000fe2000f8e023f */
[----:B------:R-:W3:Y:S01]  /*1180*/  S2R R24, SR_TID.X ;  /* 0x0000000000187919 */ /* 0x000ee20000002100 */
[----:B------:R-:W-:Y:S01]  /*1190*/  UIADD3.X UR35, UR8, UR35, URZ, UP0, !UPT ;  /* 0x0000002308237290 */ /* 0x000fe200087fe43f */
[----:B------:R-:W-:Y:S01]  /*11a0*/  CS2R R156, SRZ ;  /* 0x00000000009c7805 */ /* 0x000fe2000001ff00 */
[----:B------:R-:W-:Y:S01]  /*11b0*/  ULDC.64 UR6, c[0x0][0x1a0] ;  /* 0x0000680000067ab9 */ /* 0x000fe20000000a00 */
[----:B------:R-:W4:Y:S01]  /*11c0*/  S2R R25, SR_TID.X ;  /* 0x0000000000197919 */ /* 0x000f220000002100 */
[----:B------:R-:W-:Y:S01]  /*11d0*/  UIMAD UR5, UR34, UR5, UR4 ;  /* 0x00000005220572a4 */ /* 0x000fe2000f8e0204 */
[----:B------:R-:W-:Y:S01]  /*11e0*/  CS2R R162, SRZ ;  /* 0x0000000000a27805 */ /* 0x000fe2000001ff00 */
[----:B------:R-:W-:Y:S01]  /*11f0*/  UIMAD UR4, UR35, UR6, URZ ;  /* 0x00000006230472a4 */ /* 0x000fe2000f8e023f */
[----:B------:R-:W5:Y:S01]  /*1200*/  S2R R19, SR_TID.X ;  /* 0x0000000000137919 */ /* 0x000f620000002100 */
[----:B------:R-:W-:Y:S01]  /*1210*/  ULDC.64 UR10, c[0x0][0x198] ;  /* 0x00006600000a7ab9 */ /* 0x000fe20000000a00 */
[----:B------:R-:W-:Y:S01]  /*1220*/  CS2R R160, SRZ ;  /* 0x0000000000a07805 */ /* 0x000fe2000001ff00 */
[----:B------:R-:W-:Y:S01]  /*1230*/  UIMAD UR4, UR36, UR7, UR4 ;  /* 0x00000007240472a4 */ /* 0x000fe2000f8e0204 */
[----:B------:R-:W1:Y:S01]  /*1240*/  S2R R21, SR_CTAID.Y ;  /* 0x0000000000157919 */ /* 0x000e620000002600 */
[----:B------:R-:W-:Y:S01]  /*1250*/  UIMAD UR8, UR35, UR10, URZ ;  /* 0x0000000a230872a4 */ /* 0x000fe2000f8e023f */
[----:B------:R-:W-:Y:S01]  /*1260*/  CS2R R154, SRZ ;  /* 0x00000000009a7805 */ /* 0x000fe2000001ff00 */
[----:B------:R-:W-:Y:S01]  /*1270*/  UIMAD UR47, UR47, UR13, UR21 ;  /* 0x0000000d2f2f72a4 */ /* 0x000fe2000f8e0215 */
[----:B------:R-:W1:Y:S01]  /*1280*/  S2R R22, SR_TID.X ;  /* 0x0000000000167919 */ /* 0x000e620000002100 */
[----:B------:R-:W-:Y:S01]  /*1290*/  UIMAD UR8, UR36, UR11, UR8 ;  /* 0x0000000b240872a4 */ /* 0x000fe2000f8e0208 */
[----:B------:R-:W-:Y:S01]  /*12a0*/  CS2R R152, SRZ ;  /* 0x0000000000987805 */ /* 0x000fe2000001ff00 */
[----:B------:R-:W-:Y:S01]  /*12b0*/  UIADD3 UR47, UR33, UR47, URZ ;  /* 0x0000002f212f7290 */ /* 0x000fe2000fffe03f */
[----:B------:R-:W1:Y:S01]  /*12c0*/  S2R R23, SR_TID.X ;  /* 0x0000000000177919 */ /* 0x000e620000002100 */
[----:B------:R-:W-:Y:S01]  /*12d0*/  ULEA.HI.SX32 UR46, UR46, 0xffffffff, 0x1a ;  /* 0xffffffff2e2e7891 */ /* 0x000fe2000f8fd23f */
[----:B------:R-:W-:Y:S01]  /*12e0*/  CS2R R150, SRZ ;  /* 0x0000000000967805 */ /* 0x000fe2000001ff00 */
[----:B------:R-:W-:Y:S01]  /*12f0*/  UIADD3 UR45, UR50, UR45, URZ ;  /* 0x0000002d322d7290 */ /* 0x000fe2000fffe03f */
[----:B---3--:R-:W-:Y:S01]  /*1300*/  SHF.R.S32.HI R24, RZ, 0x1f, R24 ;  /* 0x0000001fff187819 */ /* 0x008fe20000011418 */
[----:B------:R-:W-:Y:S01]  /*1310*/  UIADD3 UR44, UR50, UR44, URZ ;  /* 0x0000002c322c7290 */ /* 0x000fe2000fffe03f */
[----:B------:R-:W-:Y:S01]  /*1320*/  CS2R R148, SRZ ;  /* 0x0000000000947805 */ /* 0x000fe2000001ff00 */
[----:B------:R-:W-:Y:S01]  /*1330*/  CS2R R142, SRZ ;  /* 0x00000000008e7805 */ /* 0x000fe2000001ff00 */
[----:B----4-:R-:W-:Y:S01]  /*1340*/  LEA.HI R24, R24, R25, RZ, 0x3 ;  /* 0x0000001918187211 */ /* 0x010fe200078f18ff */
[----:B------:R-:W-:Y:S01]  /*1350*/  CS2R R140, SRZ ;  /* 0x00000000008c7805 */ /* 0x000fe2000001ff00 */
[----:B------:R-:W-:Y:S01]  /*1360*/  CS2R R146, SRZ ;  /* 0x0000000000927805 */ /* 0x000fe2000001ff00 */
[----:B------:R-:W-:Y:S01]  /*1370*/  CS2R R144, SRZ ;  /* 0x0000000000907805 */ /* 0x000fe2000001ff00 */
[----:B------:R-:W-:Y:S01]  /*1380*/  SHF.R.S32.HI R24, RZ, 0x3, R24 ;  /* 0x00000003ff187819 */ /* 0x000fe20000011418 */
[----:B------:R-:W-:Y:S01]  /*1390*/  CS2R R138, SRZ ;  /* 0x00000000008a7805 */ /* 0x000fe2000001ff00 */
[----:B-----5:R-:W-:Y:S01]  /*13a0*/  SHF.R.S32.HI R13, RZ, 0x1f, R19 ;  /* 0x0000001fff0d7819 */ /* 0x020fe20000011413 */
[----:B------:R-:W-:Y:S01]  /*13b0*/  CS2R R136, SRZ ;  /* 0x0000000000887805 */ /* 0x000fe2000001ff00 */
[----:B------:R-:W-:Y:S01]  /*13c0*/  SHF.R.S32.HI R20, RZ, 0x1f, R24 ;  /* 0x0000001fff147819 */ /* 0x000fe20000011418 */
[C---:B------:R-:W-:Y:S01]  /*13d0*/  IMAD.SHL.U32 R2, R24.reuse, 0x40, RZ ;  /* 0x0000004018027824 */ /* 0x040fe200078e00ff */
[----:B------:R-:W-:Y:S01]  /*13e0*/  IADD3 R10, P0, R24, UR50, RZ ;  /* 0x00000032180a7c10 */ /* 0x000fe2000ff1e0ff */
[----:B------:R-:W-:Y:S01]  /*13f0*/  CS2R R134, SRZ ;  /* 0x0000000000867805 */ /* 0x000fe2000001ff00 */
[----:B------:R-:W-:Y:S01]  /*1400*/  LEA.HI R13, R13, R19, RZ, 0x5 ;  /* 0x000000130d0d7211 */ /* 0x000fe200078f28ff */
[----:B------:R-:W-:Y:S01]  /*1410*/  CS2R R132, SRZ ;  /* 0x0000000000847805 */ /* 0x000fe2000001ff00 */
[----:B------:R-:W-:Y:S01]  /*1420*/  LOP3.LUT R2, R2, 0x1c0, RZ, 0xc0, !PT ;  /* 0x000001c002027812 */ /* 0x000fe200078ec0ff */
[----:B------:R-:W-:Y:S01]  /*1430*/  CS2R R126, SRZ ;  /* 0x00000000007e7805 */ /* 0x000fe2000001ff00 */
[----:B------:R-:W-:Y:S01]  /*1440*/  IADD3.X R11, R20, UR51, RZ, P0, !PT ;  /* 0x00000033140b7c10 */ /* 0x000fe200087fe4ff */
[----:B------:R-:W-:Y:S01]  /*1450*/  CS2R R124, SRZ ;  /* 0x00000000007c7805 */ /* 0x000fe2000001ff00 */
[----:B------:R-:W-:Y:S01]  /*1460*/  LOP3.LUT R15, R13, 0xffffffe0, RZ, 0xc0, !PT ;  /* 0xffffffe00d0f7812 */ /* 0x000fe200078ec0ff */
[----:B------:R-:W-:Y:S01]  /*1470*/  CS2R R130, SRZ ;  /* 0x0000000000827805 */ /* 0x000fe2000001ff00 */
[----:B-1----:R-:W-:Y:S01]  /*1480*/  SHF.R.S32.HI R22, RZ, 0x1f, R22 ;  /* 0x0000001fff167819 */ /* 0x002fe20000011416 */
[C---:B------:R-:W-:Y:S01]  /*1490*/  IMAD R12, R11.reuse, c[0x0][0x190], RZ ;  /* 0x000064000b0c7a24 */ /* 0x040fe200078e02ff */
[----:B------:R-:W-:Y:S01]  /*14a0*/  CS2R R128, SRZ ;  /* 0x0000000000807805 */ /* 0x000fe2000001ff00 */
[----:B------:R-:W-:Y:S01]  /*14b0*/  IMAD R11, R11, c[0x0][0x370], RZ ;  /* 0x0000dc000b0b7a24 */ /* 0x000fe200078e02ff */
[----:B------:R-:W-:Y:S01]  /*14c0*/  LEA.HI R22, R22, R23, RZ, 0x6 ;  /* 0x0000001716167211 */ /* 0x000fe200078f30ff */
[----:B------:R-:W-:Y:S01]  /*14d0*/  IMAD.IADD R19, R19, 0x1, -R15 ;  /* 0x0000000113137824 */ /* 0x000fe200078e0a0f */
[----:B------:R-:W-:Y:S01]  /*14e0*/  CS2R R122, SRZ ;  /* 0x00000000007a7805 */ /* 0x000fe2000001ff00 */
[----:B------:R-:W1:Y:S01]  /*14f0*/  S2R R15, SR_CTAID.Z ;  /* 0x00000000000f7919 */ /* 0x000e620000002700 */
[C---:B------:R-:W-:Y:S01]  /*1500*/  IMAD R12, R10.reuse, c[0x0][0x194], R12 ;  /* 0x000065000a0c7a24 */ /* 0x040fe200078e020c */
[----:B------:R-:W-:Y:S01]  /*1510*/  SHF.R.S32.HI R22, RZ, 0x6, R22 ;  /* 0x00000006ff167819 */ /* 0x000fe20000011416 */
[----:B------:R-:W-:Y:S01]  /*1520*/  IMAD R11, R10, c[0x0][0x374], R11 ;  /* 0x0000dd000a0b7a24 */ /* 0x000fe200078e020b */
        /* <DEDUP_REMOVED lines=43> */
[----:B--2---:R-:W-:-:S02]  /*17e0*/  IMAD.MOV.U32 R8, RZ, RZ, R4 ;  /* 0x000000ffff087224 */ /* 0x004fc400078e0004 */
[----:B------:R-:W-:-:S03]  /*17f0*/  IMAD.U32 R4, RZ, RZ, UR36 ;  /* 0x00000024ff047e24 */ /* 0x000fc6000f8e00ff */
[----:B------:R-:W-:Y:S02]  /*1800*/  LOP3.LUT R3, R2, 0x38, R8, 0xf8, !PT ;  /* 0x0000003802037812 */ /* 0x000fe400078ef808 */
[----:B------:R-:W-:Y:S02]  /*1810*/  SHF.R.U32.HI R2, RZ, 0x3, R2 ;  /* 0x00000003ff027819 */ /* 0x000fe40000011602 */
[--C-:B------:R-:W-:Y:S02]  /*1820*/  SHF.R.S32.HI R9, RZ, 0x1f, R8.reuse ;  /* 0x0000001fff097819 */ /* 0x100fe40000011408 */
[----:B------:R-:W-:Y:S01]  /*1830*/  LOP3.LUT R18, R3, R2, RZ, 0x3c, !PT ;  /* 0x0000000203127212 */ /* 0x000fe200078e3cff */
[----:B------:R-:W-:Y:S02]  /*1840*/  IMAD.U32 R2, RZ, RZ, UR36 ;  /* 0x00000024ff027e24 */ /* 0x000fe4000f8e00ff */
[--C-:B------:R-:W-:Y:S01]  /*1850*/  IMAD.WIDE.U32 R6, R21, c[0x0][0x368], R8.reuse ;  /* 0x0000da0015067a25 */ /* 0x100fe200078e0008 */
[----:B------:R2:W-:Y:S03]  /*1860*/  STL [R1+0x14], R9 ;  /* 0x0000140901007387 */ /* 0x0005e60000100800 */
[----:B------:R-:W-:Y:S01]  /*1870*/  IMAD.WIDE.U32 R2, R2, c[0x0][0x1a0], R8 ;  /* 0x0000680002027a25 */ /* 0x000fe200078e0008 */
[----:B------:R-:W-:-:S03]  /*1880*/  IADD3 R7, R7, UR5, RZ ;  /* 0x0000000507077c10 */ /* 0x000fc6000fffe0ff */
[----:B------:R-:W-:Y:S01]  /*1890*/  IMAD.WIDE.U32 R4, R4, c[0x0][0x198], R8 ;  /* 0x0000660004047a25 */ /* 0x000fe200078e0008 */
[----:B------:R-:W-:Y:S01]  /*18a0*/  IADD3 R3, R3, UR4, RZ ;  /* 0x0000000403037c10 */ /* 0x000fe2000fffe0ff */
[----:B------:R-:W-:Y:S02]  /*18b0*/  ULDC.64 UR4, c[0x0][0x178] ;  /* 0x00005e0000047ab9 */ /* 0x000fe40000000a00 */
[----:B------:R-:W-:Y:S01]  /*18c0*/  UIMAD UR4, UR49, UR4, URZ ;  /* 0x00000004310472a4 */ /* 0x000fe2000f8e023f */
[----:B------:R-:W-:Y:S01]  /*18d0*/  IADD3 R5, R5, UR8, RZ ;  /* 0x0000000805057c10 */ /* 0x000fe2000fffe0ff */
[----:B------:R-:W-:Y:S01]  /*18e0*/  IMAD.WIDE.U32 R6, R10, c[0x0][0x370], R6 ;  /* 0x0000dc000a067a25 */ /* 0x000fe200078e0006 */
[----:B------:R-:W-:Y:S02]  /*18f0*/  ULDC.64 UR8, c[0x0][0x180] ;  /* 0x0000600000087ab9 */ /* 0x000fe40000000a00 */
[----:B------:R-:W-:Y:S01]  /*1900*/  UIMAD UR52, UR34, UR5, UR4 ;  /* 0x00000005223472a4 */ /* 0x000fe2000f8e0204 */
[----:B------:R-:W-:Y:S01]  /*1910*/  IMAD.WIDE.U32 R4, R21, c[0x0][0x180], R4 ;  /* 0x0000600015047a25 */ /* 0x000fe200078e0004 */
[----:B------:R-:W-:-:S02]  /*1920*/  UIMAD UR8, UR49, UR8, URZ ;  /* 0x00000008310872a4 */ /* 0x000fc4000f8e023f */
[----:B------:R-:W-:Y:S01]  /*1930*/  ULDC.64 UR4, c[0x0][0x188] ;  /* 0x0000620000047ab9 */ /* 0x000fe20000000a00 */
[----:B------:R-:W-:Y:S01]  /*1940*/  IMAD.WIDE.U32 R2, R21, c[0x0][0x188], R2 ;  /* 0x0000620015027a25 */ /* 0x000fe200078e0002 */
[----:B------:R-:W-:Y:S02]  /*1950*/  UIMAD UR4, UR49, UR4, URZ ;  /* 0x00000004310472a4 */ /* 0x000fe4000f8e023f */
[----:B------:R-:W-:Y:S01]  /*1960*/  UIMAD UR8, UR34, UR9, UR8 ;  /* 0x00000009220872a4 */ /* 0x000fe2000f8e0208 */
[----:B--2---:R-:W-:Y:S01]  /*1970*/  IMAD.WIDE.U32 R8, R10, c[0x0][0x190], R8 ;  /* 0x000064000a087a25 */ /* 0x004fe200078e0008 */
[----:B------:R-:W-:Y:S01]  /*1980*/  SHF.R.S32.HI R10, RZ, 0x5, R13 ;  /* 0x00000005ff0a7819 */ /* 0x000fe2000001140d */
[----:B------:R-:W-:Y:S02]  /*1990*/  UIMAD UR9, UR34, UR5, UR4 ;  /* 0x00000005220972a4 */ /* 0x000fe4000f8e0204 */
[----:B------:R-:W-:Y:S01]  /*19a0*/  IMAD.IADD R9, R9, 0x1, R12 ;  /* 0x0000000109097824 */ /* 0x000fe200078e020c */
[----:B------:R-:W-:Y:S01]  /*19b0*/  ULDC.64 UR4, c[0x0][0x378] ;  /* 0x0000de0000047ab9 */ /* 0x000fe20000000a00 */
[----:B------:R-:W-:Y:S01]  /*19c0*/  IMAD.U32 R12, RZ, RZ, UR53 ;  /* 0x00000035ff0c7e24 */ /* 0x000fe2000f8e00ff */
[----:B------:R-:W-:Y:S01]  /*19d0*/  UIMAD UR4, UR43, UR4, URZ ;  /* 0x000000042b0472a4 */ /* 0x000fe2000f8e023f */
[----:B------:R-:W-:Y:S01]  /*19e0*/  IMAD R10, R10, UR24, R19 ;  /* 0x000000180a0a7c24 */ /* 0x000fe2000f8e0213 */
[----:B------:R-:W-:Y:S01]  /*19f0*/  IADD3 R5, R5, UR8, RZ ;  /* 0x0000000805057c10 */ /* 0x000fe2000fffe0ff */
[----:B------:R-:W-:Y:S01]  /*1a00*/  IMAD.U32 R13, RZ, RZ, UR48 ;  /* 0x00000030ff0d7e24 */ /* 0x000fe2000f8e00ff */
[----:B------:R-:W-:Y:S01]  /*1a10*/  UIMAD UR8, UR37, UR5, UR4 ;  /* 0x00000005250872a4 */ /* 0x000fe2000f8e0204 */
[----:B------:R-:W-:Y:S01]  /*1a20*/  IMAD.WIDE.U32 R8, R21, c[0x0][0x178], R8 ;  /* 0x00005e0015087a25 */ /* 0x000fe200078e0008 */
[----:B------:R-:W-:Y:S01]  /*1a30*/  @P3 BAR.SYNC.DEFER_BLOCKING 0x0 ;  /* 0x0000000000003b1d */ /* 0x000fe20000010000 */
[----:B------:R-:W-:Y:S01]  /*1a40*/  IADD3 R12, P1, P0, R10, UR23, R12 ;  /* 0x000000170a0c7c10 */ /* 0x000fe2000f83e00c */
[----:B------:R-:W-:Y:S01]  /*1a50*/  UIMAD.WIDE UR48, UR34, UR14, UR50 ;  /* 0x0000000e223072a5 */ /* 0x000fe2000f8e0232 */
[----:B------:R-:W-:Y:S01]  /*1a60*/  SHF.R.S32.HI R10, RZ, 0x1f, R10 ;  /* 0x0000001fff0a7819 */ /* 0x000fe2000001140a */
[----:B------:R-:W-:Y:S01]  /*1a70*/  IMAD.IADD R7, R7, 0x1, R11 ;  /* 0x0000000107077824 */ /* 0x000fe200078e020b */
[----:B------:R-:W-:Y:S01]  /*1a80*/  IADD3 R9, R9, UR52, RZ ;  /* 0x0000003409097c10 */ /* 0x000fe2000fffe0ff */
[----:B------:R-:W-:Y:S01]  /*1a90*/  ULDC.64 UR4, c[0x0][0x1a8] ;  /* 0x00006a0000047ab9 */ /* 0x000fe20000000a00 */
[----:B------:R-:W-:Y:S01]  /*1aa0*/  IADD3.X R10, R10, UR22, R13, P1, P0 ;  /* 0x000000160a0a7c10 */ /* 0x000fe20008fe040d */
[----:B------:R-:W-:Y:S01]  /*1ab0*/  UIMAD UR4, UR43, UR4, URZ ;  /* 0x000000042b0472a4 */ /* 0x000fe2000f8e023f */
[----:B------:R-:W-:Y:S01]  /*1ac0*/  IADD3 R12, P0, R12, R17, RZ ;  /* 0x000000110c0c7210 */ /* 0x000fe20007f1e0ff */
[----:B------:R-:W-:Y:S01]  /*1ad0*/  UIADD3 UR42, UP0, UR48, UR42, URZ ;  /* 0x0000002a302a7290 */ /* 0x000fe2000ff1e03f */
[----:B------:R-:W-:Y:S01]  /*1ae0*/  IADD3 R3, R3, UR9, RZ ;  /* 0x0000000903037c10 */ /* 0x000fe2000fffe0ff */
[----:B------:R-:W-:Y:S01]  /*1af0*/  UIMAD UR4, UR37, UR5, UR4 ;  /* 0x00000005250472a4 */ /* 0x000fe2000f8e0204 */
[----:B-1----:R-:W-:Y:S01]  /*1b00*/  IMAD.WIDE.U32 R8, R15, c[0x0][0x1a8], R8 ;  /* 0x00006a000f087a25 */ /* 0x002fe200078e0008 */
[----:B------:R-:W-:-:S02]  /*1b10*/  UIADD3.X UR41, UR49, UR41, URZ, UP0, !UPT ;  /* 0x0000002931297290 */ /* 0x000fc400087fe43f */
[----:B------:R-:W-:Y:S01]  /*1b20*/  UIMAD UR47, UR47, UR42, URZ ;  /* 0x0000002a2f2f72a4 */ /* 0x000fe2000f8e023f */
[----:B------:R-:W-:Y:S01]  /*1b30*/  IMAD.X R13, R10, 0x1, R16, P0 ;  /* 0x000000010a0d7824 */ /* 0x000fe200000e0610 */
[----:B------:R-:W-:Y:S01]  /*1b40*/  LEA R234, P1, R8, c[0x0][0x160], 0x1 ;  /* 0x0000580008ea7a11 */ /* 0x000fe200078208ff */
[----:B------:R-:W-:Y:S01]  /*1b50*/  IMAD.WIDE.U32 R10, R15, c[0x0][0x378], R6 ;  /* 0x0000de000f0a7a25 */ /* 0x000fe200078e0006 */
[----:B------:R-:W-:Y:S02]  /*1b60*/  UIMAD UR41, UR41, UR32, UR47 ;  /* 0x00000020292972a4 */ /* 0x000fe4000f8e022f */
[----:B------:R-:W-:Y:S01]  /*1b70*/  USHF.L.U32 UR5, UR6, 0x6, URZ ;  /* 0x0000000606057899 */ /* 0x000fe2000800063f */
[----:B------:R-:W-:Y:S01]  /*1b80*/  IMAD R7, R14, c[0x0][0x1b0], RZ ;  /* 0x00006c000e077a24 */ /* 0x000fe200078e02ff */
[----:B------:R-:W-:Y:S01]  /*1b90*/  LEA R236, P0, R10, c[0x0][0x330], 0x1 ;  /* 0x0000cc000aec7a11 */ /* 0x000fe200078008ff */
[----:B------:R-:W-:Y:S01]  /*1ba0*/  IMAD R6, R14, c[0x0][0x1b8], RZ ;  /* 0x00006e000e067a24 */ /* 0x000fe200078e02ff */
[----:B------:R-:W-:Y:S01]  /*1bb0*/  USHF.L.U64.HI UR6, UR6, UR20, UR7 ;  /* 0x0000001406067299 */ /* 0x000fe20008010207 */
[----:B------:R-:W-:-:S02]  /*1bc0*/  IMAD.U32 R16, RZ, RZ, UR32 ;  /* 0x00000020ff107e24 */ /* 0x000fc4000f8e00ff */
[C---:B------:R-:W-:Y:S02]  /*1bd0*/  IMAD R14, R0.reuse, c[0x0][0x1b4], R7 ;  /* 0x00006d00000e7a24 */ /* 0x040fe400078e0207 */
[C---:B------:R-:W-:Y:S02]  /*1be0*/  IMAD R15, R0.reuse, c[0x0][0x1bc], R6 ;  /* 0x00006f00000f7a24 */ /* 0x040fe400078e0206 */
[----:B------:R-:W-:-:S04]  /*1bf0*/  IMAD.WIDE.U32 R4, R0, c[0x0][0x1b0], R4 ;  /* 0x00006c0000047a25 */ /* 0x000fc800078e0004 */
[----:B------:R-:W-:Y:S01]  /*1c00*/  IMAD.WIDE.U32 R6, R0, c[0x0][0x1b8], R2 ;  /* 0x00006e0000067a25 */ /* 0x000fe200078e0002 */
[----:B------:R-:W-:Y:S02]  /*1c10*/  IADD3 R0, R11, UR8, RZ ;  /* 0x000000080b007c10 */ /* 0x000fe4000fffe0ff */
[----:B------:R-:W-:Y:S01]  /*1c20*/  IADD3 R2, R9, UR4, RZ ;  /* 0x0000000409027c10 */ /* 0x000fe2000fffe0ff */
[----:B------:R-:W-:Y:S01]  /*1c30*/  IMAD.WIDE.U32 R12, R16, UR42, R12 ;  /* 0x0000002a100c7c25 */ /* 0x000fe2000f8e000c */
[----:B------:R-:W-:Y:S01]  /*1c40*/  LEA.HI.X R237, R10, c[0x0][0x334], R0, 0x1, P0 ;  /* 0x0000cd000aed7a11 */ /* 0x000fe200000f0c00 */
[----:B------:R-:W-:Y:S01]  /*1c50*/  ULEA.HI UR4, UR46, UR46, URZ, 0x1 ;  /* 0x0000002e2e047291 */ /* 0x000fe2000f8f083f */
[----:B------:R-:W-:Y:S01]  /*1c60*/  LEA.HI.X R235, R8, c[0x0][0x164], R2, 0x1, P1 ;  /* 0x0000590008eb7a11 */ /* 0x000fe200008f0c02 */
[----:B------:R-:W-:Y:S01]  /*1c70*/  IMAD.MOV.U32 R2, RZ, RZ, R4 ;  /* 0x000000ffff027224 */ /* 0x000fe200078e0004 */
[----:B------:R-:W-:Y:S01]  /*1c80*/  IADD3 R0, R13, UR41, RZ ;  /* 0x000000290d007c10 */ /* 0x000fe2000fffe0ff */
[----:B------:R-:W-:Y:S01]  /*1c90*/  IMAD.IADD R3, R5, 0x1, R14 ;  /* 0x0000000105037824 */ /* 0x000fe200078e020e */
[----:B------:R-:W-:Y:S01]  /*1ca0*/  LEA R224, P0, R12, c[0x0][0x350], 0x2 ;  /* 0x0000d4000ce07a11 */ /* 0x000fe200078010ff */
[----:B------:R-:W-:Y:S01]  /*1cb0*/  IMAD R4, R20, c[0x0][0x198], RZ ;  /* 0x0000660014047a24 */ /* 0x000fe200078e02ff */
[----:B------:R-:W-:Y:S01]  /*1cc0*/  ULOP3.LUT UR4, UR4, 0xfffffffe, URZ, 0xc0, !UPT ;  /* 0xfffffffe04047892 */ /* 0x000fe2000f8ec03f */
[----:B------:R-:W-:Y:S01]  /*1cd0*/  IMAD.MOV.U32 R5, RZ, RZ, c[0x0][0x370] ;  /* 0x0000dc00ff057624 */ /* 0x000fe200078e00ff */
[----:B------:R-:W-:Y:S01]  /*1ce0*/  LEA.HI.X R225, R12, c[0x0][0x354], R0, 0x2, P0 ;  /* 0x0000d5000ce17a11 */ /* 0x000fe200000f1400 */
[C---:B------:R-:W-:Y:S01]  /*1cf0*/  IMAD R0, R24.reuse, c[0x0][0x19c], R4 ;  /* 0x0000670018007a24 */ /* 0x040fe200078e0204 */
[----:B------:R-:W-:Y:S01]  /*1d00*/  UIADD3 UR4, UR46, -UR4, URZ ;  /* 0x800000042e047290 */ /* 0x000fe2000fffe03f */
[----:B------:R-:W-:Y:S01]  /*1d10*/  IMAD.WIDE.U32 R2, R24, c[0x0][0x198], R2 ;  /* 0x0000660018027a25 */ /* 0x000fe200078e0002 */
[----:B------:R-:W-:-:S02]  /*1d20*/  LEA R12, P1, R5, R236, 0x6 ;  /* 0x000000ec050c7211 */ /* 0x000fc400078230ff */
[----:B------:R-:W-:Y:S01]  /*1d30*/  UISETP.NE.AND UP0, UPT, UR4, 0x1, UPT ;  /* 0x000000010400788c */ /* 0x000fe2000bf05270 */
[----:B------:R-:W-:Y:S01]  /*1d40*/  IMAD.MOV.U32 R8, RZ, RZ, c[0x0][0x374] ;  /* 0x0000dd00ff087624 */ /* 0x000fe200078e00ff */
[----:B------:R-:W-:Y:S01]  /*1d50*/  LEA R4, P0, R2, c[0x0][0x168], 0x1 ;  /* 0x00005a0002047a11 */ /* 0x000fe200078008ff */
[----:B------:R-:W-:Y:S01]  /*1d60*/  IMAD.IADD R3, R3, 0x1, R0 ;  /* 0x0000000103037824 */ /* 0x000fe200078e0200 */
[----:B------:R-:W-:Y:S01]  /*1d70*/  USHF.L.U32 UR4, UR10, 0x6, URZ ;  /* 0x000000060a047899 */ /* 0x000fe2000800063f */
[----:B------:R-:W-:Y:S01]  /*1d80*/  IMAD.IADD R7, R7, 0x1, R15 ;  /* 0x0000000107077824 */ /* 0x000fe200078e020f */
[----:B------:R-:W-:Y:S01]  /*1d90*/  LEA.HI.X R13, R5, R237, R8, 0x6, P1 ;  /* 0x000000ed050d7211 */ /* 0x000fe200008f3408 */
[----:B------:R-:W-:Y:S01]  /*1da0*/  IMAD R0, R20, c[0x0][0x1a0], RZ ;  /* 0x0000680014007a24 */ /* 0x000fe200078e02ff */
[----:B------:R-:W-:Y:S01]  /*1db0*/  LEA.HI.X R5, R2, c[0x0][0x16c], R3, 0x1, P0 ;  /* 0x00005b0002057a11 */ /* 0x000fe200000f0c03 */
[----:B------:R-:W-:Y:S01]  /*1dc0*/  IMAD.WIDE.U32 R6, R24, c[0x0][0x1a0], R6 ;  /* 0x0000680018067a25 */ /* 0x000fe200078e0006 */
[----:B------:R-:W-:Y:S01]  /*1dd0*/  PLOP3.LUT P0, PT, PT, PT, UP0, 0x80, 0x0 ;  /* 0x000000000000781c */ /* 0x000fe20003f0f008 */
[----:B------:R-:W-:-:S02]  /*1de0*/  USHF.L.U64.HI UR10, UR10, UR20, UR11 ;  /* 0x000000140a0a7299 */ /* 0x000fc4000801020b */
[----:B------:R-:W-:Y:S01]  /*1df0*/  IMAD R2, R24, c[0x0][0x1a4], R0 ;  /* 0x0000690018027a24 */ /* 0x000fe200078e0200 */
[----:B------:R-:W-:Y:S01]  /*1e00*/  LEA R8, P1, R6, c[0x0][0x170], 0x1 ;  /* 0x00005c0006087a11 */ /* 0x000fe200078208ff */
[----:B------:R-:W-:Y:S01]  /*1e10*/  IMAD R0, R22, 0x200, R18 ;  /* 0x0000020016007824 */ /* 0x000fe200078e0212 */
[----:B------:R-:W-:Y:S01]  /*1e20*/  UISETP.GE.AND UP0, UPT, UR40, 0x1, UPT ;  /* 0x000000012800788c */ /* 0x000fe2000bf06270 */
[----:B------:R-:W-:Y:S01]  /*1e30*/  IMAD.IADD R2, R7, 0x1, R2 ;  /* 0x0000000107027824 */ /* 0x000fe200078e0202 */
[----:B------:R-:W-:Y:S01]  /*1e40*/  UIMAD.WIDE UR40, UR45, UR18, UR30 ;  /* 0x000000122d2872a5 */ /* 0x000fe2000f8e021e */
[----:B------:R-:W-:Y:S01]  /*1e50*/  IMAD.MOV.U32 R11, RZ, RZ, c[0x0][0x190] ;  /* 0x00006400ff0b7624 */ /* 0x000fe200078e00ff */
[----:B------:R-:W-:Y:S01]  /*1e60*/  IADD3 R3, R0, 0x2000, RZ ;  /* 0x0000200000037810 */ /* 0x000fe20007ffe0ff */
[----:B------:R-:W-:Y:S01]  /*1e70*/  IMAD.MOV.U32 R14, RZ, RZ, c[0x0][0x194] ;  /* 0x00006500ff0e7624 */ /* 0x000fe200078e00ff */
[----:B------:R-:W-:Y:S01]  /*1e80*/  LEA.HI.X R9, R6, c[0x0][0x174], R2, 0x1, P1 ;  /* 0x00005d0006097a11 */ /* 0x000fe200008f0c02 */
[----:B------:R-:W-:Y:S01]  /*1e90*/  IMAD.U32 R17, RZ, RZ, UR33 ;  /* 0x00000021ff117e24 */ /* 0x000fe2000f8e00ff */
[----:B------:R-:W-:Y:S01]  /*1ea0*/  SEL R2, R3, R0, !P0 ;  /* 0x0000000003027207 */ /* 0x000fe20004000000 */
[----:B------:R-:W-:Y:S01]  /*1eb0*/  IMAD.SHL.U32 R0, R0, 0x2, RZ ;  /* 0x0000000200007824 */ /* 0x000fe200078e00ff */
[----:B------:R-:W-:Y:S01]  /*1ec0*/  LEA R10, P2, R11, R234, 0x6 ;  /* 0x000000ea0b0a7211 */ /* 0x000fe200078430ff */
[----:B------:R-:W-:-:S02]  /*1ed0*/  UIMAD.WIDE UR44, UR44, UR18, UR28 ;  /* 0x000000122c2c72a5 */ /* 0x000fc4000f8e021c */
[----:B------:R-:W-:Y:S01]  /*1ee0*/  IMAD.SHL.U32 R241, R2, 0x2, RZ ;  /* 0x0000000202f17824 */ /* 0x000fe200078e00ff */
[----:B------:R-:W-:Y:S01]  /*1ef0*/  @!PT LDS RZ, [RZ] ;  /* 0x00000000fffff984 */ /* 0x000fe20000000800 */
[----:B------:R-:W-:Y:S01]  /*1f00*/  @!PT LDS RZ, [RZ] ;  /* 0x00000000fffff984 */ /* 0x000fe20000000800 */
[----:B------:R-:W-:Y:S01]  /*1f10*/  @!PT LDS RZ, [RZ] ;  /* 0x00000000fffff984 */ /* 0x000fe20000000800 */
[----:B------:R1:W-:Y:S01]  /*1f20*/  LDGSTS.E.BYPASS.LTC128B.128 [R0+0x8000], [R236.64] ;  /* 0x08000000ec007fae */ /* 0x0003e2000b901d66 */
[----:B------:R-:W-:Y:S02]  /*1f30*/  IADD3 R2, P1, R4, UR4, RZ ;  /* 0x0000000404027c10 */ /* 0x000fe4000ff3e0ff */
[----:B------:R-:W-:Y:S01]  /*1f40*/  LEA.HI.X R11, R11, R235, R14, 0x6, P2 ;  /* 0x000000eb0b0b7211 */ /* 0x000fe200010f340e */
[----:B------:R1:W-:Y:S01]  /*1f50*/  LDGSTS.E.BYPASS.LTC128B.128 [R0+0xa000], [R236.64+0x80] ;  /* 0x0a000080ec007fae */ /* 0x0003e2000b901d66 */
[----:B------:R-:W-:Y:S02]  /*1f60*/  IADD3.X R3, R5, UR10, RZ, P1, !PT ;  /* 0x0000000a05037c10 */ /* 0x000fe40008ffe4ff */
[----:B------:R-:W-:Y:S01]  /*1f70*/  IADD3 R6, P1, R2, UR4, RZ ;  /* 0x0000000402067c10 */ /* 0x000fe2000ff3e0ff */
[----:B------:R1:W-:Y:S03]  /*1f80*/  LDGSTS.E.BYPASS.LTC128B.128 [R0+0x9000], [R12.64] ;  /* 0x090000000c007fae */ /* 0x0003e6000b901d66 */
[----:B------:R-:W-:Y:S01]  /*1f90*/  IADD3.X R7, R3, UR10, RZ, P1, !PT ;  /* 0x0000000a03077c10 */ /* 0x000fe20008ffe4ff */
        /* <DEDUP_REMOVED lines=9> */
[----:B------:R5:W-:Y:S04]  /*2030*/  LDGSTS.E.BYPASS.LTC128B.128 [R0+0xe000], [R6.64] ;  /* 0x0e00000006007fae */ /* 0x000be8000b901d66 */
[----:B------:R5:W-:Y:S01]  /*2040*/  LDGSTS.E.BYPASS.LTC128B.128 [R0+0x12000], [R6.64+0x80] ;  /* 0x1200008006007fae */ /* 0x000be2000b901d66 */
[----:B--2---:R-:W-:-:S04]  /*2050*/  IADD3 R10, P2, R6, UR4, RZ ;  /* 0x00000004060a7c10 */ /* 0x004fc8000ff5e0ff */
[----:B------:R-:W-:Y:S02]  /*2060*/  IADD3.X R11, R7, UR10, RZ, P2, !PT ;  /* 0x0000000a070b7c10 */ /* 0x000fe400097fe4ff */
[----:B---3--:R-:W-:-:S03]  /*2070*/  IADD3 R4, P1, R8, UR5, RZ ;  /* 0x0000000508047c10 */ /* 0x008fc6000ff3e0ff */
[----:B------:R1:W-:Y:S01]  /*2080*/  LDGSTS.E.BYPASS.LTC128B.128 [R0+0xf000], [R10.64] ;  /* 0x0f0000000a007fae */ /* 0x0003e2000b901d66 */
[----:B------:R-:W-:-:S03]  /*2090*/  IADD3.X R5, R9, UR6, RZ, P1, !PT ;  /* 0x0000000609057c10 */ /* 0x000fc60008ffe4ff */
[----:B------:R1:W-:Y:S01]  /*20a0*/  LDGSTS.E.BYPASS.LTC128B.128 [R0+0x13000], [R10.64+0x80] ;  /* 0x130000800a007fae */ /* 0x0003e2000b901d66 */
[----:B----4-:R-:W-:-:S03]  /*20b0*/  IADD3 R2, P1, R4, UR5, RZ ;  /* 0x0000000504027c10 */ /* 0x010fc6000ff3e0ff */
[----:B------:R1:W-:Y:S01]  /*20c0*/  LDGSTS.E.BYPASS.LTC128B.128 [R0+0x14000], [R8.64] ;  /* 0x1400000008007fae */ /* 0x0003e2000b901d66 */
[----:B------:R-:W-:-:S03]  /*20d0*/  IADD3.X R3, R5, UR6, RZ, P1, !PT ;  /* 0x0000000605037c10 */ /* 0x000fc60008ffe4ff */
[----:B------:R1:W-:Y:S01]  /*20e0*/  LDGSTS.E.BYPASS.LTC128B.128 [R0+0x18000], [R8.64+0x80] ;  /* 0x1800008008007fae */ /* 0x0003e2000b901d66 */
[----:B-----5:R-:W-:-:S03]  /*20f0*/  IADD3 R6, P1, R2, UR5, RZ ;  /* 0x0000000502067c10 */ /* 0x020fc6000ff3e0ff */
[----:B------:R1:W-:Y:S01]  /*2100*/  LDGSTS.E.BYPASS.LTC128B.128 [R0+0x15000], [R4.64] ;  /* 0x1500000004007fae */ /* 0x0003e2000b901d66 */
[----:B------:R-:W-:-:S03]  /*2110*/  IADD3.X R7, R3, UR6, RZ, P1, !PT ;  /* 0x0000000603077c10 */ /* 0x000fc60008ffe4ff */
[----:B------:R1:W-:Y:S01]  /*2120*/  LDGSTS.E.BYPASS.LTC128B.128 [R0+0x19000], [R4.64+0x80] ;  /* 0x1900008004007fae */ /* 0x0003e2000b901d66 */
[----:B------:R-:W-:-:S03]  /*2130*/  PLOP3.LUT P1, PT, PT, PT, UP0, 0x80, 0x0 ;  /* 0x000000000000781c */ /* 0x000fc60003f2f008 */
[----:B------:R1:W-:Y:S04]  /*2140*/  LDGSTS.E.BYPASS.LTC128B.128 [R0+0x16000], [R2.64] ;  /* 0x1600000002007fae */ /* 0x0003e8000b901d66 */
[----:B------:R1:W-:Y:S04]  /*2150*/  LDGSTS.E.BYPASS.LTC128B.128 [R0+0x1a000], [R2.64+0x80] ;  /* 0x1a00008002007fae */ /* 0x0003e8000b901d66 */
[----:B------:R1:W-:Y:S04]  /*2160*/  LDGSTS.E.BYPASS.LTC128B.128 [R0+0x17000], [R6.64] ;  /* 0x1700000006007fae */ /* 0x0003e8000b901d66 */
[----:B------:R1:W-:Y:S04]  /*2170*/  LDGSTS.E.BYPASS.LTC128B.128 [R0+0x1b000], [R6.64+0x80] ;  /* 0x1b00008006007fae */ /* 0x0003e8000b901d66 */
[----:B------:R-:W0:Y:S01]  /*2180*/  LDGDEPBAR ;  /* 0x00000000000079af */ /* 0x000e220000000000 */
[----:B------:R-:W-:Y:S05]  /*2190*/  @!P1 BRA `(.L_x_1619) ;  /* 0x00004d7000009947 */ /* 0x000fea0003800000 */
[----:B-1----:R-:W-:Y:S02]  /*21a0*/  IMAD.MOV.U32 R4, RZ, RZ, c[0x0][0x308] ;  /* 0x0000c200ff047624 */ /* 0x002fe400078e00ff */
[----:B------:R-:W-:-:S05]  /*21b0*/  IMAD.MOV.U32 R5, RZ, RZ, c[0x0][0x30c] ;  /* 0x0000c300ff057624 */ /* 0x000fca00078e00ff */
[----:B------:R1:W2:Y:S04]  /*21c0*/  LDG.E.64 R6, [R4.64] ;  /* 0x0000002604067981 */ /* 0x0002a8000c1e1b00 */
[----:B-1----:R-:W3:Y:S01]  /*21d0*/  LDG.E.64 R4, [R4.64+0x8] ;  /* 0x0000082604047981 */ /* 0x002ee2000c1e1b00 */
[----:B------:R-:W-:Y:S01]  /*21e0*/  UIMAD UR5, UR34, UR12, UR37 ;  /* 0x0000000c220572a4 */ /* 0x000fe2000f8e0225 */
[----:B------:R-:W-:-:S03]  /*21f0*/  IMAD.MOV.U32 R2, RZ, RZ, 0x4 ;  /* 0x00000004ff027424 */ /* 0x000fc600078e00ff */
[----:B------:R-:W-:Y:S01]  /*2200*/  USHF.L.U32 UR5, UR5, 0x5, URZ ;  /* 0x0000000505057899 */ /* 0x000fe2000800063f */
[----:B------:R-:W-:Y:S01]  /*2210*/  SHF.R.S32.HI R0, RZ, 0x1f, R19 ;  /* 0x0000001fff007819 */ /* 0x000fe20000011413 */
[----:B------:R-:W-:Y:S02]  /*2220*/  IMAD.WIDE R2, R247, R2, UR40 ;  /* 0x00000028f7027e25 */ /* 0x000fe4000f8e0202 */
[----:B------:R-:W-:-:S03]  /*2230*/  USHF.R.S32.HI UR4, URZ, 0x1f, UR5 ;  /* 0x0000001f3f047899 */ /* 0x000fc60008011405 */
[----:B------:R1:W5:Y:S04]  /*2240*/  LDG.E R246, [R2.64] ;  /* 0x0000002602f67981 */ /* 0x000368000c1e1900 */
[----:B------:R1:W5:Y:S04]  /*2250*/  LDG.E R245, [R2.64+0x20] ;  /* 0x0000202602f57981 */ /* 0x000368000c1e1900 */
[----:B------:R1:W5:Y:S04]  /*2260*/  LDG.E R244, [R2.64+0x80] ;  /* 0x0000802602f47981 */ /* 0x000368000c1e1900 */
[----:B------:R1:W5:Y:S01]  /*2270*/  LDG.E R243, [R2.64+0xa0] ;  /* 0x0000a02602f37981 */ /* 0x000362000c1e1900 */
[----:B------:R-:W-:Y:S01]  /*2280*/  IMAD.MOV.U32 R159, RZ, RZ, RZ ;  /* 0x000000ffff9f7224 */ /* 0x000fe200078e00ff */
[----:B-1----:R-:W-:Y:S01]  /*2290*/  IADD3 R2, R219, 0x2000, RZ ;  /* 0x00002000db027810 */ /* 0x002fe20007ffe0ff */
[----:B------:R-:W-:-:S03]  /*22a0*/  IMAD.U32 R3, RZ, RZ, UR27 ;  /* 0x0000001bff037e24 */ /* 0x000fc6000f8e00ff */
[----:B------:R-:W-:Y:S01]  /*22b0*/  SEL R2, R2, R219, !P0 ;  /* 0x000000db02027207 */ /* 0x000fe20004000000 */
[----:B------:R-:W-:-:S04]  /*22c0*/  IMAD R3, R3, 0x4, R22 ;  /* 0x0000000403037824 */ /* 0x000fc800078e0216 */
[----:B------:R-:W-:Y:S01]  /*22d0*/  IMAD.SHL.U32 R210, R2, 0x2, RZ ;  /* 0x0000000202d27824 */ /* 0x000fe200078e00ff */
[----:B--2---:R-:W1:Y:S08]  /*22e0*/  R2UR UR11, R6 ;  /* 0x00000000060b73c2 */ /* 0x004e7000000e0000 */
[----:B------:R-:W2:Y:S01]  /*22f0*/  R2UR UR10, R7 ;  /* 0x00000000070a73c2 */ /* 0x000ea200000e0000 */
[----:B---3--:R-:W-:Y:S01]  /*2300*/  IADD3 R19, P2, P1, R4, UR5, R19 ;  /* 0x0000000504137c10 */ /* 0x008fe2000f95e013 */
[----:B------:R-:W-:-:S03]  /*2310*/  UMOV UR5, UR45 ;  /* 0x0000002d00057c82 */ /* 0x000fc60008000000 */
[----:B------:R-:W-:Y:S01]  /*2320*/  IADD3.X R4, R5, UR4, R0, P2, P1 ;  /* 0x0000000405047c10 */ /* 0x000fe200097e2400 */
[----:B------:R-:W-:Y:S01]  /*2330*/  UMOV UR4, UR44 ;  /* 0x0000002c00047c82 */ /* 0x000fe20008000000 */
[----:B------:R-:W-:Y:S02]  /*2340*/  IADD3 R0, R220, 0x2000, RZ ;  /* 0x00002000dc007810 */ /* 0x000fe40007ffe0ff */
[----:B--2---:R-:W-:Y:S02]  /*2350*/  LOP3.LUT R3, R3, UR10, RZ, 0x3c, !PT ;  /* 0x0000000a03037c12 */ /* 0x004fe4000f8e3cff */
[----:B------:R-:W-:-:S05]  /*2360*/  SEL R0, R0, R220, !P0 ;  /* 0x000000dc00007207 */ /* 0x000fca0004000000 */
[----:B------:R-:W-:Y:S01]  /*2370*/  IMAD.SHL.U32 R213, R0, 0x2, RZ ;  /* 0x0000000200d57824 */ /* 0x000fe200078e00ff */
[----:B-1----:R-:W-:-:S05]  /*2380*/  LOP3.LUT R0, R4, UR11, RZ, 0x3c, !PT ;  /* 0x0000000b04007c12 */ /* 0x002fca000f8e3cff */
[----:B------:R1:W-:Y:S02]  /*2390*/  STL [R1+0x8], R0 ;  /* 0x0000080001007387 */ /* 0x0003e40000100800 */
[----:B-1----:R-:W-:Y:S01]  /*23a0*/  IMAD.MOV.U32 R0, RZ, RZ, c[0x0][0x22c] ;  /* 0x00008b00ff007624 */ /* 0x002fe200078e00ff */
[----:B------:R-:W-:Y:S01]  /*23b0*/  SHF.L.U32 R212, R220, 0x1, RZ ;  /* 0x00000001dcd47819 */ /* 0x000fe200000006ff */
[----:B------:R-:W-:Y:S01]  /*23c0*/  IMAD.WIDE.U32 R4, R19, -0x2daee0ad, RZ ;  /* 0xd2511f5313047825 */ /* 0x000fe200078e00ff */
[----:B------:R-:W-:-:S03]  /*23d0*/  MOV R221, 0x40 ;  /* 0x0000004000dd7802 */ /* 0x000fc60000000f00 */
[----:B------:R-:W-:Y:S01]  /*23e0*/  IMAD R0, R0, c[0x0][0x1c0], RZ ;  /* 0x0000700000007a24 */ /* 0x000fe200078e02ff */
[----:B------:R1:W-:Y:S01]  /*23f0*/  STL.64 [R1+0x18], R4 ;  /* 0x0000180401007387 */ /* 0x0003e20000100a00 */
[----:B------:R-:W-:Y:S01]  /*2400*/  LOP3.LUT R3, R5, R3, RZ, 0x3c, !PT ;  /* 0x0000000305037212 */ /* 0x000fe200078e3cff */
[----:B------:R-:W-:Y:S02]  /*2410*/  IMAD.MOV.U32 R222, RZ, RZ, 0x20 ;  /* 0x00000020ffde7424 */ /* 0x000fe400078e00ff */
[----:B------:R-:W-:Y:S02]  /*2420*/  SHF.L.U32 R242, R0, 0x3, RZ ;  /* 0x0000000300f27819 */ /* 0x000fe400000006ff */
[----:B------:R-:W-:-:S04]  /*2430*/  IMAD.WIDE.U32 R248, R3, -0x326172a9, RZ ;  /* 0xcd9e8d5703f87825 */ /* 0x000fc800078e00ff */
[----:B-1----:R-:W-:-:S05]  /*2440*/  IMAD.SHL.U32 R5, R0, 0x10, RZ ;  /* 0x0000001000057824 */ /* 0x002fca00078e00ff */
[C---:B------:R-:W-:Y:S02]  /*2450*/  IADD3 R2, R5.reuse, 0x20, RZ ;  /* 0x0000002005027810 */ /* 0x040fe40007ffe0ff */
[C---:B------:R-:W-:Y:S02]  /*2460*/  IADD3 R4, R5.reuse, 0x40, RZ ;  /* 0x0000004005047810 */ /* 0x040fe40007ffe0ff */
[----:B------:R-:W-:Y:S01]  /*2470*/  IADD3 R5, R5, 0x60, RZ ;  /* 0x0000006005057810 */ /* 0x000fe20007ffe0ff */
[C---:B------:R-:W-:Y:S01]  /*2480*/  IMAD.IADD R2, R242.reuse, 0x1, R2 ;  /* 0x00000001f2027824 */ /* 0x040fe200078e0202 */
[----:B------:R-:W-:-:S03]  /*2490*/  IADD3 R4, R242, R4, RZ ;  /* 0x00000004f2047210 */ /* 0x000fc60007ffe0ff */
[C---:B------:R-:W-:Y:S01]  /*24a0*/  IMAD.IADD R5, R242.reuse, 0x1, R5 ;  /* 0x00000001f2057824 */ /* 0x040fe200078e0205 */
[C---:B------:R-:W-:Y:S01]  /*24b0*/  IADD3 R2, R242.reuse, R2, RZ ;  /* 0x00000002f2027210 */ /* 0x040fe20007ffe0ff */
[----:B------:R-:W-:-:S03]  /*24c0*/  IMAD.IADD R4, R242, 0x1, R4 ;  /* 0x00000001f2047824 */ /* 0x000fc600078e0204 */
[C---:B------:R-:W-:Y:S01]  /*24d0*/  IADD3 R5, R242.reuse, R5, RZ ;  /* 0x00000005f2057210 */ /* 0x040fe20007ffe0ff */
[C---:B------:R-:W-:Y:S01]  /*24e0*/  IMAD.IADD R2, R242.reuse, 0x1, R2 ;  /* 0x00000001f2027824 */ /* 0x040fe200078e0202 */
[----:B------:R-:W-:-:S03]  /*24f0*/  IADD3 R4, R242, R4, RZ ;  /* 0x00000004f2047210 */ /* 0x000fc60007ffe0ff */
[C---:B------:R-:W-:Y:S01]  /*2500*/  IMAD.IADD R251, R242.reuse, 0x1, R5 ;  /* 0x00000001f2fb7824 */ /* 0x040fe200078e0205 */
[C---:B------:R-:W-:Y:S01]  /*2510*/  IADD3 R2, R242.reuse, R2, RZ ;  /* 0x00000002f2027210 */ /* 0x040fe20007ffe0ff */
[----:B------:R-:W-:-:S03]  /*2520*/  IMAD.IADD R252, R242, 0x1, R4 ;  /* 0x00000001f2fc7824 */ /* 0x000fc600078e0204 */
[C---:B------:R-:W-:Y:S01]  /*2530*/  IADD3 R250, R242.reuse, R251, RZ ;  /* 0x000000fbf2fa7210 */ /* 0x040fe20007ffe0ff */
[C---:B------:R-:W-:Y:S01]  /*2540*/  IMAD.IADD R3, R242.reuse, 0x1, R2 ;  /* 0x00000001f2037824 */ /* 0x040fe200078e0202 */
[----:B------:R1:W-:Y:S03]  /*2550*/  STL [R1], R2 ;  /* 0x0000000201007387 */ /* 0x0003e60000100800 */
[C---:B------:R-:W-:Y:S01]  /*2560*/  IMAD.IADD R0, R242.reuse, 0x1, R250 ;  /* 0x00000001f2007824 */ /* 0x040fe200078e02fa */
[----:B------:R2:W-:Y:S01]  /*2570*/  STL [R1+0x4], R3 ;  /* 0x0000040301007387 */ /* 0x0005e20000100800 */
[----:B-1----:R-:W-:-:S04]  /*2580*/  IADD3 R2, R242, R252, RZ ;  /* 0x000000fcf2027210 */ /* 0x002fc80007ffe0ff */
.L_x_1622:
[----:B------:R-:W3:Y:S01]  /*2590*/  LDL R0, [R1+0x2c] ;  /* 0x00002c0001007983 */ /* 0x000ee20000100800 */
[----:B------:R-:W-:Y:S02]  /*25a0*/  UIADD3 UR6, UR11, -0x61c88647, URZ ;  /* 0x9e3779b90b067890 */ /* 0x000fe4000fffe03f */
[----:B------:R-:W-:Y:S01]  /*25b0*/  UIADD3 UR7, UR10, -0x4498517b, URZ ;  /* 0xbb67ae850a077890 */ /* 0x000fe2000fffe03f */
[----:B------:R-:W0:Y:S01]  /*25c0*/  LDGDEPBAR ;  /* 0x00000000000079af */ /* 0x000e220000000000 */
[----:B------:R-:W-:Y:S02]  /*25d0*/  UIADD3 UR8, UR10, -0x56f99767, URZ ;  /* 0xa90668990a087890 */ /* 0x000fe4000fffe03f */
[----:B------:R-:W-:Y:S02]  /*25e0*/  UIADD3 UR9, UR10, 0x646e171e, URZ ;  /* 0x646e171e0a097890 */ /* 0x000fe4000fffe03f */
[----:B------:R-:W-:Y:S03]  /*25f0*/  UISETP.GE.AND UP2, UPT, UR46, 0x1, UPT ;  /* 0x000000012e00788c */ /* 0x000fe6000bf46270 */
[----:B------:R-:W4:Y:S04]  /*2600*/  LDL R228, [R1+0x28] ;  /* 0x0000280001e47983 */ /* 0x000f280000100800 */
[----:B--2---:R-:W2:Y:S01]  /*2610*/  LDL.64 R226, [R1+0x18] ;  /* 0x0000180001e27983 */ /* 0x004ea20000100a00 */
[----:B------:R-:W-:Y:S05]  /*2620*/  DEPBAR.LE SB0, 0x0 ;  /* 0x000080000000791a */ /* 0x000fea0000000000 */
[----:B------:R-:W-:Y:S08]  /*2630*/  BAR.SYNC.DEFER_BLOCKING 0x0 ;  /* 0x0000000000007b1d */ /* 0x000ff00000010000 */
[----:B------:R-:W-:Y:S08]  /*2640*/  LDSM.16.M88.4 R32, [R213] ;  /* 0x00000000d520783b */ /* 0x000ff00000000200 */
[----:B------:R-:W1:Y:S08]  /*2650*/  LDSM.16.M88.4 R16, [R218+0xc000] ;  /* 0x00c00000da10783b */ /* 0x000e700000000200 */
[----:B------:R-:W1:Y:S08]  /*2660*/  LDSM.16.M88.4 R28, [R213+0x1000] ;  /* 0x00100000d51c783b */ /* 0x000e700000000200 */
[----:B------:R-:W1:Y:S08]  /*2670*/  LDSM.16.M88.4 R164, [R218+0xc800] ;  /* 0x00c80000daa4783b */ /* 0x000e700000000200 */
[----:B------:R-:W-:Y:S08]  /*2680*/  LDSM.16.M88.4 R172, [R215+0xc000] ;  /* 0x00c00000d7ac783b */ /* 0x000ff00000000200 */
[----:B------:R-:W-:Y:S01]  /*2690*/  LDSM.16.M88.4 R180, [R215+0xc800] ;  /* 0x00c80000d7b4783b */ /* 0x000fe20000000200 */
[-C--:B-1----:R-:W-:Y:S07]  /*26a0*/  HMMA.16816.F32.BF16 R4, R32, R16.reuse, RZ ;  /* 0x000000102004723c */ /* 0x082fee00000418ff */
[----:B------:R-:W-:Y:S01]  /*26b0*/  LDSM.16.M88.4 R188, [R217+0xc000] ;  /* 0x00c00000d9bc783b */ /* 0x000fe20000000200 */
[C---:B------:R-:W-:Y:S07]  /*26c0*/  HMMA.16816.F32.BF16 R8, R28.reuse, R16, RZ ;  /* 0x000000101c08723c */ /* 0x040fee00000418ff */
[----:B------:R-:W-:Y:S01]  /*26d0*/  LDSM.16.M88.4 R200, [R216+0xc000] ;  /* 0x00c00000d8c8783b */ /* 0x000fe20000000200 */
[-C--:B------:R-:W-:Y:S08]  /*26e0*/  HMMA.16816.F32.BF16 R12, R28, R18.reuse, RZ ;  /* 0x000000121c0c723c */ /* 0x080ff000000418ff */
[C---:B------:R-:W-:Y:S08]  /*26f0*/  HMMA.16816.F32.BF16 R16, R32.reuse, R18, RZ ;  /* 0x000000122010723c */ /* 0x040ff000000418ff */
[-C--:B------:R-:W-:Y:S08]  /*2700*/  HMMA.16816.F32.BF16 R20, R32, R164.reuse, RZ ;  /* 0x000000a42014723c */ /* 0x080ff000000418ff */
[C---:B------:R-:W-:Y:S08]  /*2710*/  HMMA.16816.F32.BF16 R24, R28.reuse, R164, RZ ;  /* 0x000000a41c18723c */ /* 0x040ff000000418ff */
[-C--:B------:R-:W-:Y:S08]  /*2720*/  HMMA.16816.F32.BF16 R28, R28, R166.reuse, RZ ;  /* 0x000000a61c1c723c */ /* 0x080ff000000418ff */
[----:B------:R-:W-:Y:S01]  /*2730*/  HMMA.16816.F32.BF16 R32, R32, R166, RZ ;  /* 0x000000a62020723c */ /* 0x000fe200000418ff */
[----:B------:R-:W-:Y:S01]  /*2740*/  LDSM.16.M88.4 R164, [R217+0xc800] ;  /* 0x00c80000d9a4783b */ /* 0x000fe20000000200 */
[----:B---3--:R-:W-:Y:S02]  /*2750*/  R2P PR, R0, 0x6 ;  /* 0x0000000600007804 */ /* 0x008fe40000000000 */
[----:B-----5:R-:W-:Y:S03]  /*2760*/  FSETP.NEU.FTZ.AND P0, PT, R246, -INF , PT ;  /* 0xff800000f600780b */ /* 0x020fe60003f1d000 */
[----:B------:R-:W-:Y:S02]  /*2770*/  SEL R211, R222, 0xffffffe0, !P1 ;  /* 0xffffffe0ded37807 */ /* 0x000fe40004800000 */
[----:B------:R-:W-:Y:S03]  /*2780*/  SEL R214, R221, 0xffffffc0, !P2 ;  /* 0xffffffc0ddd67807 */ /* 0x000fe60005000000 */
[C---:B------:R-:W-:Y:S02]  /*2790*/  IMAD.IADD R0, R213.reuse, 0x1, R211 ;  /* 0x00000001d5007824 */ /* 0x040fe400078e02d3 */
[----:B------:R-:W-:Y:S02]  /*27a0*/  IMAD.IADD R3, R213, 0x1, R214 ;  /* 0x00000001d5037824 */ /* 0x000fe400078e02d6 */
[----:B------:R-:W-:Y:S01]  /*27b0*/  IMAD.IADD R2, R214, 0x1, R0 ;  /* 0x00000001d6027824 */ /* 0x000fe200078e0200 */
[----:B------:R-:W1:Y:S08]  /*27c0*/  LDSM.16.M88.4 R168, [R0] ;  /* 0x0000000000a8783b */ /* 0x000e700000000200 */
[----:B------:R-:W3:Y:S08]  /*27d0*/  LDSM.16.M88.4 R176, [R0+0x1000] ;  /* 0x0010000000b0783b */ /* 0x000ef00000000200 */
[----:B------:R-:W2:Y:S08]  /*27e0*/  LDSM.16.M88.4 R184, [R3] ;  /* 0x0000000003b8783b */ /* 0x000eb00000000200 */
[----:B------:R-:W2:Y:S08]  /*27f0*/  LDSM.16.M88.4 R192, [R3+0x1000] ;  /* 0x0010000003c0783b */ /* 0x000eb00000000200 */
[----:B------:R-:W2:Y:S01]  /*2800*/  LDSM.16.M88.4 R196, [R2] ;  /* 0x0000000002c4783b */ /* 0x000ea20000000200 */
[-C--:B-1----:R-:W-:Y:S07]  /*2810*/  HMMA.16816.F32.BF16 R4, R168, R172.reuse, R4 ;  /* 0x000000aca804723c */ /* 0x082fee0000041804 */
[----:B------:R-:W1:Y:S01]  /*2820*/  LDSM.16.M88.4 R204, [R2+0x1000] ;  /* 0x0010000002cc783b */ /* 0x000e620000000200 */
        /* <DEDUP_REMOVED lines=10> */
[-C--:B--2---:R-:W-:Y:S01]  /*28d0*/  HMMA.16816.F32.BF16 R4, R184, R188.reuse, R4 ;  /* 0x000000bcb804723c */ /* 0x084fe20000041804 */
[----:B------:R-:W2:Y:S07]  /*28e0*/  LDSM.16.M88.4 R180, [R213+0x3000] ;  /* 0x00300000d5b4783b */ /* 0x000eae0000000200 */
        /* <DEDUP_REMOVED lines=12> */
[C---:B-1----:R-:W-:Y:S01]  /*29b0*/  HMMA.16816.F32.BF16 R8, R204.reuse, R200, R8 ;  /* 0x000000c8cc08723c */ /* 0x042fe20000041808 */
[----:B------:R-:W4:Y:S07]  /*29c0*/  LDL R201, [R1+0x8] ;  /* 0x0000080001c97983 */ /* 0x000f2e0000100800 */
[-C--:B------:R-:W-:Y:S08]  /*29d0*/  HMMA.16816.F32.BF16 R12, R204, R202.reuse, R12 ;  /* 0x000000cacc0c723c */ /* 0x080ff0000004180c */
[C---:B------:R-:W-:Y:S04]  /*29e0*/  HMMA.16816.F32.BF16 R16, R196.reuse, R202, R16 ;  /* 0x000000cac410723c */ /* 0x040fe80000041810 */
[----:B---3--:R-:W-:Y:S04]  /*29f0*/  FMUL.FTZ R0, R243, 1.4426950216293334961 ;  /* 0x3fb8aa3bf3007820 */ /* 0x008fe80000410000 */
        /* <DEDUP_REMOVED lines=32> */
[----:B------:R-:W-:Y:S01]  /*2c00*/  FSETP.NEU.FTZ.AND P0, PT, R244, -INF , PT ;  /* 0xff800000f400780b */ /* 0x000fe20003f1d000 */
[----:B------:R-:W-:Y:S01]  /*2c10*/  IMAD.IADD R185, R212, 0x1, R214 ;  /* 0x00000001d4b97824 */ /* 0x000fe200078e02d6 */
[-C--:B---3--:R-:W-:Y:S08]  /*2c20*/  HMMA.16816.F32.BF16 R4, R164, R172.reuse, R4 ;  /* 0x000000aca404723c */ /* 0x088ff00000041804 */
        /* <DEDUP_REMOVED lines=13> */
[--C-:B------:R-:W-:Y:S01]  /*2d00*/  FFMA.FTZ R4, R4, c[0x0][0x23c], -R168.reuse ;  /* 0x00008f0004047a23 */ /* 0x100fe200000108a8 */
[----:B------:R-:W-:Y:S01]  /*2d10*/  FSEL R0, R0, RZ, P0 ;  /* 0x000000ff00007208 */ /* 0x000fe20000000000 */
[----:B------:R-:W-:Y:S01]  /*2d20*/  FFMA.FTZ R5, R5, c[0x0][0x23c], -R168 ;  /* 0x00008f0005057a23 */ /* 0x000fe200000108a8 */
[----:B------:R1:W-:Y:S01]  /*2d30*/  MUFU.EX2 R204, R6 ;  /* 0x0000000600cc7308 */ /* 0x0003e20000000800 */
[--C-:B------:R-:W-:Y:S01]  /*2d40*/  FFMA.FTZ R7, R7, c[0x0][0x23c], -R3.reuse ;  /* 0x00008f0007077a23 */ /* 0x100fe20000010803 */
[C---:B---3--:R-:W-:Y:S08]  /*2d50*/  HMMA.16816.F32.BF16 R8, R164.reuse, R192, R8 ;  /* 0x000000c0a408723c */ /* 0x048ff00000041808 */
[----:B------:R2:W-:Y:S01]  /*2d60*/  MUFU.EX2 R206, R4 ;  /* 0x0000000400ce7308 */ /* 0x0005e20000000800 */
[-C--:B------:R-:W-:Y:S08]  /*2d70*/  HMMA.16816.F32.BF16 R12, R164, R194.reuse, R12 ;  /* 0x000000c2a40c723c */ /* 0x080ff0000004180c */
[C---:B------:R-:W-:Y:S01]  /*2d80*/  HMMA.16816.F32.BF16 R16, R188.reuse, R194, R16 ;  /* 0x000000c2bc10723c */ /* 0x040fe20000041810 */
[----:B------:R3:W-:Y:S03]  /*2d90*/  MUFU.EX2 R205, R5 ;  /* 0x0000000500cd7308 */ /* 0x0007e60000000800 */
[----:B-1----:R-:W-:Y:S03]  /*2da0*/  IMAD.U32 R6, RZ, RZ, UR46 ;  /* 0x0000002eff067e24 */ /* 0x002fe6000f8e00ff */
[--C-:B------:R-:W-:Y:S04]  /*2db0*/  FFMA.FTZ R8, R8, c[0x0][0x23c], -R2.reuse ;  /* 0x00008f0008087a23 */ /* 0x100fe80000010802 */
[----:B------:R1:W-:Y:S01]  /*2dc0*/  MUFU.EX2 R223, R7 ;  /* 0x0000000700df7308 */ /* 0x0003e20000000800 */
[----:B------:R-:W-:Y:S02]  /*2dd0*/  FFMA.FTZ R9, R9, c[0x0][0x23c], -R2 ;  /* 0x00008f0009097a23 */ /* 0x000fe40000010802 */
[----:B------:R-:W-:Y:S02]  /*2de0*/  FFMA.FTZ R10, R10, c[0x0][0x23c], -R0 ;  /* 0x00008f000a0a7a23 */ /* 0x000fe40000010800 */
[----:B----4-:R-:W-:Y:S02]  /*2df0*/  IMAD R6, R6, 0x4, R228 ;  /* 0x0000000406067824 */ /* 0x010fe400078e02e4 */
[----:B------:R-:W-:Y:S02]  /*2e00*/  FFMA.FTZ R11, R11, c[0x0][0x23c], -R0 ;  /* 0x00008f000b0b7a23 */ /* 0x000fe40000010800 */
[--C-:B------:R-:W-:Y:S01]  /*2e10*/  FFMA.FTZ R12, R12, c[0x0][0x23c], -R2.reuse ;  /* 0x00008f000c0c7a23 */ /* 0x100fe20000010802 */
[----:B------:R4:W-:Y:S01]  /*2e20*/  MUFU.EX2 R230, R8 ;  /* 0x0000000800e67308 */ /* 0x0009e20000000800 */
[----:B--2---:R-:W-:Y:S01]  /*2e30*/  IADD3 R4, R6, 0x2, RZ ;  /* 0x0000000206047810 */ /* 0x004fe20007ffe0ff */
[----:B------:R-:W-:Y:S02]  /*2e40*/  FFMA.FTZ R13, R13, c[0x0][0x23c], -R2 ;  /* 0x00008f000d0d7a23 */ /* 0x000fe40000010802 */
[----:B------:R-:W-:Y:S02]  /*2e50*/  FFMA.FTZ R14, R14, c[0x0][0x23c], -R0 ;  /* 0x00008f000e0e7a23 */ /* 0x000fe40000010800 */
[----:B---3--:R-:W-:Y:S04]  /*2e60*/  IMAD.WIDE.U32 R4, R4, -0x326172a9, RZ ;  /* 0xcd9e8d5704047825 */ /* 0x008fe800078e00ff */
[----:B------:R2:W-:Y:S01]  /*2e70*/  MUFU.EX2 R229, R9 ;  /* 0x0000000900e57308 */ /* 0x0005e20000000800 */
[----:B------:R-:W-:Y:S01]  /*2e80*/  LOP3.LUT R169, R249, UR6, R4, 0x96, !PT ;  /* 0x00000006f9a97c12 */ /* 0x000fe2000f8e9604 */
[--C-:B------:R-:W-:Y:S02]  /*2e90*/  FFMA.FTZ R16, R16, c[0x0][0x23c], -R168.reuse ;  /* 0x00008f0010107a23 */ /* 0x100fe400000108a8 */
[----:B-1----:R-:W-:Y:S04]  /*2ea0*/  IMAD.WIDE.U32 R6, R6, -0x326172a9, RZ ;  /* 0xcd9e8d5706067825 */ /* 0x002fe800078e00ff */
[----:B------:R-:W-:Y:S02]  /*2eb0*/  IMAD.WIDE.U32 R176, R169, -0x2daee0ad, RZ ;  /* 0xd2511f53a9b07825 */ /* 0x000fe400078e00ff */
[----:B------:R1:W-:Y:S02]  /*2ec0*/  MUFU.EX2 R232, R10 ;  /* 0x0000000a00e87308 */ /* 0x0003e40000000800 */
[----:B------:R-:W-:Y:S01]  /*2ed0*/  FFMA.FTZ R17, R17, c[0x0][0x23c], -R168 ;  /* 0x00008f0011117a23 */ /* 0x000fe200000108a8 */
[-C--:B----4-:R-:W-:Y:S01]  /*2ee0*/  LOP3.LUT R8, R5, R201.reuse, RZ, 0x3c, !PT ;  /* 0x000000c905087212 */ /* 0x090fe200078e3cff */
[----:B------:R-:W-:Y:S02]  /*2ef0*/  FFMA.FTZ R169, R15, c[0x0][0x23c], -R0 ;  /* 0x00008f000fa97a23 */ /* 0x000fe40000010800 */
[--C-:B------:R-:W-:Y:S02]  /*2f00*/  FFMA.FTZ R18, R18, c[0x0][0x23c], -R3.reuse ;  /* 0x00008f0012127a23 */ /* 0x100fe40000010803 */
[--C-:B------:R-:W-:Y:S02]  /*2f10*/  FFMA.FTZ R19, R19, c[0x0][0x23c], -R3.reuse ;  /* 0x00008f0013137a23 */ /* 0x100fe40000010803 */
[----:B------:R3:W-:Y:S01]  /*2f20*/  MUFU.EX2 R231, R11 ;  /* 0x0000000b00e77308 */ /* 0x0007e20000000800 */
[----:B--2---:R-:W-:Y:S01]  /*2f30*/  LOP3.LUT R9, R249, UR6, R6, 0x96, !PT ;  /* 0x00000006f9097c12 */ /* 0x004fe2000f8e9606 */
[----:B------:R-:W-:Y:S04]  /*2f40*/  UIADD3 UR6, UR10, 0x76cf5d0a, URZ ;  /* 0x76cf5d0a0a067890 */ /* 0x000fe8000fffe03f */
[----:B------:R-:W-:Y:S04]  /*2f50*/  IMAD.WIDE.U32 R170, R9, -0x2daee0ad, RZ ;  /* 0xd2511f5309aa7825 */ /* 0x000fe800078e00ff */
[----:B------:R2:W-:Y:S01]  /*2f60*/  MUFU.EX2 R228, R12 ;  /* 0x0000000c00e47308 */ /* 0x0005e20000000800 */
[----:B------:R-:W-:Y:S01]  /*2f70*/  IMAD.WIDE.U32 R8, R8, -0x2daee0ad, RZ ;  /* 0xd2511f5308087825 */ /* 0x000fe200078e00ff */
[----:B-1----:R-:W-:Y:S02]  /*2f80*/  LOP3.LUT R10, R7, R201, RZ, 0x3c, !PT ;  /* 0x000000c9070a7212 */ /* 0x002fe400078e3cff */
[----:B------:R-:W1:Y:S02]  /*2f90*/  LDSM.16.M88.4 R4, [R216+0x10800] ;  /* 0x01080000d804783b */ /* 0x000e640000000200 */
[----:B------:R-:W-:Y:S04]  /*2fa0*/  LOP3.LUT R174, R177, UR6, R8, 0x96, !PT ;  /* 0x00000006b1ae7c12 */ /* 0x000fe8000f8e9608 */
[----:B------:R4:W-:Y:S01]  /*2fb0*/  MUFU.EX2 R207, R13 ;  /* 0x0000000d00cf7308 */ /* 0x0009e20000000800 */
[----:B------:R-:W-:Y:S04]  /*2fc0*/  IMAD.WIDE.U32 R174, R174, -0x326172a9, RZ ;  /* 0xcd9e8d57aeae7825 */ /* 0x000fe800078e00ff */
[----:B---3--:R-:W-:Y:S05]  /*2fd0*/  IMAD.WIDE.U32 R10, R10, -0x2daee0ad, RZ ;  /* 0xd2511f530a0a7825 */ /* 0x008fea00078e00ff */
[----:B------:R3:W-:Y:S01]  /*2fe0*/  MUFU.EX2 R227, R14 ;  /* 0x0000000e00e37308 */ /* 0x0007e20000000800 */
[----:B--2---:R-:W-:Y:S01]  /*2ff0*/  LOP3.LUT R12, R226, UR7, RZ, 0x3c, !PT ;  /* 0x00000007e20c7c12 */ /* 0x004fe2000f8e3cff */
[----:B------:R-:W-:Y:S03]  /*3000*/  UIADD3 UR7, UR11, 0x3c6ef372, URZ ;  /* 0x3c6ef3720b077890 */ /* 0x000fe6000fffe03f */
[C---:B------:R-:W-:Y:S05]  /*3010*/  LOP3.LUT R11, R12.reuse, R11, RZ, 0x3c, !PT ;  /* 0x0000000b0c0b7212 */ /* 0x040fea00078e3cff */
[----:B------:R-:W-:Y:S01]  /*3020*/  MUFU.EX2 R200, R19 ;  /* 0x0000001300c87308 */ /* 0x000fe20000000800 */
[----:B------:R-:W-:Y:S02]  /*3030*/  LOP3.LUT R9, R12, R9, RZ, 0x3c, !PT ;  /* 0x000000090c097212 */ /* 0x000fe400078e3cff */
[----:B----4-:R-:W-:Y:S01]  /*3040*/  LOP3.LUT R13, R171, UR6, R10, 0x96, !PT ;  /* 0x00000006ab0d7c12 */ /* 0x010fe2000f8e960a */
[----:B------:R-:W-:Y:S02]  /*3050*/  UIADD3 UR6, UR11, -0x255992d5, URZ ;  /* 0xdaa66d2b0b067890 */ /* 0x000fe4000fffe03f */
[----:B------:R-:W-:Y:S04]  /*3060*/  IMAD.WIDE.U32 R8, R9, -0x326172a9, RZ ;  /* 0xcd9e8d5709087825 */ /* 0x000fe800078e00ff */
[----:B------:R2:W-:Y:S01]  /*3070*/  MUFU.EX2 R203, R16 ;  /* 0x0000001000cb7308 */ /* 0x0005e20000000800 */
[----:B------:R-:W-:Y:S01]  /*3080*/  LOP3.LUT R172, R175, UR6, R8, 0x96, !PT ;  /* 0x00000006afac7c12 */ /* 0x000fe2000f8e9608 */
[----:B------:R-:W-:Y:S01]  /*3090*/  IMAD.WIDE.U32 R12, R13, -0x326172a9, RZ ;  /* 0xcd9e8d570d0c7825 */ /* 0x000fe200078e00ff */
[----:B---3--:R-:W-:Y:S01]  /*30a0*/  LOP3.LUT R14, R248, UR7, RZ, 0x3c, !PT ;  /* 0x00000007f80e7c12 */ /* 0x008fe2000f8e3cff */
[----:B------:R-:W-:Y:S01]  /*30b0*/  UIADD3 UR7, UR10, -0x126145ec, URZ ;  /* 0xed9eba140a077890 */ /* 0x000fe2000fffe03f */
[-C--:B-1----:R-:W-:Y:S03]  /*30c0*/  HMMA.16816.F32.BF16 R20, R188, R4.reuse, R20 ;  /* 0x00000004bc14723c */ /* 0x082fe60000041814 */
[----:B------:R-:W-:Y:S02]  /*30d0*/  IMAD.WIDE.U32 R10, R11, -0x326172a9, RZ ;  /* 0xcd9e8d570b0a7825 */ /* 0x000fe400078e00ff */
[----:B------:R1:W-:Y:S01]  /*30e0*/  MUFU.EX2 R202, R17 ;  /* 0x0000001100ca7308 */ /* 0x0003e20000000800 */
[----:B------:R-:W-:Y:S01]  /*30f0*/  LOP3.LUT R9, R14, R9, RZ, 0x3c, !PT ;  /* 0x000000090e097212 */ /* 0x000fe200078e3cff */
[----:B------:R-:W-:Y:S01]  /*3100*/  IMAD.WIDE.U32 R172, R172, -0x2daee0ad, RZ ;  /* 0xd2511f53acac7825 */ /* 0x000fe200078e00ff */
[C---:B------:R-:W-:Y:S04]  /*3110*/  HMMA.16816.F32.BF16 R24, R164.reuse, R4, R24 ;  /* 0x00000004a418723c */ /* 0x040fe80000041818 */
[----:B------:R-:W-:Y:S01]  /*3120*/  LOP3.LUT R11, R14, R11, RZ, 0x3c, !PT ;  /* 0x0000000b0e0b7212 */ /* 0x000fe200078e3cff */
[----:B------:R-:W-:Y:S01]  /*3130*/  IMAD.WIDE.U32 R8, R9, -0x2daee0ad, RZ ;  /* 0xd2511f5309087825 */ /* 0x000fe200078e00ff */
[----:B------:R-:W-:Y:S01]  /*3140*/  LOP3.LUT R15, R13, UR6, R10, 0x96, !PT ;  /* 0x000000060d0f7c12 */ /* 0x000fe2000f8e960a */
[----:B------:R-:W-:Y:S01]  /*3150*/  UIADD3 UR6, UR10, 0x32370b8f, URZ ;  /* 0x32370b8f0a067890 */ /* 0x000fe2000fffe03f */
[-C--:B------:R-:W-:Y:S01]  /*3160*/  HMMA.16816.F32.BF16 R28, R164, R6.reuse, R28 ;  /* 0x00000006a41c723c */ /* 0x080fe2000004181c */
[----:B------:R3:W-:Y:S03]  /*3170*/  MUFU.EX2 R226, R169 ;  /* 0x000000a900e27308 */ /* 0x0007e60000000800 */
[----:B------:R-:W-:Y:S01]  /*3180*/  IMAD.WIDE.U32 R10, R11, -0x2daee0ad, RZ ;  /* 0xd2511f530b0a7825 */ /* 0x000fe200078e00ff */
[----:B------:R-:W-:Y:S02]  /*3190*/  LOP3.LUT R13, R9, UR6, R176, 0x96, !PT ;  /* 0x00000006090d7c12 */ /* 0x000fe4000f8e96b0 */
[----:B--2---:R-:W-:Y:S01]  /*31a0*/  LOP3.LUT R16, R173, UR7, R8, 0x96, !PT ;  /* 0x00000007ad107c12 */ /* 0x004fe2000f8e9608 */
[----:B------:R-:W-:Y:S03]  /*31b0*/  HMMA.16816.F32.BF16 R32, R188, R6, R32 ;  /* 0x00000006bc20723c */ /* 0x000fe60000041820 */
[----:B------:R2:W-:Y:S01]  /*31c0*/  MUFU.EX2 R201, R18 ;  /* 0x0000001200c97308 */ /* 0x0005e20000000800 */
[----:B------:R-:W-:Y:S01]  /*31d0*/  IMAD.WIDE.U32 R14, R15, -0x2daee0ad, RZ ;  /* 0xd2511f530f0e7825 */ /* 0x000fe200078e00ff */
[----:B------:R-:W-:Y:S01]  /*31e0*/  LOP3.LUT R11, R11, UR6, R170, 0x96, !PT ;  /* 0x000000060b0b7c12 */ /* 0x000fe2000f8e96aa */
[----:B------:R-:W-:Y:S02]  /*31f0*/  UIADD3 UR6, UR11, 0x78dde6e4, URZ ;  /* 0x78dde6e40b067890 */ /* 0x000fe4000fffe03f */
[----:B------:R-:W-:Y:S01]  /*3200*/  FFMA.FTZ R20, R20, c[0x0][0x23c], -R168 ;  /* 0x00008f0014147a23 */ /* 0x000fe200000108a8 */
[----:B------:R-:W-:Y:S01]  /*3210*/  LOP3.LUT R170, R15, UR7, R10, 0x96, !PT ;  /* 0x000000070faa7c12 */ /* 0x000fe2000f8e960a */
[----:B------:R-:W-:Y:S02]  /*3220*/  UIADD3 UR7, UR11, 0x1715609d, URZ ;  /* 0x1715609d0b077890 */ /* 0x000fe4000fffe03f */
[----:B------:R-:W-:Y:S01]  /*3230*/  IMAD.WIDE.U32 R10, R11, -0x326172a9, RZ ;  /* 0xcd9e8d570b0a7825 */ /* 0x000fe200078e00ff */
[----:B------:R4:W2:Y:S03]  /*3240*/  MUFU.EX2 R199, R20 ;  /* 0x0000001400c77308 */ /* 0x0008a60000000800 */
[----:B------:R-:W-:Y:S01]  /*3250*/  IMAD.WIDE.U32 R170, R170, -0x326172a9, RZ ;  /* 0xcd9e8d57aaaa7825 */ /* 0x000fe200078e00ff */
[----:B------:R-:W-:Y:S03]  /*3260*/  LOP3.LUT R8, R11, UR6, R12, 0x96, !PT ;  /* 0x000000060b087c12 */ /* 0x000fe6000f8e960c */
[----:B------:R-:W-:Y:S01]  /*3270*/  IMAD.WIDE.U32 R12, R13, -0x326172a9, RZ ;  /* 0xcd9e8d570d0c7825 */ /* 0x000fe200078e00ff */
[----:B------:R-:W-:Y:S03]  /*3280*/  LOP3.LUT R10, R171, UR7, R10, 0x96, !PT ;  /* 0x00000007ab0a7c12 */ /* 0x000fe6000f8e960a */
[----:B-1----:R-:W-:Y:S01]  /*3290*/  IMAD.WIDE.U32 R16, R16, -0x326172a9, RZ ;  /* 0xcd9e8d5710107825 */ /* 0x002fe200078e00ff */
[----:B------:R-:W-:Y:S01]  /*32a0*/  LOP3.LUT R15, R13, UR6, R174, 0x96, !PT ;  /* 0x000000060d0f7c12 */ /* 0x000fe2000f8e96ae */
[----:B------:R-:W-:Y:S02]  /*32b0*/  ULDC.U8 UR6, c[0x0][0x2d8] ;  /* 0x0000b60000067ab9 */ /* 0x000fe40000000000 */
[----:B------:R-:W-:Y:S01]  /*32c0*/  IMAD.WIDE.U32 R8, R8, -0x2daee0ad, RZ ;  /* 0xd2511f5308087825 */ /* 0x000fe200078e00ff */
[----:B------:R-:W-:Y:S01]  /*32d0*/  LOP3.LUT R12, R17, UR7, R12, 0x96, !PT ;  /* 0x00000007110c7c12 */ /* 0x000fe2000f8e960c */
[----:B------:R-:W-:Y:S02]  /*32e0*/  UIADD3 UR7, UR11, -0x4ab325aa, URZ ;  /* 0xb54cda560b077890 */ /* 0x000fe4000fffe03f */
[----:B------:R-:W-:Y:S01]  /*32f0*/  IMAD.WIDE.U32 R10, R10, -0x2daee0ad, RZ ;  /* 0xd2511f530a0a7825 */ /* 0x000fe200078e00ff */
[----:B---3--:R-:W-:Y:S03]  /*3300*/  LOP3.LUT R169, R9, UR8, R14, 0x96, !PT ;  /* 0x0000000809a97c12 */ /* 0x008fe6000f8e960e */
[----:B------:R-:W-:Y:S01]  /*3310*/  IMAD.WIDE.U32 R14, R15, -0x2daee0ad, RZ ;  /* 0xd2511f530f0e7825 */ /* 0x000fe200078e00ff */
[----:B------:R-:W-:Y:S02]  /*3320*/  SHF.R.U32.HI R176, RZ, 0x10, R10 ;  /* 0x00000010ffb07819 */ /* 0x000fe4000001160a */
[----:B------:R-:W-:Y:S01]  /*3330*/  LOP3.LUT R175, R10, 0xffff, RZ, 0xc0, !PT ;  /* 0x0000ffff0aaf7812 */ /* 0x000fe200078ec0ff */
[--C-:B------:R-:W-:Y:S01]  /*3340*/  FFMA.FTZ R28, R28, c[0x0][0x23c], -R2.reuse ;  /* 0x00008f001c1c7a23 */ /* 0x100fe20000010802 */
[----:B--2---:R-:W-:Y:S01]  /*3350*/  LOP3.LUT R18, R10, 0xff, RZ, 0xc0, !PT ;  /* 0x000000ff0a127812 */ /* 0x004fe200078ec0ff */
[----:B------:R-:W-:Y:S01]  /*3360*/  FFMA.FTZ R24, R24, c[0x0][0x23c], -R2 ;  /* 0x00008f0018187a23 */ /* 0x000fe20000010802 */
[----:B------:R-:W-:Y:S01]  /*3370*/  SHF.R.U32.HI R17, RZ, 0x18, R10 ;  /* 0x00000018ff117819 */ /* 0x000fe2000001160a */
[----:B------:R-:W-:Y:S01]  /*3380*/  FFMA.FTZ R25, R25, c[0x0][0x23c], -R2 ;  /* 0x00008f0019197a23 */ /* 0x000fe20000010802 */
[----:B------:R-:W-:Y:S01]  /*3390*/  LOP3.LUT R13, R11, UR9, R8, 0x96, !PT ;  /* 0x000000090b0d7c12 */ /* 0x000fe2000f8e9608 */
[----:B------:R-:W-:Y:S01]  /*33a0*/  IMAD.WIDE.U32 R8, R12, -0x2daee0ad, RZ ;  /* 0xd2511f530c087825 */ /* 0x000fe200078e00ff */
[----:B------:R-:W-:Y:S01]  /*33b0*/  LOP3.LUT R172, R15, UR8, R172, 0x96, !PT ;  /* 0x000000080fac7c12 */ /* 0x000fe2000f8e96ac */
[----:B------:R-:W-:Y:S01]  /*33c0*/  MUFU.EX2 R197, R24 ;  /* 0x0000001800c57308 */ /* 0x000fe20000000800 */
[----:B------:R-:W-:Y:S01]  /*33d0*/  ISETP.LE.U32.AND P5, PT, R17, UR6, PT ;  /* 0x0000000611007c0c */ /* 0x000fe2000bfa3070 */
[----:B------:R-:W-:Y:S01]  /*33e0*/  IMAD.WIDE.U32 R10, R169, -0x326172a9, RZ ;  /* 0xcd9e8d57a90a7825 */ /* 0x000fe200078e00ff */
[----:B------:R-:W-:Y:S02]  /*33f0*/  LOP3.LUT R171, R8, 0xffff, RZ, 0xc0, !PT ;  /* 0x0000ffff08ab7812 */ /* 0x000fe400078ec0ff */
[----:B------:R-:W-:Y:S01]  /*3400*/  LOP3.LUT R12, R9, UR9, R14, 0x96, !PT ;  /* 0x00000009090c7c12 */ /* 0x000fe2000f8e960e */
[----:B------:R-:W-:Y:S01]  /*3410*/  IMAD.WIDE.U32 R4, R172, -0x326172a9, RZ ;  /* 0xcd9e8d57ac047825 */ /* 0x000fe200078e00ff */
[----:B------:R-:W-:Y:S02]  /*3420*/  LOP3.LUT R9, R11, UR7, R170, 0x96, !PT ;  /* 0x000000070b097c12 */ /* 0x000fe4000f8e96aa */
[----:B------:R-:W-:Y:S01]  /*3430*/  LOP3.LUT R169, R8, 0xff, RZ, 0xc0, !PT ;  /* 0x000000ff08a97812 */ /* 0x000fe200078ec0ff */
[----:B------:R-:W-:Y:S01]  /*3440*/  FFMA.FTZ R2, R29, c[0x0][0x23c], -R2 ;  /* 0x00008f001d027a23 */ /* 0x000fe20000010802 */
[----:B------:R-:W-:Y:S01]  /*3450*/  SHF.R.U32.HI R173, RZ, 0x18, R8 ;  /* 0x00000018ffad7819 */ /* 0x000fe20000011608 */
[----:B------:R-:W-:Y:S01]  /*3460*/  FFMA.FTZ R21, R21, c[0x0][0x23c], -R168 ;  /* 0x00008f0015157a23 */ /* 0x000fe200000108a8 */
[----:B------:R-:W-:Y:S01]  /*3470*/  SHF.R.U32.HI R174, RZ, 0x10, R8 ;  /* 0x00000010ffae7819 */ /* 0x000fe20000011608 */
[----:B------:R-:W-:Y:S01]  /*3480*/  MUFU.EX2 R188, R2 ;  /* 0x0000000200bc7308 */ /* 0x000fe20000000800 */
[----:B------:R-:W-:Y:S01]  /*3490*/  LOP3.LUT R17, R10, 0xffff, RZ, 0xc0, !PT ;  /* 0x0000ffff0a117812 */ /* 0x000fe200078ec0ff */
[--C-:B------:R-:W-:Y:S01]  /*34a0*/  FFMA.FTZ R22, R22, c[0x0][0x23c], -R3.reuse ;  /* 0x00008f0016167a23 */ /* 0x100fe20000010803 */
[----:B------:R-:W-:Y:S01]  /*34b0*/  LOP3.LUT R8, R13, 0xff, RZ, 0xc0, !PT ;  /* 0x000000ff0d087812 */ /* 0x000fe200078ec0ff */
[----:B------:R-:W-:Y:S01]  /*34c0*/  FFMA.FTZ R32, R32, c[0x0][0x23c], -R168 ;  /* 0x00008f0020207a23 */ /* 0x000fe200000108a8 */
[----:B------:R-:W-:Y:S01]  /*34d0*/  LOP3.LUT R11, R9, 0xffff, RZ, 0xc0, !PT ;  /* 0x0000ffff090b7812 */ /* 0x000fe200078ec0ff */
[--C-:B------:R-:W-:Y:S01]  /*34e0*/  FFMA.FTZ R34, R34, c[0x0][0x23c], -R3.reuse ;  /* 0x00008f0022227a23 */ /* 0x100fe20000010803 */
[----:B------:R-:W-:Y:S01]  /*34f0*/  LOP3.LUT R19, R10, 0xff, RZ, 0xc0, !PT ;  /* 0x000000ff0a137812 */ /* 0x000fe200078ec0ff */
[--C-:B------:R-:W-:Y:S01]  /*3500*/  FFMA.FTZ R23, R23, c[0x0][0x23c], -R3.reuse ;  /* 0x00008f0017177a23 */ /* 0x100fe20000010803 */
[----:B------:R-:W-:Y:S01]  /*3510*/  ISETP.LE.U32.AND P1, PT, R18, UR6, PT ;  /* 0x0000000612007c0c */ /* 0x000fe2000bf23070 */
[----:B------:R-:W-:Y:S01]  /*3520*/  MUFU.EX2 R192, R21 ;  /* 0x0000001500c07308 */ /* 0x000fe20000000800 */
[--C-:B------:R-:W-:Y:S01]  /*3530*/  SHF.R.U32.HI R18, RZ, 0x10, R10.reuse ;  /* 0x00000010ff127819 */ /* 0x100fe2000001160a */
[----:B------:R-:W-:Y:S01]  /*3540*/  FFMA.FTZ R3, R35, c[0x0][0x23c], -R3 ;  /* 0x00008f0023037a23 */ /* 0x000fe20000010803 */
[----:B----4-:R-:W-:Y:S01]  /*3550*/  SHF.R.U32.HI R20, RZ, 0x18, R10 ;  /* 0x00000018ff147819 */ /* 0x010fe2000001160a */
[----:B------:R-:W-:Y:S01]  /*3560*/  FFMA.FTZ R168, R33, c[0x0][0x23c], -R168 ;  /* 0x00008f0021a87a23 */ /* 0x000fe200000108a8 */
[----:B------:R-:W-:Y:S01]  /*3570*/  LOP3.LUT R10, R9, 0xff, RZ, 0xc0, !PT ;  /* 0x000000ff090a7812 */ /* 0x000fe200078ec0ff */
[--C-:B------:R-:W-:Y:S01]  /*3580*/  FFMA.FTZ R30, R30, c[0x0][0x23c], -R0.reuse ;  /* 0x00008f001e1e7a23 */ /* 0x100fe20000010800 */
[----:B------:R-:W-:Y:S01]  /*3590*/  ISETP.LE.U32.AND P4, PT, R8, UR6, PT ;  /* 0x0000000608007c0c */ /* 0x000fe2000bf83070 */
[----:B------:R-:W-:Y:S01]  /*35a0*/  FFMA.FTZ R26, R26, c[0x0][0x23c], -R0 ;  /* 0x00008f001a1a7a23 */ /* 0x000fe20000010800 */
[----:B------:R-:W-:Y:S01]  /*35b0*/  LOP3.LUT R8, R5, UR7, R16, 0x96, !PT ;  /* 0x0000000705087c12 */ /* 0x000fe2000f8e9610 */
[----:B------:R-:W-:Y:S01]  /*35c0*/  MUFU.EX2 R194, R22 ;  /* 0x0000001600c27308 */ /* 0x000fe20000000800 */
[----:B------:R-:W-:Y:S01]  /*35d0*/  LOP3.LUT R14, R4, 0xffff, RZ, 0xc0, !PT ;  /* 0x0000ffff040e7812 */ /* 0x000fe200078ec0ff */
[--C-:B------:R-:W-:Y:S01]  /*35e0*/  FFMA.FTZ R27, R27, c[0x0][0x23c], -R0.reuse ;  /* 0x00008f001b1b7a23 */ /* 0x100fe20000010800 */
[----:B------:R-:W-:Y:S01]  /*35f0*/  SHF.R.U32.HI R5, RZ, 0x8, R11 ;  /* 0x00000008ff057819 */ /* 0x000fe2000001160b */
[----:B------:R-:W-:Y:S01]  /*3600*/  FFMA.FTZ R0, R31, c[0x0][0x23c], -R0 ;  /* 0x00008f001f007a23 */ /* 0x000fe20000010800 */
[----:B------:R-:W-:Y:S01]  /*3610*/  ISETP.LE.U32.AND P2, PT, R10, UR6, PT ;  /* 0x000000060a007c0c */ /* 0x000fe2000bf43070 */
[----:B------:R-:W-:Y:S01]  /*3620*/  IMAD.MOV.U32 R191, RZ, RZ, c[0x0][0x1c0] ;  /* 0x00007000ffbf7624 */ /* 0x000fe200078e00ff */
[--C-:B------:R-:W-:Y:S02]  /*3630*/  SHF.R.U32.HI R10, RZ, 0x10, R9.reuse ;  /* 0x00000010ff0a7819 */ /* 0x100fe40000011609 */
[----:B------:R-:W-:Y:S01]  /*3640*/  LOP3.LUT R5, R5, 0xffff, RZ, 0xc0, !PT ;  /* 0x0000ffff05057812 */ /* 0x000fe200078ec0ff */
[----:B------:R-:W-:Y:S01]  /*3650*/  @!P4 FADD.FTZ R199, -R199, -RZ ;  /* 0x800000ffc7c7c221 */ /* 0x000fe20000010100 */
[----:B------:R-:W-:Y:S01]  /*3660*/  LOP3.LUT R10, R10, 0xff, RZ, 0xc0, !PT ;  /* 0x000000ff0a0a7812 */ /* 0x000fe200078ec0ff */
[----:B------:R-:W1:Y:S01]  /*3670*/  MUFU.EX2 R183, R32 ;  /* 0x0000002000b77308 */ /* 0x000e620000000800 */
[--C-:B------:R-:W-:Y:S01]  /*3680*/  SHF.R.U32.HI R16, RZ, 0x18, R4.reuse ;  /* 0x00000018ff107819 */ /* 0x100fe20000011604 */
[----:B------:R-:W-:Y:S01]  /*3690*/  IMAD R191, R191, c[0x0][0x22c], RZ ;  /* 0x00008b00bfbf7a24 */ /* 0x000fe200078e02ff */
[----:B------:R-:W-:Y:S02]  /*36a0*/  LOP3.LUT R15, R4, 0xff, RZ, 0xc0, !PT ;  /* 0x000000ff040f7812 */ /* 0x000fe400078ec0ff */
[----:B------:R-:W-:Y:S01]  /*36b0*/  SHF.R.U32.HI R11, RZ, 0x10, R4 ;  /* 0x00000010ff0b7819 */ /* 0x000fe20000011604 */
[----:B------:R-:W-:Y:S01]  /*36c0*/  @!P2 FADD.FTZ R206, -R206, -RZ ;  /* 0x800000ffcecea221 */ /* 0x000fe20000010100 */
[----:B------:R-:W-:Y:S01]  /*36d0*/  LOP3.LUT R4, R8, 0xffff, RZ, 0xc0, !PT ;  /* 0x0000ffff08047812 */ /* 0x000fe200078ec0ff */
[----:B------:R-:W-:Y:S01]  /*36e0*/  IMAD.U32 R191, R191, -0x40, RZ ;  /* 0xffffffc0bfbf7824 */ /* 0x000fe200078e00ff */
[----:B------:R-:W-:Y:S01]  /*36f0*/  ISETP.LE.U32.AND P0, PT, R5, UR6, PT ;  /* 0x0000000605007c0c */ /* 0x000fe2000bf03070 */
[----:B------:R-:W2:Y:S01]  /*3700*/  MUFU.EX2 R180, R3 ;  /* 0x0000000300b47308 */ /* 0x000ea20000000800 */
[----:B------:R-:W-:Y:S02]  /*3710*/  ISETP.LE.U32.AND P6, PT, R10, UR6, PT ;  /* 0x000000060a007c0c */ /* 0x000fe4000bfc3070 */
[----:B------:R-:W-:Y:S02]  /*3720*/  LOP3.LUT R5, R8, 0xff, RZ, 0xc0, !PT ;  /* 0x000000ff08057812 */ /* 0x000fe400078ec0ff */
[----:B------:R-:W-:Y:S02]  /*3730*/  SHF.R.U32.HI R4, RZ, 0x8, R4 ;  /* 0x00000008ff047819 */ /* 0x000fe40000011604 */
[----:B------:R-:W-:Y:S02]  /*3740*/  ISETP.LE.U32.AND P2, PT, R5, UR6, PT ;  /* 0x0000000605007c0c */ /* 0x000fe4000bf43070 */
[----:B------:R-:W-:Y:S01]  /*3750*/  LOP3.LUT R5, R4, 0xffff, RZ, 0xc0, !PT ;  /* 0x0000ffff04057812 */ /* 0x000fe200078ec0ff */
[----:B------:R-:W-:Y:S01]  /*3760*/  MUFU.EX2 R181, R168 ;  /* 0x000000a800b57308 */ /* 0x000fe20000000800 */
[----:B------:R-:W-:Y:S01]  /*3770*/  SHF.R.U32.HI R4, RZ, 0x10, R8 ;  /* 0x00000010ff047819 */ /* 0x000fe20000011608 */
[----:B------:R-:W-:Y:S01]  /*3780*/  @!P0 FADD.FTZ R205, -R205, -RZ ;  /* 0x800000ffcdcd8221 */ /* 0x000fe20000010100 */
[----:B------:R-:W-:Y:S01]  /*3790*/  SHF.R.U32.HI R9, RZ, 0x18, R9 ;  /* 0x00000018ff097819 */ /* 0x000fe20000011609 */
[----:B------:R-:W-:Y:S01]  /*37a0*/  @!P6 FADD.FTZ R204, -R204, -RZ ;  /* 0x800000ffcccce221 */ /* 0x000fe20000010100 */
[----:B------:R-:W-:Y:S01]  /*37b0*/  LOP3.LUT R4, R4, 0xff, RZ, 0xc0, !PT ;  /* 0x000000ff04047812 */ /* 0x000fe200078ec0ff */
[----:B-1----:R-:W-:Y:S01]  /*37c0*/  @!P1 FADD.FTZ R183, -R183, -RZ ;  /* 0x800000ffb7b79221 */ /* 0x002fe20000010100 */
[----:B------:R-:W-:Y:S02]  /*37d0*/  ISETP.LE.U32.AND P0, PT, R5, UR6, PT ;  /* 0x0000000605007c0c */ /* 0x000fe4000bf03070 */
[----:B------:R-:W-:Y:S01]  /*37e0*/  ISETP.LE.U32.AND P6, PT, R4, UR6, PT ;  /* 0x0000000604007c0c */ /* 0x000fe2000bfc3070 */
[----:B------:R-:W-:Y:S01]  /*37f0*/  @!P2 FADD.FTZ R230, -R230, -RZ ;  /* 0x800000ffe6e6a221 */ /* 0x000fe20000010100 */
[----:B------:R-:W-:Y:S01]  /*3800*/  ISETP.LE.U32.AND P3, PT, R9, UR6, PT ;  /* 0x0000000609007c0c */ /* 0x000fe2000bf63070 */
[----:B------:R-:W-:Y:S01]  /*3810*/  MUFU.EX2 R186, R0 ;  /* 0x0000000000ba7308 */ /* 0x000fe20000000800 */
[----:B------:R-:W-:Y:S01]  /*3820*/  SHF.R.U32.HI R4, RZ, 0x8, R14 ;  /* 0x00000008ff047819 */ /* 0x000fe2000001160e */
[----:B--2---:R-:W-:Y:S01]  /*3830*/  @!P5 FADD.FTZ R180, -R180, -RZ ;  /* 0x800000ffb4b4d221 */ /* 0x004fe20000010100 */
[----:B------:R-:W-:Y:S02]  /*3840*/  ISETP.LE.U32.AND P2, PT, R15, UR6, PT ;  /* 0x000000060f007c0c */ /* 0x000fe4000bf43070 */
[----:B------:R-:W-:Y:S02]  /*3850*/  LOP3.LUT R5, R4, 0xffff, RZ, 0xc0, !PT ;  /* 0x0000ffff04057812 */ /* 0x000fe400078ec0ff */
[----:B------:R-:W-:Y:S01]  /*3860*/  LOP3.LUT R4, R11, 0xff, RZ, 0xc0, !PT ;  /* 0x000000ff0b047812 */ /* 0x000fe200078ec0ff */
[----:B------:R-:W-:Y:S01]  /*3870*/  @!P0 FADD.FTZ R229, -R229, -RZ ;  /* 0x800000ffe5e58221 */ /* 0x000fe20000010100 */
[----:B------:R-:W-:Y:S01]  /*3880*/  ISETP.LE.U32.AND P0, PT, R5, UR6, PT ;  /* 0x0000000605007c0c */ /* 0x000fe2000bf03070 */
[----:B------:R-:W-:Y:S01]  /*3890*/  @!P6 FADD.FTZ R232, -R232, -RZ ;  /* 0x800000ffe8e8e221 */ /* 0x000fe20000010100 */
[----:B------:R-:W-:Y:S01]  /*38a0*/  SHF.R.U32.HI R8, RZ, 0x18, R8 ;  /* 0x00000018ff087819 */ /* 0x000fe20000011608 */
[----:B------:R-:W-:Y:S01]  /*38b0*/  @!P3 FADD.FTZ R223, -R223, -RZ ;  /* 0x800000ffdfdfb221 */ /* 0x000fe20000010100 */
[----:B------:R-:W-:Y:S01]  /*38c0*/  ISETP.LE.U32.AND P6, PT, R4, UR6, PT ;  /* 0x0000000604007c0c */ /* 0x000fe2000bfc3070 */
[----:B------:R-:W1:Y:S01]  /*38d0*/  MUFU.EX2 R193, R23 ;  /* 0x0000001700c17308 */ /* 0x000e620000000800 */
[----:B------:R-:W-:Y:S01]  /*38e0*/  ISETP.LE.U32.AND P3, PT, R8, UR6, PT ;  /* 0x0000000608007c0c */ /* 0x000fe2000bf63070 */
[----:B------:R-:W-:Y:S01]  /*38f0*/  @!P2 FADD.FTZ R228, -R228, -RZ ;  /* 0x800000ffe4e4a221 */ /* 0x000fe20000010100 */
[----:B------:R-:W-:Y:S02]  /*3900*/  SHF.R.U32.HI R4, RZ, 0x8, R17 ;  /* 0x00000008ff047819 */ /* 0x000fe40000011611 */
[----:B------:R-:W-:Y:S02]  /*3910*/  ISETP.LE.U32.AND P2, PT, R19, UR6, PT ;  /* 0x0000000613007c0c */ /* 0x000fe4000bf43070 */
[----:B------:R-:W-:Y:S01]  /*3920*/  LOP3.LUT R5, R18, 0xff, RZ, 0xc0, !PT ;  /* 0x000000ff12057812 */ /* 0x000fe200078ec0ff */
[----:B------:R-:W-:Y:S01]  /*3930*/  @!P0 FADD.FTZ R207, -R207, -RZ ;  /* 0x800000ffcfcf8221 */ /* 0x000fe20000010100 */
[----:B------:R-:W-:Y:S01]  /*3940*/  LOP3.LUT R4, R4, 0xffff, RZ, 0xc0, !PT ;  /* 0x0000ffff04047812 */ /* 0x000fe200078ec0ff */
[----:B------:R-:W2:Y:S01]  /*3950*/  MUFU.EX2 R198, R26 ;  /* 0x0000001a00c67308 */ /* 0x000ea20000000800 */
[----:B------:R-:W-:Y:S01]  /*3960*/  ISETP.LE.U32.AND P0, PT, R5, UR6, PT ;  /* 0x0000000605007c0c */ /* 0x000fe2000bf03070 */
[----:B------:R-:W-:Y:S01]  /*3970*/  @!P6 FADD.FTZ R227, -R227, -RZ ;  /* 0x800000ffe3e3e221 */ /* 0x000fe20000010100 */
[----:B------:R-:W-:Y:S01]  /*3980*/  ISETP.LE.U32.AND P6, PT, R4, UR6, PT ;  /* 0x0000000604007c0c */ /* 0x000fe2000bfc3070 */
[----:B------:R-:W-:Y:S01]  /*3990*/  @!P3 FADD.FTZ R231, -R231, -RZ ;  /* 0x800000ffe7e7b221 */ /* 0x000fe20000010100 */
[----:B------:R-:W-:Y:S02]  /*39a0*/  LOP3.LUT R4, R13, 0xffff, RZ, 0xc0, !PT ;  /* 0x0000ffff0d047812 */ /* 0x000fe400078ec0ff */
[----:B------:R-:W-:Y:S01]  /*39b0*/  ISETP.LE.U32.AND P3, PT, R16, UR6, PT ;  /* 0x0000000610007c0c */ /* 0x000fe2000bf63070 */
[----:B------:R-:W-:Y:S01]  /*39c0*/  @!P2 FADD.FTZ R203, -R203, -RZ ;  /* 0x800000ffcbcba221 */ /* 0x000fe20000010100 */
[----:B------:R-:W-:Y:S01]  /*39d0*/  SHF.R.U32.HI R2, RZ, 0x8, R4 ;  /* 0x00000008ff027819 */ /* 0x000fe20000011604 */
[----:B------:R-:W3:Y:S01]  /*39e0*/  MUFU.EX2 R195, R25 ;  /* 0x0000001900c37308 */ /* 0x000ee20000000800 */
[----:B------:R-:W-:Y:S02]  /*39f0*/  ISETP.LE.U32.AND P2, PT, R20, UR6, PT ;  /* 0x0000000614007c0c */ /* 0x000fe4000bf43070 */
[--C-:B------:R-:W-:Y:S01]  /*3a00*/  SHF.R.U32.HI R5, RZ, 0x18, R13.reuse ;  /* 0x00000018ff057819 */ /* 0x100fe2000001160d */
[----:B------:R-:W-:Y:S01]  /*3a10*/  @!P0 FADD.FTZ R201, -R201, -RZ ;  /* 0x800000ffc9c98221 */ /* 0x000fe20000010100 */
[----:B------:R-:W-:Y:S01]  /*3a20*/  SHF.R.U32.HI R13, RZ, 0x10, R13 ;  /* 0x00000010ff0d7819 */ /* 0x000fe2000001160d */
[----:B------:R-:W-:Y:S01]  /*3a30*/  @!P6 FADD.FTZ R202, -R202, -RZ ;  /* 0x800000ffcacae221 */ /* 0x000fe20000010100 */
[----:B------:R-:W-:Y:S02]  /*3a40*/  LOP3.LUT R2, R2, 0xffff, RZ, 0xc0, !PT ;  /* 0x0000ffff02027812 */ /* 0x000fe400078ec0ff */
[----:B------:R-:W-:Y:S01]  /*3a50*/  LOP3.LUT R13, R13, 0xff, RZ, 0xc0, !PT ;  /* 0x000000ff0d0d7812 */ /* 0x000fe200078ec0ff */
[----:B------:R-:W-:Y:S01]  /*3a60*/  @!P3 FADD.FTZ R226, -R226, -RZ ;  /* 0x800000ffe2e2b221 */ /* 0x000fe20000010100 */
[----:B------:R-:W-:Y:S01]  /*3a70*/  ISETP.LE.U32.AND P0, PT, R2, UR6, PT ;  /* 0x0000000602007c0c */ /* 0x000fe2000bf03070 */
[----:B------:R-:W4:Y:S01]  /*3a80*/  MUFU.EX2 R182, R34 ;  /* 0x0000002200b67308 */ /* 0x000f220000000800 */
[----:B------:R-:W-:Y:S01]  /*3a90*/  LOP3.LUT R2, R12, 0xffff, RZ, 0xc0, !PT ;  /* 0x0000ffff0c027812 */ /* 0x000fe200078ec0ff */
[----:B------:R-:W-:Y:S01]  /*3aa0*/  @!P2 FADD.FTZ R200, -R200, -RZ ;  /* 0x800000ffc8c8a221 */ /* 0x000fe20000010100 */
[----:B------:R-:W-:Y:S02]  /*3ab0*/  ISETP.LE.U32.AND P3, PT, R5, UR6, PT ;  /* 0x0000000605007c0c */ /* 0x000fe4000bf63070 */
[----:B------:R-:W-:Y:S02]  /*3ac0*/  LOP3.LUT R5, R12, 0xff, RZ, 0xc0, !PT ;  /* 0x000000ff0c057812 */ /* 0x000fe400078ec0ff */
[----:B------:R-:W-:Y:S02]  /*3ad0*/  ISETP.LE.U32.AND P6, PT, R13, UR6, PT ;  /* 0x000000060d007c0c */ /* 0x000fe4000bfc3070 */
[----:B------:R-:W-:Y:S01]  /*3ae0*/  SHF.R.U32.HI R4, RZ, 0x10, R12 ;  /* 0x00000010ff047819 */ /* 0x000fe2000001160c */
[----:B------:R-:W-:Y:S01]  /*3af0*/  MUFU.EX2 R196, R27 ;  /* 0x0000001b00c47308 */ /* 0x000fe20000000800 */
[----:B------:R-:W-:Y:S01]  /*3b00*/  SHF.R.U32.HI R2, RZ, 0x8, R2 ;  /* 0x00000008ff027819 */ /* 0x000fe20000011602 */
[----:B------:R-:W-:Y:S01]  /*3b10*/  @!P0 FADD.FTZ R192, -R192, -RZ ;  /* 0x800000ffc0c08221 */ /* 0x000fe20000010100 */
[----:B------:R-:W-:Y:S02]  /*3b20*/  ISETP.LE.U32.AND P2, PT, R5, UR6, PT ;  /* 0x0000000605007c0c */ /* 0x000fe4000bf43070 */
[----:B------:R-:W-:Y:S01]  /*3b30*/  LOP3.LUT R4, R4, 0xff, RZ, 0xc0, !PT ;  /* 0x000000ff04047812 */ /* 0x000fe200078ec0ff */
[----:B-1----:R-:W-:Y:S01]  /*3b40*/  @!P3 FADD.FTZ R193, -R193, -RZ ;  /* 0x800000ffc1c1b221 */ /* 0x002fe20000010100 */
[----:B------:R-:W-:Y:S02]  /*3b50*/  LOP3.LUT R2, R2, 0xffff, RZ, 0xc0, !PT ;  /* 0x0000ffff02027812 */ /* 0x000fe400078ec0ff */
[----:B------:R-:W-:Y:S01]  /*3b60*/  ISETP.LE.U32.AND P4, PT, R4, UR6, PT ;  /* 0x0000000604007c0c */ /* 0x000fe2000bf83070 */
[----:B------:R-:W-:Y:S01]  /*3b70*/  @!P6 FADD.FTZ R194, -R194, -RZ ;  /* 0x800000ffc2c2e221 */ /* 0x000fe20000010100 */
[----:B------:R-:W-:Y:S01]  /*3b80*/  SHF.R.U32.HI R4, RZ, 0x8, R175 ;  /* 0x00000008ff047819 */ /* 0x000fe200000116af */
[----:B------:R-:W-:Y:S01]  /*3b90*/  MUFU.EX2 R189, R28 ;  /* 0x0000001c00bd7308 */ /* 0x000fe20000000800 */
[----:B------:R-:W-:Y:S02]  /*3ba0*/  ISETP.LE.U32.AND P0, PT, R2, UR6, PT ;  /* 0x0000000602007c0c */ /* 0x000fe4000bf03070 */
[----:B------:R-:W-:Y:S01]  /*3bb0*/  LOP3.LUT R2, R176, 0xff, RZ, 0xc0, !PT ;  /* 0x000000ffb0027812 */ /* 0x000fe200078ec0ff */
[----:B------:R-:W-:Y:S01]  /*3bc0*/  @!P2 FADD.FTZ R197, -R197, -RZ ;  /* 0x800000ffc5c5a221 */ /* 0x000fe20000010100 */
[----:B------:R-:W-:Y:S02]  /*3bd0*/  LOP3.LUT R5, R174, 0xff, RZ, 0xc0, !PT ;  /* 0x000000ffae057812 */ /* 0x000fe400078ec0ff */
[----:B------:R-:W-:Y:S02]  /*3be0*/  ISETP.LE.U32.AND P6, PT, R2, UR6, PT ;  /* 0x0000000602007c0c */ /* 0x000fe4000bfc3070 */
[----:B------:R-:W-:Y:S01]  /*3bf0*/  LOP3.LUT R2, R4, 0xffff, RZ, 0xc0, !PT ;  /* 0x0000ffff04027812 */ /* 0x000fe200078ec0ff */
[----:B------:R-:W1:Y:S01]  /*3c00*/  MUFU.EX2 R187, R30 ;  /* 0x0000001e00bb7308 */ /* 0x000e620000000800 */
[----:B------:R-:W-:Y:S01]  /*3c10*/  SHF.R.U32.HI R4, RZ, 0x8, R171 ;  /* 0x00000008ff047819 */ /* 0x000fe200000116ab */
[----:B--2---:R-:W-:Y:S01]  /*3c20*/  @!P4 FADD.FTZ R198, -R198, -RZ ;  /* 0x800000ffc6c6c221 */ /* 0x004fe20000010100 */
[----:B------:R-:W-:Y:S01]  /*3c30*/  ISETP.LE.U32.AND P2, PT, R2, UR6, PT ;  /* 0x0000000602007c0c */ /* 0x000fe2000bf43070 */
[----:B---3--:R-:W-:Y:S01]  /*3c40*/  @!P0 FADD.FTZ R195, -R195, -RZ ;  /* 0x800000ffc3c38221 */ /* 0x008fe20000010100 */
[----:B------:R-:W-:Y:S02]  /*3c50*/  F2FP.RELU.BF16.PACK_AB R2, R205, R206 ;  /* 0x000000cecd02723e */ /* 0x000fe400000018ff */
[----:B------:R-:W-:Y:S02]  /*3c60*/  ISETP.LE.U32.AND P1, PT, R5, UR6, PT ;  /* 0x0000000605007c0c */ /* 0x000fe4000bf23070 */
[----:B------:R-:W-:Y:S01]  /*3c70*/  F2FP.RELU.BF16.PACK_AB R5, R223, R204 ;  /* 0x000000ccdf05723e */ /* 0x000fe200000018ff */
[----:B------:R2:W-:Y:S01]  /*3c80*/  STS [R239+0x20000], R2 ;  /* 0x02000002ef007388 */ /* 0x0005e20000000800 */
[----:B------:R-:W-:Y:S01]  /*3c90*/  F2FP.RELU.BF16.PACK_AB R3, R202, R203 ;  /* 0x000000cbca03723e */ /* 0x000fe200000018ff */
[----:B----4-:R-:W-:Y:S01]  /*3ca0*/  @!P6 FADD.FTZ R182, -R182, -RZ ;  /* 0x800000ffb6b6e221 */ /* 0x010fe20000010100 */
[----:B------:R-:W-:Y:S01]  /*3cb0*/  LOP3.LUT R4, R4, 0xffff, RZ, 0xc0, !PT ;  /* 0x0000ffff04047812 */ /* 0x000fe200078ec0ff */
[----:B------:R3:W-:Y:S01]  /*3cc0*/  STS [R239+0x20400], R5 ;  /* 0x02040005ef007388 */ /* 0x0007e20000000800 */
[----:B------:R-:W-:Y:S01]  /*3cd0*/  F2FP.RELU.BF16.PACK_AB R0, R231, R232 ;  /* 0x000000e8e700723e */ /* 0x000fe200000018ff */
[----:B------:R-:W-:Y:S01]  /*3ce0*/  @!P2 FADD.FTZ R181, -R181, -RZ ;  /* 0x800000ffb5b5a221 */ /* 0x000fe20000010100 */
[----:B------:R-:W-:Y:S01]  /*3cf0*/  ISETP.LE.U32.AND P2, PT, R4, UR6, PT ;  /* 0x0000000604007c0c */ /* 0x000fe2000bf43070 */
[----:B------:R4:W-:Y:S01]  /*3d00*/  STS [R240+0x20000], R3 ;  /* 0x02000003f0007388 */ /* 0x0009e20000000800 */
[----:B------:R-:W-:Y:S02]  /*3d10*/  F2FP.RELU.BF16.PACK_AB R4, R229, R230 ;  /* 0x000000e6e504723e */ /* 0x000fe400000018ff */
[----:B------:R-:W-:Y:S02]  /*3d20*/  SHF.R.U32.HI R12, RZ, 0x18, R12 ;  /* 0x00000018ff0c7819 */ /* 0x000fe4000001160c */
[----:B------:R-:W-:Y:S01]  /*3d30*/  ISETP.LE.U32.AND P3, PT, R169, UR6, PT ;  /* 0x00000006a9007c0c */ /* 0x000fe2000bf63070 */
[----:B-1----:R-:W-:Y:S01]  /*3d40*/  @!P1 FADD.FTZ R187, -R187, -RZ ;  /* 0x800000ffbbbb9221 */ /* 0x002fe20000010100 */
[----:B------:R-:W-:Y:S02]  /*3d50*/  ISETP.LE.U32.AND P4, PT, R12, UR6, PT ;  /* 0x000000060c007c0c */ /* 0x000fe4000bf83070 */
[----:B------:R-:W-:Y:S02]  /*3d60*/  ISETP.LE.U32.AND P0, PT, R173, UR6, PT ;  /* 0x00000006ad007c0c */ /* 0x000fe4000bf03070 */
[----:B------:R-:W-:Y:S01]  /*3d70*/  FSETP.GE.FTZ.AND P1, PT, R205, RZ, PT ;  /* 0x000000ffcd00720b */ /* 0x000fe20003f36000 */
[----:B------:R-:W-:Y:S01]  /*3d80*/  @!P2 FADD.FTZ R188, -R188, -RZ ;  /* 0x800000ffbcbca221 */ /* 0x000fe20000010100 */
[----:B------:R-:W-:Y:S02]  /*3d90*/  FSETP.GE.FTZ.AND P2, PT, R206, RZ, PT ;  /* 0x000000ffce00720b */ /* 0x000fe40003f56000 */
[----:B------:R-:W-:Y:S02]  /*3da0*/  FSETP.GE.FTZ.AND P5, PT, R203, RZ, PT ;  /* 0x000000ffcb00720b */ /* 0x000fe40003fb6000 */
[----:B--2---:R-:W-:Y:S01]  /*3db0*/  F2FP.RELU.BF16.PACK_AB R2, R200, R201 ;  /* 0x000000c9c802723e */ /* 0x004fe200000018ff */
[----:B------:R-:W-:Y:S01]  /*3dc0*/  @!P3 FADD.FTZ R189, -R189, -RZ ;  /* 0x800000ffbdbdb221 */ /* 0x000fe20000010100 */
[----:B------:R-:W-:Y:S01]  /*3dd0*/  FSETP.GE.FTZ.AND P3, PT, R199, RZ, PT ;  /* 0x000000ffc700720b */ /* 0x000fe20003f76000 */
[----:B------:R-:W-:Y:S01]  /*3de0*/  @!P4 FADD.FTZ R196, -R196, -RZ ;  /* 0x800000ffc4c4c221 */ /* 0x000fe20000010100 */
[----:B---3--:R-:W-:Y:S01]  /*3df0*/  F2FP.RELU.BF16.PACK_AB R5, R207, R228 ;  /* 0x000000e4cf05723e */ /* 0x008fe200000018ff */
[----:B------:R1:W-:Y:S01]  /*3e00*/  STS [R240+0x20400], R2 ;  /* 0x02040002f0007388 */ /* 0x0003e20000000800 */
[----:B------:R-:W-:Y:S01]  /*3e10*/  @!P0 FADD.FTZ R186, -R186, -RZ ;  /* 0x800000ffbaba8221 */ /* 0x000fe20000010100 */
[----:B------:R-:W-:Y:S02]  /*3e20*/  FSETP.GE.FTZ.AND P4, PT, R202, RZ, PT ;  /* 0x000000ffca00720b */ /* 0x000fe40003f96000 */
[----:B------:R2:W-:Y:S01]  /*3e30*/  STS [R239+0x21000], R4 ;  /* 0x02100004ef007388 */ /* 0x0005e20000000800 */
[----:B----4-:R-:W-:Y:S03]  /*3e40*/  F2FP.RELU.BF16.PACK_AB R3, R192, R199 ;  /* 0x000000c7c003723e */ /* 0x010fe600000018ff */
[----:B------:R3:W-:Y:S04]  /*3e50*/  STS [R239+0x21400], R0 ;  /* 0x02140000ef007388 */ /* 0x0007e80000000800 */
[----:B------:R4:W-:Y:S01]  /*3e60*/  STS [R240+0x21000], R5 ;  /* 0x02100005f0007388 */ /* 0x0009e20000000800 */
[----:B-1----:R-:W-:Y:S02]  /*3e70*/  F2FP.RELU.BF16.PACK_AB R2, R193, R194 ;  /* 0x000000c2c102723e */ /* 0x002fe400000018ff */
[----:B--2---:R-:W-:Y:S02]  /*3e80*/  F2FP.RELU.BF16.PACK_AB R4, R226, R227 ;  /* 0x000000e3e204723e */ /* 0x004fe400000018ff */
[----:B---3--:R-:W-:Y:S03]  /*3e90*/  F2FP.RELU.BF16.PACK_AB R0, R181, R183 ;  /* 0x000000b7b500723e */ /* 0x008fe600000018ff */
[----:B------:R1:W-:Y:S01]  /*3ea0*/  STS [R240+0x21400], R4 ;  /* 0x02140004f0007388 */ /* 0x0003e20000000800 */
[----:B----4-:R-:W-:Y:S03]  /*3eb0*/  F2FP.RELU.BF16.PACK_AB R5, R195, R197 ;  /* 0x000000c5c305723e */ /* 0x010fe600000018ff */
        /* <DEDUP_REMOVED lines=14> */
[----:B------:R-:W1:Y:S01]  /*3fa0*/  LDSM.16.M88.4 R16, [R218+0x14000] ;  /* 0x01400000da10783b */ /* 0x000e620000000200 */
[----:B------:R-:W-:Y:S07]  /*3fb0*/  IMAD.IADD R184, R214, 0x1, R3 ;  /* 0x00000001d6b87824 */ /* 0x000fee00078e0203 */
        /* <DEDUP_REMOVED lines=102> */
[----:B------:R-:W-:Y:S03]  /*4620*/  FSEL R0, R0, R176, P0 ;  /* 0x000000b000007208 */ /* 0x000fe60000000000 */
[----:B------:R-:W-:Y:S01]  /*4630*/  FMUL.FTZ R205, R205, R2 ;  /* 0x00000002cdcd7220 */ /* 0x000fe20000410000 */
[----:B------:R-:W-:Y:S01]  /*4640*/  FSEL R4, R4, R177, P2 ;  /* 0x000000b104047208 */ /* 0x000fe20001000000 */
[----:B------:R-:W-:Y:S01]  /*4650*/  FMUL.FTZ R204, R204, R0 ;  /* 0x00000000cccc7220 */ /* 0x000fe20000410000 */
[----:B------:R-:W2:Y:S01]  /*4660*/  LDG.E R2, [R178.64+0x80] ;  /* 0x00008026b2027981 */ /* 0x000ea2000c1e1900 */
[C---:B------:R-:W-:Y:S02]  /*4670*/  LEA R224, P0, R191.reuse, R224, 0x2 ;  /* 0x000000e0bfe07211 */ /* 0x040fe400078010ff */
[----:B------:R-:W-:Y:S01]  /*4680*/  FMUL.FTZ R206, R206, R4 ;  /* 0x00000004cece7220 */ /* 0x000fe20000410000 */
[----:B------:R-:W3:Y:S01]  /*4690*/  LDG.E R0, [R178.64+0xa0] ;  /* 0x0000a026b2007981 */ /* 0x000ee2000c1e1900 */
[----:B------:R-:W-:Y:S02]  /*46a0*/  LEA.HI.X.SX32 R225, R191, R225, 0x2, P0 ;  /* 0x000000e1bfe17211 */ /* 0x000fe400000f16ff */
[----:B------:R-:W-:Y:S02]  /*46b0*/  FSETP.GE.FTZ.AND P0, PT, R181, RZ, PT ;  /* 0x000000ffb500720b */ /* 0x000fe40003f16000 */
[C---:B------:R-:W-:Y:S01]  /*46c0*/  FADD.FTZ R4, -R177.reuse, R16 ;  /* 0x00000010b1047221 */ /* 0x040fe20000010100 */
[----:B------:R-:W-:Y:S01]  /*46d0*/  FSETP.GE.FTZ.AND P2, PT, R192, RZ, PT ;  /* 0x000000ffc000720b */ /* 0x000fe20003f56000 */
        /* <DEDUP_REMOVED lines=18> */
[----:B------:R-:W-:Y:S02]  /*4800*/  FADD.FTZ R6, -R176, R7 ;  /* 0x00000007b0067221 */ /* 0x000fe40000010100 */
        /* <DEDUP_REMOVED lines=41> */
[----:B------:R-:W-:Y:S01]  /*4aa0*/  FADD.FTZ R24, -R2, R24 ;  /* 0x0000001802187221 */ /* 0x000fe20000010100 */
[----:B------:R-:W-:Y:S01]  /*4ab0*/  FSETP.GE.FTZ.AND P1, PT, R228, RZ, PT ;  /* 0x000000ffe400720b */ /* 0x000fe20003f36000 */
[----:B------:R-:W-:Y:S01]  /*4ac0*/  FADD.FTZ R28, -R2, R28 ;  /* 0x0000001c021c7221 */ /* 0x000fe20000010100 */
[----:B------:R-:W-:Y:S01]  /*4ad0*/  FSEL R13, R13, R2, P3 ;  /* 0x000000020d0d7208 */ /* 0x000fe20001800000 */
[----:B------:R-:W-:Y:S01]  /*4ae0*/  FMUL.FTZ R22, R229, R4 ;  /* 0x00000004e5167220 */ /* 0x000fe20000410000 */
[-C--:B------:R-:W-:Y:S01]  /*4af0*/  FSEL R12, R12, R2.reuse, P1 ;  /* 0x000000020c0c7208 */ /* 0x080fe20000800000 */
[C---:B---3--:R-:W-:Y:S01]  /*4b00*/  FADD.FTZ R4, -R0.reuse, R14 ;  /* 0x0000000e00047221 */ /* 0x048fe20000010100 */
        /* <DEDUP_REMOVED lines=66> */
.L_x_1620:
        /* <DEDUP_REMOVED lines=125> */
[----:B------:R-:W2:Y:S01]  /*5700*/  LDL.64 R178, [R1+0x10] ;  /* 0x0000100001b27983 */ /* 0x000ea20000100a00 */
[----:B------:R-:W-:Y:S02]  /*5710*/  IMAD.MOV.U32 R6, RZ, RZ, c[0x0][0x370] ;  /* 0x0000dc00ff067624 */ /* 0x000fe400078e00ff */
[----:B------:R-:W-:Y:S01]  /*5720*/  IMAD.MOV.U32 R7, RZ, RZ, c[0x0][0x374] ;  /* 0x0000dd00ff077624 */ /* 0x000fe200078e00ff */
[----:B------:R-:W1:Y:S01]  /*5730*/  S2R R180, SR_TID.X ;  /* 0x0000000000b47919 */ /* 0x000e620000002100 */
[----:B------:R-:W-:Y:S03]  /*5740*/  IMAD.U32 R2, R6, -0x40, RZ ;  /* 0xffffffc006027824 */ /* 0x000fe600078e00ff */
[----:B------:R-:W3:Y:S02]  /*5750*/  S2R R181, SR_TID.X ;  /* 0x0000000000b57919 */ /* 0x000ee40000002100 */
[C---:B------:R-:W-:Y:S04]  /*5760*/  LEA R5, P1, R2.reuse, R236, 0x1 ;  /* 0x000000ec02057211 */ /* 0x040fe800078208ff */
[----:B------:R-:W-:Y:S01]  /*5770*/  LEA.HI.X.SX32 R2, R2, R237, 0x1, P1 ;  /* 0x000000ed02027211 */ /* 0x000fe200008f0eff */
[----:B------:R-:W-:Y:S04]  /*5780*/  IMAD.MOV.U32 R236, RZ, RZ, R5 ;  /* 0x000000ffffec7224 */ /* 0x000fe800078e0005 */
[----:B------:R-:W-:Y:S01]  /*5790*/  IMAD.MOV.U32 R237, RZ, RZ, R2 ;  /* 0x000000ffffed7224 */ /* 0x000fe200078e0002 */
[----:B--2---:R-:W2:Y:S01]  /*57a0*/  S2R R179, SR_TID.X ;  /* 0x0000000000b37919 */ /* 0x004ea20000002100 */
[----:B-1----:R-:W-:Y:S04]  /*57b0*/  SHF.R.S32.HI R180, RZ, 0x1f, R180 ;  /* 0x0000001fffb47819 */ /* 0x002fe800000114b4 */
[----:B---3--:R-:W-:Y:S04]  /*57c0*/  LEA.HI R180, R180, R181, RZ, 0x3 ;  /* 0x000000b5b4b47211 */ /* 0x008fe800078f18ff */
[----:B------:R-:W-:Y:S05]  /*57d0*/  SHF.R.S32.HI R180, RZ, 0x3, R180 ;  /* 0x00000003ffb47819 */ /* 0x000fea00000114b4 */
[----:B------:R-:W-:Y:S05]  /*57e0*/  IMAD.SHL.U32 R0, R180, 0x40, RZ ;  /* 0x00000040b4007824 */ /* 0x000fea00078e00ff */
[----:B------:R-:W-:Y:S04]  /*57f0*/  LOP3.LUT R0, R0, 0x1c0, RZ, 0xc0, !PT ;  /* 0x000001c000007812 */ /* 0x000fe800078ec0ff */
[----:B------:R-:W-:Y:S02]  /*5800*/  LOP3.LUT R4, R0, 0x38, R178, 0xf8, !PT ;  /* 0x0000003800047812 */ /* 0x000fe400078ef8b2 */
[----:B------:R-:W1:Y:S01]  /*5810*/  S2R R178, SR_TID.X ;  /* 0x0000000000b27919 */ /* 0x000e620000002100 */
[----:B------:R-:W-:Y:S04]  /*5820*/  SHF.R.U32.HI R0, RZ, 0x3, R0 ;  /* 0x00000003ff007819 */ /* 0x000fe80000011600 */
[----:B------:R-:W-:Y:S02]  /*5830*/  LOP3.LUT R0, R4, R0, RZ, 0x3c, !PT ;  /* 0x0000000004007212 */ /* 0x000fe400078e3cff */
[C---:B------:R-:W-:Y:S04]  /*5840*/  LEA R4, P1, R6.reuse, R236, 0x6 ;  /* 0x000000ec06047211 */ /* 0x040fe800078230ff */
[----:B------:R-:W-:Y:S02]  /*5850*/  LEA.HI.X R5, R6, R237, R7, 0x6, P1 ;  /* 0x000000ed06057211 */ /* 0x000fe400008f3407 */
[----:B-1----:R-:W-:Y:S04]  /*5860*/  SHF.R.S32.HI R178, RZ, 0x1f, R178 ;  /* 0x0000001fffb27819 */ /* 0x002fe800000114b2 */
[----:B--2---:R-:W-:Y:S04]  /*5870*/  LEA.HI R178, R178, R179, RZ, 0x6 ;  /* 0x000000b3b2b27211 */ /* 0x004fe800078f30ff */
[----:B------:R-:W-:Y:S05]  /*5880*/  SHF.R.S32.HI R178, RZ, 0x6, R178 ;  /* 0x00000006ffb27819 */ /* 0x000fea00000114b2 */
[----:B------:R-:W-:Y:S04]  /*5890*/  IMAD R0, R178, 0x200, R0 ;  /* 0x00000200b2007824 */ /* 0x000fe800078e0200 */
[----:B------:R-:W-:Y:S05]  /*58a0*/  IMAD.SHL.U32 R0, R0, 0x2, RZ ;  /* 0x0000000200007824 */ /* 0x000fea00078e00ff */
        /* <DEDUP_REMOVED lines=8> */
.L_x_1621:
[----:B------:R-:W-:Y:S01]  /*5930*/  LDSM.16.M88.4 R32, [R212+0x1c000] ;  /* 0x01c00000d420783b */ /* 0x000fe20000000200 */
[----:B-1----:R-:W-:Y:S01]  /*5940*/  IMAD.MOV.U32 R0, RZ, RZ, 0x4 ;  /* 0x00000004ff007424 */ /* 0x002fe200078e00ff */
[----:B------:R-:W-:Y:S01]  /*5950*/  LEA R2, P1, R242, R224, 0x2 ;  /* 0x000000e0f2027211 */ /* 0x000fe200078210ff */
[----:B------:R-:W-:Y:S01]  /*5960*/  IMAD.MOV.U32 R188, RZ, RZ, c[0x0][0x22c] ;  /* 0x00008b00ffbc7624 */ /* 0x000fe200078e00ff */
[----:B------:R-:W-:Y:S01]  /*5970*/  ULOP3.LUT UR6, UR46, 0x1, URZ, 0xc0, !UPT ;  /* 0x000000012e067892 */ /* 0x000fe2000f8ec03f */
[----:B------:R-:W1:Y:S01]  /*5980*/  LDSM.16.MT88.4 R16, [R208] ;  /* 0x00000000d010783b */ /* 0x000e620000004200 */
[----:B------:R-:W-:Y:S01]  /*5990*/  IMAD.MOV.U32 R189, RZ, RZ, c[0x0][0x22c] ;  /* 0x00008b00ffbd7624 */ /* 0x000fe200078e00ff */
[----:B------:R-:W-:Y:S01]  /*59a0*/  @UP2 UIADD3 UR7, UP1, UR40, -0x100, URZ ;  /* 0xffffff0028072890 */ /* 0x000fe2000ff3e03f */
[----:B------:R-:W-:Y:S01]  /*59b0*/  IMAD R188, R188, c[0x0][0x1c0], RZ ;  /* 0x00007000bcbc7a24 */ /* 0x000fe200078e02ff */
[----:B------:R-:W-:Y:S01]  /*59c0*/  UISETP.NE.U32.AND UP0, UPT, UR6, 0x1, UPT ;  /* 0x000000010600788c */ /* 0x000fe2000bf05070 */
[----:B------:R-:W2:Y:S01]  /*59d0*/  LDSM.16.M88.4 R28, [R212+0x1d000] ;  /* 0x01d00000d41c783b */ /* 0x000ea20000000200 */
[----:B------:R-:W-:Y:S01]  /*59e0*/  IMAD R189, R189, c[0x0][0x1c0], RZ ;  /* 0x00007000bdbd7a24 */ /* 0x000fe200078e02ff */
[----:B------:R-:W-:Y:S01]  /*59f0*/  UIADD3 UR8, UR46, -0x1, URZ ;  /* 0xffffffff2e087890 */ /* 0x000fe2000fffe03f */
[----:B------:R-:W-:Y:S01]  /*5a00*/  IMAD.SHL.U32 R188, R188, 0x10, RZ ;  /* 0x00000010bcbc7824 */ /* 0x000fe200078e00ff */
[----:B------:R-:W-:Y:S01]  /*5a10*/  @UP2 UIADD3.X UR6, UR41, -0x1, URZ, UP1, !UPT ;  /* 0xffffffff29062890 */ /* 0x000fe20008ffe43f */
[----:B------:R-:W3:Y:S01]  /*5a20*/  LDSM.16.MT88.4 R164, [R208+0x4000] ;  /* 0x00400000d0a4783b */ /* 0x000ee20000004200 */
[----:B------:R-:W-:Y:S02]  /*5a30*/  IMAD R189, R189, 0x18, RZ ;  /* 0x00000018bdbd7824 */ /* 0x000fe400078e02ff */
[----:B------:R-:W-:Y:S02]  /*5a40*/  IMAD.MOV.U32 R192, RZ, RZ, c[0x0][0x22c] ;  /* 0x00008b00ffc07624 */ /* 0x000fe400078e00ff */
[----:B------:R-:W-:Y:S01]  /*5a50*/  LDSM.16.M88.4 R168, [R3+0x1c000] ;  /* 0x01c0000003a8783b */ /* 0x000fe20000000200 */
[----:B------:R-:W-:Y:S02]  /*5a60*/  IMAD.MOV.U32 R190, RZ, RZ, c[0x0][0x22c] ;  /* 0x00008b00ffbe7624 */ /* 0x000fe400078e00ff */
[----:B------:R-:W-:Y:S02]  /*5a70*/  IMAD R192, R192, c[0x0][0x1c0], RZ ;  /* 0x00007000c0c07a24 */ /* 0x000fe400078e02ff */
[----:B------:R-:W4:Y:S01]  /*5a80*/  LDSM.16.MT88.4 R172, [R208+0x800] ;  /* 0x00080000d0ac783b */ /* 0x000f220000004200 */
[----:B------:R-:W-:Y:S02]  /*5a90*/  IMAD R190, R190, c[0x0][0x1c0], RZ ;  /* 0x00007000bebe7a24 */ /* 0x000fe400078e02ff */
[----:B------:R-:W-:Y:S02]  /*5aa0*/  IMAD.SHL.U32 R192, R192, 0x20, RZ ;  /* 0x00000020c0c07824 */ /* 0x000fe400078e00ff */
[----:B------:R-:W3:Y:S01]  /*5ab0*/  LDSM.16.M88.4 R176, [R3+0x1d000] ;  /* 0x01d0000003b0783b */ /* 0x000ee20000000200 */
[----:B------:R-:W-:Y:S02]  /*5ac0*/  IMAD R190, R190, 0x28, RZ ;  /* 0x00000028bebe7824 */ /* 0x000fe400078e02ff */
[----:B------:R-:W-:Y:S02]  /*5ad0*/  IMAD.MOV.U32 R191, RZ, RZ, c[0x0][0x22c] ;  /* 0x00008b00ffbf7624 */ /* 0x000fe400078e00ff */
[----:B------:R-:W3:Y:S02]  /*5ae0*/  LDSM.16.MT88.4 R180, [R208+0x4800] ;  /* 0x00480000d0b4783b */ /* 0x000ee40000004200 */
[----:B------:R-:W-:Y:S04]  /*5af0*/  IMAD R191, R191, c[0x0][0x1c0], RZ ;  /* 0x00007000bfbf7a24 */ /* 0x000fe800078e02ff */
[----:B------:R-:W-:Y:S01]  /*5b00*/  IMAD R191, R191, 0x38, RZ ;  /* 0x00000038bfbf7824 */ /* 0x000fe200078e02ff */
        /* <DEDUP_REMOVED lines=57> */
[-C--:B-1----:R-:W-:Y:S05]  /*5ea0*/  HMMA.16816.F32.BF16 R4, R172, R176.reuse, R4 ;  /* 0x000000b0ac04723c */ /* 0x082fea0000041804 */
[-C--:B--2---:R-:W-:Y:S03]  /*5eb0*/  LEA.HI.X.SX32 R3, R242, R225.reuse, 0x2, P1 ;  /* 0x000000e1f2037211 */ /* 0x084fe600008f16ff */
[C---:B---3--:R-:W-:Y:S08]  /*5ec0*/  HMMA.16816.F32.BF16 R8, R180.reuse, R176, R8 ;  /* 0x000000b0b408723c */ /* 0x048ff00000041808 */
[-C--:B------:R-:W-:Y:S08]  /*5ed0*/  HMMA.16816.F32.BF16 R12, R180, R178.reuse, R12 ;  /* 0x000000b2b40c723c */ /* 0x080ff0000004180c */
[C---:B------:R-:W-:Y:S01]  /*5ee0*/  HMMA.16816.F32.BF16 R16, R172.reuse, R178, R16 ;  /* 0x000000b2ac10723c */ /* 0x040fe20000041810 */
[----:B------:R-:W1:Y:S07]  /*5ef0*/  LDSM.16.MT88.4 R176, [R208+0x3000] ;  /* 0x00300000d0b0783b */ /* 0x000e6e0000004200 */
[-C--:B----4-:R-:W-:Y:S08]  /*5f00*/  HMMA.16816.F32.BF16 R20, R172, R164.reuse, R20 ;  /* 0x000000a4ac14723c */ /* 0x090ff00000041814 */
        /* <DEDUP_REMOVED lines=14> */
[----:B------:R-:W-:Y:S01]  /*5ff0*/  @P0 IADD3 R164, R247, -0x40, RZ ;  /* 0xffffffc0f7a40810 */ /* 0x000fe20007ffe0ff */
[-C--:B------:R-:W-:Y:S01]  /*6000*/  HMMA.16816.F32.BF16 R28, R180, R166.reuse, R28 ;  /* 0x000000a6b41c723c */ /* 0x080fe2000004181c */
[----:B------:R-:W2:Y:S03]  /*6010*/  LDSM.16.MT88.4 R180, [R208+0x7800] ;  /* 0x00780000d0b4783b */ /* 0x000ea60000004200 */
[----:B------:R-:W-:Y:S01]  /*6020*/  @P0 IMAD.WIDE R164, R164, R0, UR40 ;  /* 0x00000028a4a40e25 */ /* 0x000fe2000f8e0200 */
[----:B------:R-:W-:Y:S01]  /*6030*/  @UP2 UMOV UR40, UR7 ;  /* 0x0000000700282c82 */ /* 0x000fe20008000000 */
[----:B------:R-:W3:Y:S01]  /*6040*/  LDL R0, [R1] ;  /* 0x0000000001007983 */ /* 0x000ee20000100800 */
[----:B------:R-:W-:Y:S01]  /*6050*/  @UP2 UMOV UR41, UR6 ;  /* 0x0000000600292c82 */ /* 0x000fe20008000000 */
[----:B------:R-:W-:Y:S03]  /*6060*/  HMMA.16816.F32.BF16 R32, R168, R166, R32 ;  /* 0x000000a6a820723c */ /* 0x000fe60000041820 */
[----:B------:R4:W5:Y:S04]  /*6070*/  @P0 LDG.E R246, [R164.64] ;  /* 0x00000026a4f60981 */ /* 0x000968000c1e1900 */
[CC--:B------:R-:W-:Y:S01]  /*6080*/  LEA R168, P1, R189.reuse, R224.reuse, 0x2 ;  /* 0x000000e0bda87211 */ /* 0x0c0fe200078210ff */
[----:B------:R4:W5:Y:S01]  /*6090*/  @P0 LDG.E R245, [R164.64+0x20] ;  /* 0x00002026a4f50981 */ /* 0x000962000c1e1900 */
[-C--:B-1----:R-:W-:Y:S04]  /*60a0*/  HMMA.16816.F32.BF16 R4, R172, R176.reuse, R4 ;  /* 0x000000b0ac04723c */ /* 0x082fe80000041804 */
[----:B------:R4:W5:Y:S01]  /*60b0*/  @P0 LDG.E R244, [R164.64+0x80] ;  /* 0x00008026a4f40981 */ /* 0x000962000c1e1900 */
[-C--:B------:R-:W-:Y:S01]  /*60c0*/  LEA.HI.X.SX32 R169, R189, R225.reuse, 0x2, P1 ;  /* 0x000000e1bda97211 */ /* 0x080fe200008f16ff */
[----:B------:R-:W-:Y:S02]  /*60d0*/  IMAD.MOV.U32 R189, RZ, RZ, c[0x0][0x22c] ;  /* 0x00008b00ffbd7624 */ /* 0x000fe400078e00ff */
[C---:B------:R-:W-:Y:S01]  /*60e0*/  HMMA.16816.F32.BF16 R8, R184.reuse, R176, R8 ;  /* 0x000000b0b808723c */ /* 0x040fe20000041808 */
[----:B------:R-:W3:Y:S03]  /*60f0*/  LDL R176, [R1+0x4] ;  /* 0x0000040001b07983 */ /* 0x000ee60000100800 */
[----:B------:R-:W-:Y:S02]  /*6100*/  IMAD R189, R189, c[0x0][0x1c0], RZ ;  /* 0x00007000bdbd7a24 */ /* 0x000fe400078e02ff */
[----:B------:R4:W5:Y:S01]  /*6110*/  @P0 LDG.E R243, [R164.64+0xa0] ;  /* 0x0000a026a4f30981 */ /* 0x000962000c1e1900 */
[CC--:B------:R-:W-:Y:S01]  /*6120*/  LEA R170, P0, R188.reuse, R224.reuse, 0x2 ;  /* 0x000000e0bcaa7211 */ /* 0x0c0fe200078010ff */
        /* <DEDUP_REMOVED lines=9> */
[----:B------:R2:W-:Y:S05]  /*61c0*/  RED.E.ADD.F32.FTZ.RN.STRONG.GPU [R170.64], R6 ;  /* 0x00000006aa00798e */ /* 0x0005ea000c10e7a6 */
[----:B------:R2:W-:Y:S01]  /*61d0*/  RED.E.ADD.F32.FTZ.RN.STRONG.GPU [R168.64], R7 ;  /* 0x00000007a800798e */ /* 0x0005e2000c10e7a6 */
[CC--:B----4-:R-:W-:Y:S01]  /*61e0*/  LEA R164, P2, R190.reuse, R224.reuse, 0x2 ;  /* 0x000000e0bea47211 */ /* 0x0d0fe200078410ff */
[C---:B------:R-:W-:Y:S03]  /*61f0*/  HMMA.16816.F32.BF16 R24, R184.reuse, R180, R24 ;  /* 0x000000b4b818723c */ /* 0x040fe60000041818 */
[----:B------:R-:W-:Y:S01]  /*6200*/  RED.E.ADD.F32.FTZ.RN.STRONG.GPU [R166.64], R8 ;  /* 0x00000008a600798e */ /* 0x000fe2000c10e7a6 */
[-C--:B------:R-:W-:Y:S01]  /*6210*/  LEA.HI.X.SX32 R165, R190, R225.reuse, 0x2, P2 ;  /* 0x000000e1bea57211 */ /* 0x080fe200010f16ff */
[----:B------:R-:W-:Y:S03]  /*6220*/  IMAD.MOV.U32 R190, RZ, RZ, c[0x0][0x22c] ;  /* 0x00008b00ffbe7624 */ /* 0x000fe600078e00ff */
[-C--:B------:R-:W-:Y:S01]  /*6230*/  HMMA.16816.F32.BF16 R28, R184, R182.reuse, R28 ;  /* 0x000000b6b81c723c */ /* 0x080fe2000004181c */
[----:B------:R-:W-:Y:S03]  /*6240*/  RED.E.ADD.F32.FTZ.RN.STRONG.GPU [R164.64], R9 ;  /* 0x00000009a400798e */ /* 0x000fe6000c10e7a6 */
[CC--:B-1----:R-:W-:Y:S01]  /*6250*/  LEA R4, P1, R189.reuse, R224.reuse, 0x2 ;  /* 0x000000e0bd047211 */ /* 0x0c2fe200078210ff */
[----:B------:R-:W-:Y:S03]  /*6260*/  IMAD R190, R190, c[0x0][0x1c0], RZ ;  /* 0x00007000bebe7a24 */ /* 0x000fe600078e02ff */
[----:B------:R-:W-:Y:S04]  /*6270*/  HMMA.16816.F32.BF16 R32, R172, R182, R32 ;  /* 0x000000b6ac20723c */ /* 0x000fe80000041820 */
[-C--:B------:R-:W-:Y:S01]  /*6280*/  LEA.HI.X.SX32 R5, R189, R225.reuse, 0x2, P1 ;  /* 0x000000e1bd057211 */ /* 0x080fe200008f16ff */
[----:B------:R-:W-:Y:S01]  /*6290*/  IMAD.SHL.U32 R190, R190, 0x10, RZ ;  /* 0x00000010bebe7824 */ /* 0x000fe200078e00ff */
[CC--:B--2---:R-:W-:Y:S01]  /*62a0*/  LEA R6, P0, R191.reuse, R224.reuse, 0x2 ;  /* 0x000000e0bf067211 */ /* 0x0c4fe200078010ff */
[----:B------:R-:W-:Y:S02]  /*62b0*/  IMAD.MOV.U32 R189, RZ, RZ, c[0x0][0x22c] ;  /* 0x00008b00ffbd7624 */ /* 0x000fe400078e00ff */
[----:B------:R1:W-:Y:S03]  /*62c0*/  RED.E.ADD.F32.FTZ.RN.STRONG.GPU [R4.64], R10 ;  /* 0x0000000a0400798e */ /* 0x0003e6000c10e7a6 */
[-C--:B------:R-:W-:Y:S01]  /*62d0*/  LEA.HI.X.SX32 R7, R191, R225.reuse, 0x2, P0 ;  /* 0x000000e1bf077211 */ /* 0x080fe200000f16ff */
[----:B------:R-:W-:Y:S01]  /*62e0*/  IMAD R189, R189, c[0x0][0x1c0], RZ ;  /* 0x00007000bdbd7a24 */ /* 0x000fe200078e02ff */
[----:B------:R-:W-:Y:S03]  /*62f0*/  IADD3 R177, R190, 0x20, RZ ;  /* 0x00000020beb17810 */ /* 0x000fe60007ffe0ff */
[----:B------:R2:W-:Y:S01]  /*6300*/  RED.E.ADD.F32.FTZ.RN.STRONG.GPU [R6.64], R11 ;  /* 0x0000000b0600798e */ /* 0x0005e2000c10e7a6 */
[----:B------:R-:W-:Y:S04]  /*6310*/  IMAD.SHL.U32 R189, R189, 0x10, RZ ;  /* 0x00000010bdbd7824 */ /* 0x000fe800078e00ff */
[----:B------:R4:W-:Y:S01]  /*6320*/  RED.E.ADD.F32.FTZ.RN.STRONG.GPU [R224.64+0x80], R16 ;  /* 0x00008010e000798e */ /* 0x0009e2000c10e7a6 */
[C---:B------:R-:W-:Y:S02]  /*6330*/  IADD3 R179, R189.reuse, 0x20, RZ ;  /* 0x00000020bdb37810 */ /* 0x040fe40007ffe0ff */
[----:B------:R-:W-:Y:S02]  /*6340*/  IADD3 R178, R189, 0x20, RZ ;  /* 0x00000020bdb27810 */ /* 0x000fe40007ffe0ff */
[----:B------:R4:W-:Y:S01]  /*6350*/  RED.E.ADD.F32.FTZ.RN.STRONG.GPU [R2.64+0x80], R17 ;  /* 0x000080110200798e */ /* 0x0009e2000c10e7a6 */
[C---:B------:R-:W-:Y:S02]  /*6360*/  IMAD.IADD R179, R242.reuse, 0x1, R179 ;  /* 0x00000001f2b37824 */ /* 0x040fe400078e02b3 */
[C---:B------:R-:W-:Y:S04]  /*6370*/  IMAD.IADD R178, R242.reuse, 0x1, R178 ;  /* 0x00000001f2b27824 */ /* 0x040fe800078e02b2 */
[----:B------:R-:W-:Y:S01]  /*6380*/  IMAD.IADD R178, R242, 0x1, R178 ;  /* 0x00000001f2b27824 */ /* 0x000fe200078e02b2 */
[CC--:B-1----:R-:W-:Y:S04]  /*6390*/  LEA R4, P0, R177.reuse, R224.reuse, 0x2 ;  /* 0x000000e0b1047211 */ /* 0x0c2fe800078010ff */
[-C--:B------:R-:W-:Y:S02]  /*63a0*/  LEA.HI.X.SX32 R5, R177, R225.reuse, 0x2, P0 ;  /* 0x000000e1b1057211 */ /* 0x080fe400000f16ff */
[----:B------:R-:W-:Y:S01]  /*63b0*/  IADD3 R177, R189, 0x20, RZ ;  /* 0x00000020bdb17810 */ /* 0x000fe20007ffe0ff */
[----:B------:R-:W-:Y:S01]  /*63c0*/  IMAD.MOV.U32 R189, RZ, RZ, c[0x0][0x22c] ;  /* 0x00008b00ffbd7624 */ /* 0x000fe200078e00ff */
[CC--:B--2---:R-:W-:Y:S01]  /*63d0*/  LEA R6, P1, R179.reuse, R224.reuse, 0x2 ;  /* 0x000000e0b3067211 */ /* 0x0c4fe200078210ff */
[----:B------:R-:W-:Y:S01]  /*63e0*/  RED.E.ADD.F32.FTZ.RN.STRONG.GPU [R4.64], R18 ;  /* 0x000000120400798e */ /* 0x000fe2000c10e7a6 */
[-C--:B------:R-:W-:Y:S01]  /*63f0*/  LEA R10, P0, R178, R224.reuse, 0x2 ;  /* 0x000000e0b20a7211 */ /* 0x080fe200078010ff */
[----:B------:R-:W-:Y:S01]  /*6400*/  IMAD.IADD R177, R242, 0x1, R177 ;  /* 0x00000001f2b17824 */ /* 0x000fe200078e02b1 */
[-C--:B------:R-:W-:Y:S01]  /*6410*/  LEA.HI.X.SX32 R7, R179, R225.reuse, 0x2, P1 ;  /* 0x000000e1b3077211 */ /* 0x080fe200008f16ff */
[----:B------:R-:W-:Y:S01]  /*6420*/  IMAD R189, R189, c[0x0][0x1c0], RZ ;  /* 0x00007000bdbd7a24 */ /* 0x000fe200078e02ff */
[-C--:B------:R-:W-:Y:S01]  /*6430*/  LEA.HI.X.SX32 R11, R178, R225.reuse, 0x2, P0 ;  /* 0x000000e1b20b7211 */ /* 0x080fe200000f16ff */
[----:B------:R-:W-:Y:S01]  /*6440*/  IMAD.IADD R177, R242, 0x1, R177 ;  /* 0x00000001f2b17824 */ /* 0x000fe200078e02b1 */
[C---:B----4-:R-:W-:Y:S01]  /*6450*/  IADD3 R16, R188.reuse, 0x60, RZ ;  /* 0x00000060bc107810 */ /* 0x050fe20007ffe0ff */
[----:B------:R-:W-:Y:S01]  /*6460*/  RED.E.ADD.F32.FTZ.RN.STRONG.GPU [R6.64], R19 ;  /* 0x000000130600798e */ /* 0x000fe2000c10e7a6 */
[----:B------:R-:W-:Y:S01]  /*6470*/  IMAD.SHL.U32 R189, R189, 0x10, RZ ;  /* 0x00000010bdbd7824 */ /* 0x000fe200078e00ff */
[----:B------:R-:W-:Y:S01]  /*6480*/  IADD3 R17, R188, 0x60, RZ ;  /* 0x00000060bc117810 */ /* 0x000fe20007ffe0ff */
[C---:B------:R-:W-:Y:S02]  /*6490*/  IMAD.IADD R177, R242.reuse, 0x1, R177 ;  /* 0x00000001f2b17824 */ /* 0x040fe400078e02b1 */
[----:B------:R-:W-:Y:S01]  /*64a0*/  RED.E.ADD.F32.FTZ.RN.STRONG.GPU [R10.64], R12 ;  /* 0x0000000c0a00798e */ /* 0x000fe2000c10e7a6 */
[----:B------:R-:W-:Y:S01]  /*64b0*/  IADD3 R167, R189, 0x40, RZ ;  /* 0x00000040bda77810 */ /* 0x000fe20007ffe0ff */
[C---:B------:R-:W-:Y:S01]  /*64c0*/  IMAD.IADD R16, R242.reuse, 0x1, R16 ;  /* 0x00000001f2107824 */ /* 0x040fe200078e0210 */
[-C--:B------:R-:W-:Y:S02]  /*64d0*/  LEA R8, P2, R177, R224.reuse, 0x2 ;  /* 0x000000e0b1087211 */ /* 0x080fe400078410ff */
[----:B------:R-:W-:Y:S01]  /*64e0*/  IADD3 R166, R189, 0x40, RZ ;  /* 0x00000040bda67810 */ /* 0x000fe20007ffe0ff */
[C---:B------:R-:W-:Y:S01]  /*64f0*/  IMAD.IADD R167, R242.reuse, 0x1, R167 ;  /* 0x00000001f2a77824 */ /* 0x040fe200078e02a7 */
[-C--:B------:R-:W-:Y:S01]  /*6500*/  LEA.HI.X.SX32 R9, R177, R225.reuse, 0x2, P2 ;  /* 0x000000e1b1097211 */ /* 0x080fe200010f16ff */
[C---:B------:R-:W-:Y:S02]  /*6510*/  IMAD.IADD R16, R242.reuse, 0x1, R16 ;  /* 0x00000001f2107824 */ /* 0x040fe400078e0210 */
[C---:B------:R-:W-:Y:S02]  /*6520*/  IMAD.IADD R166, R242.reuse, 0x1, R166 ;  /* 0x00000001f2a67824 */ /* 0x040fe400078e02a6 */
[----:B------:R1:W-:Y:S01]  /*6530*/  RED.E.ADD.F32.FTZ.RN.STRONG.GPU [R8.64], R13 ;  /* 0x0000000d0800798e */ /* 0x0003e2000c10e7a6 */
[C---:B------:R-:W-:Y:S02]  /*6540*/  IMAD.IADD R167, R242.reuse, 0x1, R167 ;  /* 0x00000001f2a77824 */ /* 0x040fe400078e02a7 */
[C---:B------:R-:W-:Y:S04]  /*6550*/  IMAD.IADD R166, R242.reuse, 0x1, R166 ;  /* 0x00000001f2a67824 */ /* 0x040fe800078e02a6 */
[----:B------:R-:W-:Y:S05]  /*6560*/  IMAD.IADD R166, R242, 0x1, R166 ;  /* 0x00000001f2a67824 */ /* 0x000fea00078e02a6 */
[CC--:B-1----:R-:W-:Y:S04]  /*6570*/  LEA R8, P2, R166.reuse, R224.reuse, 0x2 ;  /* 0x000000e0a6087211 */ /* 0x0c2fe800078410ff */
[-C--:B------:R-:W-:Y:S02]  /*6580*/  LEA.HI.X.SX32 R9, R166, R225.reuse, 0x2, P2 ;  /* 0x000000e1a6097211 */ /* 0x080fe400010f16ff */
[CC--:B---3--:R-:W-:Y:S04]  /*6590*/  LEA R4, P1, R0.reuse, R224.reuse, 0x2 ;  /* 0x000000e000047211 */ /* 0x0c8fe800078210ff */
[-C--:B------:R-:W-:Y:S01]  /*65a0*/  LEA.HI.X.SX32 R5, R0, R225.reuse, 0x2, P1 ;  /* 0x000000e100057211 */ /* 0x080fe200008f16ff */
[----:B------:R-:W-:Y:S04]  /*65b0*/  IMAD.MOV.U32 R0, RZ, RZ, c[0x0][0x22c] ;  /* 0x00008b00ff007624 */ /* 0x000fe800078e00ff */
[----:B------:R1:W-:Y:S01]  /*65c0*/  RED.E.ADD.F32.FTZ.RN.STRONG.GPU [R4.64], R14 ;  /* 0x0000000e0400798e */ /* 0x0003e2000c10e7a6 */
[----:B------:R-:W-:Y:S04]  /*65d0*/  IMAD R0, R0, c[0x0][0x1c0], RZ ;  /* 0x0000700000007a24 */ /* 0x000fe800078e02ff */
[----:B------:R-:W-:Y:S05]  /*65e0*/  IMAD.SHL.U32 R0, R0, 0x10, RZ ;  /* 0x0000001000007824 */ /* 0x000fea00078e00ff */
[----:B------:R-:W-:Y:S02]  /*65f0*/  IADD3 R168, R0, 0x40, RZ ;  /* 0x0000004000a87810 */ /* 0x000fe40007ffe0ff */
[CC--:B------:R-:W-:Y:S02]  /*6600*/  LEA R6, P0, R176.reuse, R224.reuse, 0x2 ;  /* 0x000000e0b0067211 */ /* 0x0c0fe400078010ff */
[----:B------:R-:W-:Y:S02]  /*6610*/  IADD3 R0, R189, 0x40, RZ ;  /* 0x00000040bd007810 */ /* 0x000fe40007ffe0ff */
[-C--:B------:R-:W-:Y:S03]  /*6620*/  LEA.HI.X.SX32 R7, R176, R225.reuse, 0x2, P0 ;  /* 0x000000e1b0077211 */ /* 0x080fe600000f16ff */
[----:B------:R-:W-:Y:S02]  /*6630*/  IMAD.IADD R0, R242, 0x1, R0 ;  /* 0x00000001f2007824 */ /* 0x000fe400078e0200 */
[----:B------:R2:W-:Y:S05]  /*6640*/  RED.E.ADD.F32.FTZ.RN.STRONG.GPU [R6.64], R15 ;  /* 0x0000000f0600798e */ /* 0x0005ea000c10e7a6 */
[----:B------:R-:W-:Y:S01]  /*6650*/  RED.E.ADD.F32.FTZ.RN.STRONG.GPU [R224.64+0x100], R20 ;  /* 0x00010014e000798e */ /* 0x000fe2000c10e7a6 */
[CC--:B-1----:R-:W-:Y:S04]  /*6660*/  LEA R4, P0, R168.reuse, R224.reuse, 0x2 ;  /* 0x000000e0a8047211 */ /* 0x0c2fe800078010ff */
[----:B------:R-:W-:Y:S01]  /*6670*/  RED.E.ADD.F32.FTZ.RN.STRONG.GPU [R2.64+0x100], R21 ;  /* 0x000100150200798e */ /* 0x000fe2000c10e7a6 */
[-C--:B------:R-:W-:Y:S02]  /*6680*/  LEA.HI.X.SX32 R5, R168, R225.reuse, 0x2, P0 ;  /* 0x000000e1a8057211 */ /* 0x080fe400000f16ff */
[CC--:B------:R-:W-:Y:S02]  /*6690*/  LEA R10, P0, R167.reuse, R224.reuse, 0x2 ;  /* 0x000000e0a70a7211 */ /* 0x0c0fe400078010ff */
[----:B------:R-:W-:Y:S02]  /*66a0*/  LDSM.16.MT88.4 R12, [R209+0x1e000] ;  /* 0x01e00000d10c783b */ /* 0x000fe40000004200 */
[-C--:B------:R-:W-:Y:S03]  /*66b0*/  LEA.HI.X.SX32 R11, R167, R225.reuse, 0x2, P0 ;  /* 0x000000e1a70b7211 */ /* 0x080fe600000f16ff */
[----:B------:R1:W-:Y:S05]  /*66c0*/  RED.E.ADD.F32.FTZ.RN.STRONG.GPU [R4.64], R22 ;  /* 0x000000160400798e */ /* 0x0003ea000c10e7a6 */
[----:B------:R-:W-:Y:S01]  /*66d0*/  LDSM.16.MT88.4 R168, [R210+0x2800] ;  /* 0x00280000d2a8783b */ /* 0x000fe20000004200 */
[CC--:B--2---:R-:W-:Y:S04]  /*66e0*/  LEA R6, P1, R0.reuse, R224.reuse, 0x2 ;  /* 0x000000e000067211 */ /* 0x0c4fe800078210ff */
[-C--:B------:R-:W-:Y:S01]  /*66f0*/  LEA.HI.X.SX32 R7, R0, R225.reuse, 0x2, P1 ;  /* 0x000000e100077211 */ /* 0x080fe200008f16ff */
[----:B------:R-:W-:Y:S04]  /*6700*/  IMAD.IADD R0, R242, 0x1, R252 ;  /* 0x00000001f2007824 */ /* 0x000fe800078e02fc */
[----:B------:R2:W-:Y:S05]  /*6710*/  RED.E.ADD.F32.FTZ.RN.STRONG.GPU [R6.64], R23 ;  /* 0x000000170600798e */ /* 0x0005ea000c10e7a6 */
[----:B------:R-:W-:Y:S05]  /*6720*/  RED.E.ADD.F32.FTZ.RN.STRONG.GPU [R10.64], R24 ;  /* 0x000000180a00798e */ /* 0x000fea000c10e7a6 */
[----:B------:R3:W-:Y:S01]  /*6730*/  RED.E.ADD.F32.FTZ.RN.STRONG.GPU [R8.64], R25 ;  /* 0x000000190800798e */ /* 0x0007e2000c10e7a6 */
[CC--:B-1----:R-:W-:Y:S04]  /*6740*/  LEA R4, P1, R252.reuse, R224.reuse, 0x2 ;  /* 0x000000e0fc047211 */ /* 0x0c2fe800078210ff */
[-C--:B------:R-:W-:Y:S01]  /*6750*/  LEA.HI.X.SX32 R5, R252, R225.reuse, 0x2, P1 ;  /* 0x000000e1fc057211 */ /* 0x080fe200008f16ff */
[----:B------:R-:W-:Y:S05]  /*6760*/  LDSM.16.MT88.4 R20, [R210+0x2000] ;  /* 0x00200000d214783b */ /* 0x000fea0000004200 */
[----:B------:R1:W-:Y:S01]  /*6770*/  RED.E.ADD.F32.FTZ.RN.STRONG.GPU [R4.64], R26 ;  /* 0x0000001a0400798e */ /* 0x0003e2000c10e7a6 */
[CC--:B--2---:R-:W-:Y:S04]  /*6780*/  LEA R6, P0, R0.reuse, R224.reuse, 0x2 ;  /* 0x000000e000067211 */ /* 0x0c4fe800078010ff */
[-C--:B------:R-:W-:Y:S02]  /*6790*/  LEA.HI.X.SX32 R7, R0, R225.reuse, 0x2, P0 ;  /* 0x000000e100077211 */ /* 0x080fe400000f16ff */
[----:B------:R-:W-:Y:S03]  /*67a0*/  IADD3 R0, R188, 0x60, RZ ;  /* 0x00000060bc007810 */ /* 0x000fe60007ffe0ff */
[----:B------:R2:W-:Y:S01]  /*67b0*/  RED.E.ADD.F32.FTZ.RN.STRONG.GPU [R6.64], R27 ;  /* 0x0000001b0600798e */ /* 0x0005e2000c10e7a6 */
[-C--:B---3--:R-:W-:Y:S01]  /*67c0*/  LEA R8, P3, R16, R224.reuse, 0x2 ;  /* 0x000000e010087211 */ /* 0x088fe200078610ff */
[----:B------:R-:W-:Y:S03]  /*67d0*/  IMAD.IADD R0, R242, 0x1, R0 ;  /* 0x00000001f2007824 */ /* 0x000fe600078e0200 */
[----:B------:R-:W-:Y:S01]  /*67e0*/  RED.E.ADD.F32.FTZ.RN.STRONG.GPU [R224.64+0x180], R32 ;  /* 0x00018020e000798e */ /* 0x000fe2000c10e7a6 */
[-C--:B------:R-:W-:Y:S02]  /*67f0*/  LEA.HI.X.SX32 R9, R16, R225.reuse, 0x2, P3 ;  /* 0x000000e110097211 */ /* 0x080fe400018f16ff */
[CC--:B------:R-:W-:Y:S02]  /*6800*/  LEA R10, P0, R0.reuse, R224.reuse, 0x2 ;  /* 0x000000e0000a7211 */ /* 0x0c0fe400078010ff */
[----:B------:R3:W-:Y:S01]  /*6810*/  RED.E.ADD.F32.FTZ.RN.STRONG.GPU [R2.64+0x180], R33 ;  /* 0x000180210200798e */ /* 0x0007e2000c10e7a6 */
[CC--:B-1----:R-:W-:Y:S02]  /*6820*/  LEA R4, P1, R17.reuse, R224.reuse, 0x2 ;  /* 0x000000e011047211 */ /* 0x0c2fe400078210ff */
[-C--:B------:R-:W-:Y:S01]  /*6830*/  LEA.HI.X.SX32 R11, R0, R225.reuse, 0x2, P0 ;  /* 0x000000e1000b7211 */ /* 0x080fe200000f16ff */
[----:B------:R-:W-:Y:S01]  /*6840*/  IMAD.IADD R0, R242, 0x1, R250 ;  /* 0x00000001f2007824 */ /* 0x000fe200078e02fa */
[-C--:B------:R-:W-:Y:S05]  /*6850*/  LEA.HI.X.SX32 R5, R17, R225.reuse, 0x2, P1 ;  /* 0x000000e111057211 */ /* 0x080fea00008f16ff */
[----:B------:R1:W-:Y:S05]  /*6860*/  RED.E.ADD.F32.FTZ.RN.STRONG.GPU [R4.64], R34 ;  /* 0x000000220400798e */ /* 0x0003ea000c10e7a6 */
[----:B------:R-:W-:Y:S01]  /*6870*/  RED.E.ADD.F32.FTZ.RN.STRONG.GPU [R10.64], R35 ;  /* 0x000000230a00798e */ /* 0x000fe2000c10e7a6 */
[CC--:B--2---:R-:W-:Y:S04]  /*6880*/  LEA R6, P2, R251.reuse, R224.reuse, 0x2 ;  /* 0x000000e0fb067211 */ /* 0x0c4fe800078410ff */
[----:B------:R-:W-:Y:S01]  /*6890*/  RED.E.ADD.F32.FTZ.RN.STRONG.GPU [R8.64], R28 ;  /* 0x0000001c0800798e */ /* 0x000fe2000c10e7a6 */
[-C--:B------:R-:W-:Y:S04]  /*68a0*/  LEA.HI.X.SX32 R7, R251, R225.reuse, 0x2, P2 ;  /* 0x000000e1fb077211 */ /* 0x080fe800010f16ff */
[----:B------:R-:W-:Y:S01]  /*68b0*/  LDSM.16.MT88.4 R8, [R210] ;  /* 0x00000000d208783b */ /* 0x000fe20000004200 */
[CC--:B---3--:R-:W-:Y:S04]  /*68c0*/  LEA R2, P0, R0.reuse, R224.reuse, 0x2 ;  /* 0x000000e000027211 */ /* 0x0c8fe800078010ff */
[----:B------:R-:W-:Y:S01]  /*68d0*/  RED.E.ADD.F32.FTZ.RN.STRONG.GPU [R6.64], R29 ;  /* 0x0000001d0600798e */ /* 0x000fe2000c10e7a6 */
[-C--:B------:R-:W-:Y:S01]  /*68e0*/  LEA.HI.X.SX32 R3, R0, R225.reuse, 0x2, P0 ;  /* 0x000000e100037211 */ /* 0x080fe200000f16ff */
[----:B------:R-:W-:Y:S01]  /*68f0*/  IMAD.IADD R0, R214, 0x1, R210 ;  /* 0x00000001d6007824 */ /* 0x000fe200078e02d2 */
[----:B------:R-:W-:Y:S01]  /*6900*/  PLOP3.LUT P0, PT, PT, PT, UP0, 0x80, 0x0 ;  /* 0x000000000000781c */ /* 0x000fe20003f0f008 */
[----:B------:R-:W-:Y:S01]  /*6910*/  @UP2 UIADD3 UR4, UP0, UR4, -0x100, URZ ;  /* 0xffffff0004042890 */ /* 0x000fe2000ff1e03f */
[----:B------:R-:W-:Y:S01]  /*6920*/  LDSM.16.MT88.4 R32, [R209+0x1e800] ;  /* 0x01e80000d120783b */ /* 0x000fe20000004200 */
[C---:B-1----:R-:W-:Y:S02]  /*6930*/  LEA R4, P1, R250.reuse, R224, 0x2 ;  /* 0x000000e0fa047211 */ /* 0x042fe400078210ff */
[----:B------:R-:W-:Y:S02]  /*6940*/  @UP2 UIADD3.X UR5, UR5, -0x1, URZ, UP0, !UPT ;  /* 0xffffffff05052890 */ /* 0x000fe400087fe43f */
[----:B------:R-:W-:Y:S01]  /*6950*/  LDSM.16.MT88.4 R16, [R0] ;  /* 0x000000000010783b */ /* 0x000fe20000004200 */
[----:B------:R-:W-:Y:S02]  /*6960*/  LEA.HI.X.SX32 R5, R250, R225, 0x2, P1 ;  /* 0x000000e1fa057211 */ /* 0x000fe400008f16ff */
[----:B------:R-:W-:Y:S01]  /*6970*/  ISETP.LT.AND P1, PT, RZ, UR46, PT ;  /* 0x0000002eff007c0c */ /* 0x000fe2000bf21270 */
[----:B------:R-:W-:Y:S01]  /*6980*/  UMOV UR46, UR8 ;  /* 0x00000008002e7c82 */ /* 0x000fe20008000000 */
[----:B------:R-:W-:Y:S05]  /*6990*/  LDSM.16.MT88.4 R24, [R0+0x2000] ;  /* 0x002000000018783b */ /* 0x000fea0000004200 */
[----:B------:R-:W-:Y:S05]  /*69a0*/  RED.E.ADD.F32.FTZ.RN.STRONG.GPU [R4.64], R30 ;  /* 0x0000001e0400798e */ /* 0x000fea000c10e7a6 */
        /* <DEDUP_REMOVED lines=86> */
.L_x_1619:
[----:B------:R-:W2:Y:S04]  /*6f10*/  LDL R173, [R1+0x20] ;  /* 0x0000200001ad7983 */ /* 0x000ea80000100800 */
[----:B------:R-:W3:Y:S04]  /*6f20*/  LDL R172, [R1+0x30] ;  /* 0x0000300001ac7983 */ /* 0x000ee80000100800 */
[----:B------:R-:W4:Y:S01]  /*6f30*/  LDL R174, [R1+0x3c] ;  /* 0x00003c0001ae7983 */ /* 0x000f220000100800 */
[----:B------:R-:W-:Y:S01]  /*6f40*/  FMUL.FTZ R27, R55, c[0x0][0x2dc] ;  /* 0x0000b700371b7a20 */ /* 0x000fe20000410000 */
[----:B------:R-:W-:-:S02]  /*6f50*/  ULDC.64 UR6, c[0x0][0x3a0] ;  /* 0x0000e80000067ab9 */ /* 0x000fc40000000a00 */
[----:B------:R-:W4:Y:S04]  /*6f60*/  LDL R171, [R1+0x24] ;  /* 0x0000240001ab7983 */ /* 0x000f280000100800 */
[----:B------:R-:W4:Y:S04]  /*6f70*/  LDL R170, [R1+0x34] ;  /* 0x0000340001aa7983 */ /* 0x000f280000100800 */
[----:B------:R-:W4:Y:S01]  /*6f80*/  LDL.64 R176, [R1+0x10] ;  /* 0x0000100001b07983 */ /* 0x000f220000100a00 */
[----:B------:R-:W-:Y:S01]  /*6f90*/  FMUL.FTZ R100, R100, c[0x0][0x2e0] ;  /* 0x0000b80064647a20 */ /* 0x000fe20000410000 */
[----:B------:R-:W-:-:S02]  /*6fa0*/  ULDC.64 UR4, c[0x0][0x3a8] ;  /* 0x0000ea0000047ab9 */ /* 0x000fc40000000a00 */
[----:B------:R-:W4:Y:S01]  /*6fb0*/  LDL R55, [R1+0x38] ;  /* 0x0000380001377983 */ /* 0x000f220000100800 */
[----:B-1----:R-:W-:Y:S02]  /*6fc0*/  FMUL.FTZ R2, R101, c[0x0][0x2e0] ;  /* 0x0000b80065027a20 */ /* 0x002fe40000410000 */
[----:B------:R-:W-:Y:S02]  /*6fd0*/  FMUL.FTZ R102, R102, c[0x0][0x2e0] ;  /* 0x0000b80066667a20 */ /* 0x000fe40000410000 */
[----:B------:R-:W-:Y:S02]  /*6fe0*/  FMUL.FTZ R0, R103, c[0x0][0x2e0] ;  /* 0x0000b80067007a20 */ /* 0x000fe40000410000 */
[----:B------:R-:W-:Y:S02]  /*6ff0*/  FMUL.FTZ R112, R112, c[0x0][0x2e0] ;  /* 0x0000b80070707a20 */ /* 0x000fe40000410000 */
[----:B------:R-:W-:Y:S02]  /*7000*/  FMUL.FTZ R6, R113, c[0x0][0x2e0] ;  /* 0x0000b80071067a20 */ /* 0x000fe40000410000 */
[----:B------:R-:W-:-:S02]  /*7010*/  FMUL.FTZ R34, R41, c[0x0][0x2dc] ;  /* 0x0000b70029227a20 */ /* 0x000fc40000410000 */
[----:B------:R-:W-:Y:S02]  /*7020*/  FMUL.FTZ R114, R114, c[0x0][0x2e0] ;  /* 0x0000b80072727a20 */ /* 0x000fe40000410000 */
[----:B------:R-:W-:Y:S01]  /*7030*/  FMUL.FTZ R8, R115, c[0x0][0x2e0] ;  /* 0x0000b80073087a20 */ /* 0x000fe20000410000 */
[----:B------:R-:W-:Y:S01]  /*7040*/  F2FP.BF16.PACK_AB R2, R2, R100 ;  /* 0x000000640202723e */ /* 0x000fe200000010ff */
[----:B------:R-:W-:Y:S01]  /*7050*/  BAR.SYNC.DEFER_BLOCKING 0x0 ;  /* 0x0000000000007b1d */ /* 0x000fe20000010000 */
[----:B------:R-:W-:Y:S02]  /*7060*/  FMUL.FTZ R104, R104, c[0x0][0x2e0] ;  /* 0x0000b80068687a20 */ /* 0x000fe40000410000 */
[----:B------:R-:W-:Y:S01]  /*7070*/  FMUL.FTZ R41, R105, c[0x0][0x2e0] ;  /* 0x0000b80069297a20 */ /* 0x000fe20000410000 */
[----:B------:R-:W-:Y:S01]  /*7080*/  F2FP.BF16.PACK_AB R0, R0, R102 ;  /* 0x000000660000723e */ /* 0x000fe200000010ff */
[----:B------:R-:W-:Y:S02]  /*7090*/  FMUL.FTZ R4, R44, c[0x0][0x2dc] ;  /* 0x0000b7002c047a20 */ /* 0x000fe40000410000 */
        /* <DEDUP_REMOVED lines=29> */
[----:B------:R-:W-:Y:S02]  /*7270*/  FMUL.FTZ R120, R120, c[0x0][0x2e0] ;  /* 0x0000b80078787a20 */ /* 0x000fe40000410000 */
        /* <DEDUP_REMOVED lines=58> */
[----:B------:R-:W1:Y:S01]  /*7620*/  S2R R168, SR_TID.X ;  /* 0x0000000000a87919 */ /* 0x000e620000002100 */
        /* <DEDUP_REMOVED lines=10> */
[----:B------:R-:W1:Y:S01]  /*76d0*/  S2R R169, SR_TID.X ;  /* 0x0000000000a97919 */ /* 0x000e620000002100 */
[----:B------:R-:W-:-:S02]  /*76e0*/  F2FP.BF16.PACK_AB R36, R36, R167 ;  /* 0x000000a72424723e */ /* 0x000fc400000010ff */
        /* <DEDUP_REMOVED lines=40> */
[----:B------:R-:W2:Y:S01]  /*7970*/  S2R R52, SR_CTAID.Y ;  /* 0x0000000000347919 */ /* 0x000ea20000002600 */
        /* <DEDUP_REMOVED lines=9> */
[----:B-1----:R-:W-:Y:S01]  /*7a10*/  SHF.R.S32.HI R168, RZ, 0x1f, R168 ;  /* 0x0000001fffa87819 */ /* 0x002fe200000114a8 */
[----:B------:R-:W-:Y:S01]  /*7a20*/  FMUL.FTZ R13, R79, c[0x0][0x2dc] ;  /* 0x0000b7004f0d7a20 */ /* 0x000fe20000410000 */
[----:B------:R-:W-:Y:S02]  /*7a30*/  F2FP.BF16.PACK_AB R18, R18, R72 ;  /* 0x000000481212723e */ /* 0x000fe400000010ff */
[----:B------:R-:W-:Y:S01]  /*7a40*/  F2FP.BF16.PACK_AB R17, R17, R74 ;  /* 0x0000004a1111723e */ /* 0x000fe200000010ff */
[----:B--2---:R-:W-:Y:S04]  /*7a50*/  STS [R173], R2 ;  /* 0x00000002ad007388 */ /* 0x004fe80000000800 */
[----:B------:R1:W-:Y:S04]  /*7a60*/  STS [R173+0x400], R0 ;  /* 0x00040000ad007388 */ /* 0x0003e80000000800 */
[----:B---3--:R-:W-:Y:S04]  /*7a70*/  STS [R172], R6 ;  /* 0x00000006ac007388 */ /* 0x008fe80000000800 */
[----:B----4-:R-:W-:Y:S04]  /*7a80*/  STS [R174], R8 ;  /* 0x00000008ae007388 */ /* 0x010fe80000000800 */
[----:B------:R-:W-:Y:S04]  /*7a90*/  STS [R173+0x2000], R41 ;  /* 0x00200029ad007388 */ /* 0x000fe80000000800 */
[----:B------:R-:W-:Y:S04]  /*7aa0*/  STS [R173+0x2400], R9 ;  /* 0x00240009ad007388 */ /* 0x000fe80000000800 */
[----:B------:R-:W-:Y:S04]  /*7ab0*/  STS [R172+0x2000], R44 ;  /* 0x0020002cac007388 */ /* 0x000fe80000000800 */
[----:B------:R-:W-:Y:S04]  /*7ac0*/  STS [R172+0x2400], R43 ;  /* 0x0024002bac007388 */ /* 0x000fe80000000800 */
        /* <DEDUP_REMOVED lines=38> */
[----:B------:R-:W-:-:S03]  /*7d30*/  F2FP.BF16.PACK_AB R14, R14, R76 ;  /* 0x0000004c0e0e723e */ /* 0x000fc600000010ff */
[----:B------:R-:W-:Y:S01]  /*7d40*/  STS [R170+0xa000], R22 ;  /* 0x00a00016aa007388 */ /* 0x000fe20000000800 */
[----:B------:R-:W-:-:S03]  /*7d50*/  F2FP.BF16.PACK_AB R13, R13, R78 ;  /* 0x0000004e0d0d723e */ /* 0x000fc600000010ff */
[----:B------:R-:W-:Y:S01]  /*7d60*/  STS [R55+0xa000], R21 ;  /* 0x00a0001537007388 */ /* 0x000fe20000000800 */
[----:B------:R-:W-:-:S03]  /*7d70*/  LEA.HI R168, R168, R169, RZ, 0x3 ;  /* 0x000000a9a8a87211 */ /* 0x000fc600078f18ff */
[----:B------:R-:W-:Y:S04]  /*7d80*/  STS [R173+0xc000], R20 ;  /* 0x00c00014ad007388 */ /* 0x000fe80000000800 */
[----:B------:R-:W-:Y:S04]  /*7d90*/  STS [R173+0xc400], R19 ;  /* 0x00c40013ad007388 */ /* 0x000fe80000000800 */
[----:B------:R-:W-:Y:S01]  /*7da0*/  STS [R172+0xc000], R16 ;  /* 0x00c00010ac007388 */ /* 0x000fe20000000800 */
[----:B------:R-:W-:-:S03]  /*7db0*/  SHF.R.S32.HI R168, RZ, 0x3, R168 ;  /* 0x00000003ffa87819 */ /* 0x000fc600000114a8 */
[----:B------:R-:W-:Y:S04]  /*7dc0*/  STS [R172+0xc400], R15 ;  /* 0x00c4000fac007388 */ /* 0x000fe80000000800 */
[----:B------:R-:W-:Y:S04]  /*7dd0*/  STS [R173+0xe000], R18 ;  /* 0x00e00012ad007388 */ /* 0x000fe80000000800 */
[----:B------:R2:W-:Y:S04]  /*7de0*/  STS [R173+0xe400], R17 ;  /* 0x00e40011ad007388 */ /* 0x0005e80000000800 */
[----:B------:R-:W-:Y:S01]  /*7df0*/  STS [R172+0xe000], R14 ;  /* 0x00e0000eac007388 */ /* 0x000fe20000000800 */
[----:B-1----:R-:W-:-:S03]  /*7e00*/  SHF.L.U32 R0, R168, 0x6, RZ ;  /* 0x00000006a8007819 */ /* 0x002fc600000006ff */
[----:B------:R1:W-:Y:S01]  /*7e10*/  STS [R172+0xe400], R13 ;  /* 0x00e4000dac007388 */ /* 0x0003e20000000800 */
[----:B------:R-:W-:Y:S02]  /*7e20*/  FMUL.FTZ R84, R84, c[0x0][0x2dc] ;  /* 0x0000b70054547a20 */ /* 0x000fe40000410000 */
[----:B------:R-:W-:Y:S01]  /*7e30*/  FMUL.FTZ R12, R85, c[0x0][0x2dc] ;  /* 0x0000b700550c7a20 */ /* 0x000fe20000410000 */
[----:B------:R-:W3:Y:S01]  /*7e40*/  S2R R53, SR_CTAID.Z ;  /* 0x0000000000357919 */ /* 0x000ee20000002700 */
[----:B------:R-:W-:Y:S01]  /*7e50*/  FMUL.FTZ R86, R86, c[0x0][0x2dc] ;  /* 0x0000b70056567a20 */ /* 0x000fe20000410000 */
[----:B------:R-:W-:Y:S01]  /*7e60*/  SHF.R.S32.HI R3, RZ, 0x1f, R176 ;  /* 0x0000001fff037819 */ /* 0x000fe200000114b0 */
[----:B------:R-:W-:Y:S01]  /*7e70*/  FMUL.FTZ R11, R87, c[0x0][0x2dc] ;  /* 0x0000b700570b7a20 */ /* 0x000fe20000410000 */
[----:B------:R-:W-:Y:S01]  /*7e80*/  MOV R4, UR36 ;  /* 0x0000002400047c02 */ /* 0x000fe20008000f00 */
[----:B------:R-:W-:Y:S01]  /*7e90*/  FMUL.FTZ R96, R96, c[0x0][0x2dc] ;  /* 0x0000b70060607a20 */ /* 0x000fe20000410000 */
[----:B------:R-:W-:Y:S01]  /*7ea0*/  UIMAD UR8, UR35, UR6, URZ ;  /* 0x00000006230872a4 */ /* 0x000fe2000f8e023f */
[----:B------:R-:W-:Y:S01]  /*7eb0*/  FMUL.FTZ R10, R97, c[0x0][0x2dc] ;  /* 0x0000b700610a7a20 */ /* 0x000fe20000410000 */
[----:B------:R-:W-:Y:S01]  /*7ec0*/  MOV R2, R176 ;  /* 0x000000b000027202 */ /* 0x000fe20000000f00 */
[----:B------:R-:W-:Y:S01]  /*7ed0*/  FMUL.FTZ R98, R98, c[0x0][0x2dc] ;  /* 0x0000b70062627a20 */ /* 0x000fe20000410000 */
[----:B------:R-:W-:Y:S01]  /*7ee0*/  LOP3.LUT R0, R0, 0x1c0, RZ, 0xc0, !PT ;  /* 0x000001c000007812 */ /* 0x000fe200078ec0ff */
[----:B------:R-:W-:Y:S01]  /*7ef0*/  FMUL.FTZ R7, R99, c[0x0][0x2dc] ;  /* 0x0000b70063077a20 */ /* 0x000fe20000410000 */
[----:B--2---:R-:W2:Y:S01]  /*7f00*/  S2R R173, SR_TID.X ;  /* 0x0000000000ad7919 */ /* 0x004ea20000002100 */
[----:B------:R-:W-:-:S03]  /*7f10*/  FMUL.FTZ R88, R88, c[0x0][0x2dc] ;  /* 0x0000b70058587a20 */ /* 0x000fc60000410000 */
[----:B-1----:R-:W1:Y:S01]  /*7f20*/  S2R R172, SR_TID.X ;  /* 0x0000000000ac7919 */ /* 0x002e620000002100 */
[----:B------:R-:W-:Y:S01]  /*7f30*/  FMUL.FTZ R39, R89, c[0x0][0x2dc] ;  /* 0x0000b70059277a20 */ /* 0x000fe20000410000 */
[----:B------:R-:W-:Y:S01]  /*7f40*/  F2FP.BF16.PACK_AB R12, R12, R84 ;  /* 0x000000540c0c723e */ /* 0x000fe200000010ff */
[----:B------:R-:W-:Y:S01]  /*7f50*/  FMUL.FTZ R90, R90, c[0x0][0x2dc] ;  /* 0x0000b7005a5a7a20 */ /* 0x000fe20000410000 */
[----:B------:R-:W-:Y:S01]  /*7f60*/  F2FP.BF16.PACK_AB R11, R11, R86 ;  /* 0x000000560b0b723e */ /* 0x000fe200000010ff */
[----:B------:R-:W-:Y:S01]  /*7f70*/  FMUL.FTZ R38, R91, c[0x0][0x2dc] ;  /* 0x0000b7005b267a20 */ /* 0x000fe20000410000 */
[----:B------:R-:W-:Y:S01]  /*7f80*/  MOV R42, UR36 ;  /* 0x00000024002a7c02 */ /* 0x000fe20008000f00 */
[----:B------:R-:W-:Y:S01]  /*7f90*/  FMUL.FTZ R92, R92, c[0x0][0x2dc] ;  /* 0x0000b7005c5c7a20 */ /* 0x000fe20000410000 */
[----:B------:R-:W-:Y:S01]  /*7fa0*/  UIMAD UR8, UR36, UR7, UR8 ;  /* 0x00000007240872a4 */ /* 0x000fe2000f8e0208 */
[----:B------:R-:W-:Y:S01]  /*7fb0*/  FMUL.FTZ R37, R93, c[0x0][0x2dc] ;  /* 0x0000b7005d257a20 */ /* 0x000fe20000410000 */
[----:B------:R-:W-:Y:S01]  /*7fc0*/  F2FP.BF16.PACK_AB R10, R10, R96 ;  /* 0x000000600a0a723e */ /* 0x000fe200000010ff */
[----:B------:R-:W-:Y:S01]  /*7fd0*/  FMUL.FTZ R94, R94, c[0x0][0x2dc] ;  /* 0x0000b7005e5e7a20 */ /* 0x000fe20000410000 */
[----:B------:R-:W-:Y:S01]  /*7fe0*/  UIMAD UR35, UR35, UR4, URZ ;  /* 0x00000004232372a4 */ /* 0x000fe2000f8e023f */
[----:B------:R-:W-:Y:S01]  /*7ff0*/  FMUL.FTZ R40, R95, c[0x0][0x2dc] ;  /* 0x0000b7005f287a20 */ /* 0x000fe20000410000 */
[----:B------:R-:W-:Y:S01]  /*8000*/  LOP3.LUT R6, R0, 0x38, R176, 0xf8, !PT ;  /* 0x0000003800067812 */ /* 0x000fe200078ef8b0 */
[----:B------:R-:W-:Y:S01]  /*8010*/  IMAD.WIDE.U32 R4, R4, c[0x0][0x3a0], R2 ;  /* 0x0000e80004047a25 */ /* 0x000fe200078e0002 */
[----:B------:R-:W-:-:S02]  /*8020*/  F2FP.BF16.PACK_AB R7, R7, R98 ;  /* 0x000000620707723e */ /* 0x000fc400000010ff */
[----:B------:R-:W-:Y:S02]  /*8030*/  SHF.R.U32.HI R0, RZ, 0x3, R0 ;  /* 0x00000003ff007819 */ /* 0x000fe40000011600 */
[----:B------:R-:W-:Y:S01]  /*8040*/  SHF.R.S32.HI R54, RZ, 0x1f, R52 ;  /* 0x0000001fff367819 */ /* 0x000fe20000011434 */
[----:B------:R-:W-:Y:S01]  /*8050*/  STS [R171+0xc000], R12 ;  /* 0x00c0000cab007388 */ /* 0x000fe20000000800 */
[----:B------:R-:W-:Y:S01]  /*8060*/  F2FP.BF16.PACK_AB R39, R39, R88 ;  /* 0x000000582727723e */ /* 0x000fe200000010ff */
[----:B------:R-:W-:Y:S01]  /*8070*/  UIMAD UR35, UR36, UR5, UR35 ;  /* 0x00000005242372a4 */ /* 0x000fe2000f8e0223 */
[----:B------:R-:W-:Y:S01]  /*8080*/  F2FP.BF16.PACK_AB R38, R38, R90 ;  /* 0x0000005a2626723e */ /* 0x000fe200000010ff */
[----:B------:R-:W-:Y:S01]  /*8090*/  IMAD.WIDE.U32 R2, R42, c[0x0][0x3a8], R2 ;  /* 0x0000ea002a027a25 */ /* 0x000fe200078e0002 */
[----:B------:R-:W-:Y:S01]  /*80a0*/  F2FP.BF16.PACK_AB R37, R37, R92 ;  /* 0x0000005c2525723e */ /* 0x000fe200000010ff */
[----:B------:R-:W-:Y:S01]  /*80b0*/  STS [R171+0xc400], R11 ;  /* 0x00c4000bab007388 */ /* 0x000fe20000000800 */
[----:B------:R-:W-:-:S02]  /*80c0*/  F2FP.BF16.PACK_AB R40, R40, R94 ;  /* 0x0000005e2828723e */ /* 0x000fc400000010ff */
[----:B------:R-:W-:Y:S01]  /*80d0*/  IADD3 R5, R5, UR8, RZ ;  /* 0x0000000805057c10 */ /* 0x000fe2000fffe0ff */
[----:B------:R4:W-:Y:S01]  /*80e0*/  STS [R170+0xc000], R10 ;  /* 0x00c0000aaa007388 */ /* 0x0009e20000000800 */
[----:B------:R-:W-:Y:S01]  /*80f0*/  LOP3.LUT R42, R6, R0, RZ, 0x3c, !PT ;  /* 0x00000000062a7212 */ /* 0x000fe200078e3cff */
[----:B------:R-:W-:Y:S02]  /*8100*/  IMAD R6, R54, c[0x0][0x388], RZ ;  /* 0x0000e20036067a24 */ /* 0x000fe400078e02ff */
[----:B------:R4:W-:Y:S01]  /*8110*/  STS [R170+0xc400], R7 ;  /* 0x00c40007aa007388 */ /* 0x0009e20000000800 */
[----:B------:R-:W-:-:S03]  /*8120*/  IADD3 R3, R3, UR35, RZ ;  /* 0x0000002303037c10 */ /* 0x000fc6000fffe0ff */
[----:B------:R-:W-:Y:S01]  /*8130*/  STS [R171+0xe000], R39 ;  /* 0x00e00027ab007388 */ /* 0x000fe20000000800 */
[----:B------:R-:W-:-:S03]  /*8140*/  IMAD R6, R52, c[0x0][0x38c], R6 ;  /* 0x0000e30034067a24 */ /* 0x000fc600078e0206 */
[----:B------:R-:W-:Y:S01]  /*8150*/  STS [R171+0xe400], R38 ;  /* 0x00e40026ab007388 */ /* 0x000fe20000000800 */
[----:B------:R-:W-:-:S03]  /*8160*/  IMAD.WIDE.U32 R4, R52, c[0x0][0x388], R4 ;  /* 0x0000e20034047a25 */ /* 0x000fc600078e0004 */
[----:B------:R-:W-:Y:S01]  /*8170*/  STS [R170+0xe000], R37 ;  /* 0x00e00025aa007388 */ /* 0x000fe20000000800 */
[----:B------:R-:W-:-:S03]  /*8180*/  IMAD R0, R54, c[0x0][0x390], RZ ;  /* 0x0000e40036007a24 */ /* 0x000fc600078e02ff */
[----:B------:R-:W-:Y:S01]  /*8190*/  STS [R170+0xe400], R40 ;  /* 0x00e40028aa007388 */ /* 0x000fe20000000800 */
[----:B-1----:R-:W-:Y:S01]  /*81a0*/  SHF.R.S32.HI R172, RZ, 0x1f, R172 ;  /* 0x0000001fffac7819 */ /* 0x002fe200000114ac */
[C---:B------:R-:W-:Y:S01]  /*81b0*/  IMAD R0, R52.reuse, c[0x0][0x394], R0 ;  /* 0x0000e50034007a24 */ /* 0x040fe200078e0200 */
[----:B------:R-:W-:Y:S01]  /*81c0*/  IADD3 R5, R5, R6, RZ ;  /* 0x0000000605057210 */ /* 0x000fe20007ffe0ff */
[----:B------:R-:W-:Y:S01]  /*81d0*/  IMAD.WIDE.U32 R2, R52, c[0x0][0x390], R2 ;  /* 0x0000e40034027a25 */ /* 0x000fe200078e0002 */
[----:B---3--:R-:W-:Y:S02]  /*81e0*/  SHF.R.S32.HI R6, RZ, 0x1f, R53 ;  /* 0x0000001fff067819 */ /* 0x008fe40000011435 */
[----:B--2---:R-:W-:Y:S02]  /*81f0*/  LEA.HI R172, R172, R173, RZ, 0x6 ;  /* 0x000000adacac7211 */ /* 0x004fe400078f30ff */
[----:B------:R-:W-:Y:S01]  /*8200*/  IADD3 R3, R3, R0, RZ ;  /* 0x0000000003037210 */ /* 0x000fe20007ffe0ff */
[C---:B------:R-:W-:Y:S01]  /*8210*/  IMAD R0, R6.reuse, c[0x0][0x3b8], RZ ;  /* 0x0000ee0006007a24 */ /* 0x040fe200078e02ff */
[----:B------:R-:W-:Y:S01]  /*8220*/  SHF.R.S32.HI R172, RZ, 0x6, R172 ;  /* 0x00000006ffac7819 */ /* 0x000fe200000114ac */
[----:B------:R-:W-:-:S02]  /*8230*/  IMAD R41, R6, c[0x0][0x3c0], RZ ;  /* 0x0000f00006297a24 */ /* 0x000fc400078e02ff */
[----:B------:R-:W-:Y:S01]  /*8240*/  IMAD R6, R53, c[0x0][0x3bc], R0 ;  /* 0x0000ef0035067a24 */ /* 0x000fe200078e0200 */
[----:B------:R-:W-:-:S04]  /*8250*/  LEA R0, R172, R42, 0x9 ;  /* 0x0000002aac007211 */ /* 0x000fc800078e48ff */
[----:B------:R-:W-:Y:S01]  /*8260*/  SHF.L.U32 R0, R0, 0x1, RZ ;  /* 0x0000000100007819 */ /* 0x000fe200000006ff */
[----:B------:R-:W-:Y:S01]  /*8270*/  BAR.SYNC.DEFER_BLOCKING 0x0 ;  /* 0x0000000000007b1d */ /* 0x000fe20000010000 */
[----:B------:R-:W-:Y:S01]  /*8280*/  IMAD.WIDE.U32 R4, R53, c[0x0][0x3b8], R4 ;  /* 0x0000ee0035047a25 */ /* 0x000fe200078e0004 */
[----:B----4-:R-:W-:-:S03]  /*8290*/  SHF.R.S32.HI R10, RZ, 0x1f, R168 ;  /* 0x0000001fff0a7819 */ /* 0x010fc600000114a8 */
[----:B------:R-:W-:Y:S01]  /*82a0*/  IMAD.WIDE.U32 R8, R53, c[0x0][0x3c0], R2 ;  /* 0x0000f00035087a25 */ /* 0x000fe200078e0002 */
[----:B------:R-:W-:Y:S02]  /*82b0*/  IADD3 R3, R5, R6, RZ ;  /* 0x0000000605037210 */ /* 0x000fe40007ffe0ff */
[----:B------:R-:W-:Y:S01]  /*82c0*/  MOV R2, R4 ;  /* 0x0000000400027202 */ /* 0x000fe20000000f00 */
[----:B------:R-:W-:Y:S02]  /*82d0*/  IMAD R41, R53, c[0x0][0x3c4], R41 ;  /* 0x0000f10035297a24 */ /* 0x000fe400078e0229 */
[----:B------:R-:W-:Y:S01]  /*82e0*/  IMAD R6, R10, c[0x0][0x3a0], RZ ;  /* 0x0000e8000a067a24 */ /* 0x000fe200078e02ff */
[----:B------:R-:W1:Y:S04]  /*82f0*/  LDS.128 R68, [R0+0xc000] ;  /* 0x00c0000000447984 */ /* 0x000e680000000c00 */
[----:B------:R-:W2:Y:S04]  /*8300*/  LDS.128 R72, [R0+0x10000] ;  /* 0x0100000000487984 */ /* 0x000ea80000000c00 */
[----:B------:R-:W3:Y:S04]  /*8310*/  LDS.128 R64, [R0+0xd000] ;  /* 0x00d0000000407984 */ /* 0x000ee80000000c00 */
[----:B------:R-:W4:Y:S04]  /*8320*/  LDS.128 R56, [R0+0x11000] ;  /* 0x0110000000387984 */ /* 0x000f280000000c00 */
[----:B------:R-:W1:Y:S04]  /*8330*/  LDS.128 R48, [R0+0xe000] ;  /* 0x00e0000000307984 */ /* 0x000e680000000c00 */
[----:B------:R-:W1:Y:S01]  /*8340*/  LDS.128 R52, [R0+0x12000] ;  /* 0x0120000000347984 */ /* 0x000e620000000c00 */
[----:B------:R-:W-:-:S02]  /*8350*/  IMAD R6, R168, c[0x0][0x3a4], R6 ;  /* 0x0000e900a8067a24 */ /* 0x000fc400078e0206 */
[----:B------:R-:W-:Y:S01]  /*8360*/  IMAD.WIDE.U32 R4, R168, c[0x0][0x3a0], R2 ;  /* 0x0000e800a8047a25 */ /* 0x000fe200078e0002 */
[----:B------:R-:W1:Y:S04]  /*8370*/  LDS.128 R60, [R0+0xf000] ;  /* 0x00f00000003c7984 */ /* 0x000e680000000c00 */
[----:B------:R-:W1:Y:S01]  /*8380*/  LDS.128 R44, [R0+0x13000] ;  /* 0x01300000002c7984 */ /* 0x000e620000000c00 */
[----:B------:R-:W-:Y:S02]  /*8390*/  IADD3 R3, R9, R41, RZ ;  /* 0x0000002909037210 */ /* 0x000fe40007ffe0ff */
[----:B------:R-:W-:Y:S01]  /*83a0*/  IADD3 R7, R5, R6, RZ ;  /* 0x0000000605077210 */ /* 0x000fe20007ffe0ff */
[----:B------:R-:W-:Y:S01]  /*83b0*/  IMAD R5, R10, c[0x0][0x3a8], RZ ;  /* 0x0000ea000a057a24 */ /* 0x000fe200078e02ff */
[----:B------:R-:W-:Y:S01]  /*83c0*/  MOV R2, R8 ;  /* 0x0000000800027202 */ /* 0x000fe20000000f00 */
[----:B------:R-:W1:Y:S01]  /*83d0*/  LDS.128 R40, [R0+0x14000] ;  /* 0x0140000000287984 */ /* 0x000e620000000c00 */
[----:B------:R-:W-:Y:S01]  /*83e0*/  USHF.L.U64.HI UR7, UR6, UR17, UR7 ;  /* 0x0000001106077299 */ /* 0x000fe20008010207 */
[----:B------:R-:W-:-:S02]  /*83f0*/  LEA R6, P0, R4, c[0x0][0x340], 0x1 ;  /* 0x0000d00004067a11 */ /* 0x000fc400078008ff */
[----:B------:R-:W2:Y:S01]  /*8400*/  LDS.128 R24, [R0+0x18000] ;  /* 0x0180000000187984 */ /* 0x000ea20000000c00 */
[C---:B------:R-:W-:Y:S01]  /*8410*/  IMAD R5, R168.reuse, c[0x0][0x3ac], R5 ;  /* 0x0000eb00a8057a24 */ /* 0x040fe200078e0205 */
[----:B------:R-:W-:Y:S01]  /*8420*/  USHF.L.U32 UR6, UR6, 0x6, URZ ;  /* 0x0000000606067899 */ /* 0x000fe2000800063f */
[----:B------:R-:W-:Y:S01]  /*8430*/  IMAD.WIDE.U32 R2, R168, c[0x0][0x3a8], R2 ;  /* 0x0000ea00a8027a25 */ /* 0x000fe200078e0002 */
[----:B------:R-:W3:Y:S04]  /*8440*/  LDS.128 R36, [R0+0x15000] ;  /* 0x0150000000247984 */ /* 0x000ee80000000c00 */
[----:B------:R-:W4:Y:S04]  /*8450*/  LDS.128 R20, [R0+0x19000] ;  /* 0x0190000000147984 */ /* 0x000f280000000c00 */
[----:B------:R-:W4:Y:S04]  /*8460*/  LDS.128 R32, [R0+0x16000] ;  /* 0x0160000000207984 */ /* 0x000f280000000c00 */
[----:B------:R-:W4:Y:S01]  /*8470*/  LDS.128 R16, [R0+0x1a000] ;  /* 0x01a0000000107984 */ /* 0x000f220000000c00 */
[----:B------:R-:W-:-:S03]  /*8480*/  LEA.HI.X R7, R4, c[0x0][0x344], R7, 0x1, P0 ;  /* 0x0000d10004077a11 */ /* 0x000fc600000f0c07 */
[----:B------:R-:W4:Y:S04]  /*8490*/  LDS.128 R28, [R0+0x17000] ;  /* 0x01700000001c7984 */ /* 0x000f280000000c00 */
[----:B------:R-:W4:Y:S01]  /*84a0*/  LDS.128 R12, [R0+0x1b000] ;  /* 0x01b00000000c7984 */ /* 0x000f220000000c00 */
[----:B------:R-:W-:Y:S02]  /*84b0*/  IADD3 R5, R3, R5, RZ ;  /* 0x0000000503057210 */ /* 0x000fe40007ffe0ff */
[----:B------:R-:W-:Y:S02]  /*84c0*/  LEA R8, P0, R2, c[0x0][0x348], 0x1 ;  /* 0x0000d20002087a11 */ /* 0x000fe400078008ff */
[----:B------:R-:W-:Y:S02]  /*84d0*/  IADD3 R4, P1, R6, UR6, RZ ;  /* 0x0000000606047c10 */ /* 0x000fe4000ff3e0ff */
[----:B------:R-:W-:-:S02]  /*84e0*/  LEA.HI.X R9, R2, c[0x0][0x34c], R5, 0x1, P0 ;  /* 0x0000d30002097a11 */ /* 0x000fc400000f0c05 */
[----:B------:R-:W-:Y:S02]  /*84f0*/  IADD3.X R5, R7, UR7, RZ, P1, !PT ;  /* 0x0000000707057c10 */ /* 0x000fe40008ffe4ff */
[----:B------:R-:W-:Y:S01]  /*8500*/  IADD3 R2, P0, R4, UR6, RZ ;  /* 0x0000000604027c10 */ /* 0x000fe2000ff1e0ff */
[----:B-1----:R-:W-:Y:S03]  /*8510*/  STG.E.128 [R6.64], R68 ;  /* 0x0000004406007986 */ /* 0x002fe6000c101d26 */
[----:B------:R-:W-:Y:S01]  /*8520*/  IADD3.X R3, R5, UR7, RZ, P0, !PT ;  /* 0x0000000705037c10 */ /* 0x000fe200087fe4ff */
[----:B--2---:R1:W-:Y:S04]  /*8530*/  STG.E.128 [R6.64+0x80], R72 ;  /* 0x0000804806007986 */ /* 0x0043e8000c101d26 */
[----:B---3--:R-:W-:Y:S04]  /*8540*/  STG.E.128 [R4.64], R64 ;  /* 0x0000004004007986 */ /* 0x008fe8000c101d26 */
[----:B----4-:R2:W-:Y:S04]  /*8550*/  STG.E.128 [R4.64+0x80], R56 ;  /* 0x0000803804007986 */ /* 0x0105e8000c101d26 */
[----:B------:R-:W-:Y:S04]  /*8560*/  STG.E.128 [R2.64], R48 ;  /* 0x0000003002007986 */ /* 0x000fe8000c101d26 */
[----:B------:R3:W-:Y:S01]  /*8570*/  STG.E.128 [R2.64+0x80], R52 ;  /* 0x0000803402007986 */ /* 0x0007e2000c101d26 */
[----:B-1----:R-:W-:Y:S01]  /*8580*/  IADD3 R6, P0, R2, UR6, RZ ;  /* 0x0000000602067c10 */ /* 0x002fe2000ff1e0ff */
[----:B------:R-:W-:-:S02]  /*8590*/  USHF.L.U32 UR6, UR4, 0x6, URZ ;  /* 0x0000000604067899 */ /* 0x000fc4000800063f */
[----:B------:R-:W-:Y:S01]  /*85a0*/  USHF.L.U64.HI UR4, UR4, UR17, UR5 ;  /* 0x0000001104047299 */ /* 0x000fe20008010205 */
[----:B------:R-:W-:-:S03]  /*85b0*/  IADD3.X R7, R3, UR7, RZ, P0, !PT ;  /* 0x0000000703077c10 */ /* 0x000fc600087fe4ff */
[----:B--2---:R-:W-:-:S04]  /*85c0*/  IADD3 R4, P0, R8, UR6, RZ ;  /* 0x0000000608047c10 */ /* 0x004fc8000ff1e0ff */
[----:B------:R-:W-:Y:S02]  /*85d0*/  IADD3.X R5, R9, UR4, RZ, P0, !PT ;  /* 0x0000000409057c10 */ /* 0x000fe400087fe4ff */
[----:B---3--:R-:W-:Y:S01]  /*85e0*/  IADD3 R2, P0, R4, UR6, RZ ;  /* 0x0000000604027c10 */ /* 0x008fe2000ff1e0ff */
[----:B------:R-:W-:Y:S03]  /*85f0*/  STG.E.128 [R6.64], R60 ;  /* 0x0000003c06007986 */ /* 0x000fe6000c101d26 */
[----:B------:R-:W-:Y:S01]  /*8600*/  IADD3.X R3, R5, UR4, RZ, P0, !PT ;  /* 0x0000000405037c10 */ /* 0x000fe200087fe4ff */
[----:B------:R1:W-:Y:S04]  /*8610*/  STG.E.128 [R6.64+0x80], R44 ;  /* 0x0000802c06007986 */ /* 0x0003e8000c101d26 */
[----:B------:R2:W-:Y:S04]  /*8620*/  STG.E.128 [R8.64], R40 ;  /* 0x0000002808007986 */ /* 0x0005e8000c101d26 */
[----:B------:R2:W-:Y:S04]  /*8630*/  STG.E.128 [R8.64+0x80], R24 ;  /* 0x0000801808007986 */ /* 0x0005e8000c101d26 */
[----:B------:R2:W-:Y:S04]  /*8640*/  STG.E.128 [R4.64], R36 ;  /* 0x0000002404007986 */ /* 0x0005e8000c101d26 */
[----:B------:R2:W-:Y:S04]  /*8650*/  STG.E.128 [R4.64+0x80], R20 ;  /* 0x0000801404007986 */ /* 0x0005e8000c101d26 */
[----:B------:R2:W-:Y:S04]  /*8660*/  STG.E.128 [R2.64], R32 ;  /* 0x0000002002007986 */ /* 0x0005e8000c101d26 */
[----:B------:R2:W-:Y:S01]  /*8670*/  STG.E.128 [R2.64+0x80], R16 ;  /* 0x0000801002007986 */ /* 0x0005e2000c101d26 */
[----:B-1----:R-:W-:-:S04]  /*8680*/  IADD3 R6, P0, R2, UR6, RZ ;  /* 0x0000000602067c10 */ /* 0x002fc8000ff1e0ff */
[----:B------:R-:W-:-:S05]  /*8690*/  IADD3.X R7, R3, UR4, RZ, P0, !PT ;  /* 0x0000000403077c10 */ /* 0x000fca00087fe4ff */
[----:B------:R2:W-:Y:S04]  /*86a0*/  STG.E.128 [R6.64], R28 ;  /* 0x0000001c06007986 */ /* 0x0005e8000c101d26 */
[----:B------:R2:W-:Y:S02]  /*86b0*/  STG.E.128 [R6.64+0x80], R12 ;  /* 0x0000800c06007986 */ /* 0x0005e4000c101d26 */
.L_x_1616:
        /* <DEDUP_REMOVED lines=11> */
.L_x_1623:
[----:B------:R-:W-:Y:S05]  /*8770*/  EXIT ;  /* 0x000000000000794d */ /* 0x000fea0003800000 */
.L_x_1625:
        /* <DEDUP_REMOVED lines=16> */
.L_x_2084:


//--------------------- .text._ZN5flash44flash_bwd_dq_dk_dv_loop_seqk_parallel_kernelI23Flash_bwd_kernel_traitsILi128ELi64ELi128ELi8ELi2ELi4ELi2ELb0ELb0EN7cutlass10bfloat16_tE19Flash_kernel_traitsILi128ELi64ELi128ELi8ES3_EELb0ELb0ELb0ELb0ELb1ELb1ELb1EEEvNS_16Flash_bwd_paramsE --------------------------
	.section	.text._ZN5flash44flash_bwd_dq_dk_dv_loop_seqk_parallel_kernelI23Flash_bwd_kernel_traitsILi128ELi64ELi128ELi8ELi2ELi4ELi2ELb0ELb0EN7cutlass10bfloat16_tE19Flash_kernel_traitsILi128ELi64ELi128ELi8ES3_EELb0ELb0ELb0ELb0ELb1ELb1ELb1EEEvNS_16Flash_bwd_paramsE,"ax",@progbits
	.sectioninfo	@"SHI_REGISTERS=255"
	.align	128
        .global         _ZN5flash44flash_bwd_dq_dk_dv_loop_seqk_parallel_kernelI23Flash_bwd_kernel_traitsILi128ELi64ELi128ELi8ELi2ELi4ELi2ELb0ELb0EN7cutlass10bfloat16_tE19Flash_kernel_traitsILi128ELi64ELi128ELi8ES3_EELb0ELb0ELb0ELb0ELb1ELb1ELb1EEEvNS_16Flash_bwd_paramsE
        .type           _ZN5flash44flash_bwd_dq_dk_dv_loop_seqk_parallel_kernelI23Flash_bwd_kernel_traitsILi128ELi64ELi128ELi8ELi2ELi4ELi2ELb0ELb0EN7cutlass10bfloat16_tE19Flash_kernel_traitsILi128ELi64ELi128ELi8ES3_EELb0ELb0ELb0ELb0ELb1ELb1ELb1EEEvNS_16Flash_bwd_paramsE,@function
        .size           _ZN5flash44flash_bwd_dq_dk_dv_loop_seqk_parallel_kernelI23Flash_bwd_kernel_traitsILi128ELi64ELi128ELi8ELi2ELi4ELi2ELb0ELb0EN7cutlass10bfloat16_tE19Flash_kernel_traitsILi128ELi64ELi128ELi8ES3_EELb0ELb0ELb0ELb0ELb1ELb1ELb1EEEvNS_16Flash_bwd_paramsE,(.L_x_2085 - _ZN5flash44flash_bwd_dq_dk_dv_loop_seqk_parallel_kernelI23Flash_bwd_kernel_traitsILi128ELi64ELi128ELi8ELi2ELi4ELi2ELb0ELb0EN7cutlass10bfloat16_tE19Flash_kernel_traitsILi128ELi64ELi128ELi8ES3_EELb0ELb0ELb0ELb0ELb1ELb1ELb1EEEvNS_16Flash_bwd_paramsE)
        .other          _ZN5flash44flash_bwd_dq_dk_dv_loop_seqk_parallel_kernelI23Flash_bwd_kernel_traitsILi128ELi64ELi128ELi8ELi2ELi4ELi2ELb0ELb0EN7cutlass10bfloat16_tE19Flash_kernel_traitsILi128ELi64ELi128ELi8ES3_EELb0ELb0ELb0ELb0ELb1ELb1ELb1EEEvNS_16Flash_bwd_paramsE,@"STO_CUDA_ENTRY STV_DEFAULT"
_ZN5flash44flash_bwd_dq_dk_dv_loop_seqk_parallel_kernelI23Flash_bwd_kernel_traitsILi128ELi64ELi128ELi8ELi2ELi4ELi2ELb0ELb0EN7cutlass10bfloat16_tE19Flash_kernel_traitsILi128ELi64ELi128ELi8ES3_EELb0ELb0ELb0ELb0ELb1ELb1ELb1EEEvNS_16Flash_bwd_paramsE:
.text._ZN5flash44flash_bwd_dq_dk_dv_loop_seqk_parallel_kernelI23Flash_bwd_kernel_traitsILi128ELi64ELi128ELi8ELi2ELi4ELi2ELb0ELb0EN7cutlass10bfloat16_tE19Flash_kernel_traitsILi128ELi64ELi128ELi8ES3_EELb0ELb0ELb0ELb0ELb1ELb1ELb1EEEvNS_16Flash_bwd_paramsE:
        /* <DEDUP_REMOVED lines=119> */
[----:B------:R1:W-:Y:S01]  /*0770*/  STL [R1+0x28], R4 ;  /* 0x0000280401007387 */ /* 0x0003e20000100800 */
        /* <DEDUP_REMOVED lines=60> */
.L_x_1634:
        /* <DEDUP_REMOVED lines=31> */
[----:B------:R-:W-:Y:S05]  /*0d30*/  @P0 BRA `(.L_x_1626) ;  /* 0x000071c000000947 */ /* 0x000fea0003800000 */
        /* <DEDUP_REMOVED lines=72> */
.L_x_1627:
[----:B------:R-:W-:-:S04]  /*11c0*/  UIMAD UR41, UR38, UR15, UR37 ;  /* 0x0000000f262972a4 */ /* 0x000fc8000f8e0225 */
[----:B------:R-:W-:Y:S02]  /*11d0*/  UIMAD UR41, UR41, UR14, URZ ;  /* 0x0000000e292972a4 */ /* 0x000fe4000f8e023f */
.L_x_1628:
        /* <DEDUP_REMOVED lines=44> */
[----:B------:R-:W3:Y:S01]  /*14a0*/  LDL R22, [R1+0x28] ;  /* 0x0000280001167983 */ /* 0x000ee20000100800 */
        /* <DEDUP_REMOVED lines=213> */
[----:B------:R1:W2:Y:S04]  /*2200*/  LDG.E R6, [R2.64] ;  /* 0x0000002202067981 */ /* 0x0002a8000c1e1900 */
[----:B------:R1:W3:Y:S04]  /*2210*/  LDG.E R5, [R2.64+0x20] ;  /* 0x0000202202057981 */ /* 0x0002e8000c1e1900 */
[----:B------:R1:W4:Y:S04]  /*2220*/  LDG.E R4, [R2.64+0x80] ;  /* 0x0000802202047981 */ /* 0x000328000c1e1900 */
[----:B-1----:R1:W5:Y:S01]  /*2230*/  LDG.E R3, [R2.64+0xa0] ;  /* 0x0000a02202037981 */ /* 0x002362000c1e1900 */
[----:B------:R-:W-:Y:S01]  /*2240*/  IADD3 R210, R216, 0x2000, RZ ;  /* 0x00002000d8d27810 */ /* 0x000fe20007ffe0ff */
[----:B------:R-:W-:Y:S01]  /*2250*/  IMAD.MOV.U32 R159, RZ, RZ, RZ ;  /* 0x000000ffff9f7224 */ /* 0x000fe200078e00ff */
[----:B------:R-:W-:-:S02]  /*2260*/  UMOV UR8, UR6 ;  /* 0x0000000600087c82 */ /* 0x000fc40008000000 */
[----:B------:R-:W-:-:S05]  /*2270*/  SEL R210, R210, R216, !P0 ;  /* 0x000000d8d2d27207 */ /* 0x000fca0004000000 */
[----:B------:R-:W-:Y:S01]  /*2280*/  IMAD.SHL.U32 R210, R210, 0x2, RZ ;  /* 0x00000002d2d27824 */ /* 0x000fe200078e00ff */
[----:B-1----:R-:W-:-:S04]  /*2290*/  IADD3 R2, R215, 0x2000, RZ ;  /* 0x00002000d7027810 */ /* 0x002fc80007ffe0ff */
[----:B------:R-:W-:-:S05]  /*22a0*/  SEL R2, R2, R215, !P0 ;  /* 0x000000d702027207 */ /* 0x000fca0004000000 */
[----:B------:R-:W-:Y:S01]  /*22b0*/  IMAD.SHL.U32 R206, R2, 0x2, RZ ;  /* 0x0000000202ce7824 */ /* 0x000fe200078e00ff */
[----:B-----5:R1:W-:Y:S04]  /*22c0*/  STL [R1], R3 ;  /* 0x0000000301007387 */ /* 0x0203e80000100800 */
[----:B----4-:R1:W-:Y:S04]  /*22d0*/  STL [R1+0x4], R4 ;  /* 0x0000040401007387 */ /* 0x0103e80000100800 */
[----:B---3--:R1:W-:Y:S04]  /*22e0*/  STL [R1+0x8], R5 ;  /* 0x0000080501007387 */ /* 0x0083e80000100800 */
[----:B--2---:R1:W-:Y:S02]  /*22f0*/  STL [R1+0xc], R6 ;  /* 0x00000c0601007387 */ /* 0x0043e40000100800 */
[----:B------:R-:W-:Y:S01]  /*2300*/  IMAD.MOV.U32 R2, RZ, RZ, c[0x0][0x22c] ;  /* 0x00008b00ff027624 */ /* 0x000fe200078e00ff */
[----:B-1----:R-:W-:Y:S01]  /*2310*/  SHF.L.U64.HI R3, R13, 0x2, R0 ;  /* 0x000000020d037819 */ /* 0x002fe20000010200 */
[----:B------:R-:W-:Y:S01]  /*2320*/  IMAD.MOV.U32 R218, RZ, RZ, 0x20 ;  /* 0x00000020ffda7424 */ /* 0x000fe200078e00ff */
[----:B------:R-:W-:Y:S01]  /*2330*/  SHF.L.U32 R208, R216, 0x1, RZ ;  /* 0x00000001d8d07819 */ /* 0x000fe200000006ff */
[----:B------:R-:W-:-:S02]  /*2340*/  IMAD R0, R2, c[0x0][0x1c0], RZ ;  /* 0x0000700002007a24 */ /* 0x000fc400078e02ff */
[----:B------:R-:W-:Y:S01]  /*2350*/  IMAD.SHL.U32 R2, R13, 0x4, RZ ;  /* 0x000000040d027824 */ /* 0x000fe200078e00ff */
[----:B------:R1:W-:Y:S01]  /*2360*/  STL [R1+0x2c], R3 ;  /* 0x00002c0301007387 */ /* 0x0003e20000100800 */
[----:B------:R-:W-:Y:S01]  /*2370*/  IMAD.MOV.U32 R217, RZ, RZ, 0x40 ;  /* 0x00000040ffd97424 */ /* 0x000fe200078e00ff */
[C---:B------:R-:W-:Y:S02]  /*2380*/  SHF.L.U32 R5, R0.reuse, 0x4, RZ ;  /* 0x0000000400057819 */ /* 0x040fe400000006ff */
[----:B------:R-:W-:Y:S01]  /*2390*/  SHF.L.U32 R249, R0, 0x3, RZ ;  /* 0x0000000300f97819 */ /* 0x000fe200000006ff */
[----:B------:R2:W-:Y:S01]  /*23a0*/  STL [R1+0x30], R2 ;  /* 0x0000300201007387 */ /* 0x0005e20000100800 */
[----:B------:R-:W-:-:S05]  /*23b0*/  IADD3 R4, R5, 0x20, RZ ;  /* 0x0000002005047810 */ /* 0x000fca0007ffe0ff */
[----:B------:R-:W-:-:S05]  /*23c0*/  IMAD.IADD R4, R249, 0x1, R4 ;  /* 0x00000001f9047824 */ /* 0x000fca00078e0204 */
[----:B------:R-:W-:-:S05]  /*23d0*/  IADD3 R4, R249, R4, RZ ;  /* 0x00000004f9047210 */ /* 0x000fca0007ffe0ff */
[----:B------:R-:W-:Y:S01]  /*23e0*/  IMAD.IADD R4, R249, 0x1, R4 ;  /* 0x00000001f9047824 */ /* 0x000fe200078e0204 */
[----:B-1----:R-:W-:-:S04]  /*23f0*/  IADD3 R3, R5, 0x40, RZ ;  /* 0x0000004005037810 */ /* 0x002fc80007ffe0ff */
[C---:B------:R-:W-:Y:S02]  /*2400*/  IADD3 R4, R249.reuse, R4, RZ ;  /* 0x00000004f9047210 */ /* 0x040fe40007ffe0ff */
[----:B------:R-:W-:Y:S02]  /*2410*/  IADD3 R3, R249, R3, RZ ;  /* 0x00000003f9037210 */ /* 0x000fe40007ffe0ff */
[----:B--2---:R-:W-:Y:S01]  /*2420*/  IADD3 R2, R5, 0x60, RZ ;  /* 0x0000006005027810 */ /* 0x004fe20007ffe0ff */
[C---:B------:R-:W-:Y:S01]  /*2430*/  IMAD.IADD R0, R249.reuse, 0x1, R4 ;  /* 0x00000001f9007824 */ /* 0x040fe200078e0204 */
[----:B------:R-:W-:Y:S01]  /*2440*/  STL [R1+0x18], R4 ;  /* 0x0000180401007387 */ /* 0x000fe20000100800 */
[C---:B------:R-:W-:Y:S02]  /*2450*/  IMAD.IADD R3, R249.reuse, 0x1, R3 ;  /* 0x00000001f9037824 */ /* 0x040fe400078e0203 */
[----:B------:R-:W-:-:S03]  /*2460*/  IMAD.IADD R2, R249, 0x1, R2 ;  /* 0x00000001f9027824 */ /* 0x000fc600078e0202 */
[C---:B------:R-:W-:Y:S02]  /*2470*/  IADD3 R3, R249.reuse, R3, RZ ;  /* 0x00000003f9037210 */ /* 0x040fe40007ffe0ff */
[----:B------:R-:W-:-:S03]  /*2480*/  IADD3 R2, R249, R2, RZ ;  /* 0x00000002f9027210 */ /* 0x000fc60007ffe0ff */
[C---:B------:R-:W-:Y:S02]  /*2490*/  IMAD.IADD R3, R249.reuse, 0x1, R3 ;  /* 0x00000001f9037824 */ /* 0x040fe400078e0203 */
[----:B------:R-:W-:-:S03]  /*24a0*/  IMAD.IADD R2, R249, 0x1, R2 ;  /* 0x00000001f9027824 */ /* 0x000fc600078e0202 */
[----:B------:R1:W-:Y:S02]  /*24b0*/  STL [R1+0x14], R3 ;  /* 0x0000140301007387 */ /* 0x0003e40000100800 */
[C---:B------:R-:W-:Y:S02]  /*24c0*/  IADD3 R2, R249.reuse, R2, RZ ;  /* 0x00000002f9027210 */ /* 0x040fe40007ffe0ff */
[----:B------:R2:W-:Y:S04]  /*24d0*/  STL [R1+0x24], R0 ;  /* 0x0000240001007387 */ /* 0x0005e80000100800 */
[----:B------:R3:W-:Y:S01]  /*24e0*/  STL [R1+0x10], R2 ;  /* 0x0000100201007387 */ /* 0x0007e20000100800 */
[C---:B-1----:R-:W-:Y:S01]  /*24f0*/  IADD3 R3, R249.reuse, R3, RZ ;  /* 0x00000003f9037210 */ /* 0x042fe20007ffe0ff */
[----:B--2---:R-:W-:-:S04]  /*2500*/  IMAD.IADD R0, R249, 0x1, R2 ;  /* 0x00000001f9007824 */ /* 0x004fc800078e0202 */
[----:B------:R3:W-:Y:S04]  /*2510*/  STL [R1+0x20], R3 ;  /* 0x0000200301007387 */ /* 0x0007e80000100800 */
[----:B------:R3:W-:Y:S02]  /*2520*/  STL [R1+0x1c], R0 ;  /* 0x00001c0001007387 */ /* 0x0007e40000100800 */
.L_x_1632:
[----:B---3--:R-:W2:Y:S01]  /*2530*/  LDL R0, [R1+0x44] ;  /* 0x0000440001007983 */ /* 0x008ea20000100800 */
[----:B------:R-:W-:Y:S03]  /*2540*/  UISETP.GE.AND UP2, UPT, UR45, 0x1, UPT ;  /* 0x000000012d00788c */ /* 0x000fe6000bf46270 */
[----:B------:R-:W0:Y:S08]  /*2550*/  LDGDEPBAR ;  /* 0x00000000000079af */ /* 0x000e300000000000 */
        /* <DEDUP_REMOVED lines=10> */
[----:B------:R-:W-:Y:S04]  /*2600*/  STL [R1+0x74], R40 ;  /* 0x0000742801007387 */ /* 0x000fe80000100800 */
[----:B------:R-:W-:Y:S04]  /*2610*/  STL [R1+0x70], R39 ;  /* 0x0000702701007387 */ /* 0x000fe80000100800 */
[----:B------:R-:W-:Y:S04]  /*2620*/  STL [R1+0x6c], R38 ;  /* 0x00006c2601007387 */ /* 0x000fe80000100800 */
[----:B------:R3:W-:Y:S04]  /*2630*/  STL [R1+0x68], R37 ;  /* 0x0000682501007387 */ /* 0x0007e80000100800 */
[----:B------:R4:W-:Y:S04]  /*2640*/  STL [R1+0x64], R36 ;  /* 0x0000642401007387 */ /* 0x0009e80000100800 */
[----:B-1----:R-:W2:Y:S04]  /*2650*/  LDL R41, [R1+0x8] ;  /* 0x0000080001297983 */ /* 0x002ea80000100800 */
[----:B---3--:R-:W3:Y:S04]  /*2660*/  LDL R37, [R1+0xc] ;  /* 0x00000c0001257983 */ /* 0x008ee80000100800 */
[----:B----4-:R-:W4:Y:S01]  /*2670*/  LDL R36, [R1+0x4] ;  /* 0x0000040001247983 */ /* 0x010f220000100800 */
[----:B------:R-:W-:Y:S04]  /*2680*/  DEPBAR.LE SB0, 0x0 ;  /* 0x000080000000791a */ /* 0x000fe80000000000 */
        /* <DEDUP_REMOVED lines=16> */
[----:B------:R-:W-:Y:S02]  /*2790*/  HMMA.16816.F32.BF16 R32, R32, R166, RZ ;  /* 0x000000a62020723c */ /* 0x000fe400000418ff */
[----:B--2---:R-:W-:Y:S05]  /*27a0*/  R2P PR, R0, 0x6 ;  /* 0x0000000600007804 */ /* 0x004fea0000000000 */
[----:B------:R-:W-:Y:S02]  /*27b0*/  SEL R207, R218, 0xffffffe0, !P1 ;  /* 0xffffffe0dacf7807 */ /* 0x000fe40004800000 */
[----:B------:R-:W-:Y:S03]  /*27c0*/  SEL R209, R217, 0xffffffc0, !P2 ;  /* 0xffffffc0d9d17807 */ /* 0x000fe60005000000 */
[C---:B------:R-:W-:Y:S02]  /*27d0*/  IADD3 R0, R210.reuse, R207, RZ ;  /* 0x000000cfd2007210 */ /* 0x040fe40007ffe0ff */
[----:B------:R-:W-:Y:S02]  /*27e0*/  IADD3 R3, R210, R209, RZ ;  /* 0x000000d1d2037210 */ /* 0x000fe40007ffe0ff */
[----:B------:R-:W-:Y:S01]  /*27f0*/  IADD3 R2, R209, R0, RZ ;  /* 0x00000000d1027210 */ /* 0x000fe20007ffe0ff */
[----:B------:R-:W1:Y:S08]  /*2800*/  LDSM.16.M88.4 R168, [R0] ;  /* 0x0000000000a8783b */ /* 0x000e700000000200 */
[----:B------:R-:W2:Y:S08]  /*2810*/  LDSM.16.M88.4 R176, [R0+0x1000] ;  /* 0x0010000000b0783b */ /* 0x000eb00000000200 */
[----:B------:R-:W2:Y:S08]  /*2820*/  LDSM.16.M88.4 R184, [R3] ;  /* 0x0000000003b8783b */ /* 0x000eb00000000200 */
[----:B------:R-:W3:Y:S08]  /*2830*/  LDSM.16.M88.4 R192, [R3+0x1000] ;  /* 0x0010000003c0783b */ /* 0x000ef00000000200 */
[----:B------:R-:W-:Y:S01]  /*2840*/  LDSM.16.M88.4 R164, [R2] ;  /* 0x0000000002a4783b */ /* 0x000fe20000000200 */
[-C--:B-1----:R-:W-:Y:S07]  /*2850*/  HMMA.16816.F32.BF16 R4, R168, R172.reuse, R4 ;  /* 0x000000aca804723c */ /* 0x082fee0000041804 */
[----:B------:R-:W-:Y:S01]  /*2860*/  LDSM.16.M88.4 R200, [R2+0x1000] ;  /* 0x0010000002c8783b */ /* 0x000fe20000000200 */
[C---:B--2---:R-:W-:Y:S08]  /*2870*/  HMMA.16816.F32.BF16 R8, R176.reuse, R172, R8 ;  /* 0x000000acb008723c */ /* 0x044ff00000041808 */
[-C--:B------:R-:W-:Y:S08]  /*2880*/  HMMA.16816.F32.BF16 R12, R176, R174.reuse, R12 ;  /* 0x000000aeb00c723c */ /* 0x080ff0000004180c */
[C---:B------:R-:W-:Y:S01]  /*2890*/  HMMA.16816.F32.BF16 R16, R168.reuse, R174, R16 ;  /* 0x000000aea810723c */ /* 0x040fe20000041810 */
[----:B------:R-:W1:Y:S07]  /*28a0*/  LDSM.16.M88.4 R172, [R213+0xc000] ;  /* 0x00c00000d5ac783b */ /* 0x000e6e0000000200 */
[-C--:B------:R-:W-:Y:S03]  /*28b0*/  HMMA.16816.F32.BF16 R20, R168, R180.reuse, R20 ;  /* 0x000000b4a814723c */ /* 0x080fe60000041814 */
[----:B---3--:R-:W-:Y:S05]  /*28c0*/  FSETP.NEU.FTZ.AND P0, PT, R37, -INF , PT ;  /* 0xff8000002500780b */ /* 0x008fea0003f1d000 */
[C---:B------:R-:W-:Y:S08]  /*28d0*/  HMMA.16816.F32.BF16 R24, R176.reuse, R180, R24 ;  /* 0x000000b4b018723c */ /* 0x040ff00000041818 */
[-C--:B------:R-:W-:Y:S01]  /*28e0*/  HMMA.16816.F32.BF16 R28, R176, R182.reuse, R28 ;  /* 0x000000b6b01c723c */ /* 0x080fe2000004181c */
[----:B------:R-:W2:Y:S07]  /*28f0*/  LDSM.16.M88.4 R176, [R213+0xc800] ;  /* 0x00c80000d5b0783b */ /* 0x000eae0000000200 */
[----:B------:R-:W-:Y:S01]  /*2900*/  HMMA.16816.F32.BF16 R32, R168, R182, R32 ;  /* 0x000000b6a820723c */ /* 0x000fe20000041820 */
[----:B------:R-:W-:Y:S07]  /*2910*/  LDSM.16.M88.4 R168, [R210+0x2000] ;  /* 0x00200000d2a8783b */ /* 0x000fee0000000200 */
[-C--:B------:R-:W-:Y:S01]  /*2920*/  HMMA.16816.F32.BF16 R4, R184, R188.reuse, R4 ;  /* 0x000000bcb804723c */ /* 0x080fe20000041804 */
[----:B------:R-:W3:Y:S07]  /*2930*/  LDSM.16.M88.4 R180, [R211+0x10000] ;  /* 0x01000000d3b4783b */ /* 0x000eee0000000200 */
[C---:B------:R-:W-:Y:S08]  /*2940*/  HMMA.16816.F32.BF16 R8, R192.reuse, R188, R8 ;  /* 0x000000bcc008723c */ /* 0x040ff00000041808 */
[-C--:B------:R-:W-:Y:S08]  /*2950*/  HMMA.16816.F32.BF16 R12, R192, R190.reuse, R12 ;  /* 0x000000bec00c723c */ /* 0x080ff0000004180c */
[C---:B------:R-:W-:Y:S01]  /*2960*/  HMMA.16816.F32.BF16 R16, R184.reuse, R190, R16 ;  /* 0x000000beb810723c */ /* 0x040fe20000041810 */
[----:B------:R-:W2:Y:S07]  /*2970*/  LDSM.16.M88.4 R188, [R210+0x3000] ;  /* 0x00300000d2bc783b */ /* 0x000eae0000000200 */
[-C--:B------:R-:W-:Y:S08]  /*2980*/  HMMA.16816.F32.BF16 R20, R184, R196.reuse, R20 ;  /* 0x000000c4b814723c */ /* 0x080ff00000041814 */
[C---:B------:R-:W-:Y:S08]  /*2990*/  HMMA.16816.F32.BF16 R24, R192.reuse, R196, R24 ;  /* 0x000000c4c018723c */ /* 0x040ff00000041818 */
[-C--:B------:R-:W-:Y:S01]  /*29a0*/  HMMA.16816.F32.BF16 R28, R192, R198.reuse, R28 ;  /* 0x000000c6c01c723c */ /* 0x080fe2000004181c */
[----:B------:R-:W2:Y:S07]  /*29b0*/  LDSM.16.M88.4 R192, [R211+0x10800] ;  /* 0x01080000d3c0783b */ /* 0x000eae0000000200 */
[----:B------:R-:W-:Y:S01]  /*29c0*/  HMMA.16816.F32.BF16 R32, R184, R198, R32 ;  /* 0x000000c6b820723c */ /* 0x000fe20000041820 */
[----:B------:R-:W-:Y:S07]  /*29d0*/  LDSM.16.M88.4 R184, [R212+0x10000] ;  /* 0x01000000d4b8783b */ /* 0x000fee0000000200 */
[-C--:B-1----:R-:W-:Y:S01]  /*29e0*/  HMMA.16816.F32.BF16 R4, R164, R172.reuse, R4 ;  /* 0x000000aca404723c */ /* 0x082fe20000041804 */
[----:B------:R-:W-:Y:S07]  /*29f0*/  LDSM.16.M88.4 R196, [R0+0x3000] ;  /* 0x0030000000c4783b */ /* 0x000fee0000000200 */
[C---:B------:R-:W-:Y:S08]  /*2a00*/  HMMA.16816.F32.BF16 R8, R200.reuse, R172, R8 ;  /* 0x000000acc808723c */ /* 0x040ff00000041808 */
[-C--:B------:R-:W-:Y:S08]  /*2a10*/  HMMA.16816.F32.BF16 R12, R200, R174.reuse, R12 ;  /* 0x000000aec80c723c */ /* 0x080ff0000004180c */
[C---:B------:R-:W-:Y:S01]  /*2a20*/  HMMA.16816.F32.BF16 R16, R164.reuse, R174, R16 ;  /* 0x000000aea410723c */ /* 0x040fe20000041810 */
[----:B------:R-:W1:Y:S07]  /*2a30*/  LDSM.16.M88.4 R172, [R0+0x2000] ;  /* 0x0020000000ac783b */ /* 0x000e6e0000000200 */
[-C--:B--2---:R-:W-:Y:S08]  /*2a40*/  HMMA.16816.F32.BF16 R20, R164, R176.reuse, R20 ;  /* 0x000000b0a414723c */ /* 0x084ff00000041814 */
[C---:B------:R-:W-:Y:S08]  /*2a50*/  HMMA.16816.F32.BF16 R24, R200.reuse, R176, R24 ;  /* 0x000000b0c818723c */ /* 0x040ff00000041818 */
[-C--:B------:R-:W-:Y:S01]  /*2a60*/  HMMA.16816.F32.BF16 R28, R200, R178.reuse, R28 ;  /* 0x000000b2c81c723c */ /* 0x080fe2000004181c */
[----:B------:R-:W-:Y:S07]  /*2a70*/  LDSM.16.M88.4 R200, [R213+0x10000] ;  /* 0x01000000d5c8783b */ /* 0x000fee0000000200 */
[----:B------:R-:W-:Y:S01]  /*2a80*/  HMMA.16816.F32.BF16 R32, R164, R178, R32 ;  /* 0x000000b2a420723c */ /* 0x000fe20000041820 */
[----:B------:R-:W2:Y:S07]  /*2a90*/  LDSM.16.M88.4 R164, [R212+0x10800] ;  /* 0x01080000d4a4783b */ /* 0x000eae0000000200 */
[-C--:B---3--:R-:W-:Y:S01]  /*2aa0*/  HMMA.16816.F32.BF16 R4, R168, R180.reuse, R4 ;  /* 0x000000b4a804723c */ /* 0x088fe20000041804 */
[----:B------:R-:W-:Y:S07]  /*2ab0*/  LDSM.16.M88.4 R176, [R3+0x2000] ;  /* 0x0020000003b0783b */ /* 0x000fee0000000200 */
[C---:B------:R-:W-:Y:S08]  /*2ac0*/  HMMA.16816.F32.BF16 R8, R188.reuse, R180, R8 ;  /* 0x000000b4bc08723c */ /* 0x040ff00000041808 */
[-C--:B------:R-:W-:Y:S08]  /*2ad0*/  HMMA.16816.F32.BF16 R12, R188, R182.reuse, R12 ;  /* 0x000000b6bc0c723c */ /* 0x080ff0000004180c */
[C---:B------:R-:W-:Y:S01]  /*2ae0*/  HMMA.16816.F32.BF16 R16, R168.reuse, R182, R16 ;  /* 0x000000b6a810723c */ /* 0x040fe20000041810 */
[----:B------:R-:W3:Y:S07]  /*2af0*/  LDSM.16.M88.4 R180, [R214+0x10000] ;  /* 0x01000000d6b4783b */ /* 0x000eee0000000200 */
[-C--:B------:R-:W-:Y:S08]  /*2b00*/  HMMA.16816.F32.BF16 R20, R168, R192.reuse, R20 ;  /* 0x000000c0a814723c */ /* 0x080ff00000041814 */
[C---:B------:R-:W-:Y:S08]  /*2b10*/  HMMA.16816.F32.BF16 R24, R188.reuse, R192, R24 ;  /* 0x000000c0bc18723c */ /* 0x040ff00000041818 */
[-C--:B------:R-:W-:Y:S01]  /*2b20*/  HMMA.16816.F32.BF16 R28, R188, R194.reuse, R28 ;  /* 0x000000c2bc1c723c */ /* 0x080fe2000004181c */
[----:B------:R-:W-:Y:S07]  /*2b30*/  LDSM.16.M88.4 R188, [R214+0x10800] ;  /* 0x01080000d6bc783b */ /* 0x000fee0000000200 */
[----:B------:R-:W-:Y:S01]  /*2b40*/  HMMA.16816.F32.BF16 R32, R168, R194, R32 ;  /* 0x000000c2a820723c */ /* 0x000fe20000041820 */
[----:B------:R2:W3:Y:S07]  /*2b50*/  LDSM.16.M88.4 R168, [R3+0x3000] ;  /* 0x0030000003a8783b */ /* 0x0004ee0000000200 */
[-C--:B-1----:R-:W-:Y:S01]  /*2b60*/  HMMA.16816.F32.BF16 R4, R172, R184.reuse, R4 ;  /* 0x000000b8ac04723c */ /* 0x082fe20000041804 */
[----:B------:R-:W1:Y:S07]  /*2b70*/  LDSM.16.M88.4 R192, [R2+0x2000] ;  /* 0x0020000002c0783b */ /* 0x000e6e0000000200 */
[C---:B------:R-:W-:Y:S08]  /*2b80*/  HMMA.16816.F32.BF16 R8, R196.reuse, R184, R8 ;  /* 0x000000b8c408723c */ /* 0x040ff00000041808 */
[-C--:B------:R-:W-:Y:S04]  /*2b90*/  HMMA.16816.F32.BF16 R12, R196, R186.reuse, R12 ;  /* 0x000000bac40c723c */ /* 0x080fe8000004180c */
[----:B--2---:R-:W-:Y:S04]  /*2ba0*/  FMUL.FTZ R3, R41, 1.4426950216293334961 ;  /* 0x3fb8aa3b29037820 */ /* 0x004fe80000410000 */
[C---:B------:R-:W-:Y:S08]  /*2bb0*/  HMMA.16816.F32.BF16 R16, R172.reuse, R186, R16 ;  /* 0x000000baac10723c */ /* 0x040ff00000041810 */
[-C--:B------:R-:W-:Y:S08]  /*2bc0*/  HMMA.16816.F32.BF16 R20, R172, R164.reuse, R20 ;  /* 0x000000a4ac14723c */ /* 0x080ff00000041814 */
[C---:B------:R-:W-:Y:S08]  /*2bd0*/  HMMA.16816.F32.BF16 R24, R196.reuse, R164, R24 ;  /* 0x000000a4c418723c */ /* 0x040ff00000041818 */
[-C--:B------:R-:W-:Y:S08]  /*2be0*/  HMMA.16816.F32.BF16 R28, R196, R166.reuse, R28 ;  /* 0x000000a6c41c723c */ /* 0x080ff0000004181c */
[----:B------:R-:W-:Y:S01]  /*2bf0*/  HMMA.16816.F32.BF16 R32, R172, R166, R32 ;  /* 0x000000a6ac20723c */ /* 0x000fe20000041820 */
[----:B------:R4:W2:Y:S07]  /*2c00*/  LDSM.16.M88.4 R164, [R2+0x3000] ;  /* 0x0030000002a4783b */ /* 0x0008ae0000000200 */
[-C--:B---3--:R-:W-:Y:S08]  /*2c10*/  HMMA.16816.F32.BF16 R4, R176, R180.reuse, R4 ;  /* 0x000000b4b004723c */ /* 0x088ff00000041804 */
[C---:B------:R-:W-:Y:S08]  /*2c20*/  HMMA.16816.F32.BF16 R8, R168.reuse, R180, R8 ;  /* 0x000000b4a808723c */ /* 0x040ff00000041808 */
[-C--:B------:R-:W-:Y:S04]  /*2c30*/  HMMA.16816.F32.BF16 R12, R168, R182.reuse, R12 ;  /* 0x000000b6a80c723c */ /* 0x080fe8000004180c */
[----:B----4-:R-:W-:Y:S04]  /*2c40*/  FMUL.FTZ R2, R36, 1.4426950216293334961 ;  /* 0x3fb8aa3b24027820 */ /* 0x010fe80000410000 */
[C---:B------:R-:W-:Y:S08]  /*2c50*/  HMMA.16816.F32.BF16 R16, R176.reuse, R182, R16 ;  /* 0x000000b6b010723c */ /* 0x040ff00000041810 */
[-C--:B------:R-:W-:Y:S08]  /*2c60*/  HMMA.16816.F32.BF16 R20, R176, R188.reuse, R20 ;  /* 0x000000bcb014723c */ /* 0x080ff00000041814 */
[C---:B------:R-:W-:Y:S08]  /*2c70*/  HMMA.16816.F32.BF16 R24, R168.reuse, R188, R24 ;  /* 0x000000bca818723c */ /* 0x040ff00000041818 */
[-C--:B------:R-:W-:Y:S08]  /*2c80*/  HMMA.16816.F32.BF16 R28, R168, R190.reuse, R28 ;  /* 0x000000bea81c723c */ /* 0x080ff0000004181c */
[----:B------:R-:W-:Y:S08]  /*2c90*/  HMMA.16816.F32.BF16 R32, R176, R190, R32 ;  /* 0x000000beb020723c */ /* 0x000ff00000041820 */
[-C--:B-1----:R-:W-:Y:S08]  /*2ca0*/  HMMA.16816.F32.BF16 R4, R192, R200.reuse, R4 ;  /* 0x000000c8c004723c */ /* 0x082ff00000041804 */
[C---:B--2---:R-:W-:Y:S08]  /*2cb0*/  HMMA.16816.F32.BF16 R8, R164.reuse, R200, R8 ;  /* 0x000000c8a408723c */ /* 0x044ff00000041808 */
[-C--:B------:R-:W-:Y:S08]  /*2cc0*/  HMMA.16816.F32.BF16 R12, R164, R202.reuse, R12 ;  /* 0x000000caa40c723c */ /* 0x080ff0000004180c */
[----:B------:R-:W-:Y:S01]  /*2cd0*/  FMUL.FTZ R4, R4, c[0x0][0x2ec] ;  /* 0x0000bb0004047a20 */ /* 0x000fe20000410000 */
[C---:B------:R-:W-:Y:S03]  /*2ce0*/  HMMA.16816.F32.BF16 R16, R192.reuse, R202, R16 ;  /* 0x000000cac010723c */ /* 0x040fe60000041810 */
[----:B------:R-:W1:Y:S01]  /*2cf0*/  MUFU.TANH R245, R4 ;  /* 0x0000000400f57308 */ /* 0x000e620000002400 */
[----:B------:R-:W-:Y:S02]  /*2d00*/  FMUL.FTZ R5, R5, c[0x0][0x2ec] ;  /* 0x0000bb0005057a20 */ /* 0x000fe40000410000 */
[----:B------:R-:W-:Y:S02]  /*2d10*/  FMUL.FTZ R6, R6, c[0x0][0x2ec] ;  /* 0x0000bb0006067a20 */ /* 0x000fe40000410000 */
[----:B------:R-:W-:Y:S04]  /*2d20*/  FMUL.FTZ R10, R10, c[0x0][0x2ec] ;  /* 0x0000bb000a0a7a20 */ /* 0x000fe80000410000 */
[----:B------:R-:W-:Y:S01]  /*2d30*/  FMUL.FTZ R7, R7, c[0x0][0x2ec] ;  /* 0x0000bb0007077a20 */ /* 0x000fe20000410000 */
[----:B------:R2:W-:Y:S01]  /*2d40*/  MUFU.TANH R40, R10 ;  /* 0x0000000a00287308 */ /* 0x0005e20000002400 */
[----:B------:R-:W-:Y:S02]  /*2d50*/  FMUL.FTZ R8, R8, c[0x0][0x2ec] ;  /* 0x0000bb0008087a20 */ /* 0x000fe40000410000 */
[----:B------:R-:W-:Y:S02]  /*2d60*/  FMUL.FTZ R12, R12, c[0x0][0x2ec] ;  /* 0x0000bb000c0c7a20 */ /* 0x000fe40000410000 */
[----:B------:R-:W-:Y:S02]  /*2d70*/  FMUL.FTZ R13, R13, c[0x0][0x2ec] ;  /* 0x0000bb000d0d7a20 */ /* 0x000fe40000410000 */
[----:B------:R-:W-:Y:S02]  /*2d80*/  FMUL.FTZ R14, R14, c[0x0][0x2ec] ;  /* 0x0000bb000e0e7a20 */ /* 0x000fe40000410000 */
[----:B------:R-:W-:Y:S01]  /*2d90*/  FMUL.FTZ R15, R15, c[0x0][0x2ec] ;  /* 0x0000bb000f0f7a20 */ /* 0x000fe20000410000 */
[----:B------:R-:W3:Y:S01]  /*2da0*/  MUFU.TANH R250, R5 ;  /* 0x0000000500fa7308 */ /* 0x000ee20000002400 */
[----:B------:R-:W-:Y:S02]  /*2db0*/  FMUL.FTZ R16, R16, c[0x0][0x2ec] ;  /* 0x0000bb0010107a20 */ /* 0x000fe40000410000 */
[----:B------:R-:W-:Y:S02]  /*2dc0*/  FMUL.FTZ R17, R17, c[0x0][0x2ec] ;  /* 0x0000bb0011117a20 */ /* 0x000fe40000410000 */
[----:B------:R-:W-:Y:S02]  /*2dd0*/  FMUL.FTZ R18, R18, c[0x0][0x2ec] ;  /* 0x0000bb0012127a20 */ /* 0x000fe40000410000 */
[----:B------:R-:W-:Y:S02]  /*2de0*/  FMUL.FTZ R19, R19, c[0x0][0x2ec] ;  /* 0x0000bb0013137a20 */ /* 0x000fe40000410000 */
[----:B------:R-:W-:Y:S01]  /*2df0*/  FMUL.FTZ R9, R9, c[0x0][0x2ec] ;  /* 0x0000bb0009097a20 */ /* 0x000fe20000410000 */
[----:B------:R4:W-:Y:S01]  /*2e00*/  MUFU.TANH R48, R8 ;  /* 0x0000000800307308 */ /* 0x0009e20000002400 */
[----:B------:R-:W-:Y:S01]  /*2e10*/  FMUL.FTZ R11, R11, c[0x0][0x2ec] ;  /* 0x0000bb000b0b7a20 */ /* 0x000fe20000410000 */
[----:B--2---:R-:W2:Y:S08]  /*2e20*/  LDL R10, [R1] ;  /* 0x00000000010a7983 */ /* 0x004eb00000100800 */
[----:B------:R-:W1:Y:S10]  /*2e30*/  MUFU.TANH R185, R6 ;  /* 0x0000000600b97308 */ /* 0x000e740000002400 */
[----:B------:R3:W-:Y:S01]  /*2e40*/  MUFU.TANH R184, R7 ;  /* 0x0000000700b87308 */ /* 0x0007e20000002400 */
[----:B----4-:R-:W-:Y:S05]  /*2e50*/  FMUL.FTZ R8, R37, 1.4426950216293334961 ;  /* 0x3fb8aa3b25087820 */ /* 0x010fea0000410000 */
[----:B------:R-:W-:Y:S04]  /*2e60*/  FSEL R8, R8, RZ, P0 ;  /* 0x000000ff08087208 */ /* 0x000fe80000000000 */
[----:B------:R-:W4:Y:S01]  /*2e70*/  MUFU.TANH R46, R12 ;  /* 0x0000000c002e7308 */ /* 0x000f220000002400 */
[----:B------:R-:W-:Y:S01]  /*2e80*/  FSETP.NEU.FTZ.AND P0, PT, R41, -INF , PT ;  /* 0xff8000002900780b */ /* 0x000fe20003f1d000 */
[--C-:B-1----:R-:W-:Y:S03]  /*2e90*/  FFMA.FTZ R0, R245, c[0x0][0x23c], -R8.reuse ;  /* 0x00008f00f5007a23 */ /* 0x102fe60000010808 */
[----:B------:R-:W-:Y:S02]  /*2ea0*/  FSEL R3, R3, RZ, P0 ;  /* 0x000000ff03037208 */ /* 0x000fe40000000000 */
[----:B------:R-:W-:Y:S03]  /*2eb0*/  FSETP.NEU.FTZ.AND P0, PT, R36, -INF , PT ;  /* 0xff8000002400780b */ /* 0x000fe60003f1d000 */
[----:B------:R1:W-:Y:S01]  /*2ec0*/  MUFU.EX2 R191, R0 ;  /* 0x0000000000bf7308 */ /* 0x0003e20000000800 */
[----:B------:R-:W-:Y:S01]  /*2ed0*/  FSEL R2, R2, RZ, P0 ;  /* 0x000000ff02027208 */ /* 0x000fe20000000000 */
[----:B---3--:R-:W3:Y:S08]  /*2ee0*/  LDSM.16.M88.4 R4, [R213+0x10800] ;  /* 0x01080000d504783b */ /* 0x008ef00000000200 */
[----:B------:R-:W3:Y:S10]  /*2ef0*/  MUFU.TANH R45, R13 ;  /* 0x0000000d002d7308 */ /* 0x000ef40000002400 */
[----:B------:R-:W-:Y:S01]  /*2f00*/  MUFU.TANH R38, R14 ;  /* 0x0000000e00267308 */ /* 0x000fe20000002400 */
[----:B-1----:R-:W-:Y:S09]  /*2f10*/  FFMA.FTZ R0, R250, c[0x0][0x23c], -R8 ;  /* 0x00008f00fa007a23 */ /* 0x002ff20000010808 */
[----:B------:R1:W-:Y:S10]  /*2f20*/  MUFU.EX2 R190, R0 ;  /* 0x0000000000be7308 */ /* 0x0003f40000000800 */
[----:B------:R-:W-:Y:S01]  /*2f30*/  MUFU.TANH R37, R15 ;  /* 0x0000000f00257308 */ /* 0x000fe20000002400 */
[-C--:B---3--:R-:W-:Y:S09]  /*2f40*/  HMMA.16816.F32.BF16 R20, R192, R4.reuse, R20 ;  /* 0x00000004c014723c */ /* 0x088ff20000041814 */
[----:B------:R-:W-:Y:S01]  /*2f50*/  MUFU.TANH R248, R16 ;  /* 0x0000001000f87308 */ /* 0x000fe20000002400 */
[C---:B------:R-:W-:Y:S04]  /*2f60*/  HMMA.16816.F32.BF16 R24, R164.reuse, R4, R24 ;  /* 0x00000004a418723c */ /* 0x040fe80000041818 */
[--C-:B-1----:R-:W-:Y:S03]  /*2f70*/  FFMA.FTZ R0, R185, c[0x0][0x23c], -R3.reuse ;  /* 0x00008f00b9007a23 */ /* 0x102fe60000010803 */
[--C-:B----4-:R-:W-:Y:S01]  /*2f80*/  FFMA.FTZ R4, R46, c[0x0][0x23c], -R2.reuse ;  /* 0x00008f002e047a23 */ /* 0x110fe20000010802 */
[-C--:B------:R-:W-:Y:S01]  /*2f90*/  HMMA.16816.F32.BF16 R28, R164, R6.reuse, R28 ;  /* 0x00000006a41c723c */ /* 0x080fe2000004181c */
[----:B------:R1:W-:Y:S07]  /*2fa0*/  MUFU.EX2 R202, R0 ;  /* 0x0000000000ca7308 */ /* 0x0003ee0000000800 */
[----:B------:R-:W-:Y:S03]  /*2fb0*/  HMMA.16816.F32.BF16 R32, R192, R6, R32 ;  /* 0x00000006c020723c */ /* 0x000fe60000041820 */
[----:B------:R3:W-:Y:S01]  /*2fc0*/  MUFU.EX2 R222, R4 ;  /* 0x0000000400de7308 */ /* 0x0007e20000000800 */
[----:B------:R-:W-:Y:S02]  /*2fd0*/  FMUL.FTZ R20, R20, c[0x0][0x2ec] ;  /* 0x0000bb0014147a20 */ /* 0x000fe40000410000 */
[----:B------:R-:W-:Y:S02]  /*2fe0*/  FMUL.FTZ R21, R21, c[0x0][0x2ec] ;  /* 0x0000bb0015157a20 */ /* 0x000fe40000410000 */
[----:B------:R-:W-:Y:S04]  /*2ff0*/  FMUL.FTZ R22, R22, c[0x0][0x2ec] ;  /* 0x0000bb0016167a20 */ /* 0x000fe80000410000 */
[----:B------:R-:W-:Y:S01]  /*3000*/  FMUL.FTZ R23, R23, c[0x0][0x2ec] ;  /* 0x0000bb0017177a20 */ /* 0x000fe20000410000 */
[----:B------:R-:W-:Y:S01]  /*3010*/  MUFU.TANH R247, R17 ;  /* 0x0000001100f77308 */ /* 0x000fe20000002400 */
[----:B------:R-:W-:Y:S02]  /*3020*/  FMUL.FTZ R5, R24, c[0x0][0x2ec] ;  /* 0x0000bb0018057a20 */ /* 0x000fe40000410000 */
[----:B------:R-:W-:Y:S02]  /*3030*/  FMUL.FTZ R25, R25, c[0x0][0x2ec] ;  /* 0x0000bb0019197a20 */ /* 0x000fe40000410000 */
[--C-:B-1----:R-:W-:Y:S02]  /*3040*/  FFMA.FTZ R0, R184, c[0x0][0x23c], -R3.reuse ;  /* 0x00008f00b8007a23 */ /* 0x102fe40000010803 */
[----:B------:R-:W-:Y:S02]  /*3050*/  FMUL.FTZ R26, R26, c[0x0][0x2ec] ;  /* 0x0000bb001a1a7a20 */ /* 0x000fe40000410000 */
[----:B------:R-:W-:Y:S01]  /*3060*/  FMUL.FTZ R27, R27, c[0x0][0x2ec] ;  /* 0x0000bb001b1b7a20 */ /* 0x000fe20000410000 */
[----:B------:R1:W-:Y:S01]  /*3070*/  MUFU.EX2 R201, R0 ;  /* 0x0000000000c97308 */ /* 0x0003e20000000800 */
[----:B------:R-:W-:Y:S02]  /*3080*/  FMUL.FTZ R29, R29, c[0x0][0x2ec] ;  /* 0x0000bb001d1d7a20 */ /* 0x000fe40000410000 */
[----:B------:R-:W-:Y:S02]  /*3090*/  FMUL.FTZ R30, R30, c[0x0][0x2ec] ;  /* 0x0000bb001e1e7a20 */ /* 0x000fe40000410000 */
[--C-:B---3--:R-:W-:Y:S02]  /*30a0*/  FFMA.FTZ R4, R45, c[0x0][0x23c], -R2.reuse ;  /* 0x00008f002d047a23 */ /* 0x108fe40000010802 */
[----:B------:R-:W-:Y:S02]  /*30b0*/  FMUL.FTZ R34, R34, c[0x0][0x2ec] ;  /* 0x0000bb0022227a20 */ /* 0x000fe40000410000 */
[----:B------:R-:W-:Y:S01]  /*30c0*/  FMUL.FTZ R31, R31, c[0x0][0x2ec] ;  /* 0x0000bb001f1f7a20 */ /* 0x000fe20000410000 */
[----:B------:R-:W-:Y:S01]  /*30d0*/  MUFU.EX2 R219, R4 ;  /* 0x0000000400db7308 */ /* 0x000fe20000000800 */
[----:B------:R-:W-:Y:S02]  /*30e0*/  FMUL.FTZ R35, R35, c[0x0][0x2ec] ;  /* 0x0000bb0023237a20 */ /* 0x000fe40000410000 */
[----:B------:R-:W-:Y:S07]  /*30f0*/  FMUL.FTZ R33, R33, c[0x0][0x2ec] ;  /* 0x0000bb0021217a20 */ /* 0x000fee0000410000 */
[----:B------:R-:W-:Y:S01]  /*3100*/  MUFU.TANH R50, R18 ;  /* 0x0000001200327308 */ /* 0x000fe20000002400 */
[--C-:B-1----:R-:W-:Y:S09]  /*3110*/  FFMA.FTZ R0, R48, c[0x0][0x23c], -R2.reuse ;  /* 0x00008f0030007a23 */ /* 0x102ff20000010802 */
[----:B------:R-:W-:Y:S10]  /*3120*/  MUFU.EX2 R226, R0 ;  /* 0x0000000000e27308 */ /* 0x000ff40000000800 */
[----:B------:R-:W-:Y:S10]  /*3130*/  MUFU.TANH R49, R19 ;  /* 0x0000001300317308 */ /* 0x000ff40000002400 */
[----:B------:R-:W-:Y:S10]  /*3140*/  MUFU.TANH R246, R20 ;  /* 0x0000001400f67308 */ /* 0x000ff40000002400 */
[----:B------:R-:W-:Y:S10]  /*3150*/  MUFU.TANH R244, R21 ;  /* 0x0000001500f47308 */ /* 0x000ff40000002400 */
[----:B------:R-:W-:Y:S10]  /*3160*/  MUFU.TANH R252, R22 ;  /* 0x0000001600fc7308 */ /* 0x000ff40000002400 */
[----:B------:R-:W-:Y:S10]  /*3170*/  MUFU.TANH R251, R23 ;  /* 0x0000001700fb7308 */ /* 0x000ff40000002400 */
[----:B------:R1:W-:Y:S10]  /*3180*/  MUFU.TANH R44, R5 ;  /* 0x00000005002c7308 */ /* 0x0003f40000002400 */
[----:B------:R-:W-:Y:S10]  /*3190*/  MUFU.TANH R43, R25 ;  /* 0x00000019002b7308 */ /* 0x000ff40000002400 */
[----:B------:R-:W-:Y:S01]  /*31a0*/  MUFU.TANH R36, R26 ;  /* 0x0000001a00247308 */ /* 0x000fe20000002400 */
[----:B-1----:R-:W-:Y:S09]  /*31b0*/  FMUL.FTZ R5, R28, c[0x0][0x2ec] ;  /* 0x0000bb001c057a20 */ /* 0x002ff20000410000 */
[----:B------:R-:W-:Y:S10]  /*31c0*/  MUFU.TANH R217, R27 ;  /* 0x0000001b00d97308 */ /* 0x000ff40000002400 */
[----:B------:R-:W1:Y:S10]  /*31d0*/  MUFU.TANH R47, R9 ;  /* 0x00000009002f7308 */ /* 0x000e740000002400 */
[----:B------:R3:W-:Y:S10]  /*31e0*/  MUFU.TANH R42, R5 ;  /* 0x00000005002a7308 */ /* 0x0007f40000002400 */
[----:B------:R-:W-:Y:S01]  /*31f0*/  MUFU.TANH R41, R29 ;  /* 0x0000001d00297308 */ /* 0x000fe20000002400 */
[----:B-1----:R-:W-:Y:S09]  /*3200*/  FFMA.FTZ R9, R47, c[0x0][0x23c], -R2 ;  /* 0x00008f002f097a23 */ /* 0x002ff20000010802 */
[----:B------:R-:W-:Y:S01]  /*3210*/  MUFU.TANH R218, R30 ;  /* 0x0000001e00da7308 */ /* 0x000fe20000002400 */
[----:B---3--:R-:W-:Y:S09]  /*3220*/  FMUL.FTZ R5, R32, c[0x0][0x2ec] ;  /* 0x0000bb0020057a20 */ /* 0x008ff20000410000 */
[----:B------:R1:W-:Y:S01]  /*3230*/  MUFU.TANH R241, R5 ;  /* 0x0000000500f17308 */ /* 0x0003e20000002400 */
[C---:B--2---:R-:W-:Y:S01]  /*3240*/  FMUL.FTZ R0, R10.reuse, 1.4426950216293334961 ;  /* 0x3fb8aa3b0a007820 */ /* 0x044fe20000410000 */
[----:B------:R-:W-:Y:S04]  /*3250*/  FSETP.NEU.FTZ.AND P0, PT, R10, -INF , PT ;  /* 0xff8000000a00780b */ /* 0x000fe80003f1d000 */
[----:B------:R-:W-:Y:S04]  /*3260*/  FSEL R0, R0, RZ, P0 ;  /* 0x000000ff00007208 */ /* 0x000fe80000000000 */
[----:B------:R-:W-:Y:S01]  /*3270*/  MUFU.TANH R243, R34 ;  /* 0x0000002200f37308 */ /* 0x000fe20000002400 */
[--C-:B------:R-:W-:Y:S09]  /*3280*/  FFMA.FTZ R4, R38, c[0x0][0x23c], -R0.reuse ;  /* 0x00008f0026047a23 */ /* 0x100ff20000010800 */
[----:B------:R2:W-:Y:S01]  /*3290*/  MUFU.EX2 R228, R4 ;  /* 0x0000000400e47308 */ /* 0x0005e20000000800 */
[----:B-1----:R-:W-:Y:S05]  /*32a0*/  F2FP.BF16.PACK_AB R5, R201, R202 ;  /* 0x000000cac905723e */ /* 0x002fea00000010ff */
[----:B------:R1:W-:Y:S04]  /*32b0*/  STS [R231+0x20400], R5 ;  /* 0x02040005e7007388 */ /* 0x0003e80000000800 */
[----:B------:R3:W-:Y:S10]  /*32c0*/  MUFU.EX2 R225, R9 ;  /* 0x0000000900e17308 */ /* 0x0007f40000000800 */
[----:B------:R-:W4:Y:S01]  /*32d0*/  MUFU.TANH R39, R11 ;  /* 0x0000000b00277308 */ /* 0x000f220000002400 */
[--C-:B--2---:R-:W-:Y:S09]  /*32e0*/  FFMA.FTZ R4, R37, c[0x0][0x23c], -R0.reuse ;  /* 0x00008f0025047a23 */ /* 0x104ff20000010800 */
[----:B------:R2:W-:Y:S01]  /*32f0*/  MUFU.EX2 R227, R4 ;  /* 0x0000000400e37308 */ /* 0x0005e20000000800 */
[----:B---3--:R-:W-:Y:S01]  /*3300*/  FFMA.FTZ R9, R40, c[0x0][0x23c], -R0 ;  /* 0x00008f0028097a23 */ /* 0x008fe20000010800 */
[----:B-1----:R-:W-:Y:S08]  /*3310*/  F2FP.BF16.PACK_AB R5, R219, R222 ;  /* 0x000000dedb05723e */ /* 0x002ff000000010ff */
[----:B------:R-:W1:Y:S10]  /*3320*/  MUFU.TANH R249, R31 ;  /* 0x0000001f00f97308 */ /* 0x000e740000002400 */
[----:B------:R4:W-:Y:S01]  /*3330*/  MUFU.EX2 R230, R9 ;  /* 0x0000000900e67308 */ /* 0x0009e20000000800 */
[----:B--2---:R-:W-:Y:S09]  /*3340*/  FFMA.FTZ R4, R248, c[0x0][0x23c], -R8 ;  /* 0x00008f00f8047a23 */ /* 0x004ff20000010808 */
[----:B------:R2:W-:Y:S10]  /*3350*/  MUFU.EX2 R187, R4 ;  /* 0x0000000400bb7308 */ /* 0x0005f40000000800 */
[----:B------:R-:W-:Y:S01]  /*3360*/  MUFU.TANH R242, R35 ;  /* 0x0000002300f27308 */ /* 0x000fe20000002400 */
[----:B----4-:R-:W-:Y:S09]  /*3370*/  FFMA.FTZ R9, R39, c[0x0][0x23c], -R0 ;  /* 0x00008f0027097a23 */ /* 0x010ff20000010800 */
[----:B------:R-:W-:Y:S01]  /*3380*/  MUFU.EX2 R229, R9 ;  /* 0x0000000900e57308 */ /* 0x000fe20000000800 */
[--C-:B--2---:R-:W-:Y:S09]  /*3390*/  FFMA.FTZ R4, R247, c[0x0][0x23c], -R8.reuse ;  /* 0x00008f00f7047a23 */ /* 0x104ff20000010808 */
[----:B------:R2:W-:Y:S10]  /*33a0*/  MUFU.EX2 R186, R4 ;  /* 0x0000000400ba7308 */ /* 0x0005f40000000800 */
[----:B------:R-:W3:Y:S01]  /*33b0*/  MUFU.TANH R240, R33 ;  /* 0x0000002100f07308 */ /* 0x000ee20000002400 */
[--C-:B--2---:R-:W-:Y:S09]  /*33c0*/  FFMA.FTZ R4, R50, c[0x0][0x23c], -R3.reuse ;  /* 0x00008f0032047a23 */ /* 0x104ff20000010803 */
[----:B------:R2:W-:Y:S02]  /*33d0*/  MUFU.EX2 R197, R4 ;  /* 0x0000000400c57308 */ /* 0x0005e40000000800 */
[--C-:B--2---:R-:W-:Y:S08]  /*33e0*/  FFMA.FTZ R4, R49, c[0x0][0x23c], -R3.reuse ;  /* 0x00008f0031047a23 */ /* 0x104ff00000010803 */
[----:B------:R2:W4:Y:S02]  /*33f0*/  MUFU.EX2 R196, R4 ;  /* 0x0000000400c47308 */ /* 0x0005240000000800 */
[--C-:B--2---:R-:W-:Y:S08]  /*3400*/  FFMA.FTZ R4, R246, c[0x0][0x23c], -R8.reuse ;  /* 0x00008f00f6047a23 */ /* 0x104ff00000010808 */
[----:B------:R2:W-:Y:S02]  /*3410*/  MUFU.EX2 R183, R4 ;  /* 0x0000000400b77308 */ /* 0x0005e40000000800 */
[----:B--2---:R-:W-:Y:S08]  /*3420*/  FFMA.FTZ R4, R244, c[0x0][0x23c], -R8 ;  /* 0x00008f00f4047a23 */ /* 0x004ff00000010808 */
        /* <DEDUP_REMOVED lines=8> */
[----:B------:R2:W-:Y:S02]  /*34b0*/  MUFU.EX2 R198, R4 ;  /* 0x0000000400c67308 */ /* 0x0005e40000000800 */
[--C-:B--2---:R-:W-:Y:S08]  /*34c0*/  FFMA.FTZ R4, R36, c[0x0][0x23c], -R0.reuse ;  /* 0x00008f0024047a23 */ /* 0x104ff00000010800 */
[----:B------:R2:W-:Y:S02]  /*34d0*/  MUFU.EX2 R224, R4 ;  /* 0x0000000400e07308 */ /* 0x0005e40000000800 */
[----:B--2---:R-:W-:Y:S08]  /*34e0*/  FFMA.FTZ R4, R217, c[0x0][0x23c], -R0 ;  /* 0x00008f00d9047a23 */ /* 0x004ff00000010800 */
[----:B------:R2:W-:Y:S02]  /*34f0*/  MUFU.EX2 R223, R4 ;  /* 0x0000000400df7308 */ /* 0x0005e40000000800 */
[--C-:B--2---:R-:W-:Y:S02]  /*3500*/  FFMA.FTZ R4, R42, c[0x0][0x23c], -R2.reuse ;  /* 0x00008f002a047a23 */ /* 0x104fe40000010802 */
[----:B------:R-:W-:Y:S06]  /*3510*/  FFMA.FTZ R2, R41, c[0x0][0x23c], -R2 ;  /* 0x00008f0029027a23 */ /* 0x000fec0000010802 */
[----:B------:R2:W-:Y:S10]  /*3520*/  MUFU.EX2 R195, R4 ;  /* 0x0000000400c37308 */ /* 0x0005f40000000800 */
[----:B------:R1:W-:Y:S01]  /*3530*/  MUFU.EX2 R194, R2 ;  /* 0x0000000200c27308 */ /* 0x0003e20000000800 */
[----:B--2---:R-:W-:Y:S01]  /*3540*/  F2FP.BF16.PACK_AB R4, R225, R226 ;  /* 0x000000e2e104723e */ /* 0x004fe200000010ff */
[--C-:B-1----:R-:W-:Y:S02]  /*3550*/  FFMA.FTZ R2, R218, c[0x0][0x23c], -R0.reuse ;  /* 0x00008f00da027a23 */ /* 0x102fe40000010800 */
[----:B------:R-:W-:Y:S06]  /*3560*/  FFMA.FTZ R0, R249, c[0x0][0x23c], -R0 ;  /* 0x00008f00f9007a23 */ /* 0x000fec0000010800 */
[----:B------:R1:W-:Y:S10]  /*3570*/  MUFU.EX2 R203, R2 ;  /* 0x0000000200cb7308 */ /* 0x0003f40000000800 */
[----:B------:R4:W-:Y:S01]  /*3580*/  MUFU.EX2 R200, R0 ;  /* 0x0000000000c87308 */ /* 0x0009e20000000800 */
[--C-:B-1----:R-:W-:Y:S02]  /*3590*/  FFMA.FTZ R2, R241, c[0x0][0x23c], -R8.reuse ;  /* 0x00008f00f1027a23 */ /* 0x102fe40000010808 */
[----:B---3--:R-:W-:Y:S07]  /*35a0*/  FFMA.FTZ R8, R240, c[0x0][0x23c], -R8 ;  /* 0x00008f00f0087a23 */ /* 0x008fee0000010808 */
[----:B------:R1:W-:Y:S01]  /*35b0*/  MUFU.EX2 R181, R2 ;  /* 0x0000000200b57308 */ /* 0x0003e20000000800 */
[----:B----4-:R-:W-:Y:S09]  /*35c0*/  F2FP.BF16.PACK_AB R0, R196, R197 ;  /* 0x000000c5c400723e */ /* 0x010ff200000010ff */
[----:B------:R-:W2:Y:S01]  /*35d0*/  MUFU.EX2 R180, R8 ;  /* 0x0000000800b47308 */ /* 0x000ea20000000800 */
[--C-:B-1----:R-:W-:Y:S02]  /*35e0*/  FFMA.FTZ R2, R243, c[0x0][0x23c], -R3.reuse ;  /* 0x00008f00f3027a23 */ /* 0x102fe40000010803 */
[----:B------:R-:W-:Y:S07]  /*35f0*/  FFMA.FTZ R3, R242, c[0x0][0x23c], -R3 ;  /* 0x00008f00f2037a23 */ /* 0x000fee0000010803 */
[----:B------:R1:W-:Y:S10]  /*3600*/  MUFU.EX2 R189, R2 ;  /* 0x0000000200bd7308 */ /* 0x0003f40000000800 */
[----:B------:R3:W4:Y:S01]  /*3610*/  MUFU.EX2 R188, R3 ;  /* 0x0000000300bc7308 */ /* 0x0007220000000800 */
[----:B-1----:R-:W-:Y:S05]  /*3620*/  F2FP.BF16.PACK_AB R2, R190, R191 ;  /* 0x000000bfbe02723e */ /* 0x002fea00000010ff */
        /* <DEDUP_REMOVED lines=27> */
[C---:B-1----:R-:W-:Y:S02]  /*37e0*/  IADD3 R3, R208.reuse, R207, RZ ;  /* 0x000000cfd0037210 */ /* 0x042fe40007ffe0ff */
[----:B------:R-:W-:Y:S05]  /*37f0*/  MOV R207, R185 ;  /* 0x000000b900cf7202 */ /* 0x000fea0000000f00 */
[----:B------:R-:W1:Y:S01]  /*3800*/  LDSM.16.M88.4 R16, [R211+0x14000] ;  /* 0x01400000d310783b */ /* 0x000e620000000200 */
[----:B------:R-:W-:Y:S07]  /*3810*/  IADD3 R185, R208, R209, RZ ;  /* 0x000000d1d0b97210 */ /* 0x000fee0007ffe0ff */
[----:B------:R-:W4:Y:S01]  /*3820*/  LDSM.16.M88.4 R28, [R208+0x9000] ;  /* 0x00900000d01c783b */ /* 0x000f220000000200 */
[----:B--2---:R-:W-:Y:S02]  /*3830*/  MOV R2, R184 ;  /* 0x000000b800027202 */ /* 0x004fe40000000f00 */
[----:B------:R-:W-:Y:S05]  /*3840*/  IADD3 R184, R209, R3, RZ ;  /* 0x00000003d1b87210 */ /* 0x000fea0007ffe0ff */
[----:B------:R-:W2:Y:S08]  /*3850*/  LDSM.16.M88.4 R164, [R211+0x14800] ;  /* 0x01480000d3a4783b */ /* 0x000eb00000000200 */
[----:B---3--:R-:W3:Y:S04]  /*3860*/  LDL R0, [R1+0x2c] ;  /* 0x00002c0001007983 */ /* 0x008ee80000100800 */
[----:B------:R-:W-:Y:S08]  /*3870*/  LDSM.16.M88.4 R168, [R3+0x8000] ;  /* 0x0080000003a8783b */ /* 0x000ff00000000200 */
[----:B------:R-:W2:Y:S01]  /*3880*/  LDSM.16.M88.4 R172, [R212+0x14000] ;  /* 0x01400000d4ac783b */ /* 0x000ea20000000200 */
[-C--:B-1----:R-:W-:Y:S07]  /*3890*/  HMMA.16816.F32.BF16 R4, R32, R16.reuse, RZ ;  /* 0x000000102004723c */ /* 0x082fee00000418ff */
[----:B------:R-:W1:Y:S01]  /*38a0*/  LDSM.16.M88.4 R176, [R3+0x9000] ;  /* 0x0090000003b0783b */ /* 0x000e620000000200 */
[C---:B----4-:R-:W-:Y:S08]  /*38b0*/  HMMA.16816.F32.BF16 R8, R28.reuse, R16, RZ ;  /* 0x000000101c08723c */ /* 0x050ff000000418ff */
[-C--:B------:R-:W-:Y:S08]  /*38c0*/  HMMA.16816.F32.BF16 R12, R28, R18.reuse, RZ ;  /* 0x000000121c0c723c */ /* 0x080ff000000418ff */
[C---:B------:R-:W-:Y:S08]  /*38d0*/  HMMA.16816.F32.BF16 R16, R32.reuse, R18, RZ ;  /* 0x000000122010723c */ /* 0x040ff000000418ff */
[-C--:B--2---:R-:W-:Y:S08]  /*38e0*/  HMMA.16816.F32.BF16 R20, R32, R164.reuse, RZ ;  /* 0x000000a42014723c */ /* 0x084ff000000418ff */
[C---:B------:R-:W-:Y:S08]  /*38f0*/  HMMA.16816.F32.BF16 R24, R28.reuse, R164, RZ ;  /* 0x000000a41c18723c */ /* 0x040ff000000418ff */
[-C--:B------:R-:W-:Y:S08]  /*3900*/  HMMA.16816.F32.BF16 R28, R28, R166.reuse, RZ ;  /* 0x000000a61c1c723c */ /* 0x080ff000000418ff */
[----:B------:R-:W-:Y:S01]  /*3910*/  HMMA.16816.F32.BF16 R32, R32, R166, RZ ;  /* 0x000000a62020723c */ /* 0x000fe200000418ff */
[----:B------:R-:W2:Y:S07]  /*3920*/  LDSM.16.M88.4 R164, [R212+0x14800] ;  /* 0x01480000d4a4783b */ /* 0x000eae0000000200 */
[-C--:B------:R-:W-:Y:S08]  /*3930*/  HMMA.16816.F32.BF16 R4, R168, R172.reuse, R4 ;  /* 0x000000aca804723c */ /* 0x080ff00000041804 */
        /* <DEDUP_REMOVED lines=10> */
[----:B------:R-:W4:Y:S01]  /*39e0*/  LDSM.16.M88.4 R168, [R214+0x14800] ;  /* 0x01480000d6a8783b */ /* 0x000f220000000200 */
[-C--:B-1----:R-:W-:Y:S08]  /*39f0*/  HMMA.16816.F32.BF16 R4, R172, R176.reuse, R4 ;  /* 0x000000b0ac04723c */ /* 0x082ff00000041804 */
[C---:B--2---:R-:W-:Y:S01]  /*3a00*/  HMMA.16816.F32.BF16 R8, R164.reuse, R176, R8 ;  /* 0x000000b0a408723c */ /* 0x044fe20000041808 */
[----:B------:R-:W2:Y:S07]  /*3a10*/  LDL R177, [R1+0x30] ;  /* 0x0000300001b17983 */ /* 0x000eae0000100800 */
[-C--:B------:R-:W-:Y:S08]  /*3a20*/  HMMA.16816.F32.BF16 R12, R164, R178.reuse, R12 ;  /* 0x000000b2a40c723c */ /* 0x080ff0000004180c */
[C---:B------:R-:W-:Y:S08]  /*3a30*/  HMMA.16816.F32.BF16 R16, R172.reuse, R178, R16 ;  /* 0x000000b2ac10723c */ /* 0x040ff00000041810 */
[-C--:B----4-:R-:W-:Y:S08]  /*3a40*/  HMMA.16816.F32.BF16 R20, R172, R168.reuse, R20 ;  /* 0x000000a8ac14723c */ /* 0x090ff00000041814 */
        /* <DEDUP_REMOVED lines=26> */
[----:B------:R-:W-:Y:S03]  /*3bf0*/  LDSM.16.M88.4 R168, [R3+0xa000] ;  /* 0x00a0000003a8783b */ /* 0x000fe60000000200 */
[----:B--2---:R-:W-:Y:S04]  /*3c00*/  IADD3 R178, P0, R177, UR8, RZ ;  /* 0x00000008b1b27c10 */ /* 0x004fe8000ff1e0ff */
[----:B------:R-:W-:Y:S01]  /*3c10*/  HMMA.16816.F32.BF16 R32, R172, R166, R32 ;  /* 0x000000a6ac20723c */ /* 0x000fe20000041820 */
[----:B------:R-:W1:Y:S03]  /*3c20*/  LDSM.16.M88.4 R164, [R212+0x18000] ;  /* 0x01800000d4a4783b */ /* 0x000e660000000200 */
[----:B---3--:R-:W-:Y:S05]  /*3c30*/  IADD3.X R179, R0, UR7, RZ, P0, !PT ;  /* 0x0000000700b37c10 */ /* 0x008fea00087fe4ff */
[----:B------:R-:W2:Y:S08]  /*3c40*/  LDSM.16.M88.4 R172, [R3+0xb000] ;  /* 0x00b0000003ac783b */ /* 0x000eb00000000200 */
[----:B------:R3:W4:Y:S04]  /*3c50*/  LDG.E R176, [R178.64] ;  /* 0x00000022b2b07981 */ /* 0x000728000c1e1900 */
[----:B------:R3:W4:Y:S04]  /*3c60*/  LDG.E R0, [R178.64+0x80] ;  /* 0x00008022b2007981 */ /* 0x000728000c1e1900 */
[----:B------:R3:W4:Y:S01]  /*3c70*/  LDG.E R177, [R178.64+0xa0] ;  /* 0x0000a022b2b17981 */ /* 0x000722000c1e1900 */
        /* <DEDUP_REMOVED lines=18> */
[C---:B------:R-:W-:Y:S07]  /*3da0*/  HMMA.16816.F32.BF16 R24, R168.reuse, R164, R24 ;  /* 0x000000a4a818723c */ /* 0x040fee0000041818 */
[----:B------:R-:W-:Y:S01]  /*3db0*/  MOV R165, R207 ;  /* 0x000000cf00a57202 */ /* 0x000fe20000000f00 */
[-C--:B------:R-:W-:Y:S01]  /*3dc0*/  HMMA.16816.F32.BF16 R28, R168, R166.reuse, R28 ;  /* 0x000000a6a81c723c */ /* 0x080fe2000004181c */
[----:B------:R-:W-:Y:S03]  /*3dd0*/  LDSM.16.M88.4 R168, [R213+0x18000] ;  /* 0x01800000d5a8783b */ /* 0x000fe60000000200 */
[----:B------:R-:W-:Y:S04]  /*3de0*/  MOV R207, R2 ;  /* 0x0000000200cf7202 */ /* 0x000fe80000000f00 */
[----:B------:R-:W-:Y:S01]  /*3df0*/  HMMA.16816.F32.BF16 R32, R172, R166, R32 ;  /* 0x000000a6ac20723c */ /* 0x000fe20000041820 */
[----:B------:R3:W2:Y:S06]  /*3e00*/  LDG.E R2, [R178.64+0x20] ;  /* 0x00002022b2027981 */ /* 0x0006ac000c1e1900 */
[----:B------:R-:W-:Y:S01]  /*3e10*/  FFMA.FTZ R172, -R245, R245, 1 ;  /* 0x3f800000f5ac7423 */ /* 0x000fe200000101f5 */
[----:B------:R-:W-:Y:S04]  /*3e20*/  MOV R245, c[0x0][0x1c0] ;  /* 0x0000700000f57a02 */ /* 0x000fe80000000f00 */
[----:B------:R-:W-:Y:S02]  /*3e30*/  FMUL.FTZ R172, R172, c[0x0][0x2ec] ;  /* 0x0000bb00acac7a20 */ /* 0x000fe40000410000 */
[----:B------:R-:W-:Y:S05]  /*3e40*/  IMAD R245, R245, c[0x0][0x22c], RZ ;  /* 0x00008b00f5f57a24 */ /* 0x000fea00078e02ff */
[----:B------:R-:W-:Y:S04]  /*3e50*/  LEA R245, -R245, RZ, 0x6 ;  /* 0x000000fff5f57211 */ /* 0x000fe800078e31ff */
[C---:B------:R-:W-:Y:S02]  /*3e60*/  LEA R220, P0, R245.reuse, R220, 0x2 ;  /* 0x000000dcf5dc7211 */ /* 0x040fe400078010ff */
[----:B---3--:R-:W-:Y:S02]  /*3e70*/  MOV R178, R165 ;  /* 0x000000a500b27202 */ /* 0x008fe40000000f00 */
[----:B------:R-:W1:Y:S01]  /*3e80*/  LDSM.16.M88.4 R164, [R184+0xa000] ;  /* 0x00a00000b8a4783b */ /* 0x000e620000000200 */
[----:B------:R-:W-:Y:S02]  /*3e90*/  LEA.HI.X.SX32 R221, R245, R221, 0x2, P0 ;  /* 0x000000ddf5dd7211 */ /* 0x000fe400000f16ff */
[----:B------:R-:W-:Y:S02]  /*3ea0*/  MOV R245, R178 ;  /* 0x000000b200f57202 */ /* 0x000fe40000000f00 */
[----:B------:R-:W-:Y:S01]  /*3eb0*/  PLOP3.LUT P0, PT, PT, PT, UP2, 0x80, 0x0 ;  /* 0x000000000000781c */ /* 0x000fe20003f0f028 */
[-C--:B-1----:R-:W-:Y:S11]  /*3ec0*/  HMMA.16816.F32.BF16 R4, R164, R168.reuse, R4 ;  /* 0x000000a8a404723c */ /* 0x082ff60000041804 */
[----:B------:R-:W-:Y:S11]  /*3ed0*/  @!UPT UIADD3 URZ, URZ, URZ, URZ ;  /* 0x0000003f3f3ff290 */ /* 0x000ff6000fffe03f */
[----:B------:R-:W-:Y:S02]  /*3ee0*/  @!UPT UIADD3 URZ, URZ, URZ, URZ ;  /* 0x0000003f3f3ff290 */ /* 0x000fe4000fffe03f */
[C---:B----4-:R-:W-:Y:S02]  /*3ef0*/  FADD.FTZ R4, -R176.reuse, R4 ;  /* 0x00000004b0047221 */ /* 0x050fe40000010100 */
[----:B------:R-:W-:Y:S02]  /*3f00*/  FADD.FTZ R5, -R176, R5 ;  /* 0x00000005b0057221 */ /* 0x000fe40000010100 */
[----:B------:R-:W-:Y:S02]  /*3f10*/  FMUL.FTZ R4, R191, R4 ;  /* 0x00000004bf047220 */ /* 0x000fe40000410000 */
[----:B------:R-:W-:Y:S02]  /*3f20*/  FMUL.FTZ R5, R190, R5 ;  /* 0x00000005be057220 */ /* 0x000fe40000410000 */
[----:B------:R-:W-:Y:S02]  /*3f30*/  FMUL.FTZ R179, R172, R4 ;  /* 0x00000004acb37220 */ /* 0x000fe40000410000 */
[----:B------:R-:W-:Y:S01]  /*3f40*/  FFMA.FTZ R4, -R250, R250, 1 ;  /* 0x3f800000fa047423 */ /* 0x000fe200000101fa */
[----:B------:R-:W1:Y:S03]  /*3f50*/  LDSM.16.M88.4 R172, [R184+0xb000] ;  /* 0x00b00000b8ac783b */ /* 0x000e660000000200 */
[----:B------:R-:W-:Y:S04]  /*3f60*/  FMUL.FTZ R4, R4, c[0x0][0x2ec] ;  /* 0x0000bb0004047a20 */ /* 0x000fe80000410000 */
[----:B------:R-:W-:Y:S01]  /*3f70*/  FMUL.FTZ R178, R4, R5 ;  /* 0x0000000504b27220 */ /* 0x000fe20000410000 */
[C---:B-1----:R-:W-:Y:S08]  /*3f80*/  HMMA.16816.F32.BF16 R8, R172.reuse, R168, R8 ;  /* 0x000000a8ac08723c */ /* 0x042ff00000041808 */
[-C--:B------:R-:W-:Y:S08]  /*3f90*/  HMMA.16816.F32.BF16 R12, R172, R170.reuse, R12 ;  /* 0x000000aaac0c723c */ /* 0x080ff0000004180c */
[C---:B------:R-:W-:Y:S01]  /*3fa0*/  HMMA.16816.F32.BF16 R16, R164.reuse, R170, R16 ;  /* 0x000000aaa410723c */ /* 0x040fe20000041810 */
[----:B------:R-:W1:Y:S11]  /*3fb0*/  LDSM.16.M88.4 R168, [R213+0x18800] ;  /* 0x01880000d5a8783b */ /* 0x000e760000000200 */
[----:B------:R-:W-:Y:S11]  /*3fc0*/  @!UPT UIADD3 URZ, URZ, URZ, URZ ;  /* 0x0000003f3f3ff290 */ /* 0x000ff6000fffe03f */
[----:B------:R-:W-:Y:S01]  /*3fd0*/  @!UPT UIADD3 URZ, URZ, URZ, URZ ;  /* 0x0000003f3f3ff290 */ /* 0x000fe2000fffe03f */
[C---:B------:R-:W-:Y:S02]  /*3fe0*/  FADD.FTZ R16, -R176.reuse, R16 ;  /* 0x00000010b0107221 */ /* 0x040fe40000010100 */
[----:B------:R-:W-:Y:S02]  /*3ff0*/  FADD.FTZ R17, -R176, R17 ;  /* 0x00000011b0117221 */ /* 0x000fe40000010100 */
[----:B------:R-:W-:Y:S02]  /*4000*/  FMUL.FTZ R5, R187, R16 ;  /* 0x00000010bb057220 */ /* 0x000fe40000410000 */
[----:B------:R-:W-:Y:S01]  /*4010*/  FMUL.FTZ R4, R186, R17 ;  /* 0x00000011ba047220 */ /* 0x000fe20000410000 */
[-C--:B-1----:R-:W-:Y:S08]  /*4020*/  HMMA.16816.F32.BF16 R20, R164, R168.reuse, R20 ;  /* 0x000000a8a414723c */ /* 0x082ff00000041814 */
[C---:B------:R-:W-:Y:S08]  /*4030*/  HMMA.16816.F32.BF16 R24, R172.reuse, R168, R24 ;  /* 0x000000a8ac18723c */ /* 0x040ff00000041818 */
[-C--:B------:R-:W-:Y:S08]  /*4040*/  HMMA.16816.F32.BF16 R28, R172, R170.reuse, R28 ;  /* 0x000000aaac1c723c */ /* 0x080ff0000004181c */
[C---:B------:R-:W-:Y:S01]  /*4050*/  FADD.FTZ R17, -R176.reuse, R20 ;  /* 0x00000014b0117221 */ /* 0x040fe20000010100 */
[----:B------:R-:W-:Y:S04]  /*4060*/  HMMA.16816.F32.BF16 R32, R164, R170, R32 ;  /* 0x000000aaa420723c */ /* 0x000fe80000041820 */
[----:B------:R-:W-:Y:S02]  /*4070*/  FADD.FTZ R16, -R176, R21 ;  /* 0x00000015b0107221 */ /* 0x000fe40000010100 */
[----:B------:R-:W-:Y:S02]  /*4080*/  FFMA.FTZ R21, -R248, R248, 1 ;  /* 0x3f800000f8157423 */ /* 0x000fe400000101f8 */
[----:B------:R-:W-:Y:S04]  /*4090*/  FFMA.FTZ R20, -R247, R247, 1 ;  /* 0x3f800000f7147423 */ /* 0x000fe800000101f7 */
[----:B------:R-:W-:Y:S02]  /*40a0*/  FMUL.FTZ R21, R21, c[0x0][0x2ec] ;  /* 0x0000bb0015157a20 */ /* 0x000fe40000410000 */
[----:B------:R-:W-:Y:S02]  /*40b0*/  FMUL.FTZ R20, R20, c[0x0][0x2ec] ;  /* 0x0000bb0014147a20 */ /* 0x000fe40000410000 */
[----:B------:R-:W-:Y:S02]  /*40c0*/  FMUL.FTZ R175, R21, R5 ;  /* 0x0000000515af7220 */ /* 0x000fe40000410000 */
[----:B------:R-:W-:Y:S02]  /*40d0*/  FMUL.FTZ R174, R20, R4 ;  /* 0x0000000414ae7220 */ /* 0x000fe40000410000 */
[----:B------:R-:W-:Y:S02]  /*40e0*/  FFMA.FTZ R21, -R241, R241, 1 ;  /* 0x3f800000f1157423 */ /* 0x000fe400000101f1 */
[----:B------:R-:W-:Y:S02]  /*40f0*/  FFMA.FTZ R20, -R240, R240, 1 ;  /* 0x3f800000f0147423 */ /* 0x000fe400000101f0 */
[C---:B------:R-:W-:Y:S02]  /*4100*/  FADD.FTZ R32, -R176.reuse, R32 ;  /* 0x00000020b0207221 */ /* 0x040fe40000010100 */
[----:B------:R-:W-:Y:S02]  /*4110*/  FADD.FTZ R33, -R176, R33 ;  /* 0x00000021b0217221 */ /* 0x000fe40000010100 */
[----:B------:R-:W-:Y:S02]  /*4120*/  FMUL.FTZ R5, R181, R32 ;  /* 0x00000020b5057220 */ /* 0x000fe40000410000 */
[----:B------:R-:W-:Y:S02]  /*4130*/  FMUL.FTZ R4, R180, R33 ;  /* 0x00000021b4047220 */ /* 0x000fe40000410000 */
[----:B------:R-:W-:Y:S02]  /*4140*/  FFMA.FTZ R33, -R246, R246, 1 ;  /* 0x3f800000f6217423 */ /* 0x000fe400000101f6 */
[----:B------:R-:W-:Y:S02]  /*4150*/  FMUL.FTZ R21, R21, c[0x0][0x2ec] ;  /* 0x0000bb0015157a20 */ /* 0x000fe40000410000 */
[----:B------:R-:W-:Y:S02]  /*4160*/  FMUL.FTZ R20, R20, c[0x0][0x2ec] ;  /* 0x0000bb0014147a20 */ /* 0x000fe40000410000 */
[----:B------:R-:W-:Y:S02]  /*4170*/  FMUL.FTZ R17, R183, R17 ;  /* 0x00000011b7117220 */ /* 0x000fe40000410000 */
[----:B------:R-:W-:Y:S02]  /*4180*/  FMUL.FTZ R33, R33, c[0x0][0x2ec] ;  /* 0x0000bb0021217a20 */ /* 0x000fe40000410000 */
[----:B------:R-:W-:Y:S02]  /*4190*/  FMUL.FTZ R171, R21, R5 ;  /* 0x0000000515ab7220 */ /* 0x000fe40000410000 */
[----:B------:R-:W-:Y:S02]  /*41a0*/  FMUL.FTZ R170, R20, R4 ;  /* 0x0000000414aa7220 */ /* 0x000fe40000410000 */
[----:B------:R-:W-:Y:S02]  /*41b0*/  FFMA.FTZ R32, -R244, R244, 1 ;  /* 0x3f800000f4207423 */ /* 0x000fe400000101f4 */
[----:B------:R-:W-:Y:S02]  /*41c0*/  FMUL.FTZ R173, R33, R17 ;  /* 0x0000001121ad7220 */ /* 0x000fe40000410000 */
[----:B------:R-:W-:Y:S02]  /*41d0*/  FFMA.FTZ R17, -R50, R50, 1 ;  /* 0x3f80000032117423 */ /* 0x000fe40000010132 */
[----:B------:R-:W-:Y:S01]  /*41e0*/  FMUL.FTZ R16, R182, R16 ;  /* 0x00000010b6107220 */ /* 0x000fe20000410000 */
[----:B------:R1:W5:Y:S01]  /*41f0*/  LDL.LU R50, [R1+0x9c] ;  /* 0x00009c0001327983 */ /* 0x0003620000300800 */
[----:B------:R-:W-:Y:S02]  /*4200*/  FMUL.FTZ R32, R32, c[0x0][0x2ec] ;  /* 0x0000bb0020207a20 */ /* 0x000fe40000410000 */
[----:B------:R-:W-:Y:S02]  /*4210*/  FMUL.FTZ R17, R17, c[0x0][0x2ec] ;  /* 0x0000bb0011117a20 */ /* 0x000fe40000410000 */
[----:B------:R-:W-:Y:S02]  /*4220*/  FMUL.FTZ R172, R32, R16 ;  /* 0x0000001020ac7220 */ /* 0x000fe40000410000 */
[----:B------:R-:W-:Y:S02]  /*4230*/  FFMA.FTZ R16, -R49, R49, 1 ;  /* 0x3f80000031107423 */ /* 0x000fe40000010131 */
[----:B------:R-:W-:Y:S01]  /*4240*/  FFMA.FTZ R33, -R48, R48, 1 ;  /* 0x3f80000030217423 */ /* 0x000fe20000010130 */
[----:B------:R1:W5:Y:S01]  /*4250*/  LDL.LU R49, [R1+0x98] ;  /* 0x0000980001317983 */ /* 0x0003620000300800 */
[----:B------:R-:W-:Y:S02]  /*4260*/  FMUL.FTZ R16, R16, c[0x0][0x2ec] ;  /* 0x0000bb0010107a20 */ /* 0x000fe40000410000 */
[----:B------:R-:W-:Y:S01]  /*4270*/  FFMA.FTZ R32, -R46, R46, 1 ;  /* 0x3f8000002e207423 */ /* 0x000fe2000001012e */
[----:B------:R1:W5:Y:S01]  /*4280*/  LDL.LU R48, [R1+0x94] ;  /* 0x0000940001307983 */ /* 0x0003620000300800 */
[----:B------:R-:W-:Y:S02]  /*4290*/  FFMA.FTZ R21, -R43, R43, 1 ;  /* 0x3f8000002b157423 */ /* 0x000fe4000001012b */
[----:B------:R-:W-:Y:S02]  /*42a0*/  FFMA.FTZ R20, -R41, R41, 1 ;  /* 0x3f80000029147423 */ /* 0x000fe40000010129 */
[----:B------:R-:W-:Y:S02]  /*42b0*/  FMUL.FTZ R33, R33, c[0x0][0x2ec] ;  /* 0x0000bb0021217a20 */ /* 0x000fe40000410000 */
[----:B------:R-:W-:Y:S02]  /*42c0*/  FMUL.FTZ R32, R32, c[0x0][0x2ec] ;  /* 0x0000bb0020207a20 */ /* 0x000fe40000410000 */
[C---:B--2---:R-:W-:Y:S02]  /*42d0*/  FADD.FTZ R5, -R2.reuse, R6 ;  /* 0x0000000602057221 */ /* 0x044fe40000010100 */
[----:B------:R-:W-:Y:S02]  /*42e0*/  FADD.FTZ R4, -R2, R7 ;  /* 0x0000000702047221 */ /* 0x000fe40000010100 */
[----:B------:R-:W-:Y:S02]  /*42f0*/  FFMA.FTZ R7, -R245, R245, 1 ;  /* 0x3f800000f5077423 */ /* 0x000fe400000101f5 */
[----:B------:R-:W-:Y:S02]  /*4300*/  FFMA.FTZ R6, -R207, R207, 1 ;  /* 0x3f800000cf067423 */ /* 0x000fe400000101cf */
[----:B------:R-:W-:Y:S02]  /*4310*/  FMUL.FTZ R5, R202, R5 ;  /* 0x00000005ca057220 */ /* 0x000fe40000410000 */
[----:B------:R-:W-:Y:S02]  /*4320*/  FMUL.FTZ R7, R7, c[0x0][0x2ec] ;  /* 0x0000bb0007077a20 */ /* 0x000fe40000410000 */
[----:B------:R-:W-:Y:S02]  /*4330*/  FADD.FTZ R18, -R2, R18 ;  /* 0x0000001202127221 */ /* 0x000fe40000010100 */
[----:B------:R-:W-:Y:S02]  /*4340*/  FMUL.FTZ R4, R201, R4 ;  /* 0x00000004c9047220 */ /* 0x000fe40000410000 */
[----:B------:R-:W-:Y:S02]  /*4350*/  FMUL.FTZ R6, R6, c[0x0][0x2ec] ;  /* 0x0000bb0006067a20 */ /* 0x000fe40000410000 */
        /* <DEDUP_REMOVED lines=8> */
[----:B------:R-:W-:Y:S02]  /*43e0*/  FMUL.FTZ R167, R17, R7 ;  /* 0x0000000711a77220 */ /* 0x000fe40000410000 */
[----:B------:R-:W-:Y:S02]  /*43f0*/  FFMA.FTZ R7, -R242, R242, 1 ;  /* 0x3f800000f2077423 */ /* 0x000fe400000101f2 */
[----:B------:R-:W-:Y:S02]  /*4400*/  FMUL.FTZ R4, R196, R19 ;  /* 0x00000013c4047220 */ /* 0x000fe40000410000 */
[----:B------:R-:W-:Y:S02]  /*4410*/  FMUL.FTZ R2, R188, R2 ;  /* 0x00000002bc027220 */ /* 0x000fe40000410000 */
[----:B------:R-:W-:Y:S02]  /*4420*/  FMUL.FTZ R7, R7, c[0x0][0x2ec] ;  /* 0x0000bb0007077a20 */ /* 0x000fe40000410000 */
[----:B------:R-:W-:Y:S02]  /*4430*/  FMUL.FTZ R166, R16, R4 ;  /* 0x0000000410a67220 */ /* 0x000fe40000410000 */
[----:B------:R-:W-:Y:S02]  /*4440*/  FMUL.FTZ R4, R189, R34 ;  /* 0x00000022bd047220 */ /* 0x000fe40000410000 */
[----:B------:R-:W-:Y:S02]  /*4450*/  FFMA.FTZ R17, -R251, R251, 1 ;  /* 0x3f800000fb117423 */ /* 0x000fe400000101fb */
[----:B------:R-:W-:Y:S02]  /*4460*/  FMUL.FTZ R34, R7, R2 ;  /* 0x0000000207227220 */ /* 0x000fe40000410000 */
[----:B------:R-:W-:Y:S02]  /*4470*/  FADD.FTZ R2, -R0, R13 ;  /* 0x0000000d00027221 */ /* 0x000fe40000010100 */
[----:B------:R-:W-:Y:S02]  /*4480*/  FFMA.FTZ R13, -R47, R47, 1 ;  /* 0x3f8000002f0d7423 */ /* 0x000fe4000001012f */
[----:B------:R-:W-:Y:S01]  /*4490*/  FMUL.FTZ R5, R192, R5 ;  /* 0x00000005c0057220 */ /* 0x000fe20000410000 */
[----:B------:R1:W5:Y:S01]  /*44a0*/  LDL.LU R47, [R1+0x90] ;  /* 0x00009000012f7983 */ /* 0x0003620000300800 */
[----:B------:R-:W-:Y:S02]  /*44b0*/  FMUL.FTZ R17, R17, c[0x0][0x2ec] ;  /* 0x0000bb0011117a20 */ /* 0x000fe40000410000 */
[----:B------:R-:W-:Y:S01]  /*44c0*/  FFMA.FTZ R23, -R44, R44, 1 ;  /* 0x3f8000002c177423 */ /* 0x000fe2000001012c */
[----:B------:R1:W5:Y:S01]  /*44d0*/  LDL.LU R46, [R1+0x8c] ;  /* 0x00008c00012e7983 */ /* 0x0003620000300800 */
[----:B------:R-:W-:Y:S02]  /*44e0*/  FMUL.FTZ R164, R17, R5 ;  /* 0x0000000511a47220 */ /* 0x000fe40000410000 */
[----:B------:R-:W-:Y:S02]  /*44f0*/  FADD.FTZ R5, -R0, R9 ;  /* 0x0000000900057221 */ /* 0x000fe40000010100 */
[----:B------:R-:W-:Y:S02]  /*4500*/  FFMA.FTZ R9, -R45, R45, 1 ;  /* 0x3f8000002d097423 */ /* 0x000fe4000001012d */
[----:B------:R-:W-:Y:S01]  /*4510*/  FFMA.FTZ R18, -R252, R252, 1 ;  /* 0x3f800000fc127423 */ /* 0x000fe200000101fc */
[----:B------:R1:W5:Y:S01]  /*4520*/  LDL.LU R45, [R1+0x88] ;  /* 0x00008800012d7983 */ /* 0x0003620000300800 */
[----:B------:R-:W-:Y:S02]  /*4530*/  FFMA.FTZ R22, -R42, R42, 1 ;  /* 0x3f8000002a167423 */ /* 0x000fe4000001012a */
[----:B------:R-:W-:Y:S01]  /*4540*/  FMUL.FTZ R6, R193, R6 ;  /* 0x00000006c1067220 */ /* 0x000fe20000410000 */
[----:B------:R1:W5:Y:S01]  /*4550*/  LDL.LU R44, [R1+0x84] ;  /* 0x00008400012c7983 */ /* 0x0003620000300800 */
[----:B------:R-:W-:Y:S02]  /*4560*/  FFMA.FTZ R16, -R243, R243, 1 ;  /* 0x3f800000f3107423 */ /* 0x000fe400000101f3 */
[----:B------:R-:W-:Y:S01]  /*4570*/  FMUL.FTZ R18, R18, c[0x0][0x2ec] ;  /* 0x0000bb0012127a20 */ /* 0x000fe20000410000 */
[----:B------:R1:W5:Y:S01]  /*4580*/  LDL.LU R43, [R1+0x80] ;  /* 0x00008000012b7983 */ /* 0x0003620000300800 */
[----:B------:R-:W-:Y:S02]  /*4590*/  FMUL.FTZ R16, R16, c[0x0][0x2ec] ;  /* 0x0000bb0010107a20 */ /* 0x000fe40000410000 */
[----:B------:R-:W-:Y:S01]  /*45a0*/  FMUL.FTZ R165, R18, R6 ;  /* 0x0000000612a57220 */ /* 0x000fe20000410000 */
[----:B------:R1:W5:Y:S01]  /*45b0*/  LDL.LU R42, [R1+0x7c] ;  /* 0x00007c00012a7983 */ /* 0x0003620000300800 */
[----:B------:R-:W-:Y:S02]  /*45c0*/  FADD.FTZ R6, -R0, R8 ;  /* 0x0000000800067221 */ /* 0x000fe40000010100 */
[----:B------:R-:W-:Y:S01]  /*45d0*/  FFMA.FTZ R7, -R40, R40, 1 ;  /* 0x3f80000028077423 */ /* 0x000fe20000010128 */
[----:B------:R1:W5:Y:S01]  /*45e0*/  LDL.LU R41, [R1+0x78] ;  /* 0x0000780001297983 */ /* 0x0003620000300800 */
[----:B------:R-:W-:Y:S02]  /*45f0*/  FMUL.FTZ R35, R16, R4 ;  /* 0x0000000410237220 */ /* 0x000fe40000410000 */
[----:B------:R-:W-:Y:S01]  /*4600*/  FADD.FTZ R4, -R0, R12 ;  /* 0x0000000c00047221 */ /* 0x000fe20000010100 */
[----:B------:R1:W5:Y:S01]  /*4610*/  LDL.LU R40, [R1+0x74] ;  /* 0x0000740001287983 */ /* 0x0003620000300800 */
[----:B------:R-:W-:Y:S02]  /*4620*/  FMUL.FTZ R6, R226, R6 ;  /* 0x00000006e2067220 */ /* 0x000fe40000410000 */
[----:B------:R-:W-:Y:S02]  /*4630*/  FFMA.FTZ R12, -R39, R39, 1 ;  /* 0x3f800000270c7423 */ /* 0x000fe40000010127 */
[----:B------:R-:W-:Y:S01]  /*4640*/  FMUL.FTZ R33, R33, R6 ;  /* 0x0000000621217220 */ /* 0x000fe20000410000 */
[----:B------:R1:W5:Y:S01]  /*4650*/  LDL.LU R39, [R1+0x70] ;  /* 0x0000700001277983 */ /* 0x0003620000300800 */
[----:B------:R-:W-:Y:S02]  /*4660*/  FFMA.FTZ R6, -R38, R38, 1 ;  /* 0x3f80000026067423 */ /* 0x000fe40000010126 */
[----:B------:R-:W-:Y:S01]  /*4670*/  FFMA.FTZ R8, -R37, R37, 1 ;  /* 0x3f80000025087423 */ /* 0x000fe20000010125 */
[----:B------:R1:W5:Y:S01]  /*4680*/  LDL.LU R38, [R1+0x6c] ;  /* 0x00006c0001267983 */ /* 0x0003620000300800 */
[----:B------:R-:W-:Y:S02]  /*4690*/  FFMA.FTZ R19, -R36, R36, 1 ;  /* 0x3f80000024137423 */ /* 0x000fe40000010124 */
[----:B------:R-:W-:Y:S01]  /*46a0*/  FMUL.FTZ R5, R225, R5 ;  /* 0x00000005e1057220 */ /* 0x000fe20000410000 */
[----:B------:R1:W5:Y:S01]  /*46b0*/  LDL.LU R37, [R1+0x68] ;  /* 0x0000680001257983 */ /* 0x0003620000300800 */
[----:B------:R-:W-:Y:S02]  /*46c0*/  FMUL.FTZ R4, R222, R4 ;  /* 0x00000004de047220 */ /* 0x000fe40000410000 */
[----:B------:R-:W-:Y:S01]  /*46d0*/  FMUL.FTZ R2, R219, R2 ;  /* 0x00000002db027220 */ /* 0x000fe20000410000 */
[----:B------:R1:W5:Y:S01]  /*46e0*/  LDL.LU R36, [R1+0x64] ;  /* 0x0000640001247983 */ /* 0x0003620000300800 */
[----:B------:R-:W-:Y:S02]  /*46f0*/  FMUL.FTZ R13, R13, c[0x0][0x2ec] ;  /* 0x0000bb000d0d7a20 */ /* 0x000fe40000410000 */
[----:B------:R-:W-:Y:S02]  /*4700*/  FMUL.FTZ R9, R9, c[0x0][0x2ec] ;  /* 0x0000bb0009097a20 */ /* 0x000fe40000410000 */
[----:B------:R-:W-:Y:S02]  /*4710*/  FMUL.FTZ R13, R13, R5 ;  /* 0x000000050d0d7220 */ /* 0x000fe40000410000 */
[----:B------:R-:W-:Y:S02]  /*4720*/  FMUL.FTZ R32, R32, R4 ;  /* 0x0000000420207220 */ /* 0x000fe40000410000 */
        /* <DEDUP_REMOVED lines=29> */
[----:B------:R-:W-:Y:S01]  /*4900*/  FFMA.FTZ R16, -R249, R249, 1 ;  /* 0x3f800000f9107423 */ /* 0x000fe200000101f9 */
[----:B------:R-:W-:Y:S01]  /*4910*/  MOV R249, c[0x0][0x22c] ;  /* 0x00008b0000f97a02 */ /* 0x000fe20000000f00 */
        /* <DEDUP_REMOVED lines=8> */
[----:B------:R-:W-:Y:S01]  /*49a0*/  FFMA.FTZ R17, -R217, R217, 1 ;  /* 0x3f800000d9117423 */ /* 0x000fe200000101d9 */
[----:B------:R-:W-:Y:S01]  /*49b0*/  MOV R217, 0x40 ;  /* 0x0000004000d97802 */ /* 0x000fe20000000f00 */
[----:B------:R-:W-:Y:S01]  /*49c0*/  FFMA.FTZ R18, -R218, R218, 1 ;  /* 0x3f800000da127423 */ /* 0x000fe200000101da */
[----:B------:R-:W-:Y:S01]  /*49d0*/  MOV R218, 0x20 ;  /* 0x0000002000da7802 */ /* 0x000fe20000000f00 */
[----:B------:R-:W-:Y:S02]  /*49e0*/  IMAD R249, R249, c[0x0][0x1c0], RZ ;  /* 0x00007000f9f97a24 */ /* 0x000fe400078e02ff */
[----:B------:R-:W-:Y:S02]  /*49f0*/  FMUL.FTZ R5, R224, R5 ;  /* 0x00000005e0057220 */ /* 0x000fe40000410000 */
[----:B------:R-:W-:Y:S01]  /*4a00*/  FMUL.FTZ R4, R223, R4 ;  /* 0x00000004df047220 */ /* 0x000fe20000410000 */
[----:B------:R-:W-:Y:S01]  /*4a10*/  SHF.L.U32 R249, R249, 0x3, RZ ;  /* 0x00000003f9f97819 */ /* 0x000fe200000006ff */
        /* <DEDUP_REMOVED lines=33> */
.L_x_1630:
[----:B-1----:R-:W-:Y:S02]  /*4c30*/  F2FP.BF16.PACK_AB R15, R178, R179 ;  /* 0x000000b3b20f723e */ /* 0x002fe400000010ff */
        /* <DEDUP_REMOVED lines=39> */
[----:B------:R-:W3:Y:S05]  /*4eb0*/  LDSM.16.MT88.4 R24, [R2+0xa000] ;  /* 0x00a000000218783b */ /* 0x000eea0000004200 */
[----:B------:R-:W-:Y:S05]  /*4ec0*/  LDSM.16.MT88.4 R28, [R0+0x8800] ;  /* 0x00880000001c783b */ /* 0x000fea0000004200 */
[----:B------:R-:W-:Y:S05]  /*4ed0*/  LDSM.16.MT88.4 R32, [R205+0x22800] ;  /* 0x02280000cd20783b */ /* 0x000fea0000004200 */
[----:B------:R-:W-:Y:S01]  /*4ee0*/  LDSM.16.MT88.4 R164, [R2+0x8800] ;  /* 0x0088000002a4783b */ /* 0x000fe20000004200 */
[-C--:B-1---5:R-:W-:Y:S04]  /*4ef0*/  HMMA.16816.F32.BF16 R36, R4, R8.reuse, R36 ;  /* 0x000000080424723c */ /* 0x0a2fe80000041824 */
        /* <DEDUP_REMOVED lines=80> */
[----:B------:R-:W2:Y:S01]  /*5400*/  LDL R176, [R1+0x28] ;  /* 0x0000280001b07983 */ /* 0x000ea20000100800 */
        /* <DEDUP_REMOVED lines=18> */
.L_x_1631:
        /* <DEDUP_REMOVED lines=8> */
[----:B------:R-:W-:Y:S04]  /*55b0*/  IMAD.SHL.U32 R192, R192, 0x20, RZ ;  /* 0x00000020c0c07824 */ /* 0x000fe800078e00ff */
[----:B------:R-:W4:Y:S05]  /*55c0*/  LDSM.16.MT88.4 R164, [R204+0x4000] ;  /* 0x00400000cca4783b */ /* 0x000f2a0000004200 */
[----:B------:R-:W5:Y:S05]  /*55d0*/  LDL R191, [R1+0x3c] ;  /* 0x00003c0001bf7983 */ /* 0x000f6a0000100800 */
[----:B------:R-:W-:Y:S05]  /*55e0*/  LDSM.16.M88.4 R168, [R3+0x1c000] ;  /* 0x01c0000003a8783b */ /* 0x000fea0000000200 */
[----:B------:R-:W5:Y:S05]  /*55f0*/  LDL R2, [R1+0x40] ;  /* 0x0000400001027983 */ /* 0x000f6a0000100800 */
[----:B------:R-:W1:Y:S05]  /*5600*/  LDSM.16.MT88.4 R172, [R204+0x800] ;  /* 0x00080000ccac783b */ /* 0x000e6a0000004200 */
[----:B------:R1:W5:Y:S02]  /*5610*/  LDL R188, [R1+0xc] ;  /* 0x00000c0001bc7983 */ /* 0x0003640000100800 */
[-C--:B-12---:R-:W-:Y:S03]  /*5620*/  HMMA.16816.F32.BF16 R4, R32, R16.reuse, RZ ;  /* 0x000000102004723c */ /* 0x086fe600000418ff */
[----:B------:R-:W1:Y:S05]  /*5630*/  LDSM.16.M88.4 R176, [R3+0x1d000] ;  /* 0x01d0000003b0783b */ /* 0x000e6a0000000200 */
[----:B------:R2:W2:Y:S01]  /*5640*/  LDL R0, [R1] ;  /* 0x0000000001007983 */ /* 0x0004a20000100800 */
[C---:B---3--:R-:W-:Y:S04]  /*5650*/  HMMA.16816.F32.BF16 R8, R28.reuse, R16, RZ ;  /* 0x000000101c08723c */ /* 0x048fe800000418ff */
[----:B------:R-:W3:Y:S04]  /*5660*/  LDSM.16.MT88.4 R180, [R204+0x4800] ;  /* 0x00480000ccb4783b */ /* 0x000ee80000004200 */
[-C--:B------:R-:W-:Y:S01]  /*5670*/  HMMA.16816.F32.BF16 R12, R28, R18.reuse, RZ ;  /* 0x000000121c0c723c */ /* 0x080fe200000418ff */
[----:B------:R1:W2:Y:S05]  /*5680*/  LDL R189, [R1+0x4] ;  /* 0x0000040001bd7983 */ /* 0x0002aa0000100800 */
        /* <DEDUP_REMOVED lines=67> */
[-C--:B-1----:R-:W-:Y:S03]  /*5ac0*/  HMMA.16816.F32.BF16 R4, R168, R176.reuse, R4 ;  /* 0x000000b0a804723c */ /* 0x082fe60000041804 */
[----:B------:R-:W-:Y:S05]  /*5ad0*/  LDSM.16.M88.4 R184, [R184+0x1f000] ;  /* 0x01f00000b8b8783b */ /* 0x000fea0000000200 */
[C---:B---3--:R-:W-:Y:S08]  /*5ae0*/  HMMA.16816.F32.BF16 R8, R180.reuse, R176, R8 ;  /* 0x000000b0b408723c */ /* 0x048ff00000041808 */
[-C--:B------:R-:W-:Y:S08]  /*5af0*/  HMMA.16816.F32.BF16 R12, R180, R178.reuse, R12 ;  /* 0x000000b2b40c723c */ /* 0x080ff0000004180c */
[C---:B------:R-:W-:Y:S01]  /*5b00*/  HMMA.16816.F32.BF16 R16, R168.reuse, R178, R16 ;  /* 0x000000b2a810723c */ /* 0x040fe20000041810 */
[----:B------:R-:W1:Y:S07]  /*5b10*/  LDSM.16.MT88.4 R176, [R204+0x3800] ;  /* 0x00380000ccb0783b */ /* 0x000e6e0000004200 */
[-C--:B----4-:R-:W-:Y:S08]  /*5b20*/  HMMA.16816.F32.BF16 R20, R168, R164.reuse, R20 ;  /* 0x000000a4a814723c */ /* 0x090ff00000041814 */
[C---:B------:R-:W-:Y:S07]  /*5b30*/  HMMA.16816.F32.BF16 R24, R180.reuse, R164, R24 ;  /* 0x000000a4b418723c */ /* 0x040fee0000041818 */
[----:B-----5:R-:W-:Y:S01]  /*5b40*/  @P0 IADD3 R164, P1, R191, UR4, RZ ;  /* 0x00000004bfa40c10 */ /* 0x020fe2000ff3e0ff */
[-C--:B------:R-:W-:Y:S01]  /*5b50*/  HMMA.16816.F32.BF16 R28, R180, R166.reuse, R28 ;  /* 0x000000a6b41c723c */ /* 0x080fe2000004181c */
[----:B------:R-:W3:Y:S01]  /*5b60*/  LDSM.16.MT88.4 R180, [R204+0x7800] ;  /* 0x00780000ccb4783b */ /* 0x000ee20000004200 */
[----:B------:R-:W-:Y:S02]  /*5b70*/  @UP2 UIADD3 UR4, UP1, UR4, -0x100, URZ ;  /* 0xffffff0004042890 */ /* 0x000fe4000ff3e03f */
[----:B------:R-:W-:Y:S01]  /*5b80*/  @P0 IADD3.X R165, R2, UR5, RZ, P1, !PT ;  /* 0x0000000502a50c10 */ /* 0x000fe20008ffe4ff */
[----:B------:R-:W-:Y:S01]  /*5b90*/  IMAD.MOV.U32 R191, RZ, RZ, c[0x0][0x22c] ;  /* 0x00008b00ffbf7624 */ /* 0x000fe200078e00ff */
[CC--:B------:R-:W-:Y:S01]  /*5ba0*/  LEA R2, P1, R249.reuse, R220.reuse, 0x2 ;  /* 0x000000dcf9027211 */ /* 0x0c0fe200078210ff */
[----:B------:R-:W-:Y:S01]  /*5bb0*/  @UP2 UIADD3.X UR5, UR5, -0x1, URZ, UP1, !UPT ;  /* 0xffffffff05052890 */ /* 0x000fe20008ffe43f */
[----:B------:R-:W-:Y:S01]  /*5bc0*/  HMMA.16816.F32.BF16 R32, R168, R166, R32 ;  /* 0x000000a6a820723c */ /* 0x000fe20000041820 */
[----:B------:R-:W4:Y:S03]  /*5bd0*/  @P0 LDG.E R188, [R164.64] ;  /* 0x00000022a4bc0981 */ /* 0x000f26000c1e1900 */
[-C--:B------:R-:W-:Y:S01]  /*5be0*/  LEA.HI.X.SX32 R3, R249, R221.reuse, 0x2, P1 ;  /* 0x000000ddf9037211 */ /* 0x080fe200008f16ff */
[----:B------:R-:W-:Y:S01]  /*5bf0*/  IMAD R191, R191, c[0x0][0x1c0], RZ ;  /* 0x00007000bfbf7a24 */ /* 0x000fe200078e02ff */
[----:B--2---:R-:W2:Y:S02]  /*5c00*/  @P0 LDG.E R0, [R164.64+0xa0] ;  /* 0x0000a022a4000981 */ /* 0x004ea4000c1e1900 */
[-C--:B-1----:R-:W-:Y:S03]  /*5c10*/  HMMA.16816.F32.BF16 R4, R172, R176.reuse, R4 ;  /* 0x000000b0ac04723c */ /* 0x082fe60000041804 */
[----:B------:R-:W5:Y:S02]  /*5c20*/  @P0 LDG.E R189, [R164.64+0x80] ;  /* 0x00008022a4bd0981 */ /* 0x000f64000c1e1900 */
[----:B------:R-:W-:Y:S03]  /*5c30*/  IMAD R191, R191, 0x38, RZ ;  /* 0x00000038bfbf7824 */ /* 0x000fe600078e02ff */
[----:B------:R-:W5:Y:S01]  /*5c40*/  @P0 LDG.E R190, [R164.64+0x20] ;  /* 0x00002022a4be0981 */ /* 0x000f62000c1e1900 */
[C---:B------:R-:W-:Y:S08]  /*5c50*/  HMMA.16816.F32.BF16 R8, R184.reuse, R176, R8 ;  /* 0x000000b0b808723c */ /* 0x040ff00000041808 */
[-C--:B------:R-:W-:Y:S06]  /*5c60*/  HMMA.16816.F32.BF16 R12, R184, R178.reuse, R12 ;  /* 0x000000b2b80c723c */ /* 0x080fec000004180c */
[----:B------:R-:W-:Y:S02]  /*5c70*/  RED.E.ADD.F32.FTZ.RN.STRONG.GPU [R220.64], R4 ;  /* 0x00000004dc00798e */ /* 0x000fe4000c10e7a2 */
[C---:B------:R-:W-:Y:S03]  /*5c80*/  HMMA.16816.F32.BF16 R16, R172.reuse, R178, R16 ;  /* 0x000000b2ac10723c */ /* 0x040fe60000041810 */
[----:B------:R-:W-:Y:S05]  /*5c90*/  RED.E.ADD.F32.FTZ.RN.STRONG.GPU [R2.64], R5 ;  /* 0x000000050200798e */ /* 0x000fea000c10e7a2 */
[-C--:B---3--:R-:W-:Y:S08]  /*5ca0*/  HMMA.16816.F32.BF16 R20, R172, R180.reuse, R20 ;  /* 0x000000b4ac14723c */ /* 0x088ff00000041814 */
[C---:B------:R-:W-:Y:S08]  /*5cb0*/  HMMA.16816.F32.BF16 R24, R184.reuse, R180, R24 ;  /* 0x000000b4b818723c */ /* 0x040ff00000041818 */
[-C--:B------:R-:W-:Y:S08]  /*5cc0*/  HMMA.16816.F32.BF16 R28, R184, R182.reuse, R28 ;  /* 0x000000b6b81c723c */ /* 0x080ff0000004181c */
[----:B------:R-:W-:Y:S01]  /*5cd0*/  HMMA.16816.F32.BF16 R32, R172, R182, R32 ;  /* 0x000000b6ac20723c */ /* 0x000fe20000041820 */
[----:B----4-:R1:W-:Y:S05]  /*5ce0*/  @P0 STL [R1+0xc], R188 ;  /* 0x00000cbc01000387 */ /* 0x0103ea0000100800 */
[----:B------:R-:W3:Y:S05]  /*5cf0*/  LDL R176, [R1+0x18] ;  /* 0x0000180001b07983 */ /* 0x000eea0000100800 */
[----:B--2---:R2:W-:Y:S01]  /*5d00*/  @P0 STL [R1], R0 ;  /* 0x0000000001000387 */ /* 0x0045e20000100800 */
[----:B-1----:R-:W-:Y:S04]  /*5d10*/  IMAD.MOV.U32 R188, RZ, RZ, c[0x0][0x22c] ;  /* 0x00008b00ffbc7624 */ /* 0x002fe800078e00ff */
[----:B------:R-:W-:Y:S04]  /*5d20*/  IMAD R188, R188, c[0x0][0x1c0], RZ ;  /* 0x00007000bcbc7a24 */ /* 0x000fe800078e02ff */
[----:B------:R-:W-:Y:S01]  /*5d30*/  IMAD.SHL.U32 R188, R188, 0x10, RZ ;  /* 0x00000010bcbc7824 */ /* 0x000fe200078e00ff */
[----:B--2---:R-:W2:Y:S05]  /*5d40*/  LDL R0, [R1+0x24] ;  /* 0x0000240001007983 */ /* 0x004eaa0000100800 */
[----:B-----5:R1:W-:Y:S05]  /*5d50*/  @P0 STL [R1+0x4], R189 ;  /* 0x000004bd01000387 */ /* 0x0203ea0000100800 */
[----:B------:R4:W-:Y:S01]  /*5d60*/  @P0 STL [R1+0x8], R190 ;  /* 0x000008be01000387 */ /* 0x0009e20000100800 */
[CC--:B------:R-:W-:Y:S04]  /*5d70*/  LEA R170, P0, R188.reuse, R220.reuse, 0x2 ;  /* 0x000000dcbcaa7211 */ /* 0x0c0fe800078010ff */
        /* <DEDUP_REMOVED lines=10> */
[----:B------:R-:W-:Y:S03]  /*5e20*/  IMAD R190, R190, 0x28, RZ ;  /* 0x00000028bebe7824 */ /* 0x000fe600078e02ff */
[-C--:B------:R-:W-:Y:S01]  /*5e30*/  LEA.HI.X.SX32 R169, R189, R221.reuse, 0x2, P1 ;  /* 0x000000ddbda97211 */ /* 0x080fe200008f16ff */
[----:B------:R-:W-:Y:S01]  /*5e40*/  IMAD.MOV.U32 R189, RZ, RZ, c[0x0][0x22c] ;  /* 0x00008b00ffbd7624 */ /* 0x000fe200078e00ff */
[CC--:B------:R-:W-:Y:S02]  /*5e50*/  LEA R164, P2, R190.reuse, R220.reuse, 0x2 ;  /* 0x000000dcbea47211 */ /* 0x0c0fe400078410ff */
[-C--:B-----5:R-:W-:Y:S01]  /*5e60*/  LEA R6, P0, R191, R220.reuse, 0x2 ;  /* 0x000000dcbf067211 */ /* 0x0a0fe200078010ff */
[----:B------:R1:W-:Y:S01]  /*5e70*/  RED.E.ADD.F32.FTZ.RN.STRONG.GPU [R168.64], R7 ;  /* 0x00000007a800798e */ /* 0x0003e2000c10e7a2 */
[-C--:B------:R-:W-:Y:S01]  /*5e80*/  LEA.HI.X.SX32 R165, R190, R221.reuse, 0x2, P2 ;  /* 0x000000ddbea57211 */ /* 0x080fe200010f16ff */
[----:B------:R-:W-:Y:S02]  /*5e90*/  IMAD R189, R189, c[0x0][0x1c0], RZ ;  /* 0x00007000bdbd7a24 */ /* 0x000fe400078e02ff */
[----:B------:R-:W-:Y:S01]  /*5ea0*/  IMAD.MOV.U32 R190, RZ, RZ, c[0x0][0x22c] ;  /* 0x00008b00ffbe7624 */ /* 0x000fe200078e00ff */
[----:B------:R4:W-:Y:S01]  /*5eb0*/  RED.E.ADD.F32.FTZ.RN.STRONG.GPU [R166.64], R8 ;  /* 0x00000008a600798e */ /* 0x0009e2000c10e7a2 */
[----:B------:R-:W-:Y:S02]  /*5ec0*/  IMAD R189, R189, 0x30, RZ ;  /* 0x00000030bdbd7824 */ /* 0x000fe400078e02ff */
[----:B------:R-:W-:Y:S02]  /*5ed0*/  IMAD R190, R190, c[0x0][0x1c0], RZ ;  /* 0x00007000bebe7a24 */ /* 0x000fe400078e02ff */
[----:B------:R5:W-:Y:S01]  /*5ee0*/  RED.E.ADD.F32.FTZ.RN.STRONG.GPU [R164.64], R9 ;  /* 0x00000009a400798e */ /* 0x000be2000c10e7a2 */
[CC--:B------:R-:W-:Y:S01]  /*5ef0*/  LEA R4, P1, R189.reuse, R220.reuse, 0x2 ;  /* 0x000000dcbd047211 */ /* 0x0c0fe200078210ff */
[----:B------:R-:W-:Y:S03]  /*5f00*/  IMAD.SHL.U32 R190, R190, 0x10, RZ ;  /* 0x00000010bebe7824 */ /* 0x000fe600078e00ff */
[-C--:B------:R-:W-:Y:S01]  /*5f10*/  LEA.HI.X.SX32 R5, R189, R221.reuse, 0x2, P1 ;  /* 0x000000ddbd057211 */ /* 0x080fe200008f16ff */
[----:B------:R-:W-:Y:S01]  /*5f20*/  IMAD.MOV.U32 R189, RZ, RZ, c[0x0][0x22c] ;  /* 0x00008b00ffbd7624 */ /* 0x000fe200078e00ff */
[----:B------:R-:W-:Y:S01]  /*5f30*/  IADD3 R177, R190, 0x20, RZ ;  /* 0x00000020beb17810 */ /* 0x000fe20007ffe0ff */
[----:B------:R-:W-:Y:S02]  /*5f40*/  IMAD.MOV.U32 R190, RZ, RZ, c[0x0][0x22c] ;  /* 0x00008b00ffbe7624 */ /* 0x000fe400078e00ff */
[----:B------:R5:W-:Y:S01]  /*5f50*/  RED.E.ADD.F32.FTZ.RN.STRONG.GPU [R4.64], R10 ;  /* 0x0000000a0400798e */ /* 0x000be2000c10e7a2 */
[----:B------:R-:W-:Y:S02]  /*5f60*/  IMAD R189, R189, c[0x0][0x1c0], RZ ;  /* 0x00007000bdbd7a24 */ /* 0x000fe400078e02ff */
[----:B------:R-:W-:Y:S02]  /*5f70*/  IMAD R190, R190, c[0x0][0x1c0], RZ ;  /* 0x00007000bebe7a24 */ /* 0x000fe400078e02ff */
[----:B------:R-:W-:Y:S01]  /*5f80*/  IMAD.SHL.U32 R189, R189, 0x10, RZ ;  /* 0x00000010bdbd7824 */ /* 0x000fe200078e00ff */
[-C--:B-1----:R-:W-:Y:S01]  /*5f90*/  LEA.HI.X.SX32 R7, R191, R221.reuse, 0x2, P0 ;  /* 0x000000ddbf077211 */ /* 0x082fe200000f16ff */
[----:B------:R-:W-:Y:S03]  /*5fa0*/  IMAD.SHL.U32 R190, R190, 0x10, RZ ;  /* 0x00000010bebe7824 */ /* 0x000fe600078e00ff */
[C---:B------:R-:W-:Y:S01]  /*5fb0*/  IADD3 R179, R189.reuse, 0x20, RZ ;  /* 0x00000020bdb37810 */ /* 0x040fe20007ffe0ff */
[----:B------:R1:W-:Y:S01]  /*5fc0*/  RED.E.ADD.F32.FTZ.RN.STRONG.GPU [R6.64], R11 ;  /* 0x0000000b0600798e */ /* 0x0003e2000c10e7a2 */
[----:B------:R-:W-:Y:S03]  /*5fd0*/  IADD3 R178, R189, 0x20, RZ ;  /* 0x00000020bdb27810 */ /* 0x000fe60007ffe0ff */
[C---:B------:R-:W-:Y:S01]  /*5fe0*/  IMAD.IADD R179, R249.reuse, 0x1, R179 ;  /* 0x00000001f9b37824 */ /* 0x040fe200078e02b3 */
[----:B----4-:R-:W-:Y:S01]  /*5ff0*/  IADD3 R166, R190, 0x40, RZ ;  /* 0x00000040bea67810 */ /* 0x010fe20007ffe0ff */
[----:B-----5:R-:W4:Y:S01]  /*6000*/  LDL R165, [R1+0x14] ;  /* 0x0000140001a57983 */ /* 0x020f220000100800 */
[C---:B------:R-:W-:Y:S04]  /*6010*/  IMAD.IADD R178, R249.reuse, 0x1, R178 ;  /* 0x00000001f9b27824 */ /* 0x040fe800078e02b2 */
[----:B------:R-:W5:Y:S01]  /*6020*/  LDL R164, [R1+0x20] ;  /* 0x0000200001a47983 */ /* 0x000f620000100800 */
[----:B------:R-:W-:Y:S04]  /*6030*/  IMAD.IADD R178, R249, 0x1, R178 ;  /* 0x00000001f9b27824 */ /* 0x000fe800078e02b2 */
[----:B------:R-:W-:Y:S01]  /*6040*/  RED.E.ADD.F32.FTZ.RN.STRONG.GPU [R220.64+0x80], R16 ;  /* 0x00008010dc00798e */ /* 0x000fe2000c10e7a2 */
[CC--:B------:R-:W-:Y:S04]  /*6050*/  LEA R4, P0, R177.reuse, R220.reuse, 0x2 ;  /* 0x000000dcb1047211 */ /* 0x0c0fe800078010ff */
[----:B------:R1:W-:Y:S01]  /*6060*/  RED.E.ADD.F32.FTZ.RN.STRONG.GPU [R2.64+0x80], R17 ;  /* 0x000080110200798e */ /* 0x0003e2000c10e7a2 */
[-C--:B------:R-:W-:Y:S02]  /*6070*/  LEA.HI.X.SX32 R5, R177, R221.reuse, 0x2, P0 ;  /* 0x000000ddb1057211 */ /* 0x080fe400000f16ff */
[CC--:B------:R-:W-:Y:S02]  /*6080*/  LEA R10, P0, R178.reuse, R220.reuse, 0x2 ;  /* 0x000000dcb20a7211 */ /* 0x0c0fe400078010ff */
[----:B------:R-:W-:Y:S01]  /*6090*/  IADD3 R177, R189, 0x20, RZ ;  /* 0x00000020bdb17810 */ /* 0x000fe20007ffe0ff */
[----:B------:R1:W-:Y:S02]  /*60a0*/  RED.E.ADD.F32.FTZ.RN.STRONG.GPU [R4.64], R18 ;  /* 0x000000120400798e */ /* 0x0003e4000c10e7a2 */
[-C--:B-1----:R-:W-:Y:S01]  /*60b0*/  LEA R6, P1, R179, R220.reuse, 0x2 ;  /* 0x000000dcb3067211 */ /* 0x082fe200078210ff */
[----:B------:R-:W-:Y:S01]  /*60c0*/  IMAD.MOV.U32 R189, RZ, RZ, c[0x0][0x22c] ;  /* 0x00008b00ffbd7624 */ /* 0x000fe200078e00ff */
[-C--:B------:R-:W-:Y:S01]  /*60d0*/  LEA.HI.X.SX32 R11, R178, R221.reuse, 0x2, P0 ;  /* 0x000000ddb20b7211 */ /* 0x080fe200000f16ff */
[----:B------:R-:W-:Y:S01]  /*60e0*/  IMAD.IADD R177, R249, 0x1, R177 ;  /* 0x00000001f9b17824 */ /* 0x000fe200078e02b1 */
[-C--:B------:R-:W-:Y:S01]  /*60f0*/  LEA.HI.X.SX32 R7, R179, R221.reuse, 0x2, P1 ;  /* 0x000000ddb3077211 */ /* 0x080fe200008f16ff */
[----:B------:R-:W-:Y:S02]  /*6100*/  IMAD R189, R189, c[0x0][0x1c0], RZ ;  /* 0x00007000bdbd7a24 */ /* 0x000fe400078e02ff */
[----:B------:R-:W-:Y:S02]  /*6110*/  IMAD.IADD R177, R249, 0x1, R177 ;  /* 0x00000001f9b17824 */ /* 0x000fe400078e02b1 */
[----:B------:R-:W-:Y:S01]  /*6120*/  RED.E.ADD.F32.FTZ.RN.STRONG.GPU [R6.64], R19 ;  /* 0x000000130600798e */ /* 0x000fe2000c10e7a2 */
[----:B------:R-:W-:Y:S02]  /*6130*/  IMAD.SHL.U32 R189, R189, 0x10, RZ ;  /* 0x00000010bdbd7824 */ /* 0x000fe400078e00ff */
[----:B------:R-:W-:Y:S02]  /*6140*/  IMAD.IADD R177, R249, 0x1, R177 ;  /* 0x00000001f9b17824 */ /* 0x000fe400078e02b1 */
[----:B------:R1:W-:Y:S01]  /*6150*/  RED.E.ADD.F32.FTZ.RN.STRONG.GPU [R10.64], R12 ;  /* 0x0000000c0a00798e */ /* 0x0003e2000c10e7a2 */
[----:B------:R-:W-:Y:S02]  /*6160*/  IADD3 R168, R189, 0x40, RZ ;  /* 0x00000040bda87810 */ /* 0x000fe40007ffe0ff */
[-C--:B------:R-:W-:Y:S02]  /*6170*/  LEA R8, P2, R177, R220.reuse, 0x2 ;  /* 0x000000dcb1087211 */ /* 0x080fe400078410ff */
[----:B------:R-:W-:Y:S01]  /*6180*/  IADD3 R167, R189, 0x40, RZ ;  /* 0x00000040bda77810 */ /* 0x000fe20007ffe0ff */
[----:B------:R-:W-:Y:S01]  /*6190*/  IMAD.IADD R168, R249, 0x1, R168 ;  /* 0x00000001f9a87824 */ /* 0x000fe200078e02a8 */
[-C--:B------:R-:W-:Y:S02]  /*61a0*/  LEA.HI.X.SX32 R9, R177, R221.reuse, 0x2, P2 ;  /* 0x000000ddb1097211 */ /* 0x080fe400010f16ff */
[C---:B------:R-:W-:Y:S01]  /*61b0*/  IADD3 R17, R188.reuse, 0x60, RZ ;  /* 0x00000060bc117810 */ /* 0x040fe20007ffe0ff */
[C---:B------:R-:W-:Y:S02]  /*61c0*/  IMAD.IADD R167, R249.reuse, 0x1, R167 ;  /* 0x00000001f9a77824 */ /* 0x040fe400078e02a7 */
[----:B------:R-:W-:Y:S01]  /*61d0*/  RED.E.ADD.F32.FTZ.RN.STRONG.GPU [R8.64], R13 ;  /* 0x0000000d0800798e */ /* 0x000fe2000c10e7a2 */
[----:B------:R-:W-:Y:S01]  /*61e0*/  IADD3 R18, R188, 0x60, RZ ;  /* 0x00000060bc127810 */ /* 0x000fe20007ffe0ff */
[C---:B------:R-:W-:Y:S02]  /*61f0*/  IMAD.IADD R167, R249.reuse, 0x1, R167 ;  /* 0x00000001f9a77824 */ /* 0x040fe400078e02a7 */
[C---:B------:R-:W-:Y:S02]  /*6200*/  IMAD.IADD R17, R249.reuse, 0x1, R17 ;  /* 0x00000001f9117824 */ /* 0x040fe400078e0211 */
[C---:B------:R-:W-:Y:S02]  /*6210*/  IMAD.IADD R18, R249.reuse, 0x1, R18 ;  /* 0x00000001f9127824 */ /* 0x040fe400078e0212 */
[----:B------:R-:W-:Y:S01]  /*6220*/  IMAD.IADD R17, R249, 0x1, R17 ;  /* 0x00000001f9117824 */ /* 0x000fe200078e0211 */
[----:B-1----:R-:W5:Y:S01]  /*6230*/  LDL R12, [R1+0x10] ;  /* 0x00001000010c7983 */ /* 0x002f620000100800 */
[CC--:B---3--:R-:W-:Y:S04]  /*6240*/  LEA R4, P1, R176.reuse, R220.reuse, 0x2 ;  /* 0x000000dcb0047211 */ /* 0x0c8fe800078210ff */
[-C--:B------:R-:W-:Y:S05]  /*6250*/  LEA.HI.X.SX32 R5, R176, R221.reuse, 0x2, P1 ;  /* 0x000000ddb0057211 */ /* 0x080fea00008f16ff */
[----:B------:R1:W-:Y:S01]  /*6260*/  RED.E.ADD.F32.FTZ.RN.STRONG.GPU [R4.64], R14 ;  /* 0x0000000e0400798e */ /* 0x0003e2000c10e7a2 */
[CC--:B--2---:R-:W-:Y:S04]  /*6270*/  LEA R6, P0, R0.reuse, R220.reuse, 0x2 ;  /* 0x000000dc00067211 */ /* 0x0c4fe800078010ff */
[-C--:B------:R-:W-:Y:S02]  /*6280*/  LEA.HI.X.SX32 R7, R0, R221.reuse, 0x2, P0 ;  /* 0x000000dd00077211 */ /* 0x080fe400000f16ff */
[----:B------:R-:W2:Y:S01]  /*6290*/  LDL R0, [R1+0x1c] ;  /* 0x00001c0001007983 */ /* 0x000ea20000100800 */
[CC--:B-1----:R-:W-:Y:S04]  /*62a0*/  LEA R4, P0, R166.reuse, R220.reuse, 0x2 ;  /* 0x000000dca6047211 */ /* 0x0c2fe800078010ff */
[----:B------:R1:W-:Y:S01]  /*62b0*/  RED.E.ADD.F32.FTZ.RN.STRONG.GPU [R6.64], R15 ;  /* 0x0000000f0600798e */ /* 0x0003e2000c10e7a2 */
[-C--:B------:R-:W-:Y:S02]  /*62c0*/  LEA.HI.X.SX32 R5, R166, R221.reuse, 0x2, P0 ;  /* 0x000000dda6057211 */ /* 0x080fe400000f16ff */
[----:B------:R-:W-:Y:S01]  /*62d0*/  IADD3 R166, R189, 0x40, RZ ;  /* 0x00000040bda67810 */ /* 0x000fe20007ffe0ff */
[----:B------:R-:W-:Y:S01]  /*62e0*/  IMAD.MOV.U32 R189, RZ, RZ, c[0x0][0x22c] ;  /* 0x00008b00ffbd7624 */ /* 0x000fe200078e00ff */
[----:B------:R-:W-:Y:S01]  /*62f0*/  RED.E.ADD.F32.FTZ.RN.STRONG.GPU [R220.64+0x100], R20 ;  /* 0x00010014dc00798e */ /* 0x000fe2000c10e7a2 */
[-C--:B------:R-:W-:Y:S02]  /*6300*/  LEA R10, P0, R167, R220.reuse, 0x2 ;  /* 0x000000dca70a7211 */ /* 0x080fe400078010ff */
[----:B------:R-:W-:Y:S02]  /*6310*/  IMAD.IADD R166, R249, 0x1, R166 ;  /* 0x00000001f9a67824 */ /* 0x000fe400078e02a6 */
[----:B------:R-:W-:Y:S01]  /*6320*/  RED.E.ADD.F32.FTZ.RN.STRONG.GPU [R2.64+0x100], R21 ;  /* 0x000100150200798e */ /* 0x000fe2000c10e7a2 */
[-C--:B------:R-:W-:Y:S01]  /*6330*/  LEA.HI.X.SX32 R11, R167, R221.reuse, 0x2, P0 ;  /* 0x000000dda70b7211 */ /* 0x080fe200000f16ff */
[----:B------:R-:W-:Y:S02]  /*6340*/  IMAD.IADD R166, R249, 0x1, R166 ;  /* 0x00000001f9a67824 */ /* 0x000fe400078e02a6 */
[----:B------:R-:W-:Y:S01]  /*6350*/  IMAD R189, R189, c[0x0][0x1c0], RZ ;  /* 0x00007000bdbd7a24 */ /* 0x000fe200078e02ff */
[----:B------:R-:W-:Y:S01]  /*6360*/  RED.E.ADD.F32.FTZ.RN.STRONG.GPU [R4.64], R22 ;  /* 0x000000160400798e */ /* 0x000fe2000c10e7a2 */
[----:B------:R-:W-:Y:S02]  /*6370*/  IMAD.IADD R166, R249, 0x1, R166 ;  /* 0x00000001f9a67824 */ /* 0x000fe400078e02a6 */
[----:B------:R-:W-:Y:S03]  /*6380*/  IMAD.SHL.U32 R189, R189, 0x10, RZ ;  /* 0x00000010bdbd7824 */ /* 0x000fe600078e00ff */
[CC--:B------:R-:W-:Y:S02]  /*6390*/  LEA R8, P2, R166.reuse, R220.reuse, 0x2 ;  /* 0x000000dca6087211 */ /* 0x0c0fe400078410ff */
[----:B------:R-:W-:Y:S02]  /*63a0*/  IADD3 R16, R189, 0x60, RZ ;  /* 0x00000060bd107810 */ /* 0x000fe40007ffe0ff */
[-C--:B------:R-:W-:Y:S02]  /*63b0*/  LEA.HI.X.SX32 R9, R166, R221.reuse, 0x2, P2 ;  /* 0x000000dda6097211 */ /* 0x080fe400010f16ff */
[CC--:B-1----:R-:W-:Y:S04]  /*63c0*/  LEA R6, P1, R168.reuse, R220.reuse, 0x2 ;  /* 0x000000dca8067211 */ /* 0x0c2fe800078210ff */
[-C--:B------:R-:W-:Y:S02]  /*63d0*/  LEA.HI.X.SX32 R7, R168, R221.reuse, 0x2, P1 ;  /* 0x000000dda8077211 */ /* 0x080fe400008f16ff */
[----:B------:R-:W-:Y:S05]  /*63e0*/  LDSM.16.MT88.4 R168, [R206+0x2800] ;  /* 0x00280000cea8783b */ /* 0x000fea0000004200 */
[----:B------:R-:W-:Y:S05]  /*63f0*/  RED.E.ADD.F32.FTZ.RN.STRONG.GPU [R6.64], R23 ;  /* 0x000000170600798e */ /* 0x000fea000c10e7a2 */
[----:B------:R-:W-:Y:S05]  /*6400*/  RED.E.ADD.F32.FTZ.RN.STRONG.GPU [R10.64], R24 ;  /* 0x000000180a00798e */ /* 0x000fea000c10e7a2 */
[----:B------:R1:W-:Y:S05]  /*6410*/  RED.E.ADD.F32.FTZ.RN.STRONG.GPU [R8.64], R25 ;  /* 0x000000190800798e */ /* 0x0003ea000c10e7a2 */
[----:B------:R-:W-:Y:S01]  /*6420*/  LDSM.16.MT88.4 R20, [R206+0x2000] ;  /* 0x00200000ce14783b */ /* 0x000fe20000004200 */
[-C--:B-1----:R-:W-:Y:S02]  /*6430*/  LEA R8, P3, R17, R220.reuse, 0x2 ;  /* 0x000000dc11087211 */ /* 0x082fe400078610ff */
[-C--:B----4-:R-:W-:Y:S02]  /*6440*/  LEA R4, P1, R165, R220.reuse, 0x2 ;  /* 0x000000dca5047211 */ /* 0x090fe400078210ff */
[-C--:B------:R-:W-:Y:S02]  /*6450*/  LEA.HI.X.SX32 R9, R17, R221.reuse, 0x2, P3 ;  /* 0x000000dd11097211 */ /* 0x080fe400018f16ff */
[-C--:B------:R-:W-:Y:S02]  /*6460*/  LEA.HI.X.SX32 R5, R165, R221.reuse, 0x2, P1 ;  /* 0x000000dda5057211 */ /* 0x080fe400008f16ff */
[CC--:B-----5:R-:W-:Y:S03]  /*6470*/  LEA R6, P0, R164.reuse, R220.reuse, 0x2 ;  /* 0x000000dca4067211 */ /* 0x0e0fe600078010ff */
[----:B------:R1:W-:Y:S01]  /*6480*/  RED.E.ADD.F32.FTZ.RN.STRONG.GPU [R4.64], R26 ;  /* 0x0000001a0400798e */ /* 0x0003e2000c10e7a2 */
[-C--:B------:R-:W-:Y:S02]  /*6490*/  LEA.HI.X.SX32 R7, R164, R221.reuse, 0x2, P0 ;  /* 0x000000dda4077211 */ /* 0x080fe400000f16ff */
[CC--:B------:R-:W-:Y:S03]  /*64a0*/  LEA R10, P0, R18.reuse, R220.reuse, 0x2 ;  /* 0x000000dc120a7211 */ /* 0x0c0fe600078010ff */
[----:B------:R3:W-:Y:S01]  /*64b0*/  RED.E.ADD.F32.FTZ.RN.STRONG.GPU [R6.64], R27 ;  /* 0x0000001b0600798e */ /* 0x0007e2000c10e7a2 */
[-C--:B------:R-:W-:Y:S04]  /*64c0*/  LEA.HI.X.SX32 R11, R18, R221.reuse, 0x2, P0 ;  /* 0x000000dd120b7211 */ /* 0x080fe800000f16ff */
[----:B------:R-:W-:Y:S05]  /*64d0*/  RED.E.ADD.F32.FTZ.RN.STRONG.GPU [R220.64+0x180], R32 ;  /* 0x00018020dc00798e */ /* 0x000fea000c10e7a2 */
[----:B------:R-:W-:Y:S01]  /*64e0*/  RED.E.ADD.F32.FTZ.RN.STRONG.GPU [R2.64+0x180], R33 ;  /* 0x000180210200798e */ /* 0x000fe2000c10e7a2 */
[CC--:B-1----:R-:W-:Y:S04]  /*64f0*/  LEA R4, P1, R16.reuse, R220.reuse, 0x2 ;  /* 0x000000dc10047211 */ /* 0x0c2fe800078210ff */
[-C--:B------:R-:W-:Y:S02]  /*6500*/  LEA.HI.X.SX32 R5, R16, R221.reuse, 0x2, P1 ;  /* 0x000000dd10057211 */ /* 0x080fe400008f16ff */
[----:B------:R-:W-:Y:S03]  /*6510*/  IADD3 R16, R188, 0x60, RZ ;  /* 0x00000060bc107810 */ /* 0x000fe60007ffe0ff */
[----:B------:R1:W-:Y:S02]  /*6520*/  RED.E.ADD.F32.FTZ.RN.STRONG.GPU [R4.64], R34 ;  /* 0x000000220400798e */ /* 0x0003e4000c10e7a2 */
[C---:B------:R-:W-:Y:S03]  /*6530*/  IMAD.IADD R16, R249.reuse, 0x1, R16 ;  /* 0x00000001f9107824 */ /* 0x040fe600078e0210 */
[----:B------:R-:W-:Y:S01]  /*6540*/  RED.E.ADD.F32.FTZ.RN.STRONG.GPU [R10.64], R35 ;  /* 0x000000230a00798e */ /* 0x000fe2000c10e7a2 */
[C---:B------:R-:W-:Y:S04]  /*6550*/  IMAD.IADD R16, R249.reuse, 0x1, R16 ;  /* 0x00000001f9107824 */ /* 0x040fe800078e0210 */
[----:B------:R-:W-:Y:S01]  /*6560*/  IMAD.IADD R16, R249, 0x1, R16 ;  /* 0x00000001f9107824 */ /* 0x000fe200078e0210 */
[----:B------:R-:W-:Y:S04]  /*6570*/  RED.E.ADD.F32.FTZ.RN.STRONG.GPU [R8.64], R28 ;  /* 0x0000001c0800798e */ /* 0x000fe8000c10e7a2 */
[CC--:B---3--:R-:W-:Y:S01]  /*6580*/  LEA R6, P2, R16.reuse, R220.reuse, 0x2 ;  /* 0x000000dc10067211 */ /* 0x0c8fe200078410ff */
[----:B------:R-:W-:Y:S03]  /*6590*/  LDSM.16.MT88.4 R8, [R206] ;  /* 0x00000000ce08783b */ /* 0x000fe60000004200 */
[-C--:B------:R-:W-:Y:S02]  /*65a0*/  LEA.HI.X.SX32 R7, R16, R221.reuse, 0x2, P2 ;  /* 0x000000dd10077211 */ /* 0x080fe400010f16ff */
[----:B------:R-:W-:Y:S05]  /*65b0*/  LDSM.16.MT88.4 R32, [R205+0x1e800] ;  /* 0x01e80000cd20783b */ /* 0x000fea0000004200 */
[----:B------:R-:W-:Y:S01]  /*65c0*/  RED.E.ADD.F32.FTZ.RN.STRONG.GPU [R6.64], R29 ;  /* 0x0000001d0600798e */ /* 0x000fe2000c10e7a2 */
[CC--:B-1----:R-:W-:Y:S04]  /*65d0*/  LEA R4, P1, R12.reuse, R220.reuse, 0x2 ;  /* 0x000000dc0c047211 */ /* 0x0c2fe800078210ff */
[-C--:B------:R-:W-:Y:S02]  /*65e0*/  LEA.HI.X.SX32 R5, R12, R221.reuse, 0x2, P1 ;  /* 0x000000dd0c057211 */ /* 0x080fe400008f16ff */
[----:B------:R-:W-:Y:S01]  /*65f0*/  LDSM.16.MT88.4 R12, [R205+0x1e000] ;  /* 0x01e00000cd0c783b */ /* 0x000fe20000004200 */
[----:B------:R-:W-:Y:S01]  /*6600*/  ISETP.LT.AND P1, PT, RZ, UR45, PT ;  /* 0x0000002dff007c0c */ /* 0x000fe2000bf21270 */
[----:B------:R-:W-:Y:S03]  /*6610*/  UMOV UR45, UR6 ;  /* 0x00000006002d7c82 */ /* 0x000fe60008000000 */
[----:B------:R-:W-:Y:S05]  /*6620*/  RED.E.ADD.F32.FTZ.RN.STRONG.GPU [R4.64], R30 ;  /* 0x0000001e0400798e */ /* 0x000fea000c10e7a2 */
[----:B------:R-:W1:Y:S02]  /*6630*/  LDSM.16.MT88.4 R4, [R205+0x1c000] ;  /* 0x01c00000cd04783b */ /* 0x000e640000004200 */
[-C--:B-1----:R-:W-:Y:S08]  /*6640*/  HMMA.16816.F32.BF16 R100, R4, R8.reuse, R100 ;  /* 0x000000080464723c */ /* 0x082ff00000041864 */
[C---:B------:R-:W-:Y:S08]  /*6650*/  HMMA.16816.F32.BF16 R104, R12.reuse, R8, R104 ;  /* 0x000000080c68723c */ /* 0x040ff00000041868 */
[-C--:B------:R-:W-:Y:S08]  /*6660*/  HMMA.16816.F32.BF16 R108, R12, R10.reuse, R108 ;  /* 0x0000000a0c6c723c */ /* 0x080ff0000004186c */
[C---:B------:R-:W-:Y:S01]  /*6670*/  HMMA.16816.F32.BF16 R112, R4.reuse, R10, R112 ;  /* 0x0000000a0470723c */ /* 0x040fe20000041870 */
[----:B------:R-:W-:Y:S03]  /*6680*/  LDSM.16.MT88.4 R8, [R205+0x1c800] ;  /* 0x01c80000cd08783b */ /* 0x000fe60000004200 */
[C---:B--2---:R-:W-:Y:S04]  /*6690*/  LEA R2, P0, R0.reuse, R220, 0x2 ;  /* 0x000000dc00027211 */ /* 0x044fe800078010ff */
[----:B------:R-:W-:Y:S01]  /*66a0*/  LEA.HI.X.SX32 R3, R0, R221, 0x2, P0 ;  /* 0x000000dd00037211 */ /* 0x000fe200000f16ff */
[----:B------:R-:W-:Y:S01]  /*66b0*/  IMAD.IADD R0, R209, 0x1, R206 ;  /* 0x00000001d1007824 */ /* 0x000fe200078e02ce */
[----:B------:R-:W-:Y:S01]  /*66c0*/  PLOP3.LUT P0, PT, PT, PT, UP0, 0x80, 0x0 ;  /* 0x000000000000781c */ /* 0x000fe20003f0f008 */
[----:B------:R-:W-:Y:S02]  /*66d0*/  @UP2 UIADD3 UR8, UP0, UR8, -0x100, URZ ;  /* 0xffffff0008082890 */ /* 0x000fe4000ff1e03f */
[----:B------:R-:W-:Y:S02]  /*66e0*/  RED.E.ADD.F32.FTZ.RN.STRONG.GPU [R2.64], R31 ;  /* 0x0000001f0200798e */ /* 0x000fe4000c10e7a2 */
[----:B------:R-:W-:Y:S03]  /*66f0*/  @UP2 UIADD3.X UR7, UR7, -0x1, URZ, UP0, !UPT ;  /* 0xffffffff07072890 */ /* 0x000fe600087fe43f */
[----:B------:R-:W1:Y:S05]  /*6700*/  LDSM.16.MT88.4 R16, [R0] ;  /* 0x000000000010783b */ /* 0x000e6a0000004200 */
[----:B------:R-:W2:Y:S05]  /*6710*/  LDSM.16.MT88.4 R24, [R0+0x2000] ;  /* 0x002000000018783b */ /* 0x000eaa0000004200 */
[----:B------:R-:W3:Y:S05]  /*6720*/  LDSM.16.MT88.4 R28, [R206+0x800] ;  /* 0x00080000ce1c783b */ /* 0x000eea0000004200 */
[----:B------:R-:W4:Y:S05]  /*6730*/  LDSM.16.MT88.4 R164, [R0+0x800] ;  /* 0x0008000000a4783b */ /* 0x000f2a0000004200 */
[----:B------:R-:W5:Y:S01]  /*6740*/  LDSM.16.MT88.4 R172, [R0+0x2800] ;  /* 0x0028000000ac783b */ /* 0x000f620000004200 */
        /* <DEDUP_REMOVED lines=10> */
[-C--:B--2---:R-:W-:Y:S08]  /*67f0*/  HMMA.16816.F32.BF16 R148, R4, R24.reuse, R148 ;  /* 0x000000180494723c */ /* 0x084ff00000041894 */
[C---:B------:R-:W-:Y:S08]  /*6800*/  HMMA.16816.F32.BF16 R152, R12.reuse, R24, R152 ;  /* 0x000000180c98723c */ /* 0x040ff00000041898 */
[-C--:B------:R-:W-:Y:S01]  /*6810*/  HMMA.16816.F32.BF16 R156, R12, R26.reuse, R156 ;  /* 0x0000001a0c9c723c */ /* 0x080fe2000004189c */
[----:B------:R-:W-:Y:S07]  /*6820*/  LDSM.16.MT88.4 R12, [R206+0x1000] ;  /* 0x00100000ce0c783b */ /* 0x000fee0000004200 */
[----:B------:R-:W-:Y:S01]  /*6830*/  HMMA.16816.F32.BF16 R160, R4, R26, R160 ;  /* 0x0000001a04a0723c */ /* 0x000fe200000418a0 */
[----:B------:R-:W1:Y:S05]  /*6840*/  LDSM.16.MT88.4 R4, [R205+0x1d000] ;  /* 0x01d00000cd04783b */ /* 0x000e6a0000004200 */
[----:B------:R-:W2:Y:S02]  /*6850*/  LDSM.16.MT88.4 R24, [R206+0x3000] ;  /* 0x00300000ce18783b */ /* 0x000ea40000004200 */
[-C--:B---3--:R-:W-:Y:S08]  /*6860*/  HMMA.16816.F32.BF16 R100, R8, R28.reuse, R100 ;  /* 0x0000001c0864723c */ /* 0x088ff00000041864 */
[C---:B------:R-:W-:Y:S08]  /*6870*/  HMMA.16816.F32.BF16 R104, R32.reuse, R28, R104 ;  /* 0x0000001c2068723c */ /* 0x040ff00000041868 */
[-C--:B------:R-:W-:Y:S08]  /*6880*/  HMMA.16816.F32.BF16 R108, R32, R30.reuse, R108 ;  /* 0x0000001e206c723c */ /* 0x080ff0000004186c */
[C---:B------:R-:W-:Y:S01]  /*6890*/  HMMA.16816.F32.BF16 R112, R8.reuse, R30, R112 ;  /* 0x0000001e0870723c */ /* 0x040fe20000041870 */
[----:B------:R-:W3:Y:S07]  /*68a0*/  LDSM.16.MT88.4 R28, [R0+0x3000] ;  /* 0x00300000001c783b */ /* 0x000eee0000004200 */
[-C--:B----4-:R-:W-:Y:S08]  /*68b0*/  HMMA.16816.F32.BF16 R116, R8, R164.reuse, R116 ;  /* 0x000000a40874723c */ /* 0x090ff00000041874 */
        /* <DEDUP_REMOVED lines=20> */
[----:B------:R1:W3:Y:S07]  /*6a00*/  LDSM.16.MT88.4 R12, [R0+0x3800] ;  /* 0x00380000000c783b */ /* 0x0002ee0000004200 */
[-C--:B------:R-:W-:Y:S08]  /*6a10*/  HMMA.16816.F32.BF16 R116, R4, R20.reuse, R116 ;  /* 0x000000140474723c */ /* 0x080ff00000041874 */
[C---:B------:R-:W-:Y:S08]  /*6a20*/  HMMA.16816.F32.BF16 R120, R16.reuse, R20, R120 ;  /* 0x000000141078723c */ /* 0x040ff00000041878 */
[-C--:B------:R-:W-:Y:S04]  /*6a30*/  HMMA.16816.F32.BF16 R124, R16, R22.reuse, R124 ;  /* 0x00000016107c723c */ /* 0x080fe8000004187c */
[C---:B-1----:R-:W-:Y:S02]  /*6a40*/  IADD3 R0, R206.reuse, -0x4000, RZ ;  /* 0xffffc000ce007810 */ /* 0x042fe40007ffe0ff */
[----:B------:R-:W-:Y:S02]  /*6a50*/  @P0 IADD3 R0, R206, 0x4000, RZ ;  /* 0x00004000ce000810 */ /* 0x000fe40007ffe0ff */
[C---:B------:R-:W-:Y:S04]  /*6a60*/  HMMA.16816.F32.BF16 R128, R4.reuse, R22, R128 ;  /* 0x000000160480723c */ /* 0x040fe80000041880 */
[----:B------:R-:W-:Y:S04]  /*6a70*/  IMAD.MOV.U32 R206, RZ, RZ, R0 ;  /* 0x000000ffffce7224 */ /* 0x000fe800078e0000 */
[-C--:B--2---:R-:W-:Y:S08]  /*6a80*/  HMMA.16816.F32.BF16 R132, R4, R24.reuse, R132 ;  /* 0x000000180484723c */ /* 0x084ff00000041884 */
[C---:B------:R-:W-:Y:S08]  /*6a90*/  HMMA.16816.F32.BF16 R136, R16.reuse, R24, R136 ;  /* 0x000000181088723c */ /* 0x040ff00000041888 */
[-C--:B------:R-:W-:Y:S08]  /*6aa0*/  HMMA.16816.F32.BF16 R140, R16, R26.reuse, R140 ;  /* 0x0000001a108c723c */ /* 0x080ff0000004188c */
[C---:B------:R-:W-:Y:S08]  /*6ab0*/  HMMA.16816.F32.BF16 R144, R4.reuse, R26, R144 ;  /* 0x0000001a0490723c */ /* 0x040ff00000041890 */
[-C--:B---3--:R-:W-:Y:S08]  /*6ac0*/  HMMA.16816.F32.BF16 R148, R4, R28.reuse, R148 ;  /* 0x0000001c0494723c */ /* 0x088ff00000041894 */
        /* <DEDUP_REMOVED lines=20> */
.L_x_1629:
[----:B------:R-:W2:Y:S04]  /*6c10*/  LDL R166, [R1+0x34] ;  /* 0x0000340001a67983 */ /* 0x000ea80000100800 */
[----:B------:R-:W3:Y:S04]  /*6c20*/  LDL R165, [R1+0x48] ;  /* 0x0000480001a57983 */ /* 0x000ee80000100800 */
[----:B------:R-:W4:Y:S01]  /*6c30*/  LDL R167, [R1+0x60] ;  /* 0x0000600001a77983 */ /* 0x000f220000100800 */
[----:B------:R-:W-:-:S02]  /*6c40*/  F2FP.BF16.PACK_AB R42, R43, R42 ;  /* 0x0000002a2b2a723e */ /* 0x000fc400000010ff */
[----:B------:R-:W-:Y:S01]  /*6c50*/  F2FP.BF16.PACK_AB R40, R41, R40 ;  /* 0x000000282928723e */ /* 0x000fe200000010ff */
[----:B------:R-:W5:Y:S01]  /*6c60*/  LDL R43, [R1+0x38] ;  /* 0x00003800012b7983 */ /* 0x000f620000100800 */
[----:B------:R-:W-:-:S03]  /*6c70*/  F2FP.BF16.PACK_AB R44, R45, R44 ;  /* 0x0000002c2d2c723e */ /* 0x000fc600000010ff */
[----:B------:R-:W5:Y:S01]  /*6c80*/  LDL.64 R168, [R1+0x50] ;  /* 0x0000500001a87983 */ /* 0x000f620000100a00 */
[----:B------:R-:W-:Y:S01]  /*6c90*/  FMUL.FTZ R100, R100, c[0x0][0x2e0] ;  /* 0x0000b80064647a20 */ /* 0x000fe20000410000 */
[----:B------:R-:W-:Y:S01]  /*6ca0*/  F2FP.BF16.PACK_AB R36, R37, R36 ;  /* 0x000000242524723e */ /* 0x000fe200000010ff */
[----:B------:R-:W-:Y:S01]  /*6cb0*/  FMUL.FTZ R6, R101, c[0x0][0x2e0] ;  /* 0x0000b80065067a20 */ /* 0x000fe20000410000 */
[----:B------:R-:W5:Y:S01]  /*6cc0*/  LDL R41, [R1+0x4c] ;  /* 0x00004c0001297983 */ /* 0x000f620000100800 */
        /* <DEDUP_REMOVED lines=144> */
[----:B-----5:R-:W-:Y:S04]  /*75d0*/  STS [R43], R14 ;  /* 0x0000000e2b007388 */ /* 0x020fe80000000800 */
        /* <DEDUP_REMOVED lines=90> */
[----:B------:R-:W5:Y:S01]  /*7b80*/  LDS.128 R56, [R12+0xe000] ;  /* 0x00e000000c387984 */ /* 0x000f620000000c00 */
        /* <DEDUP_REMOVED lines=18> */
[----:B------:R-:W5:Y:S04]  /*7cb0*/  LDS.128 R16, [R12+0x1a000] ;  /* 0x01a000000c107984 */ /* 0x000f680000000c00 */
[----:B------:R-:W5:Y:S01]  /*7cc0*/  LDS.128 R28, [R12+0x17000] ;  /* 0x017000000c1c7984 */ /* 0x000f620000000c00 */
[----:B------:R-:W-:-:S03]  /*7cd0*/  LEA.HI.X R5, R2, c[0x0][0x344], R3, 0x1, P0 ;  /* 0x0000d10002057a11 */ /* 0x000fc600000f0c03 */
[----:B------:R-:W5:Y:S01]  /*7ce0*/  LDS.128 R12, [R12+0x1b000] ;  /* 0x01b000000c0c7984 */ /* 0x000f620000000c00 */
        /* <DEDUP_REMOVED lines=15> */
[----:B-----5:R-:W-:Y:S04]  /*7de0*/  STG.E.128 [R6.64], R56 ;  /* 0x0000003806007986 */ /* 0x020fe8000c101d22 */
        /* <DEDUP_REMOVED lines=17> */
.L_x_1626:
        /* <DEDUP_REMOVED lines=11> */
.L_x_1633:
[----:B------:R-:W-:Y:S05]  /*7fb0*/  EXIT ;  /* 0x000000000000794d */ /* 0x000fea0003800000 */
.L_x_1635:
        /* <DEDUP_REMOVED lines=12> */
.L_x_2085:


//--------------------- .text._ZN5flash44flash_bwd_dq_dk_dv_loop_seqk_parallel_kernelI23Flash_bwd_kernel_traitsILi128ELi64ELi128ELi8ELi2ELi4ELi2ELb0ELb0EN7cutlass10bfloat16_tE19Flash_kernel_traitsILi128ELi64ELi128ELi8ES3_EELb1ELb0ELb0ELb1ELb0ELb0ELb0EEEvNS_16Flash_bwd_paramsE --------------------------
	.section	.text._ZN5flash44flash_bwd_dq_dk_dv_loop_seqk_parallel_kernelI23Flash_bwd_kernel_traitsILi128ELi64ELi128ELi8ELi2ELi4ELi2ELb0ELb0EN7cutlass10bfloat16_tE19Flash_kernel_traitsILi128ELi64ELi128ELi8ES3_EELb1ELb0ELb0ELb1ELb0ELb0ELb0EEEvNS_16Flash_bwd_paramsE,"ax",@progbits
	.sectioninfo	@"SHI_REGISTERS=255"
	.align	128
        .global         _ZN5flash44flash_bwd_dq_dk_dv_loop_seqk_parallel_kernelI23Flash_bwd_kernel_traitsILi128ELi64ELi128ELi8ELi2ELi4ELi2ELb0ELb0EN7cutlass10bfloat16_tE19Flash_kernel_traitsILi128ELi64ELi128ELi8ES3_EELb1ELb0ELb0ELb1ELb0ELb0ELb0EEEvNS_16Flash_bwd_paramsE
        .type           _ZN5flash44flash_bwd_dq_dk_dv_loop_seqk_parallel_kernelI23Flash_bwd_kernel_traitsILi128ELi64ELi128ELi8ELi2ELi4ELi2ELb0ELb0EN7cutlass10bfloat16_tE19Flash_kernel_traitsILi128ELi64ELi128ELi8ES3_EELb1ELb0ELb0ELb1ELb0ELb0ELb0EEEvNS_16Flash_bwd_paramsE,@function
        .size           _ZN5flash44flash_bwd_dq_dk_dv_loop_seqk_parallel_kernelI23Flash_bwd_kernel_traitsILi128ELi64ELi128ELi8ELi2ELi4ELi2ELb0ELb0EN7cutlass10bfloat16_tE19Flash_kernel_traitsILi128ELi64ELi128ELi8ES3_EELb1ELb0ELb0ELb1ELb0ELb0ELb0EEEvNS_16Flash_bwd_paramsE,(.L_x_2086 - _ZN5flash44flash_bwd_dq_dk_dv_loop_seqk_parallel_kernelI23Flash_bwd_kernel_traitsILi128ELi64ELi128ELi8ELi2ELi4ELi2ELb0ELb0EN7cutlass10bfloat16_tE19Flash_kernel_traitsILi128ELi64ELi128ELi8ES3_EELb1ELb0ELb0ELb1ELb0ELb0ELb0EEEvNS_16Flash_bwd_paramsE)
        .other          _ZN5flash44flash_bwd_dq_dk_dv_loop_seqk_parallel_kernelI23Flash_bwd_kernel_traitsILi128ELi64ELi128ELi8ELi2ELi4ELi2ELb0ELb0EN7cutlass10bfloat16_tE19Flash_kernel_traitsILi128ELi64ELi128ELi8ES3_EELb1ELb0ELb0ELb1ELb0ELb0ELb0EEEvNS_16Flash_bwd_paramsE,@"STO_CUDA_ENTRY STV_DEFAULT"
_ZN5flash44flash_bwd_dq_dk_dv_loop_seqk_parallel_kernelI23Flash_bwd_kernel_traitsILi128ELi64ELi128ELi8ELi2ELi4ELi2ELb0ELb0EN7cutlass10bfloat16_tE19Flash_kernel_traitsILi128ELi64ELi128ELi8ES3_EELb1ELb0ELb0ELb1ELb0ELb0ELb0EEEvNS_16Flash_bwd_paramsE:
.text._ZN5flash44flash_bwd_dq_dk_dv_loop_seqk_parallel_kernelI23Flash_bwd_kernel_traitsILi128ELi64ELi128ELi8ELi2ELi4ELi2ELb0ELb0EN7cutlass10bfloat16_tE19Flash_kernel_traitsILi128ELi64ELi128ELi8ES3_EELb1ELb0ELb0ELb1ELb0ELb0ELb0EEEvNS_16Flash_bwd_paramsE:
        /* <DEDUP_REMOVED lines=87> */
[----:B------:R-:W-:Y:S01]  /*0570*/  IADD3 R249, R242, 0x40, RZ ;  /* 0x00000040f2f97810 */ /* 0x000fe20007ffe0ff */
[----:B------:R-:W-:-:S02]  /*0580*/  ULDC UR51, c[0x0][0x224] ;  /* 0x0000890000337ab9 */ /* 0x000fc40000000800 */
[----:B------:R-:W-:Y:S01]  /*0590*/  IMAD.IADD R17, R5, 0x1, -R0 ;  /* 0x0000000105117824 */ /* 0x000fe200078e0a00 */
[----:B------:R-:W-:Y:S01]  /*05a0*/  LOP3.LUT R0, R2, 0x1c0, RZ, 0xc0, !PT ;  /* 0x000001c002007812 */ /* 0x000fe200078ec0ff */
[----:B------:R-:W-:Y:S01]  /*05b0*/  IMAD.SHL.U32 R2, R9, 0x10, RZ ;  /* 0x0000001009027824 */ /* 0x000fe200078e00ff */
[----:B------:R-:W-:Y:S01]  /*05c0*/  @UP2 UIMAD UR55, UR31, UR50, URZ ;  /* 0x000000321f3722a4 */ /* 0x000fe2000f8e023f */
[----:B------:R-:W-:Y:S01]  /*05d0*/  IMAD.SHL.U32 R5, R18, 0x20, RZ ;  /* 0x0000002012057824 */ /* 0x000fe200078e00ff */
[C---:B------:R-:W-:Y:S01]  /*05e0*/  LOP3.LUT R210, R0.reuse, 0x8, R248, 0xf8, !PT ;  /* 0x0000000800d27812 */ /* 0x040fe200078ef8f8 */
[----:B------:R-:W-:Y:S01]  /*05f0*/  STL [R1+0x58], R17 ;  /* 0x0000581101007387 */ /* 0x000fe20000100800 */
[----:B------:R-:W-:Y:S01]  /*0600*/  LOP3.LUT R201, R0, 0x30, R2, 0xf8, !PT ;  /* 0x0000003000c97812 */ /* 0x000fe200078ef802 */
[----:B------:R-:W-:Y:S01]  /*0610*/  IMAD R2, R18, 0x800, R4 ;  /* 0x0000080012027824 */ /* 0x000fe200078e0204 */
[----:B------:R-:W-:Y:S01]  /*0620*/  SHF.R.U32.HI R3, RZ, 0x3, R0 ;  /* 0x00000003ff037819 */ /* 0x000fe20000011600 */
[----:B------:R-:W-:Y:S01]  /*0630*/  ULDC.64 UR6, c[0x0][0x118] ;  /* 0x0000460000067ab9 */ /* 0x000fe20000000a00 */
[----:B------:R-:W-:Y:S01]  /*0640*/  LOP3.LUT R0, R6, 0x1, RZ, 0xc0, !PT ;  /* 0x0000000106007812 */ /* 0x000fe200078ec0ff */
[----:B------:R-:W-:Y:S01]  /*0650*/  ULOP3.LUT UR57, UR34, UR57, URZ, 0x3c, !UPT ;  /* 0x0000003922397292 */ /* 0x000fe2000f8e3c3f */
[----:B------:R-:W-:Y:S01]  /*0660*/  LOP3.LUT R210, R210, R3, RZ, 0x3c, !PT ;  /* 0x00000003d2d27212 */ /* 0x000fe200078e3cff */
[----:B------:R-:W-:Y:S01]  /*0670*/  USHF.R.S32.HI UR58, URZ, 0x1f, UR34 ;  /* 0x0000001f3f3a7899 */ /* 0x000fe20008011422 */
        /* <DEDUP_REMOVED lines=24> */
[----:B------:R-:W-:-:S02]  /*0800*/  UISETP.NE.AND UP3, UPT, UR10, URZ, UPT ;  /* 0x0000003f0a00728c */ /* 0x000fc4000bf65270 */
[----:B------:R-:W-:Y:S01]  /*0810*/  LOP3.LUT R2, R2, 0x8, RZ, 0xc0, !PT ;  /* 0x0000000802027812 */ /* 0x000fe200078ec0ff */
[----:B------:R-:W-:Y:S01]  /*0820*/  USHF.R.S32.HI UR61, URZ, 0x1f, UR34 ;  /* 0x0000001f3f3d7899 */ /* 0x000fe20008011422 */
        /* <DEDUP_REMOVED lines=10> */
[----:B------:R-:W-:Y:S01]  /*08d0*/  UIMAD.WIDE.U32 UR40, UR36, UR42, URZ ;  /* 0x0000002a242872a5 */ /* 0x000fe2000f8e003f */
[----:B------:R-:W-:Y:S01]  /*08e0*/  IMAD.SHL.U32 R5, R8, 0x8, RZ ;  /* 0x0000000808057824 */ /* 0x000fe200078e00ff */
[----:B------:R-:W-:Y:S01]  /*08f0*/  UIMAD UR52, UR37, UR42, URZ ;  /* 0x0000002a253472a4 */ /* 0x000fe2000f8e023f */
[----:B------:R-:W-:Y:S01]  /*0900*/  IMAD.IADD R236, R2, 0x1, R0 ;  /* 0x0000000102ec7824 */ /* 0x000fe200078e0200 */
[----:B------:R-:W-:Y:S01]  /*0910*/  LOP3.LUT R3, R3, 0x1c0, RZ, 0xc0, !PT ;  /* 0x000001c003037812 */ /* 0x000fe200078ec0ff */
[----:B------:R-:W-:Y:S01]  /*0920*/  IMAD.IADD R6, R12, 0x1, R6 ;  /* 0x000000010c067824 */ /* 0x000fe200078e0206 */
[----:B------:R-:W-:Y:S01]  /*0930*/  LOP3.LUT R0, R4, 0xfffffe00, RZ, 0xc0, !PT ;  /* 0xfffffe0004007812 */ /* 0x000fe200078ec0ff */
[----:B------:R-:W-:Y:S01]  /*0940*/  IMAD.SHL.U32 R236, R236, 0x2, RZ ;  /* 0x00000002ecec7824 */ /* 0x000fe200078e00ff */
[----:B------:R-:W-:Y:S01]  /*0950*/  LOP3.LUT R2, R3, 0x8, R5, 0xf8, !PT ;  /* 0x0000000803027812 */ /* 0x000fe200078ef805 */
[----:B------:R-:W-:Y:S01]  /*0960*/  USHF.R.S32.HI UR54, URZ, 0x1f, UR47 ;  /* 0x0000001f3f367899 */ /* 0x000fe2000801142f */
[----:B------:R-:W-:Y:S01]  /*0970*/  SHF.R.U32.HI R4, RZ, 0x3, R3 ;  /* 0x00000003ff047819 */ /* 0x000fe20000011603 */
[----:B------:R-:W-:Y:S01]  /*0980*/  IMAD R5, R16, 0x400, R0 ;  /* 0x0000040010057824 */ /* 0x000fe200078e0200 */
[----:B------:R-:W-:Y:S01]  /*0990*/  LEA R6, R6, 0xc000, 0x1 ;  /* 0x0000c00006067811 */ /* 0x000fe200078e08ff */
[----:B------:R-:W-:Y:S01]  /*09a0*/  IMAD.IADD R237, R236, 0x1, R235 ;  /* 0x00000001eced7824 */ /* 0x000fe200078e02eb */
[----:B------:R-:W-:Y:S01]  /*09b0*/  LOP3.LUT R215, R2, R4, RZ, 0x3c, !PT ;  /* 0x0000000402d77212 */ /* 0x000fe200078e3cff */
[----:B------:R-:W-:Y:S01]  /*09c0*/  UIMAD UR51, UR5, UR51, URZ ;  /* 0x00000033053372a4 */ /* 0x000fe2000f8e023f */
[C-C-:B------:R-:W-:Y:S01]  /*09d0*/  LOP3.LUT R2, R4.reuse, R9, R3.reuse, 0x1e, !PT ;  /* 0x0000000904027212 */ /* 0x140fe200078e1e03 */
[----:B------:R-:W-:Y:S01]  /*09e0*/  @!UP2 UIMAD UR50, UR8, UR50, URZ ;  /* 0x000000320832a2a4 */ /* 0x000fe2000f8e023f */
[----:B------:R-:W-:Y:S01]  /*09f0*/  LOP3.LUT R200, R4, R200, R3, 0x1e, !PT ;  /* 0x000000c804c87212 */ /* 0x000fe200078e1e03 */
[----:B------:R-:W-:Y:S01]  /*0a00*/  IMAD.MOV.U32 R3, RZ, RZ, 0x20 ;  /* 0x00000020ff037424 */ /* 0x000fe200078e00ff */
[-C--:B------:R-:W-:Y:S01]  /*0a10*/  LOP3.LUT R213, R2, R0.reuse, RZ, 0xfc, !PT ;  /* 0x0000000002d57212 */ /* 0x080fe200078efcff */
[----:B------:R-:W-:Y:S01]  /*0a20*/  IMAD.MOV.U32 R4, RZ, RZ, 0x40 ;  /* 0x00000040ff047424 */ /* 0x000fe200078e00ff */
[----:B------:R-:W-:Y:S01]  /*0a30*/  SHF.R.S32.HI R2, RZ, 0x2, R15 ;  /* 0x00000002ff027819 */ /* 0x000fe2000001140f */
[----:B------:R-:W-:Y:S01]  /*0a40*/  IMAD.IADD R215, R5, 0x1, R215 ;  /* 0x0000000105d77824 */ /* 0x000fe200078e02d7 */
[----:B------:R-:W-:Y:S01]  /*0a50*/  LOP3.LUT R200, R200, R0, RZ, 0xfc, !PT ;  /* 0x00000000c8c87212 */ /* 0x000fe200078efcff */
[----:B------:R-:W-:Y:S01]  /*0a60*/  USHF.R.S32.HI UR49, URZ, 0x1f, UR45 ;  /* 0x0000001f3f317899 */ /* 0x000fe2000801142d */
[C---:B------:R-:W-:Y:S01]  /*0a70*/  SEL R0, R3.reuse, 0xffffffe0, !P4 ;  /* 0xffffffe003007807 */ /* 0x040fe20006000000 */
[----:B------:R-:W-:Y:S01]  /*0a80*/  IMAD R5, R16, 0x10, R2 ;  /* 0x0000001010057824 */ /* 0x000fe200078e0202 */
[----:B------:R-:W-:Y:S01]  /*0a90*/  SEL R3, R3, 0xffffffe0, !P1 ;  /* 0xffffffe003037807 */ /* 0x000fe20004800000 */
[----:B------:R-:W-:Y:S01]  /*0aa0*/  USHF.R.S32.HI UR48, URZ, 0x1f, UR44 ;  /* 0x0000001f3f307899 */ /* 0x000fe2000801142c */
[----:B------:R-:W-:Y:S01]  /*0ab0*/  SEL R2, R4, 0xffffffc0, !P2 ;  /* 0xffffffc004027807 */ /* 0x000fe20005000000 */
[----:B------:R-:W-:Y:S01]  /*0ac0*/  IMAD R208, R210, 0x2, R0 ;  /* 0x00000002d2d07824 */ /* 0x000fe200078e0200 */
[----:B------:R1:W-:Y:S01]  /*0ad0*/  STL [R1+0xc], R5 ;  /* 0x00000c0501007387 */ /* 0x0003e20000100800 */
[----:B------:R-:W-:Y:S01]  /*0ae0*/  IMAD.IADD R7, R3, 0x1, R6 ;  /* 0x0000000103077824 */ /* 0x000fe200078e0206 */
[----:B------:R-:W-:Y:S01]  /*0af0*/  SEL R209, R4, 0xffffffc0, !P3 ;  /* 0xffffffc004d17807 */ /* 0x000fe20005800000 */
[--C-:B------:R-:W-:Y:S01]  /*0b00*/  IMAD.IADD R0, R6, 0x1, R2.reuse ;  /* 0x0000000106007824 */ /* 0x100fe200078e0202 */
[----:B------:R-:W-:Y:S01]  /*0b10*/  STL [R1+0x3c], R6 ;  /* 0x00003c0601007387 */ /* 0x000fe20000100800 */
[----:B------:R-:W-:Y:S01]  /*0b20*/  IMAD.IADD R234, R236, 0x1, R3 ;  /* 0x00000001ecea7824 */ /* 0x000fe200078e0203 */
[----:B------:R-:W-:Y:S01]  /*0b30*/  LEA R200, R200, 0xc000, 0x1 ;  /* 0x0000c000c8c87811 */ /* 0x000fe200078e08ff */
[----:B------:R-:W-:Y:S01]  /*0b40*/  IMAD.IADD R3, R7, 0x1, R2 ;  /* 0x0000000107037824 */ /* 0x000fe200078e0202 */
[----:B------:R-:W-:Y:S01]  /*0b50*/  STL [R1+0x48], R7 ;  /* 0x0000480701007387 */ /* 0x000fe20000100800 */
[----:B------:R-:W-:Y:S01]  /*0b60*/  IMAD R210, R210, 0x2, R209 ;  /* 0x00000002d2d27824 */ /* 0x000fe200078e02d1 */
[----:B------:R-:W-:Y:S01]  /*0b70*/  UMOV UR39, 0xffffc000 ;  /* 0xffffc00000277882 */ /* 0x000fe20000000000 */
[----:B------:R-:W-:Y:S01]  /*0b80*/  IMAD.IADD R209, R209, 0x1, R208 ;  /* 0x00000001d1d17824 */ /* 0x000fe200078e02d0 */
[----:B------:R2:W-:Y:S01]  /*0b90*/  STL [R1+0x40], R0 ;  /* 0x0000400001007387 */ /* 0x0005e20000100800 */
[----:B------:R-:W-:Y:S01]  /*0ba0*/  IMAD.IADD R235, R235, 0x1, R234 ;  /* 0x00000001ebeb7824 */ /* 0x000fe200078e02ea */
[----:B-1----:R-:W-:-:S02]  /*0bb0*/  IADD3 R5, R6, 0x420, RZ ;  /* 0x0000042006057810 */ /* 0x002fc40007ffe0ff */
[----:B------:R-:W-:-:S05]  /*0bc0*/  @P1 IADD3 R5, R6, 0x3e0, RZ ;  /* 0x000003e006051810 */ /* 0x000fca0007ffe0ff */
[----:B------:R1:W-:Y:S04]  /*0bd0*/  STL [R1+0x54], R5 ;  /* 0x0000540501007387 */ /* 0x0003e80000100800 */
[----:B------:R1:W-:Y:S01]  /*0be0*/  STL [R1+0x4c], R3 ;  /* 0x00004c0301007387 */ /* 0x0003e20000100800 */
[----:B--2---:R-:W-:-:S05]  /*0bf0*/  IMAD.IADD R0, R2, 0x1, R5 ;  /* 0x0000000102007824 */ /* 0x004fca00078e0205 */
[----:B------:R1:W-:Y:S02]  /*0c00*/  STL [R1+0x50], R0 ;  /* 0x0000500001007387 */ /* 0x0003e40000100800 */
.L_x_1706:
        /* <DEDUP_REMOVED lines=53> */
.L_x_1636:
        /* <DEDUP_REMOVED lines=58> */
.L_x_1638:
        /* <DEDUP_REMOVED lines=18> */
.L_x_1639:
        /* <DEDUP_REMOVED lines=27> */
[----:B------:R-:W-:Y:S01]  /*15d0*/  USEL UR18, UR40, UR4, !UP1 ;  /* 0x0000000428127287 */ /* 0x000fe2000c800000 */
[--C-:B-1----:R-:W-:Y:S01]  /*15e0*/  IMAD.MOV R0, RZ, RZ, -R3.reuse ;  /* 0x000000ffff007224 */ /* 0x102fe200078e0a03 */
[----:B--2---:R-:W-:Y:S01]  /*15f0*/  UIMAD.WIDE.U32 UR4, UR12, UR10, URZ ;  /* 0x0000000a0c0472a5 */ /* 0x004fe2000f8e003f */
[----:B------:R-:W-:Y:S02]  /*1600*/  IMAD.MOV.U32 R2, RZ, RZ, RZ ;  /* 0x000000ffff027224 */ /* 0x000fe400078e00ff */
[----:B------:R-:W-:Y:S01]  /*1610*/  IMAD R0, R0, R5, RZ ;  /* 0x0000000500007224 */ /* 0x000fe200078e02ff */
[----:B------:R-:W-:Y:S02]  /*1620*/  USEL UR15, UR4, URZ, UP3 ;  /* 0x0000003f040f7287 */ /* 0x000fe40009800000 */
[----:B------:R-:W-:Y:S01]  /*1630*/  UIMAD UR11, UR12, UR11, UR5 ;  /* 0x0000000b0c0b72a4 */ /* 0x000fe2000f8e0205 */
[----:B------:R-:W-:Y:S01]  /*1640*/  IMAD.HI.U32 R0, R3, R0, R2 ;  /* 0x0000000003007227 */ /* 0x000fe200078e0002 */
[----:B------:R-:W-:-:S02]  /*1650*/  USHF.L.U64.HI UR4, UR31, 0x7, UR38 ;  /* 0x000000071f047899 */ /* 0x000fc40008010226 */
[----:B------:R-:W-:Y:S01]  /*1660*/  USHF.L.U32 UR12, UR31, 0x7, URZ ;  /* 0x000000071f0c7899 */ /* 0x000fe2000800063f */
[----:B------:R-:W-:Y:S01]  /*1670*/  IMAD.MOV.U32 R2, RZ, RZ, R4 ;  /* 0x000000ffff027224 */ /* 0x000fe200078e0004 */
[----:B------:R-:W-:Y:S02]  /*1680*/  USEL UR5, UR4, URZ, UP6 ;  /* 0x0000003f04057287 */ /* 0x000fe4000b000000 */
[----:B------:R-:W-:Y:S01]  /*1690*/  USEL UR4, UR12, URZ, UP6 ;  /* 0x0000003f0c047287 */ /* 0x000fe2000b000000 */
[----:B------:R-:W-:Y:S01]  /*16a0*/  IMAD.HI.U32 R0, R0, R2, RZ ;  /* 0x0000000200007227 */ /* 0x000fe200078e00ff */
[----:B------:R-:W-:Y:S02]  /*16b0*/  ULDC UR10, c[0x0][0x234] ;  /* 0x00008d00000a7ab9 */ /* 0x000fe40000000800 */
[----:B------:R-:W-:Y:S01]  /*16c0*/  UIADD3 UR4, UP0, UR17, UR4, URZ ;  /* 0x0000000411047290 */ /* 0x000fe2000ff1e03f */
[----:B------:R-:W-:Y:S01]  /*16d0*/  IMAD.MOV R3, RZ, RZ, -R0 ;  /* 0x000000ffff037224 */ /* 0x000fe200078e0a00 */
[----:B------:R-:W-:-:S02]  /*16e0*/  USEL UR11, UR11, URZ, UP3 ;  /* 0x0000003f0b0b7287 */ /* 0x000fc40009800000 */
[----:B------:R-:W-:Y:S01]  /*16f0*/  UIADD3.X UR9, UR30, UR5, URZ, UP0, !UPT ;  /* 0x000000051e097290 */ /* 0x000fe200087fe43f */
[C---:B------:R-:W-:Y:S01]  /*1700*/  IMAD R2, R5.reuse, R3, R2 ;  /* 0x0000000305027224 */ /* 0x040fe200078e0202 */
[----:B------:R-:W-:Y:S02]  /*1710*/  UIMAD UR5, UR37, UR4, URZ ;  /* 0x00000004250572a4 */ /* 0x000fe4000f8e023f */
[----:B------:R-:W-:Y:S02]  /*1720*/  USHF.R.S32.HI UR12, URZ, 0x1f, UR19 ;  /* 0x0000001f3f0c7899 */ /* 0x000fe40008011413 */
[----:B------:R-:W-:Y:S01]  /*1730*/  ISETP.GT.U32.AND P0, PT, R5, R2, PT ;  /* 0x000000020500720c */ /* 0x000fe20003f04070 */
[----:B------:R-:W-:Y:S02]  /*1740*/  UIMAD UR9, UR36, UR9, UR5 ;  /* 0x00000009240972a4 */ /* 0x000fe4000f8e0205 */
[----:B------:R-:W-:-:S04]  /*1750*/  @UP2 USEL UR5, UR55, UR16, !UP1 ;  /* 0x0000001037052287 */ /* 0x000fc8000c800000 */
[----:B------:R-:W-:Y:S02]  /*1760*/  @UP2 UIMAD UR14, UR34, UR10, UR5 ;  /* 0x0000000a220e22a4 */ /* 0x000fe4000f8e0205 */
[----:B------:R-:W-:-:S04]  /*1770*/  UIMAD.WIDE.U32 UR4, UR36, UR4, URZ ;  /* 0x00000004240472a5 */ /* 0x000fc8000f8e003f */
        /* <DEDUP_REMOVED lines=18> */
.L_x_1640:
[----:B------:R-:W-:Y:S02]  /*18a0*/  UMOV UR9, UR51 ;  /* 0x0000003300097c82 */ /* 0x000fe40008000000 */
.L_x_1641:
[----:B------:R-:W-:Y:S01]  /*18b0*/  UIADD3 UR4, UP5, UP4, UR4, UR45, UR47 ;  /* 0x0000002d04047290 */ /* 0x000fe2000fcbe02f */
[----:B------:R-:W-:Y:S01]  /*18c0*/  SHF.R.S32.HI R19, RZ, 0x1f, R248 ;  /* 0x0000001fff137819 */ /* 0x000fe200000114f8 */
[----:B------:R-:W1:Y:S01]  /*18d0*/  S2R R17, SR_TID.X ;  /* 0x0000000000117919 */ /* 0x000e620000002100 */
[----:B------:R-:W-:Y:S01]  /*18e0*/  IADD3 R0, P1, R248, UR17, RZ ;  /* 0x00000011f8007c10 */ /* 0x000fe2000ff3e0ff */
[----:B------:R-:W-:Y:S01]  /*18f0*/  UIADD3 UR15, UP1, UP0, UR15, UR4, UR18 ;  /* 0x000000040f0f7290 */ /* 0x000fe2000f83e012 */
[--C-:B------:R-:W-:Y:S01]  /*1900*/  SHF.R.S32.HI R243, RZ, 0x1f, R242.reuse ;  /* 0x0000001ffff37819 */ /* 0x100fe200000114f2 */
[----:B------:R-:W-:Y:S01]  /*1910*/  UIADD3.X UR4, UR10, UR49, UR54, UP5, UP4 ;  /* 0x000000310a047290 */ /* 0x000fe2000afe8436 */
[----:B------:R-:W-:Y:S01]  /*1920*/  IADD3.X R3, R19, UR30, RZ, P1, !PT ;  /* 0x0000001e13037c10 */ /* 0x000fe20008ffe4ff */
[----:B------:R-:W-:Y:S01]  /*1930*/  UIADD3 UR9, UR17, UR9, URZ ;  /* 0x0000000911097290 */ /* 0x000fe2000fffe03f */
[----:B------:R-:W-:Y:S01]  /*1940*/  IADD3 R2, P0, R242, UR27, RZ ;  /* 0x0000001bf2027c10 */ /* 0x000fe2000ff1e0ff */
[----:B------:R-:W-:Y:S01]  /*1950*/  IMAD.WIDE.U32 R4, R0, c[0x0][0x190], R242 ;  /* 0x0000640000047a25 */ /* 0x000fe200078e00f2 */
[----:B------:R-:W-:Y:S01]  /*1960*/  UIADD3.X UR13, UR11, UR4, UR13, UP1, UP0 ;  /* 0x000000040b0d7290 */ /* 0x000fe20008fe040d */
[----:B------:R-:W-:Y:S01]  /*1970*/  BSSY B1, `(.L_x_1637) ;  /* 0x0000aeb000017945 */ /* 0x000fe20003800000 */
[----:B------:R-:W-:Y:S01]  /*1980*/  UISETP.GE.AND UP0, UPT, UR28, 0x1, UPT ;  /* 0x000000011c00788c */ /* 0x000fe2000bf06270 */
[----:B------:R-:W-:Y:S01]  /*1990*/  IMAD R3, R3, c[0x0][0x190], RZ ;  /* 0x0000640003037a24 */ /* 0x000fe200078e02ff */
[----:B------:R-:W-:Y:S01]  /*19a0*/  ULDC.64 UR4, c[0x0][0x1a8] ;  /* 0x00006a0000047ab9 */ /* 0x000fe20000000a00 */
[----:B------:R-:W-:Y:S01]  /*19b0*/  IADD3 R4, P1, R4, UR35, RZ ;  /* 0x0000002304047c10 */ /* 0x000fe2000ff3e0ff */
[----:B------:R-:W-:Y:S01]  /*19c0*/  UIMAD UR4, UR58, UR4, URZ ;  /* 0x000000043a0472a4 */ /* 0x000fe2000f8e023f */
[----:B------:R-:W-:Y:S01]  /*19d0*/  IMAD R0, R0, c[0x0][0x194], R3 ;  /* 0x0000650000007a24 */ /* 0x000fe200078e0203 */
[----:B------:R-:W-:Y:S01]  /*19e0*/  IADD3.X R3, R243, UR29, RZ, P0, !PT ;  /* 0x0000001df3037c10 */ /* 0x000fe200087fe4ff */
[----:B------:R-:W-:-:S02]  /*19f0*/  UMOV UR16, 0x4 ;  /* 0x0000000400107882 */ /* 0x000fc40000000000 */
[----:B------:R-:W-:Y:S01]  /*1a00*/  UIMAD UR11, UR34, UR5, UR4 ;  /* 0x00000005220b72a4 */ /* 0x000fe2000f8e0204 */
[----:B------:R-:W-:Y:S01]  /*1a10*/  IADD3.X R5, R5, UR33, R0, P1, !PT ;  /* 0x0000002105057c10 */ /* 0x000fe20008ffe400 */
[----:B------:R-:W-:Y:S01]  /*1a20*/  IMAD.U32 R0, RZ, RZ, UR17 ;  /* 0x00000011ff007e24 */ /* 0x000fe2000f8e00ff */
[----:B------:R-:W-:Y:S02]  /*1a30*/  ULDC.64 UR4, c[0x0][0x378] ;  /* 0x0000de0000047ab9 */ /* 0x000fe40000000a00 */
[----:B------:R-:W-:Y:S01]  /*1a40*/  UIMAD UR4, UR58, UR4, URZ ;  /* 0x000000043a0472a4 */ /* 0x000fe2000f8e023f */
[----:B------:R-:W-:Y:S01]  /*1a50*/  IMAD.WIDE.U32 R2, R0, c[0x0][0x370], R2 ;  /* 0x0000dc0000027a25 */ /* 0x000fe200078e0002 */
[----:B-1----:R-:W-:Y:S02]  /*1a60*/  SHF.R.S32.HI R0, RZ, 0x1f, R17 ;  /* 0x0000001fff007819 */ /* 0x002fe40000011411 */
[----:B------:R-:W-:Y:S02]  /*1a70*/  UIMAD UR10, UR34, UR5, UR4 ;  /* 0x00000005220a72a4 */ /* 0x000fe4000f8e0204 */
[----:B------:R-:W-:Y:S01]  /*1a80*/  LEA.HI R0, R0, R17, RZ, 0x5 ;  /* 0x0000001100007211 */ /* 0x000fe200078f28ff */
[----:B------:R-:W-:-:S02]  /*1a90*/  ULDC.64 UR4, c[0x0][0x370] ;  /* 0x0000dc0000047ab9 */ /* 0x000fc40000000a00 */
[----:B------:R-:W-:Y:S01]  /*1aa0*/  UIMAD UR4, UR30, UR4, URZ ;  /* 0x000000041e0472a4 */ /* 0x000fe2000f8e023f */
[----:B------:R-:W-:Y:S02]  /*1ab0*/  LOP3.LUT R6, R0, 0xffffffe0, RZ, 0xc0, !PT ;  /* 0xffffffe000067812 */ /* 0x000fe400078ec0ff */
[----:B------:R-:W-:Y:S01]  /*1ac0*/  SHF.R.S32.HI R0, RZ, 0x5, R0 ;  /* 0x00000005ff007819 */ /* 0x000fe20000011400 */
[----:B------:R-:W-:Y:S02]  /*1ad0*/  UIMAD UR4, UR17, UR5, UR4 ;  /* 0x00000005110472a4 */ /* 0x000fe4000f8e0204 */
[----:B------:R-:W-:Y:S01]  /*1ae0*/  IMAD.IADD R17, R17, 0x1, -R6 ;  /* 0x0000000111117824 */ /* 0x000fe200078e0a06 */
[----:B------:R-:W-:Y:S01]  /*1af0*/  UIADD3 UR5, UR17, UR14, URZ ;  /* 0x0000000e11057290 */ /* 0x000fe2000fffe03f */
[----:B------:R-:W-:Y:S02]  /*1b00*/  IMAD.U32 R6, RZ, RZ, UR34 ;  /* 0x00000022ff067e24 */ /* 0x000fe4000f8e00ff */
[----:B------:R-:W-:Y:S01]  /*1b10*/  IMAD R0, R0, UR46, R17 ;  /* 0x0000002e00007c24 */ /* 0x000fe2000f8e0211 */
[----:B------:R-:W-:Y:S01]  /*1b20*/  IADD3 R3, R3, UR4, RZ ;  /* 0x0000000403037c10 */ /* 0x000fe2000fffe0ff */
[----:B------:R-:W-:-:S03]  /*1b30*/  IMAD.WIDE.U32 R4, R6, c[0x0][0x1a8], R4 ;  /* 0x00006a0006047a25 */ /* 0x000fc600078e0004 */
[----:B------:R-:W-:Y:S01]  /*1b40*/  IADD3 R10, P0, R0, UR15, RZ ;  /* 0x0000000f000a7c10 */ /* 0x000fe2000ff1e0ff */
[----:B------:R-:W-:Y:S01]  /*1b50*/  IMAD.WIDE.U32 R2, R6, c[0x0][0x378], R2 ;  /* 0x0000de0006027a25 */ /* 0x000fe200078e0002 */
[----:B------:R-:W-:Y:S01]  /*1b60*/  ULDC.64 UR14, c[0x0][0x200] ;  /* 0x00008000000e7ab9 */ /* 0x000fe20000000a00 */
[----:B------:R-:W-:Y:S01]  /*1b70*/  IADD3 R15, R5, UR11, RZ ;  /* 0x0000000b050f7c10 */ /* 0x000fe2000fffe0ff */
[----:B------:R-:W-:Y:S01]  /*1b80*/  UIMAD.WIDE UR14, UR5, UR16, UR14 ;  /* 0x00000010050e72a5 */ /* 0x000fe2000f8e020e */
[----:B------:R-:W-:Y:S01]  /*1b90*/  LEA.HI.X.SX32 R0, R0, UR13, 0x1, P0 ;  /* 0x0000000d00007c11 */ /* 0x000fe200080f0eff */
[----:B------:R-:W-:Y:S01]  /*1ba0*/  IMAD R6, R19, c[0x0][0x370], RZ ;  /* 0x0000dc0013067a24 */ /* 0x000fe200078e02ff */
[----:B------:R-:W-:Y:S02]  /*1bb0*/  PLOP3.LUT P0, PT, PT, PT, UP0, 0x80, 0x0 ;  /* 0x000000000000781c */ /* 0x000fe40003f0f008 */
[----:B------:R-:W-:Y:S01]  /*1bc0*/  IADD3 R3, R3, UR10, RZ ;  /* 0x0000000a03037c10 */ /* 0x000fe2000fffe0ff */
[----:B------:R-:W-:Y:S01]  /*1bd0*/  IMAD R6, R248, c[0x0][0x374], R6 ;  /* 0x0000dd00f8067a24 */ /* 0x000fe200078e0206 */
[----:B------:R-:W-:Y:S01]  /*1be0*/  ULEA.HI.SX32 UR10, UR32, 0xffffffff, 0x1a ;  /* 0xffffffff200a7891 */ /* 0x000fe2000f8fd23f */
[----:B------:R-:W-:-:S02]  /*1bf0*/  LEA R8, P3, R4, c[0x0][0x160], 0x1 ;  /* 0x0000580004087a11 */ /* 0x000fc400078608ff */
[----:B------:R-:W-:Y:S01]  /*1c00*/  IMAD.WIDE.U32 R2, R248, c[0x0][0x370], R2 ;  /* 0x0000dc00f8027a25 */ /* 0x000fe200078e0002 */
[----:B------:R-:W-:Y:S01]  /*1c10*/  ULDC.64 UR32, c[0x0][0x3c8] ;  /* 0x0000f20000207ab9 */ /* 0x000fe20000000a00 */
[----:B------:R-:W-:Y:S01]  /*1c20*/  LEA R14, P1, R10, c[0x0][0x350], 0x2 ;  /* 0x0000d4000a0e7a11 */ /* 0x000fe200078210ff */
[----:B------:R-:W-:Y:S01]  /*1c30*/  UIMAD.WIDE UR4, UR9, UR16, UR32 ;  /* 0x00000010090472a5 */ /* 0x000fe2000f8e0220 */
[----:B------:R-:W-:Y:S01]  /*1c40*/  IMAD.IADD R11, R3, 0x1, R6 ;  /* 0x00000001030b7824 */ /* 0x000fe200078e0206 */
[----:B------:R-:W-:Y:S02]  /*1c50*/  LEA R6, P2, R2, c[0x0][0x330], 0x1 ;  /* 0x0000cc0002067a11 */ /* 0x000fe400078408ff */
[----:B------:R-:W-:Y:S02]  /*1c60*/  LEA.HI.X R9, R4, c[0x0][0x164], R15, 0x1, P3 ;  /* 0x0000590004097a11 */ /* 0x000fe400018f0c0f */
[----:B------:R-:W-:Y:S02]  /*1c70*/  LEA.HI.X R7, R2, c[0x0][0x334], R11, 0x1, P2 ;  /* 0x0000cd0002077a11 */ /* 0x000fe400010f0c0b */
[----:B------:R-:W-:Y:S01]  /*1c80*/  LEA.HI.X R13, R10, c[0x0][0x354], R0, 0x2, P1 ;  /* 0x0000d5000a0d7a11 */ /* 0x000fe200008f1400 */
[----:B------:R-:W-:Y:S05]  /*1c90*/  @!P0 BRA `(.L_x_1642) ;  /* 0x00009ec000008947 */ /* 0x000fea0003800000 */
[----:B------:R-:W1:Y:S01]  /*1ca0*/  S2R R20, SR_TID.X ;  /* 0x0000000000147919 */ /* 0x000e620000002100 */
[----:B------:R-:W-:Y:S01]  /*1cb0*/  PLOP3.LUT P0, PT, PT, PT, UP3, 0x80, 0x0 ;  /* 0x000000000000781c */ /* 0x000fe20003f0f038 */
[----:B------:R-:W-:Y:S01]  /*1cc0*/  UMOV UR16, UR5 ;  /* 0x0000000500107c82 */ /* 0x000fe20008000000 */
[----:B------:R-:W-:Y:S01]  /*1cd0*/  IMAD.SHL.U32 R0, R248, 0x40, RZ ;  /* 0x00000040f8007824 */ /* 0x000fe200078e00ff */
[----:B------:R-:W2:Y:S01]  /*1ce0*/  S2R R21, SR_TID.X ;  /* 0x0000000000157919 */ /* 0x000ea20000002100 */
[----:B------:R-:W-:Y:S01]  /*1cf0*/  UMOV UR5, UR10 ;  /* 0x0000000a00057c82 */ /* 0x000fe20008000000 */
[----:B------:R-:W-:Y:S01]  /*1d00*/  BSSY B0, `(.L_x_1643) ;  /* 0x0000028000007945 */ /* 0x000fe20003800000 */
[----:B------:R-:W-:Y:S01]  /*1d10*/  UMOV UR17, UR4 ;  /* 0x0000000400117c82 */ /* 0x000fe20008000000 */
[----:B------:R-:W-:Y:S01]  /*1d20*/  LOP3.LUT R0, R0, 0x1c0, RZ, 0xc0, !PT ;  /* 0x000001c000007812 */ /* 0x000fe200078ec0ff */
[----:B------:R-:W-:Y:S01]  /*1d30*/  ULEA.HI UR4, UR5, UR5, URZ, 0x1 ;  /* 0x0000000505047291 */ /* 0x000fe2000f8f083f */
[----:B------:R-:W-:-:S02]  /*1d40*/  IMAD.MOV.U32 R246, RZ, RZ, R8 ;  /* 0x000000fffff67224 */ /* 0x000fc400078e0008 */
[----:B------:R-:W-:Y:S01]  /*1d50*/  LOP3.LUT R12, R0, 0x38, R242, 0xf8, !PT ;  /* 0x00000038000c7812 */ /* 0x000fe200078ef8f2 */
[----:B------:R-:W-:Y:S01]  /*1d60*/  ULOP3.LUT UR4, UR4, 0xfffffffe, URZ, 0xc0, !UPT ;  /* 0xfffffffe04047892 */ /* 0x000fe2000f8ec03f */
[----:B------:R-:W-:Y:S01]  /*1d70*/  @P0 BAR.SYNC.DEFER_BLOCKING 0x0 ;  /* 0x0000000000000b1d */ /* 0x000fe20000010000 */
[----:B------:R-:W-:Y:S01]  /*1d80*/  SHF.R.U32.HI R10, RZ, 0x3, R0 ;  /* 0x00000003ff0a7819 */ /* 0x000fe20000011600 */
[----:B------:R-:W-:Y:S01]  /*1d90*/  IMAD.MOV.U32 R247, RZ, RZ, R9 ;  /* 0x000000fffff77224 */ /* 0x000fe200078e0009 */
[----:B------:R-:W-:Y:S01]  /*1da0*/  UIADD3 UR4, UR5, -UR4, URZ ;  /* 0x8000000405047290 */ /* 0x000fe2000fffe03f */
[----:B------:R-:W-:Y:S01]  /*1db0*/  IMAD.MOV.U32 R244, RZ, RZ, R6 ;  /* 0x000000fffff47224 */ /* 0x000fe200078e0006 */
[----:B------:R-:W-:Y:S01]  /*1dc0*/  LOP3.LUT R10, R12, R10, RZ, 0x3c, !PT ;  /* 0x0000000a0c0a7212 */ /* 0x000fe200078e3cff */
[----:B------:R-:W-:Y:S01]  /*1dd0*/  IMAD.MOV.U32 R245, RZ, RZ, R7 ;  /* 0x000000fffff57224 */ /* 0x000fe200078e0007 */
[----:B------:R-:W-:Y:S01]  /*1de0*/  UISETP.NE.AND UP0, UPT, UR4, 0x1, UPT ;  /* 0x000000010400788c */ /* 0x000fe2000bf05270 */
[----:B------:R-:W-:Y:S01]  /*1df0*/  IMAD.MOV.U32 R239, RZ, RZ, R14 ;  /* 0x000000ffffef7224 */ /* 0x000fe200078e000e */
[----:B------:R-:W-:Y:S01]  /*1e00*/  UIMAD UR4, UR5, -0x40, UR28 ;  /* 0xffffffc0050478a4 */ /* 0x000fe2000f8e021c */
[----:B-1----:R-:W-:Y:S01]  /*1e10*/  SHF.R.S32.HI R20, RZ, 0x1f, R20 ;  /* 0x0000001fff147819 */ /* 0x002fe20000011414 */
[----:B------:R-:W-:-:S03]  /*1e20*/  IMAD.MOV.U32 R238, RZ, RZ, R13 ;  /* 0x000000ffffee7224 */ /* 0x000fc600078e000d */
[----:B--2---:R-:W-:Y:S02]  /*1e30*/  LEA.HI R20, R20, R21, RZ, 0x6 ;  /* 0x0000001514147211 */ /* 0x004fe400078f30ff */
[----:B------:R-:W-:Y:S02]  /*1e40*/  ISETP.GE.AND P2, PT, R248, UR4, PT ;  /* 0x00000004f8007c0c */ /* 0x000fe4000bf46270 */
        /* <DEDUP_REMOVED lines=19> */
.L_x_1644:
[----:B------:R-:W-:Y:S05]  /*1f80*/  BSYNC B0 ;  /* 0x0000000000007941 */ /* 0x000fea0003800000 */
.L_x_1643:
        /* <DEDUP_REMOVED lines=29> */
.L_x_1646:
[----:B------:R-:W-:Y:S05]  /*2160*/  BSYNC B0 ;  /* 0x0000000000007941 */ /* 0x000fea0003800000 */
.L_x_1645:
        /* <DEDUP_REMOVED lines=15> */
.L_x_1648:
        /* <DEDUP_REMOVED lines=19> */
.L_x_1649:
[----:B------:R-:W-:Y:S05]  /*2390*/  BSYNC B0 ;  /* 0x0000000000007941 */ /* 0x000fea0003800000 */
.L_x_1647:
        /* <DEDUP_REMOVED lines=14> */
.L_x_1651:
        /* <DEDUP_REMOVED lines=27> */
.L_x_1652:
[----:B------:R-:W-:Y:S05]  /*2630*/  BSYNC B0 ;  /* 0x0000000000007941 */ /* 0x000fea0003800000 */
.L_x_1650:
[----:B--2---:R-:W2:Y:S01]  /*2640*/  LDL R11, [R1+0xc] ;  /* 0x00000c00010b7983 */ /* 0x004ea20000100800 */
[----:B------:R-:W-:Y:S01]  /*2650*/  MOV R5, 0x4 ;  /* 0x0000000400057802 */ /* 0x000fe20000000f00 */
[----:B------:R-:W-:Y:S01]  /*2660*/  IMAD.MOV.U32 R7, RZ, RZ, 0x7f800000 ;  /* 0x7f800000ff077424 */ /* 0x000fe200078e00ff */
[----:B------:R-:W-:Y:S01]  /*2670*/  MOV R9, 0x7f800000 ;  /* 0x7f80000000097802 */ /* 0x000fe20000000f00 */
[----:B------:R-:W-:Y:S01]  /*2680*/  IMAD.MOV.U32 R8, RZ, RZ, 0x7f800000 ;  /* 0x7f800000ff087424 */ /* 0x000fe200078e00ff */
[----:B------:R-:W-:Y:S01]  /*2690*/  ULDC.64 UR10, c[0x0][0x198] ;  /* 0x00006600000a7ab9 */ /* 0x000fe20000000a00 */
[----:B------:R-:W-:Y:S01]  /*26a0*/  MOV R252, 0x7f800000 ;  /* 0x7f80000000fc7802 */ /* 0x000fe20000000f00 */
[----:B------:R-:W-:Y:S01]  /*26b0*/  UIMAD UR9, UR12, UR10, URZ ;  /* 0x0000000a0c0972a4 */ /* 0x000fe2000f8e023f */
[----:B------:R-:W-:-:S03]  /*26c0*/  IMAD.U32 R10, RZ, RZ, UR19 ;  /* 0x00000013ff0a7e24 */ /* 0x000fc6000f8e00ff */
[----:B------:R-:W-:-:S06]  /*26d0*/  UIMAD UR9, UR19, UR11, UR9 ;  /* 0x0000000b130972a4 */ /* 0x000fcc000f8e0209 */
[----:B------:R-:W-:Y:S01]  /*26e0*/  IMAD.U32 R6, RZ, RZ, UR9 ;  /* 0x00000009ff067e24 */ /* 0x000fe2000f8e00ff */
[C---:B--2---:R-:W-:Y:S02]  /*26f0*/  IADD3 R4, R11.reuse, 0x28, RZ ;  /* 0x000000280b047810 */ /* 0x044fe40007ffe0ff */
[C---:B-1----:R-:W-:Y:S02]  /*2700*/  IADD3 R3, R11.reuse, 0x8, RZ ;  /* 0x000000080b037810 */ /* 0x042fe40007ffe0ff */
[----:B------:R-:W-:Y:S02]  /*2710*/  ISETP.GE.AND P1, PT, R4, UR4, PT ;  /* 0x0000000404007c0c */ /* 0x000fe4000bf26270 */
[C---:B------:R-:W-:Y:S02]  /*2720*/  IADD3 R2, R11.reuse, 0x20, RZ ;  /* 0x000000200b027810 */ /* 0x040fe40007ffe0ff */
[----:B------:R-:W-:Y:S02]  /*2730*/  ISETP.GE.AND P4, PT, R11, UR4, PT ;  /* 0x000000040b007c0c */ /* 0x000fe4000bf86270 */
[----:B------:R-:W-:-:S02]  /*2740*/  ISETP.GE.AND P3, PT, R3, UR4, PT ;  /* 0x0000000403007c0c */ /* 0x000fc4000bf66270 */
[----:B------:R-:W-:Y:S01]  /*2750*/  ISETP.GE.AND P2, PT, R2, UR4, PT ;  /* 0x0000000402007c0c */ /* 0x000fe2000bf46270 */
[----:B------:R-:W-:-:S04]  /*2760*/  IMAD.MOV.U32 R2, RZ, RZ, 0x4 ;  /* 0x00000004ff027424 */ /* 0x000fc800078e00ff */
[----:B------:R-:W-:-:S04]  /*2770*/  @!P1 IMAD.WIDE R4, R4, R5, UR14 ;  /* 0x0000000e04049e25 */ /* 0x000fc8000f8e0205 */
[----:B------:R-:W-:Y:S01]  /*2780*/  IMAD.WIDE R2, R11, R2, UR14 ;  /* 0x0000000e0b027e25 */ /* 0x000fe2000f8e0202 */
[----:B------:R1:W2:Y:S04]  /*2790*/  @!P1 LDG.E R7, [R4.64] ;  /* 0x0000000604079981 */ /* 0x0002a8000c1e1900 */
[----:B----4-:R3:W4:Y:S04]  /*27a0*/  @!P4 LDG.E R9, [R2.64] ;  /* 0x000000060209c981 */ /* 0x010728000c1e1900 */
[----:B------:R3:W4:Y:S01]  /*27b0*/  @!P3 LDG.E R8, [R2.64+0x20] ;  /* 0x000020060208b981 */ /* 0x000722000c1e1900 */
[----:B------:R-:W-:-:S03]  /*27c0*/  UIMAD UR4, UR21, -0x80, UR8 ;  /* 0xffffff80150478a4 */ /* 0x000fc6000f8e0208 */
[----:B------:R3:W5:Y:S03]  /*27d0*/  @!P2 LDG.E R252, [R2.64+0x80] ;  /* 0x0000800602fca981 */ /* 0x000766000c1e1900 */
[----:B------:R-:W-:-:S13]  /*27e0*/  ISETP.GE.AND P6, PT, R248, UR4, PT ;  /* 0x00000004f8007c0c */ /* 0x000fda000bfc6270 */
[----:B------:R-:W-:Y:S04]  /*27f0*/  @P6 STS.128 [R0+0xc000], RZ ;  /* 0x00c000ff00006388 */ /* 0x000fe80000000c00 */
[----:B------:R-:W-:Y:S01]  /*2800*/  @P6 STS.128 [R0+0x10000], RZ ;  /* 0x010000ff00006388 */ /* 0x000fe20000000c00 */
[----:B---3--:R-:W-:-:S05]  /*2810*/  IMAD.WIDE.U32 R2, R10, c[0x0][0x198], R242 ;  /* 0x000066000a027a25 */ /* 0x008fca00078e00f2 */
[----:B-1----:R-:W-:Y:S01]  /*2820*/  IADD3 R4, P1, R2, UR23, RZ ;  /* 0x0000001702047c10 */ /* 0x002fe2000ff3e0ff */
[----:B------:R-:W-:-:S03]  /*2830*/  IMAD R2, R18, c[0x0][0x1b0], RZ ;  /* 0x00006c0012027a24 */ /* 0x000fc600078e02ff */
[----:B------:R-:W-:Y:S01]  /*2840*/  IADD3.X R5, R3, UR25, R6, P1, !PT ;  /* 0x0000001903057c10 */ /* 0x000fe20008ffe406 */
[C---:B------:R-:W-:Y:S01]  /*2850*/  IMAD R2, R16.reuse, c[0x0][0x1b4], R2 ;  /* 0x00006d0010027a24 */ /* 0x040fe200078e0202 */
[----:B------:R-:W-:Y:S03]  /*2860*/  BSSY B0, `(.L_x_1653) ;  /* 0x000001e000007945 */ /* 0x000fe60003800000 */
[----:B------:R-:W-:Y:S01]  /*2870*/  IMAD.WIDE.U32 R4, R16, c[0x0][0x1b0], R4 ;  /* 0x00006c0010047a25 */ /* 0x000fe200078e0004 */
[----:B--2---:R-:W-:Y:S04]  /*2880*/  STL [R1], R7 ;  /* 0x0000000701007387 */ /* 0x004fe80000100800 */
[----:B----4-:R1:W-:Y:S04]  /*2890*/  STL [R1+0x4], R9 ;  /* 0x0000040901007387 */ /* 0x0103e80000100800 */
[----:B------:R2:W-:Y:S01]  /*28a0*/  STL [R1+0x8], R8 ;  /* 0x0000080801007387 */ /* 0x0005e20000100800 */
[----:B-1----:R-:W-:Y:S01]  /*28b0*/  IADD3 R9, R5, R2, RZ ;  /* 0x0000000205097210 */ /* 0x002fe20007ffe0ff */
[----:B------:R-:W-:Y:S05]  /*28c0*/  @P6 BRA `(.L_x_1654) ;  /* 0x0000017000006947 */ /* 0x000fea0003800000 */
[----:B------:R-:W-:Y:S01]  /*28d0*/  ISETP.GE.AND P2, PT, R242, c[0x0][0x220], PT ;  /* 0x00008800f2007a0c */ /* 0x000fe20003f46270 */
[----:B--2---:R-:W-:Y:S01]  /*28e0*/  IMAD R8, R19, c[0x0][0x198], RZ ;  /* 0x0000660013087a24 */ /* 0x004fe200078e02ff */
        /* <DEDUP_REMOVED lines=21> */
.L_x_1654:
[----:B------:R-:W-:Y:S05]  /*2a40*/  BSYNC B0 ;  /* 0x0000000000007941 */ /* 0x000fea0003800000 */
.L_x_1653:
        /* <DEDUP_REMOVED lines=10> */
[----:B--2---:R-:W-:Y:S02]  /*2af0*/  IMAD R8, R2, c[0x0][0x198], RZ ;  /* 0x0000660002087a24 */ /* 0x004fe400078e02ff */
        /* <DEDUP_REMOVED lines=19> */
.L_x_1656:
[----:B------:R-:W-:Y:S05]  /*2c30*/  BSYNC B0 ;  /* 0x0000000000007941 */ /* 0x000fea0003800000 */
.L_x_1655:
        /* <DEDUP_REMOVED lines=31> */
.L_x_1658:
[----:B------:R-:W-:Y:S05]  /*2e30*/  BSYNC B0 ;  /* 0x0000000000007941 */ /* 0x000fea0003800000 */
.L_x_1657:
        /* <DEDUP_REMOVED lines=30> */
.L_x_1660:
[----:B------:R-:W-:Y:S05]  /*3020*/  BSYNC B0 ;  /* 0x0000000000007941 */ /* 0x000fea0003800000 */
.L_x_1659:
        /* <DEDUP_REMOVED lines=16> */
[----:B--2---:R-:W-:Y:S01]  /*3130*/  IMAD R8, R19, c[0x0][0x1a0], RZ ;  /* 0x0000680013087a24 */ /* 0x004fe200078e02ff */
        /* <DEDUP_REMOVED lines=21> */
.L_x_1662:
[----:B------:R-:W-:Y:S05]  /*3290*/  BSYNC B0 ;  /* 0x0000000000007941 */ /* 0x000fea0003800000 */
.L_x_1661:
[----:B------:R1:W-:Y:S01]  /*32a0*/  @P5 STS.128 [R0+0x15000], RZ ;  /* 0x015000ff00005388 */ /* 0x0003e20000000c00 */
[----:B------:R-:W-:Y:S03]  /*32b0*/  BSSY B0, `(.L_x_1663) ;  /* 0x000001c000007945 */ /* 0x000fe60003800000 */
        /* <DEDUP_REMOVED lines=27> */
.L_x_1664:
[----:B------:R-:W-:Y:S05]  /*3470*/  BSYNC B0 ;  /* 0x0000000000007941 */ /* 0x000fea0003800000 */
.L_x_1663:
        /* <DEDUP_REMOVED lines=29> */
.L_x_1666:
[----:B------:R-:W-:Y:S05]  /*3650*/  BSYNC B0 ;  /* 0x0000000000007941 */ /* 0x000fea0003800000 */
.L_x_1665:
        /* <DEDUP_REMOVED lines=9> */
[----:B--2---:R-:W-:-:S04]  /*36f0*/  IMAD.WIDE.U32 R6, R2, c[0x0][0x1a0], R4 ;  /* 0x0000680002067a25 */ /* 0x004fc800078e0004 */
        /* <DEDUP_REMOVED lines=17> */
.L_x_1668:
[----:B------:R-:W-:Y:S05]  /*3810*/  BSYNC B0 ;  /* 0x0000000000007941 */ /* 0x000fea0003800000 */
.L_x_1667:
[----:B------:R-:W-:Y:S01]  /*3820*/  ULDC.64 UR12, c[0x0][0x318] ;  /* 0x0000c600000c7ab9 */ /* 0x000fe20000000a00 */
[----:B--2---:R-:W2:Y:S01]  /*3830*/  LDL R9, [R1+0x58] ;  /* 0x0000580001097983 */ /* 0x004ea20000100800 */
[----:B------:R-:W-:Y:S01]  /*3840*/  UISETP.NE.U32.AND UP1, UPT, URZ, UR12, UPT ;  /* 0x0000000c3f00728c */ /* 0x000fe2000bf25070 */
[----:B------:R-:W-:Y:S01]  /*3850*/  IMAD.MOV.U32 R6, RZ, RZ, c[0x0][0x308] ;  /* 0x0000c200ff067624 */ /* 0x000fe200078e00ff */
[----:B------:R-:W-:Y:S01]  /*3860*/  ULDC.64 UR18, c[0x0][0x320] ;  /* 0x0000c80000127ab9 */ /* 0x000fe20000000a00 */
[----:B------:R-:W-:Y:S01]  /*3870*/  MOV R7, c[0x0][0x30c] ;  /* 0x0000c30000077a02 */ /* 0x000fe20000000f00 */
[----:B------:R-:W-:Y:S01]  /*3880*/  UISETP.NE.AND.EX UP1, UPT, URZ, UR13, UPT, UP1 ;  /* 0x0000000d3f00728c */ /* 0x000fe2000bf25310 */
[----:B------:R-:W1:Y:S01]  /*3890*/  S2R R4, SR_TID.X ;  /* 0x0000000000047919 */ /* 0x000e620000002100 */
[----:B------:R-:W-:-:S03]  /*38a0*/  IMAD.SHL.U32 R5, R20, 0x20, RZ ;  /* 0x0000002014057824 */ /* 0x000fc600078e00ff */
[----:B------:R-:W0:Y:S01]  /*38b0*/  LDGDEPBAR ;  /* 0x00000000000079af */ /* 0x000e220000000000 */
[----:B------:R-:W-:-:S05]  /*38c0*/  PLOP3.LUT P1, PT, PT, PT, UP1, 0x80, 0x0 ;  /* 0x000000000000781c */ /* 0x000fca0003f2f018 */
[----:B------:R-:W-:Y:S02]  /*38d0*/  @UP1 UMOV UR10, UR34 ;  /* 0x00000022000a1c82 */ /* 0x000fe40008000000 */
[----:B------:R-:W-:Y:S02]  /*38e0*/  @UP1 UMOV UR11, UR58 ;  /* 0x0000003a000b1c82 */ /* 0x000fe40008000000 */
[----:B------:R-:W-:Y:S02]  /*38f0*/  @UP1 UIMAD.WIDE.U32 UR10, UR31, UR18, UR10 ;  /* 0x000000121f0a12a5 */ /* 0x000fe4000f8e000a */
[----:B------:R-:W-:Y:S02]  /*3900*/  @UP1 UIMAD UR18, UR38, UR18, URZ ;  /* 0x00000012261212a4 */ /* 0x000fe4000f8e023f */
[----:B------:R-:W-:Y:S02]  /*3910*/  @UP1 ULEA UR12, UP0, UR10, UR12, 0x2 ;  /* 0x0000000c0a0c1291 */ /* 0x000fe4000f80103f */
[----:B------:R-:W-:-:S04]  /*3920*/  @UP1 UIMAD UR19, UR31, UR19, UR18 ;  /* 0x000000131f1312a4 */ /* 0x000fc8000f8e0212 */
[----:B------:R-:W-:Y:S01]  /*3930*/  @UP1 UIADD3 UR19, UR11, UR19, URZ ;  /* 0x000000130b131290 */ /* 0x000fe2000fffe03f */
[----:B------:R-:W-:-:S03]  /*3940*/  IMAD.U32 R2, RZ, RZ, UR12 ;  /* 0x0000000cff027e24 */ /* 0x000fc6000f8e00ff */
[----:B------:R-:W-:-:S06]  /*3950*/  @UP1 ULEA.HI.X UR13, UR10, UR13, UR19, 0x2, UP0 ;  /* 0x0000000d0a0d1291 */ /* 0x000fcc00080f1413 */
[----:B------:R-:W-:-:S05]  /*3960*/  IMAD.U32 R3, RZ, RZ, UR13 ;  /* 0x0000000dff037e24 */ /* 0x000fca000f8e00ff */
[----:B-1-34-:R1:W3:Y:S04]  /*3970*/  @P1 LDG.E R0, [R2.64] ;  /* 0x0000000602001981 */ /* 0x01a2e8000c1e1900 */
[----:B-1----:R1:W4:Y:S04]  /*3980*/  LDG.E.64 R2, [R6.64+0x8] ;  /* 0x0000080606027981 */ /* 0x002328000c1e1b00 */
[----:B-1----:R-:W4:Y:S01]  /*3990*/  LDG.E.64 R6, [R6.64] ;  /* 0x0000000606067981 */ /* 0x002f22000c1e1b00 */
[----:B------:R-:W3:Y:S01]  /*39a0*/  @P1 MUFU.RCP R8, c[0x0][0x238] ;  /* 0x00008e0000081b08 */ /* 0x000ee20000001000 */
[----:B------:R-:W-:Y:S01]  /*39b0*/  IMAD.SHL.U32 R4, R4, 0x2, RZ ;  /* 0x0000000204047824 */ /* 0x000fe200078e00ff */
[----:B------:R-:W-:Y:S01]  /*39c0*/  MOV R214, 0x20 ;  /* 0x0000002000d67802 */ /* 0x000fe20000000f00 */
[----:B------:R-:W-:Y:S01]  /*39d0*/  IMAD.MOV.U32 R212, RZ, RZ, 0x40 ;  /* 0x00000040ffd47424 */ /* 0x000fe200078e00ff */
[----:B------:R-:W-:Y:S01]  /*39e0*/  CS2R R158, SRZ ;  /* 0x00000000009e7805 */ /* 0x000fe2000001ff00 */
[----:B------:R-:W-:Y:S01]  /*39f0*/  IMAD.SHL.U32 R204, R215, 0x2, RZ ;  /* 0x00000002d7cc7824 */ /* 0x000fe200078e00ff */
[----:B------:R-:W-:Y:S01]  /*3a00*/  LOP3.LUT R5, R5, 0x6, R4, 0xf8, !PT ;  /* 0x0000000605057812 */ /* 0x000fe200078ef804 */
[----:B------:R-:W-:Y:S01]  /*3a10*/  IMAD.U32 R4, RZ, RZ, UR21 ;  /* 0x00000015ff047e24 */ /* 0x000fe2000f8e00ff */
[----:B------:R-:W-:Y:S01]  /*3a20*/  CS2R R156, SRZ ;  /* 0x00000000009c7805 */ /* 0x000fe2000001ff00 */
[----:B------:R-:W-:Y:S01]  /*3a30*/  IMAD.MOV.U32 R240, RZ, RZ, R217 ;  /* 0x000000fffff07224 */ /* 0x000fe200078e00d9 */
[----:B------:R-:W-:Y:S01]  /*3a40*/  CS2R R162, SRZ ;  /* 0x0000000000a27805 */ /* 0x000fe2000001ff00 */
[----:B------:R-:W-:Y:S01]  /*3a50*/  CS2R R160, SRZ ;  /* 0x0000000000a07805 */ /* 0x000fe2000001ff00 */
[----:B------:R-:W-:Y:S01]  /*3a60*/  LEA R233, R4, R5, 0x7 ;  /* 0x0000000504e97211 */ /* 0x000fe200078e38ff */
[----:B------:R-:W-:Y:S01]  /*3a70*/  CS2R R154, SRZ ;  /* 0x00000000009a7805 */ /* 0x000fe2000001ff00 */
[----:B------:R-:W-:Y:S01]  /*3a80*/  SHF.R.S32.HI R4, RZ, 0x1f, R17 ;  /* 0x0000001fff047819 */ /* 0x000fe20000011411 */
        /* <DEDUP_REMOVED lines=59> */
[----:B------:R-:W-:Y:S01]  /*3e40*/  UMOV UR4, URZ ;  /* 0x0000003f00047c82 */ /* 0x000fe20008000000 */
[----:B---3--:R-:W-:-:S04]  /*3e50*/  @P1 FMUL.FTZ R0, R0, R8 ;  /* 0x0000000800001220 */ /* 0x008fc80000410000 */
[----:B------:R1:W3:Y:S01]  /*3e60*/  @P1 R2UR UR9, R0 ;  /* 0x00000000000913c2 */ /* 0x0002e200000e0000 */
[----:B--2---:R-:W-:-:S04]  /*3e70*/  LOP3.LUT P1, RZ, R9, 0x2, RZ, 0xc0, !PT ;  /* 0x0000000209ff7812 */ /* 0x004fc8000782c0ff */
[----:B------:R-:W-:-:S05]  /*3e80*/  SEL R214, R214, 0xffffffe0, !P1 ;  /* 0xffffffe0d6d67807 */ /* 0x000fca0004800000 */
[----:B------:R-:W-:Y:S01]  /*3e90*/  IMAD.IADD R205, R214, 0x1, R204 ;  /* 0x00000001d6cd7824 */ /* 0x000fe200078e02cc */
[----:B----4-:R-:W-:Y:S02]  /*3ea0*/  IADD3 R17, P3, P2, R2, UR44, R17 ;  /* 0x0000002c02117c10 */ /* 0x010fe4000fa7e011 */
[----:B-1----:R-:W-:Y:S01]  /*3eb0*/  IADD3 R0, R213, 0x2000, RZ ;  /* 0x00002000d5007810 */ /* 0x002fe20007ffe0ff */
[----:B---3--:R-:W-:Y:S01]  /*3ec0*/  @UP1 UMOV UR4, UR9 ;  /* 0x0000000900041c82 */ /* 0x008fe20008000000 */
[----:B------:R-:W-:Y:S02]  /*3ed0*/  IADD3 R2, R215, 0x2000, RZ ;  /* 0x00002000d7027810 */ /* 0x000fe40007ffe0ff */
[----:B------:R-:W-:Y:S02]  /*3ee0*/  SEL R0, R0, R213, !P0 ;  /* 0x000000d500007207 */ /* 0x000fe40004000000 */
[----:B------:R-:W-:Y:S02]  /*3ef0*/  SEL R2, R2, R215, !P0 ;  /* 0x000000d702027207 */ /* 0x000fe40004000000 */
[----:B------:R-:W-:Y:S01]  /*3f00*/  IADD3.X R4, R3, UR48, R4, P3, P2 ;  /* 0x0000003003047c10 */ /* 0x000fe20009fe4404 */
[----:B------:R-:W-:Y:S01]  /*3f10*/  IMAD.U32 R3, RZ, RZ, UR21 ;  /* 0x00000015ff037e24 */ /* 0x000fe2000f8e00ff */
[----:B------:R-:W-:Y:S01]  /*3f20*/  SHF.L.U32 R202, R0, 0x1, RZ ;  /* 0x0000000100ca7819 */ /* 0x000fe200000006ff */
[----:B------:R-:W-:Y:S01]  /*3f30*/  IMAD.SHL.U32 R203, R2, 0x2, RZ ;  /* 0x0000000202cb7824 */ /* 0x000fe200078e00ff */
[----:B------:R-:W-:Y:S01]  /*3f40*/  IADD3 R0, R11, -UR28, -R233 ;  /* 0x8000001c0b007c10 */ /* 0x000fe2000fffe8e9 */
[----:B------:R-:W-:Y:S01]  /*3f50*/  IMAD R3, R3, 0x4, R20 ;  /* 0x0000000403037824 */ /* 0x000fe200078e0214 */
[----:B------:R-:W-:-:S02]  /*3f60*/  LOP3.LUT P0, RZ, R9, 0x4, RZ, 0xc0, !PT ;  /* 0x0000000409ff7812 */ /* 0x000fc4000780c0ff */
[----:B------:R-:W-:Y:S02]  /*3f70*/  IADD3 R0, R0, UR8, RZ ;  /* 0x0000000800007c10 */ /* 0x000fe4000fffe0ff */
[----:B------:R-:W-:-:S04]  /*3f80*/  SEL R212, R212, 0xffffffc0, !P0 ;  /* 0xffffffc0d4d47807 */ /* 0x000fc80004000000 */
[C---:B------:R-:W-:Y:S01]  /*3f90*/  IADD3 R207, R212.reuse, R204, RZ ;  /* 0x000000ccd4cf7210 */ /* 0x040fe20007ffe0ff */
[----:B------:R-:W1:Y:S01]  /*3fa0*/  R2UR UR13, R6 ;  /* 0x00000000060d73c2 */ /* 0x000e6200000e0000 */
[----:B------:R-:W-:-:S07]  /*3fb0*/  IMAD.IADD R206, R212, 0x1, R205 ;  /* 0x00000001d4ce7824 */ /* 0x000fce00078e02cd */
[----:B------:R-:W2:Y:S01]  /*3fc0*/  R2UR UR12, R7 ;  /* 0x00000000070c73c2 */ /* 0x000ea200000e0000 */
[----:B-1----:R-:W-:Y:S01]  /*3fd0*/  LOP3.LUT R2, R4, UR13, RZ, 0x3c, !PT ;  /* 0x0000000d04027c12 */ /* 0x002fe2000f8e3cff */
[----:B------:R-:W-:-:S04]  /*3fe0*/  IMAD.WIDE.U32 R4, R17, -0x2daee0ad, RZ ;  /* 0xd2511f5311047825 */ /* 0x000fc800078e00ff */
[----:B------:R-:W-:Y:S01]  /*3ff0*/  STL [R1+0x28], R2 ;  /* 0x0000280201007387 */ /* 0x000fe20000100800 */
[----:B--2---:R-:W-:-:S03]  /*4000*/  LOP3.LUT R3, R3, UR12, RZ, 0x3c, !PT ;  /* 0x0000000c03037c12 */ /* 0x004fc6000f8e3cff */
[----:B------:R1:W-:Y:S01]  /*4010*/  STL [R1+0x38], R0 ;  /* 0x0000380001007387 */ /* 0x0003e20000100800 */
[----:B------:R-:W-:-:S03]  /*4020*/  LOP3.LUT R3, R5, R3, RZ, 0x3c, !PT ;  /* 0x0000000305037212 */ /* 0x000fc600078e3cff */
[----:B------:R2:W-:Y:S02]  /*4030*/  STL.64 [R1+0x30], R4 ;  /* 0x0000300401007387 */ /* 0x0005e40000100a00 */
[----:B------:R-:W-:-:S04]  /*4040*/  IMAD.WIDE.U32 R250, R3, -0x326172a9, RZ ;  /* 0xcd9e8d5703fa7825 */ /* 0x000fc800078e00ff */
[----:B-1----:R-:W-:-:S04]  /*4050*/  IMAD.MOV.U32 R0, RZ, RZ, c[0x0][0x22c] ;  /* 0x00008b00ff007624 */ /* 0x002fc800078e00ff */
[----:B------:R-:W-:-:S04]  /*4060*/  IMAD R0, R0, c[0x0][0x1c0], RZ ;  /* 0x0000700000007a24 */ /* 0x000fc800078e02ff */
[C---:B--2---:R-:W-:Y:S01]  /*4070*/  IMAD.SHL.U32 R5, R0.reuse, 0x10, RZ ;  /* 0x0000001000057824 */ /* 0x044fe200078e00ff */
[----:B------:R-:W-:-:S04]  /*4080*/  SHF.L.U32 R241, R0, 0x3, RZ ;  /* 0x0000000300f17819 */ /* 0x000fc800000006ff */
[C---:B------:R-:W-:Y:S02]  /*4090*/  IADD3 R4, R5.reuse, 0x20, RZ ;  /* 0x0000002005047810 */ /* 0x040fe40007ffe0ff */
[C---:B------:R-:W-:Y:S02]  /*40a0*/  IADD3 R2, R5.reuse, 0x40, RZ ;  /* 0x0000004005027810 */ /* 0x040fe40007ffe0ff */
[----:B------:R-:W-:Y:S01]  /*40b0*/  IADD3 R5, R5, 0x60, RZ ;  /* 0x0000006005057810 */ /* 0x000fe20007ffe0ff */
[C---:B------:R-:W-:Y:S01]  /*40c0*/  IMAD.IADD R4, R241.reuse, 0x1, R4 ;  /* 0x00000001f1047824 */ /* 0x040fe200078e0204 */
[----:B------:R-:W-:-:S03]  /*40d0*/  IADD3 R2, R241, R2, RZ ;  /* 0x00000002f1027210 */ /* 0x000fc60007ffe0ff */
[C---:B------:R-:W-:Y:S01]  /*40e0*/  IMAD.IADD R0, R241.reuse, 0x1, R5 ;  /* 0x00000001f1007824 */ /* 0x040fe200078e0205 */
[C---:B------:R-:W-:Y:S01]  /*40f0*/  IADD3 R4, R241.reuse, R4, RZ ;  /* 0x00000004f1047210 */ /* 0x040fe20007ffe0ff */
[C---:B------:R-:W-:Y:S02]  /*4100*/  IMAD.IADD R2, R241.reuse, 0x1, R2 ;  /* 0x00000001f1027824 */ /* 0x040fe400078e0202 */
[C---:B------:R-:W-:Y:S02]  /*4110*/  IMAD.IADD R0, R241.reuse, 0x1, R0 ;  /* 0x00000001f1007824 */ /* 0x040fe400078e0200 */
[C---:B------:R-:W-:Y:S02]  /*4120*/  IMAD.IADD R4, R241.reuse, 0x1, R4 ;  /* 0x00000001f1047824 */ /* 0x040fe400078e0204 */
[C---:B------:R-:W-:Y:S01]  /*4130*/  IMAD.IADD R2, R241.reuse, 0x1, R2 ;  /* 0x00000001f1027824 */ /* 0x040fe200078e0202 */
[C---:B------:R-:W-:Y:S01]  /*4140*/  IADD3 R0, R241.reuse, R0, RZ ;  /* 0x00000000f1007210 */ /* 0x040fe20007ffe0ff */
[----:B------:R-:W-:-:S02]  /*4150*/  IMAD.IADD R4, R241, 0x1, R4 ;  /* 0x00000001f1047824 */ /* 0x000fc400078e0204 */
[C---:B------:R-:W-:Y:S01]  /*4160*/  IMAD.IADD R2, R241.reuse, 0x1, R2 ;  /* 0x00000001f1027824 */ /* 0x040fe200078e0202 */
[C---:B------:R-:W-:Y:S01]  /*4170*/  IADD3 R0, R241.reuse, R0, RZ ;  /* 0x00000000f1007210 */ /* 0x040fe20007ffe0ff */
[C---:B------:R-:W-:Y:S01]  /*4180*/  IMAD.IADD R3, R241.reuse, 0x1, R4 ;  /* 0x00000001f1037824 */ /* 0x040fe200078e0204 */
[----:B------:R-:W-:Y:S04]  /*4190*/  STL [R1+0x18], R4 ;  /* 0x0000180401007387 */ /* 0x000fe80000100800 */
[----:B------:R1:W-:Y:S04]  /*41a0*/  STL [R1+0x14], R2 ;  /* 0x0000140201007387 */ /* 0x0003e80000100800 */
[----:B------:R-:W-:Y:S04]  /*41b0*/  STL [R1+0x24], R3 ;  /* 0x0000240301007387 */ /* 0x000fe80000100800 */
[----:B------:R2:W-:Y:S01]  /*41c0*/  STL [R1+0x10], R0 ;  /* 0x0000100001007387 */ /* 0x0005e20000100800 */
[----:B-1----:R-:W-:-:S05]  /*41d0*/  IADD3 R2, R241, R2, RZ ;  /* 0x00000002f1027210 */ /* 0x002fca0007ffe0ff */
[----:B------:R1:W-:Y:S01]  /*41e0*/  STL [R1+0x20], R2 ;  /* 0x0000200201007387 */ /* 0x0003e20000100800 */
[----:B--2---:R-:W-:-:S05]  /*41f0*/  IMAD.IADD R0, R241, 0x1, R0 ;  /* 0x00000001f1007824 */ /* 0x004fca00078e0200 */
[----:B------:R1:W-:Y:S02]  /*4200*/  STL [R1+0x1c], R0 ;  /* 0x00001c0001007387 */ /* 0x0003e40000100800 */
.L_x_1671:
[----:B------:R-:W0:Y:S01]  /*4210*/  LDGDEPBAR ;  /* 0x00000000000079af */ /* 0x000e220000000000 */
[C---:B-1----:R-:W-:Y:S01]  /*4220*/  IMAD.IADD R0, R203.reuse, 0x1, R214 ;  /* 0x00000001cb007824 */ /* 0x042fe200078e02d6 */
[----:B------:R-:W-:Y:S01]  /*4230*/  USHF.L.U32 UR10, UR21, 0x7, URZ ;  /* 0x00000007150a7899 */ /* 0x000fe2000800063f */
[--C-:B------:R-:W-:Y:S01]  /*4240*/  IMAD.IADD R2, R203, 0x1, R212.reuse ;  /* 0x00000001cb027824 */ /* 0x100fe200078e02d4 */
[----:B------:R-:W-:Y:S01]  /*4250*/  UIADD3 UR9, UR13, -0x61c88647, URZ ;  /* 0x9e3779b90d097890 */ /* 0x000fe2000fffe03f */
[----:B------:R-:W-:Y:S01]  /*4260*/  IMAD.IADD R3, R0, 0x1, R212 ;  /* 0x0000000100037824 */ /* 0x000fe200078e02d4 */
[----:B------:R-:W-:Y:S02]  /*4270*/  UIADD3 UR10, UR10, 0x80, URZ ;  /* 0x000000800a0a7890 */ /* 0x000fe4000fffe03f */
[----:B------:R-:W2:Y:S01]  /*4280*/  LDL R216, [R1+0x38] ;  /* 0x0000380001d87983 */ /* 0x000ea20000100800 */
[----:B------:R-:W-:Y:S02]  /*4290*/  UIADD3 UR11, UR13, 0x3c6ef372, URZ ;  /* 0x3c6ef3720d0b7890 */ /* 0x000fe4000fffe03f */
[----:B------:R-:W-:Y:S01]  /*42a0*/  UISETP.GE.AND UP0, UPT, UR10, UR8, UPT ;  /* 0x000000080a00728c */ /* 0x000fe2000bf06270 */
[----:B------:R-:W3:Y:S01]  /*42b0*/  LDL R218, [R1+0x8] ;  /* 0x0000080001da7983 */ /* 0x000ee20000100800 */
[----:B------:R-:W-:Y:S02]  /*42c0*/  UIADD3 UR10, UR12, -0x4498517b, URZ ;  /* 0xbb67ae850c0a7890 */ /* 0x000fe4000fffe03f */
[----:B------:R-:W-:Y:S01]  /*42d0*/  UISETP.GE.AND UP4, UPT, UR5, 0x1, UPT ;  /* 0x000000010500788c */ /* 0x000fe2000bf86270 */
        /* <DEDUP_REMOVED lines=12> */
[-C--:B------:R-:W-:Y:S07]  /*43a0*/  HMMA.16816.F32.BF16 R12, R28, R18.reuse, RZ ;  /* 0x000000121c0c723c */ /* 0x080fee00000418ff */
[----:B------:R-:W-:Y:S01]  /*43b0*/  LDSM.16.M88.4 R184, [R2] ;  /* 0x0000000002b8783b */ /* 0x000fe20000000200 */
[C---:B------:R-:W-:Y:S07]  /*43c0*/  HMMA.16816.F32.BF16 R16, R32.reuse, R18, RZ ;  /* 0x000000122010723c */ /* 0x040fee00000418ff */
[----:B------:R-:W1:Y:S01]  /*43d0*/  LDSM.16.M88.4 R188, [R210+0xc000] ;  /* 0x00c00000d2bc783b */ /* 0x000e620000000200 */
[-C--:B------:R-:W-:Y:S07]  /*43e0*/  HMMA.16816.F32.BF16 R20, R32, R164.reuse, RZ ;  /* 0x000000a42014723c */ /* 0x080fee00000418ff */
[----:B------:R-:W-:Y:S01]  /*43f0*/  LDSM.16.M88.4 R192, [R211+0x10000] ;  /* 0x01000000d3c0783b */ /* 0x000fe20000000200 */
[C---:B------:R-:W-:Y:S07]  /*4400*/  HMMA.16816.F32.BF16 R24, R28.reuse, R164, RZ ;  /* 0x000000a41c18723c */ /* 0x040fee00000418ff */
[----:B------:R-:W-:Y:S01]  /*4410*/  LDSM.16.M88.4 R196, [R203+0x3000] ;  /* 0x00300000cbc4783b */ /* 0x000fe20000000200 */
[-C--:B------:R-:W-:Y:S08]  /*4420*/  HMMA.16816.F32.BF16 R28, R28, R166.reuse, RZ ;  /* 0x000000a61c1c723c */ /* 0x080ff000000418ff */
[----:B------:R-:W-:Y:S01]  /*4430*/  HMMA.16816.F32.BF16 R32, R32, R166, RZ ;  /* 0x000000a62020723c */ /* 0x000fe200000418ff */
[----:B------:R-:W4:Y:S07]  /*4440*/  LDSM.16.M88.4 R164, [R2+0x1000] ;  /* 0x0010000002a4783b */ /* 0x000f2e0000000200 */
        /* <DEDUP_REMOVED lines=8> */
[----:B------:R-:W-:Y:S07]  /*44d0*/  LDSM.16.M88.4 R176, [R209+0xc000] ;  /* 0x00c00000d1b0783b */ /* 0x000fee0000000200 */
[----:B------:R-:W-:Y:S01]  /*44e0*/  HMMA.16816.F32.BF16 R32, R168, R182, R32 ;  /* 0x000000b6a820723c */ /* 0x000fe20000041820 */
[----:B------:R-:W4:Y:S07]  /*44f0*/  LDSM.16.M88.4 R168, [R3] ;  /* 0x0000000003a8783b */ /* 0x000f2e0000000200 */
[-C--:B------:R-:W-:Y:S01]  /*4500*/  HMMA.16816.F32.BF16 R4, R184, R188.reuse, R4 ;  /* 0x000000bcb804723c */ /* 0x080fe20000041804 */
[----:B------:R-:W4:Y:S07]  /*4510*/  LDSM.16.M88.4 R180, [R3+0x1000] ;  /* 0x0010000003b4783b */ /* 0x000f2e0000000200 */
[C---:B------:R-:W-:Y:S08]  /*4520*/  HMMA.16816.F32.BF16 R8, R164.reuse, R188, R8 ;  /* 0x000000bca408723c */ /* 0x040ff00000041808 */
[-C--:B------:R-:W-:Y:S08]  /*4530*/  HMMA.16816.F32.BF16 R12, R164, R190.reuse, R12 ;  /* 0x000000bea40c723c */ /* 0x080ff0000004180c */
[C---:B------:R-:W-:Y:S01]  /*4540*/  HMMA.16816.F32.BF16 R16, R184.reuse, R190, R16 ;  /* 0x000000beb810723c */ /* 0x040fe20000041810 */
[----:B------:R-:W2:Y:S07]  /*4550*/  LDSM.16.M88.4 R188, [R209+0xc800] ;  /* 0x00c80000d1bc783b */ /* 0x000eae0000000200 */
[-C--:B-1----:R-:W-:Y:S08]  /*4560*/  HMMA.16816.F32.BF16 R20, R184, R172.reuse, R20 ;  /* 0x000000acb814723c */ /* 0x082ff00000041814 */
[C---:B------:R-:W-:Y:S08]  /*4570*/  HMMA.16816.F32.BF16 R24, R164.reuse, R172, R24 ;  /* 0x000000aca418723c */ /* 0x040ff00000041818 */
[-C--:B------:R-:W-:Y:S01]  /*4580*/  HMMA.16816.F32.BF16 R28, R164, R174.reuse, R28 ;  /* 0x000000aea41c723c */ /* 0x080fe2000004181c */
[----:B------:R-:W1:Y:S07]  /*4590*/  LDSM.16.M88.4 R164, [R203+0x2000] ;  /* 0x00200000cba4783b */ /* 0x000e6e0000000200 */
[----:B------:R-:W-:Y:S01]  /*45a0*/  HMMA.16816.F32.BF16 R32, R184, R174, R32 ;  /* 0x000000aeb820723c */ /* 0x000fe20000041820 */
[----:B------:R-:W1:Y:S07]  /*45b0*/  LDSM.16.M88.4 R172, [R211+0x10800] ;  /* 0x01080000d3ac783b */ /* 0x000e6e0000000200 */
        /* <DEDUP_REMOVED lines=11> */
[----:B------:R2:W4:Y:S07]  /*4670*/  LDSM.16.M88.4 R168, [R0+0x2000] ;  /* 0x0020000000a8783b */ /* 0x00052e0000000200 */
[-C--:B-1----:R-:W-:Y:S01]  /*4680*/  HMMA.16816.F32.BF16 R4, R164, R192.reuse, R4 ;  /* 0x000000c0a404723c */ /* 0x082fe20000041804 */
[----:B------:R-:W-:Y:S07]  /*4690*/  LDSM.16.M88.4 R188, [R2+0x2000] ;  /* 0x0020000002bc783b */ /* 0x000fee0000000200 */
[C---:B------:R-:W-:Y:S08]  /*46a0*/  HMMA.16816.F32.BF16 R8, R196.reuse, R192, R8 ;  /* 0x000000c0c408723c */ /* 0x040ff00000041808 */
[-C--:B------:R-:W-:Y:S01]  /*46b0*/  HMMA.16816.F32.BF16 R12, R196, R194.reuse, R12 ;  /* 0x000000c2c40c723c */ /* 0x080fe2000004180c */
[----:B--2---:R-:W-:Y:S04]  /*46c0*/  IMAD.U32 R0, RZ, RZ, UR5 ;  /* 0x00000005ff007e24 */ /* 0x004fe8000f8e00ff */
[----:B------:R-:W-:Y:S02]  /*46d0*/  IMAD R0, R0, 0x40, R216 ;  /* 0x0000004000007824 */ /* 0x000fe400078e02d8 */
[----:B------:R-:W2:Y:S01]  /*46e0*/  LDL R216, [R1+0x28] ;  /* 0x0000280001d87983 */ /* 0x000ea20000100800 */
[C---:B------:R-:W-:Y:S03]  /*46f0*/  HMMA.16816.F32.BF16 R16, R164.reuse, R194, R16 ;  /* 0x000000c2a410723c */ /* 0x040fe60000041810 */
[----:B------:R-:W1:Y:S05]  /*4700*/  LDSM.16.M88.4 R192, [R210+0x10000] ;  /* 0x01000000d2c0783b */ /* 0x000e6a0000000200 */
[-C--:B------:R-:W-:Y:S08]  /*4710*/  HMMA.16816.F32.BF16 R20, R164, R172.reuse, R20 ;  /* 0x000000aca414723c */ /* 0x080ff00000041814 */
[C---:B------:R-:W-:Y:S08]  /*4720*/  HMMA.16816.F32.BF16 R24, R196.reuse, R172, R24 ;  /* 0x000000acc418723c */ /* 0x040ff00000041818 */
[-C--:B------:R-:W-:Y:S01]  /*4730*/  HMMA.16816.F32.BF16 R28, R196, R174.reuse, R28 ;  /* 0x000000aec41c723c */ /* 0x080fe2000004181c */
[----:B------:R-:W2:Y:S07]  /*4740*/  LDL R197, [R1+0x4] ;  /* 0x0000040001c57983 */ /* 0x000eae0000100800 */
[----:B------:R-:W-:Y:S01]  /*4750*/  HMMA.16816.F32.BF16 R32, R164, R174, R32 ;  /* 0x000000aea420723c */ /* 0x000fe20000041820 */
[----:B------:R1:W3:Y:S07]  /*4760*/  LDSM.16.M88.4 R164, [R2+0x3000] ;  /* 0x0030000002a4783b */ /* 0x0002ee0000000200 */
[-C--:B----4-:R-:W-:Y:S01]  /*4770*/  HMMA.16816.F32.BF16 R4, R168, R176.reuse, R4 ;  /* 0x000000b0a804723c */ /* 0x090fe20000041804 */
[----:B------:R-:W4:Y:S07]  /*4780*/  LDSM.16.M88.4 R172, [R210+0x10800] ;  /* 0x01080000d2ac783b */ /* 0x000f2e0000000200 */
[C---:B------:R-:W-:Y:S01]  /*4790*/  HMMA.16816.F32.BF16 R8, R180.reuse, R176, R8 ;  /* 0x000000b0b408723c */ /* 0x040fe20000041808 */
[----:B------:R-:W2:Y:S06]  /*47a0*/  LDL R177, [R1+0x44] ;  /* 0x0000440001b17983 */ /* 0x000eac0000100800 */
[C---:B------:R-:W-:Y:S01]  /*47b0*/  IADD3 R176, R0.reuse, 0x1f, RZ ;  /* 0x0000001f00b07810 */ /* 0x040fe20007ffe0ff */
[-C--:B------:R-:W-:Y:S04]  /*47c0*/  HMMA.16816.F32.BF16 R12, R180, R178.reuse, R12 ;  /* 0x000000b2b40c723c */ /* 0x080fe8000004180c */
[----:B-1----:R-:W-:Y:S04]  /*47d0*/  IADD3 R2, R0, 0x8, RZ ;  /* 0x0000000800027810 */ /* 0x002fe80007ffe0ff */
[----:B------:R-:W-:Y:S01]  /*47e0*/  ISETP.GE.AND P1, PT, R2, RZ, PT ;  /* 0x000000ff0200720c */ /* 0x000fe20003f26270 */
[C---:B------:R-:W-:Y:S07]  /*47f0*/  HMMA.16816.F32.BF16 R16, R168.reuse, R178, R16 ;  /* 0x000000b2a810723c */ /* 0x040fee0000041810 */
[C---:B------:R-:W-:Y:S01]  /*4800*/  IADD3 R179, R0.reuse, 0x27, RZ ;  /* 0x0000002700b37810 */ /* 0x040fe20007ffe0ff */
[-C--:B------:R-:W-:Y:S04]  /*4810*/  HMMA.16816.F32.BF16 R20, R168, R184.reuse, R20 ;  /* 0x000000b8a814723c */ /* 0x080fe80000041814 */
[C---:B------:R-:W-:Y:S02]  /*4820*/  @!P1 IADD3 R2, -R0.reuse, -0x8, RZ ;  /* 0xfffffff800029810 */ /* 0x040fe40007ffe1ff */
[----:B------:R-:W-:Y:S02]  /*4830*/  IADD3 R178, R0, -0x9, RZ ;  /* 0xfffffff700b27810 */ /* 0x000fe40007ffe0ff */
[C---:B------:R-:W-:Y:S01]  /*4840*/  HMMA.16816.F32.BF16 R24, R180.reuse, R184, R24 ;  /* 0x000000b8b418723c */ /* 0x040fe20000041818 */
[----:B------:R1:W1:Y:S03]  /*4850*/  I2F R231, R2 ;  /* 0x0000000200e77306 */ /* 0x0002660000201400 */
[----:B------:R-:W-:Y:S03]  /*4860*/  ISETP.GE.AND P6, PT, R178, RZ, PT ;  /* 0x000000ffb200720c */ /* 0x000fe60003fc6270 */
[C---:B------:R-:W-:Y:S01]  /*4870*/  IADD3 R184, R0.reuse, -0x18, RZ ;  /* 0xffffffe800b87810 */ /* 0x040fe20007ffe0ff */
[-C--:B------:R-:W-:Y:S01]  /*4880*/  HMMA.16816.F32.BF16 R28, R180, R186.reuse, R28 ;  /* 0x000000bab41c723c */ /* 0x080fe2000004181c */
[----:B------:R-:W-:Y:S06]  /*4890*/  IMAD.U32 R185, RZ, RZ, UR5 ;  /* 0x00000005ffb97e24 */ /* 0x000fec000f8e00ff */
[C---:B------:R-:W-:Y:S01]  /*48a0*/  IADD3 R180, R0.reuse, 0x10, RZ ;  /* 0x0000001000b47810 */ /* 0x040fe20007ffe0ff */
[----:B------:R-:W-:Y:S04]  /*48b0*/  HMMA.16816.F32.BF16 R32, R168, R186, R32 ;  /* 0x000000baa820723c */ /* 0x000fe80000041820 */
[C---:B------:R-:W-:Y:S02]  /*48c0*/  IADD3 R181, R0.reuse, 0xf, RZ ;  /* 0x0000000f00b57810 */ /* 0x040fe40007ffe0ff */
[C---:B------:R-:W-:Y:S02]  /*48d0*/  IADD3 R183, R0.reuse, -0x19, RZ ;  /* 0xffffffe700b77810 */ /* 0x040fe40007ffe0ff */
[----:B------:R-:W-:Y:S01]  /*48e0*/  IABS R168, R0 ;  /* 0x0000000000a87213 */ /* 0x000fe20000000000 */
[-C--:B------:R-:W-:Y:S05]  /*48f0*/  HMMA.16816.F32.BF16 R4, R188, R192.reuse, R4 ;  /* 0x000000c0bc04723c */ /* 0x080fea0000041804 */
[C---:B------:R-:W-:Y:S02]  /*4900*/  IADD3 R169, R0.reuse, 0x20, RZ ;  /* 0x0000002000a97810 */ /* 0x040fe40007ffe0ff */
[C---:B-1----:R-:W-:Y:S01]  /*4910*/  IADD3 R2, R0.reuse, -0x1, RZ ;  /* 0xffffffff00027810 */ /* 0x042fe20007ffe0ff */
[C---:B---3--:R-:W-:Y:S01]  /*4920*/  HMMA.16816.F32.BF16 R8, R164.reuse, R192, R8 ;  /* 0x000000c0a408723c */ /* 0x048fe20000041808 */
[----:B------:R1:W3:Y:S03]  /*4930*/  I2F R193, R168 ;  /* 0x000000a800c17306 */ /* 0x0002e60000201400 */
[----:B------:R-:W-:Y:S02]  /*4940*/  ISETP.GE.AND P2, PT, R169, RZ, PT ;  /* 0x000000ffa900720c */ /* 0x000fe40003f46270 */
[C---:B------:R-:W-:Y:S02]  /*4950*/  IADD3 R182, R0.reuse, -0x11, RZ ;  /* 0xffffffef00b67810 */ /* 0x040fe40007ffe0ff */
[----:B------:R-:W-:Y:S01]  /*4960*/  @!P6 IADD3 R178, -R0, 0x9, RZ ;  /* 0x0000000900b2e810 */ /* 0x000fe20007ffe1ff */
[-C--:B------:R-:W-:Y:S03]  /*4970*/  HMMA.16816.F32.BF16 R12, R164, R194.reuse, R12 ;  /* 0x000000c2a40c723c */ /* 0x080fe6000004180c */
[----:B------:R-:W-:Y:S05]  /*4980*/  ISETP.GE.AND P6, PT, R184, RZ, PT ;  /* 0x000000ffb800720c */ /* 0x000fea0003fc6270 */
[----:B------:R-:W-:Y:S01]  /*4990*/  @!P2 IADD3 R169, -R0, -0x20, RZ ;  /* 0xffffffe000a9a810 */ /* 0x000fe20007ffe1ff */
[C---:B------:R-:W-:Y:S03]  /*49a0*/  HMMA.16816.F32.BF16 R16, R188.reuse, R194, R16 ;  /* 0x000000c2bc10723c */ /* 0x040fe60000041810 */
[----:B------:R-:W-:Y:S01]  /*49b0*/  I2F R192, R169 ;  /* 0x000000a900c07306 */ /* 0x000fe20000201400 */
[----:B------:R-:W-:Y:S03]  /*49c0*/  ISETP.GE.AND P2, PT, R2, RZ, PT ;  /* 0x000000ff0200720c */ /* 0x000fe60003f46270 */
[C---:B------:R-:W-:Y:S01]  /*49d0*/  @!P6 IADD3 R184, -R0.reuse, 0x18, RZ ;  /* 0x0000001800b8e810 */ /* 0x040fe20007ffe1ff */
[-C--:B----4-:R-:W-:Y:S01]  /*49e0*/  HMMA.16816.F32.BF16 R20, R188, R172.reuse, R20 ;  /* 0x000000acbc14723c */ /* 0x090fe20000041814 */
[----:B------:R-:W-:Y:S03]  /*49f0*/  PLOP3.LUT P6, PT, PT, PT, UP0, 0x80, 0x0 ;  /* 0x000000000000781c */ /* 0x000fe60003fcf008 */
[----:B-1----:R-:W-:Y:S04]  /*4a00*/  IADD3 R168, R0, 0x28, RZ ;  /* 0x0000002800a87810 */ /* 0x002fe80007ffe0ff */
[----:B------:R-:W-:Y:S01]  /*4a10*/  ISETP.GE.AND P1, PT, R168, RZ, PT ;  /* 0x000000ffa800720c */ /* 0x000fe20003f26270 */
[C---:B------:R-:W-:Y:S04]  /*4a20*/  HMMA.16816.F32.BF16 R24, R164.reuse, R172, R24 ;  /* 0x000000aca418723c */ /* 0x040fe80000041818 */
[C---:B------:R-:W-:Y:S02]  /*4a30*/  @!P2 IADD3 R2, -R0.reuse, 0x1, RZ ;  /* 0x000000010002a810 */ /* 0x040fe40007ffe1ff */
[----:B------:R-:W-:Y:S02]  /*4a40*/  ISETP.GE.AND P2, PT, R179, RZ, PT ;  /* 0x000000ffb300720c */ /* 0x000fe40003f46270 */
[C---:B------:R-:W-:Y:S01]  /*4a50*/  IADD3 R172, R0.reuse, 0x7, RZ ;  /* 0x0000000700ac7810 */ /* 0x040fe20007ffe0ff */
[-C--:B------:R-:W-:Y:S01]  /*4a60*/  HMMA.16816.F32.BF16 R28, R164, R174.reuse, R28 ;  /* 0x000000aea41c723c */ /* 0x080fe2000004181c */
[----:B------:R-:W-:Y:S01]  /*4a70*/  LDSM.16.M88.4 R164, [R3+0x2000] ;  /* 0x0020000003a4783b */ /* 0x000fe20000000200 */
[----:B------:R1:W4:Y:S01]  /*4a80*/  I2F R194, R2 ;  /* 0x0000000200c27306 */ /* 0x0003220000201400 */
[----:B------:R-:W-:Y:S02]  /*4a90*/  @!P1 IADD3 R168, -R0, -0x28, RZ ;  /* 0xffffffd800a89810 */ /* 0x000fe40007ffe1ff */
[----:B------:R-:W-:Y:S03]  /*4aa0*/  ISETP.GE.AND P1, PT, R172, RZ, PT ;  /* 0x000000ffac00720c */ /* 0x000fe60003f26270 */
[----:B------:R-:W-:Y:S04]  /*4ab0*/  HMMA.16816.F32.BF16 R32, R188, R174, R32 ;  /* 0x000000aebc20723c */ /* 0x000fe80000041820 */
[C---:B------:R-:W-:Y:S01]  /*4ac0*/  @!P2 IADD3 R179, -R0.reuse, -0x27, RZ ;  /* 0xffffffd900b3a810 */ /* 0x040fe20007ffe1ff */
[----:B------:R3:W-:Y:S07]  /*4ad0*/  I2F R195, R168 ;  /* 0x000000a800c37306 */ /* 0x0007ee0000201400 */
[----:B------:R-:W-:Y:S02]  /*4ae0*/  @!P1 IADD3 R172, -R0, -0x7, RZ ;  /* 0xfffffff900ac9810 */ /* 0x000fe40007ffe1ff */
[----:B------:R-:W-:Y:S01]  /*4af0*/  ISETP.GE.AND P1, PT, R176, RZ, PT ;  /* 0x000000ffb000720c */ /* 0x000fe20003f26270 */
[----:B------:R4:W-:Y:S01]  /*4b00*/  I2F R191, R179 ;  /* 0x000000b300bf7306 */ /* 0x0009e20000201400 */
[----:B-1----:R-:W-:Y:S04]  /*4b10*/  IADD3 R2, R0, 0x18, RZ ;  /* 0x0000001800027810 */ /* 0x002fe80007ffe0ff */
[----:B------:R-:W-:Y:S05]  /*4b20*/  ISETP.GE.AND P4, PT, R2, RZ, PT ;  /* 0x000000ff0200720c */ /* 0x000fea0003f86270 */
[----:B------:R1:W1:Y:S02]  /*4b30*/  I2F R226, R172 ;  /* 0x000000ac00e27306 */ /* 0x0002640000201400 */
[----:B------:R-:W-:Y:S02]  /*4b40*/  @!P1 IADD3 R176, -R0, -0x1f, RZ ;  /* 0xffffffe100b09810 */ /* 0x000fe40007ffe1ff */
[----:B------:R-:W-:Y:S01]  /*4b50*/  ISETP.GE.AND P1, PT, R180, RZ, PT ;  /* 0x000000ffb400720c */ /* 0x000fe20003f26270 */
[----:B---3--:R-:W3:Y:S03]  /*4b60*/  LDSM.16.M88.4 R168, [R209+0x10000] ;  /* 0x01000000d1a8783b */ /* 0x008ee60000000200 */
[----:B------:R-:W-:Y:S02]  /*4b70*/  @!P4 IADD3 R2, -R0, -0x18, RZ ;  /* 0xffffffe80002c810 */ /* 0x000fe40007ffe1ff */
[----:B------:R-:W3:Y:S01]  /*4b80*/  I2F R188, R176 ;  /* 0x000000b000bc7306 */ /* 0x000ee20000201400 */
[----:B------:R-:W-:Y:S02]  /*4b90*/  ISETP.GE.AND P4, PT, R182, RZ, PT ;  /* 0x000000ffb600720c */ /* 0x000fe40003f86270 */
[C---:B----4-:R-:W-:Y:S04]  /*4ba0*/  IADD3 R179, R0.reuse, -0x10, RZ ;  /* 0xfffffff000b37810 */ /* 0x050fe80007ffe0ff */
[C---:B------:R-:W-:Y:S02]  /*4bb0*/  @!P1 IADD3 R180, -R0.reuse, -0x10, RZ ;  /* 0xfffffff000b49810 */ /* 0x040fe40007ffe1ff */
[----:B------:R-:W-:Y:S02]  /*4bc0*/  ISETP.GE.AND P3, PT, R179, RZ, PT ;  /* 0x000000ffb300720c */ /* 0x000fe40003f66270 */
[----:B------:R-:W-:Y:S01]  /*4bd0*/  PLOP3.LUT P1, PT, PT, PT, UP0, 0x80, 0x0 ;  /* 0x000000000000781c */ /* 0x000fe20003f2f008 */
[----:B------:R-:W4:Y:S01]  /*4be0*/  I2F R198, R2 ;  /* 0x0000000200c67306 */ /* 0x000f220000201400 */
[----:B-1----:R1:W4:Y:S01]  /*4bf0*/  LDSM.16.M88.4 R172, [R3+0x3000] ;  /* 0x0030000003ac783b */ /* 0x0023220000000200 */
[C---:B------:R-:W-:Y:S02]  /*4c00*/  @!P4 IADD3 R182, -R0.reuse, 0x11, RZ ;  /* 0x0000001100b6c810 */ /* 0x040fe40007ffe1ff */
[----:B------:R-:W-:Y:S06]  /*4c10*/  PLOP3.LUT P4, PT, PT, PT, UP0, 0x80, 0x0 ;  /* 0x000000000000781c */ /* 0x000fec0003f8f008 */
[C---:B------:R-:W-:Y:S01]  /*4c20*/  @!P3 IADD3 R179, -R0.reuse, 0x10, RZ ;  /* 0x0000001000b3b810 */ /* 0x040fe20007ffe1ff */
[----:B------:R-:W-:Y:S01]  /*4c30*/  I2F R190, R178 ;  /* 0x000000b200be7306 */ /* 0x000fe20000201400 */
[----:B------:R-:W-:Y:S01]  /*4c40*/  ISETP.GE.AND P3, PT, R183, RZ, PT ;  /* 0x000000ffb700720c */ /* 0x000fe20003f66270 */
[-C--:B---3--:R-:W-:Y:S11]  /*4c50*/  HMMA.16816.F32.BF16 R4, R164, R168.reuse, R4 ;  /* 0x000000a8a404723c */ /* 0x088ff60000041804 */
[----:B------:R-:W-:Y:S01]  /*4c60*/  @!UPT UIADD3 URZ, URZ, URZ, URZ ;  /* 0x0000003f3f3ff290 */ /* 0x000fe2000fffe03f */
[C---:B------:R-:W-:Y:S02]  /*4c70*/  @!P3 IADD3 R183, -R0.reuse, 0x19, RZ ;  /* 0x0000001900b7b810 */ /* 0x040fe40007ffe1ff */
[----:B------:R-:W-:Y:S02]  /*4c80*/  PLOP3.LUT P3, PT, PT, PT, UP0, 0x80, 0x0 ;  /* 0x000000000000781c */ /* 0x000fe40003f6f008 */
[----:B-1----:R-:W-:Y:S01]  /*4c90*/  IADD3 R3, R0, -0x8, RZ ;  /* 0xfffffff800037810 */ /* 0x002fe20007ffe0ff */
[----:B------:R-:W-:Y:S03]  /*4ca0*/  I2F R232, R183 ;  /* 0x000000b700e87306 */ /* 0x000fe60000201400 */
[----:B------:R-:W-:Y:S01]  /*4cb0*/  ISETP.GE.AND P2, PT, R3, RZ, PT ;  /* 0x000000ff0300720c */ /* 0x000fe20003f46270 */
[C---:B----4-:R-:W-:Y:S04]  /*4cc0*/  HMMA.16816.F32.BF16 R8, R172.reuse, R168, R8 ;  /* 0x000000a8ac08723c */ /* 0x050fe80000041808 */
[----:B------:R-:W-:Y:S03]  /*4cd0*/  FFMA.FTZ R6, R231, -UR4, R6 ;  /* 0x80000004e7067c23 */ /* 0x000fe60008010006 */
[----:B------:R-:W-:Y:S01]  /*4ce0*/  @P1 IADD3 R168, R233, 0x1, RZ ;  /* 0x00000001e9a81810 */ /* 0x000fe20007ffe0ff */
[-C--:B------:R-:W-:Y:S01]  /*4cf0*/  HMMA.16816.F32.BF16 R12, R172, R170.reuse, R12 ;  /* 0x000000aaac0c723c */ /* 0x080fe2000004180c */
[----:B------:R-:W-:Y:S02]  /*4d00*/  PLOP3.LUT P1, PT, PT, PT, UP0, 0x80, 0x0 ;  /* 0x000000000000781c */ /* 0x000fe40003f2f008 */
[----:B------:R-:W-:Y:S01]  /*4d10*/  @P3 ISETP.GE.AND P3, PT, R168, UR8, PT ;  /* 0x00000008a8003c0c */ /* 0x000fe2000bf66270 */
[----:B------:R-:W-:Y:S01]  /*4d20*/  FFMA.FTZ R4, R193, -UR4, R4 ;  /* 0x80000004c1047c23 */ /* 0x000fe20008010004 */
[----:B------:R-:W-:Y:S01]  /*4d30*/  @!P2 IADD3 R3, -R0, 0x8, RZ ;  /* 0x000000080003a810 */ /* 0x000fe20007ffe1ff */
[----:B------:R-:W3:Y:S01]  /*4d40*/  LDL.64 R168, [R1+0x30] ;  /* 0x0000300001a87983 */ /* 0x000ee20000100a00 */
[----:B------:R-:W-:Y:S01]  /*4d50*/  ISETP.GE.AND P2, PT, R181, RZ, PT ;  /* 0x000000ffb500720c */ /* 0x000fe20003f46270 */
[C---:B------:R-:W-:Y:S01]  /*4d60*/  HMMA.16816.F32.BF16 R16, R164.reuse, R170, R16 ;  /* 0x000000aaa410723c */ /* 0x040fe20000041810 */
[----:B------:R-:W1:Y:S03]  /*4d70*/  I2F R189, R3 ;  /* 0x0000000300bd7306 */ /* 0x000e660000201400 */
[----:B------:R-:W-:Y:S02]  /*4d80*/  FFMA.FTZ R5, R194, -UR4, R5 ;  /* 0x80000004c2057c23 */ /* 0x000fe40008010005 */
[----:B------:R-:W-:Y:S02]  /*4d90*/  FFMA.FTZ R7, R226, -UR4, R7 ;  /* 0x80000004e2077c23 */ /* 0x000fe40008010007 */
[----:B------:R-:W-:Y:S03]  /*4da0*/  FFMA.FTZ R10, R195, -UR4, R10 ;  /* 0x80000004c30a7c23 */ /* 0x000fe6000801000a */
[----:B------:R-:W-:Y:S01]  /*4db0*/  I2F R195, R180 ;  /* 0x000000b400c37306 */ /* 0x000fe20000201400 */
[----:B------:R-:W-:Y:S01]  /*4dc0*/  @!P2 IADD3 R181, -R0, -0xf, RZ ;  /* 0xfffffff100b5a810 */ /* 0x000fe20007ffe1ff */
[----:B------:R-:W-:Y:S01]  /*4dd0*/  FFMA.FTZ R9, R188, -UR4, R9 ;  /* 0x80000004bc097c23 */ /* 0x000fe20008010009 */
[----:B------:R-:W-:Y:S01]  /*4de0*/  PLOP3.LUT P2, PT, PT, PT, UP0, 0x80, 0x0 ;  /* 0x000000000000781c */ /* 0x000fe20003f4f008 */
[----:B------:R-:W-:Y:S02]  /*4df0*/  FFMA.FTZ R8, R192, -UR4, R8 ;  /* 0x80000004c0087c23 */ /* 0x000fe40008010008 */
[----:B------:R-:W-:Y:S02]  /*4e00*/  FFMA.FTZ R11, R191, -UR4, R11 ;  /* 0x80000004bf0b7c23 */ /* 0x000fe4000801000b */
[----:B------:R-:W-:Y:S02]  /*4e10*/  FFMA.FTZ R12, R198, -UR4, R12 ;  /* 0x80000004c60c7c23 */ /* 0x000fe4000801000c */
[----:B------:R-:W-:Y:S01]  /*4e20*/  FFMA.FTZ R15, R188, -UR4, R15 ;  /* 0x80000004bc0f7c23 */ /* 0x000fe2000801000f */
[----:B------:R-:W-:Y:S01]  /*4e30*/  I2F R191, R181 ;  /* 0x000000b500bf7306 */ /* 0x000fe20000201400 */
[----:B------:R-:W-:Y:S02]  /*4e40*/  FFMA.FTZ R14, R192, -UR4, R14 ;  /* 0x80000004c00e7c23 */ /* 0x000fe4000801000e */
[----:B-1----:R-:W-:Y:S02]  /*4e50*/  FFMA.FTZ R16, R189, -UR4, R16 ;  /* 0x80000004bd107c23 */ /* 0x002fe40008010010 */
[----:B------:R-:W-:Y:S02]  /*4e60*/  FFMA.FTZ R18, R193, -UR4, R18 ;  /* 0x80000004c1127c23 */ /* 0x000fe40008010012 */
[----:B------:R-:W-:Y:S02]  /*4e70*/  FFMA.FTZ R17, R190, -UR4, R17 ;  /* 0x80000004be117c23 */ /* 0x000fe40008010011 */
[----:B------:R-:W-:Y:S01]  /*4e80*/  FFMA.FTZ R19, R194, -UR4, R19 ;  /* 0x80000004c2137c23 */ /* 0x000fe20008010013 */
[----:B------:R-:W-:Y:S01]  /*4e90*/  I2F R192, R184 ;  /* 0x000000b800c07306 */ /* 0x000fe20000201400 */
[----:B--2---:R-:W-:Y:S02]  /*4ea0*/  FMUL.FTZ R176, R197, 1.4426950216293334961 ;  /* 0x3fb8aa3bc5b07820 */ /* 0x004fe40000410000 */
[----:B------:R-:W-:Y:S01]  /*4eb0*/  IMAD R185, R185, 0x4, R177 ;  /* 0x00000004b9b97824 */ /* 0x000fe200078e02b1 */
[----:B------:R-:W-:Y:S03]  /*4ec0*/  IADD3 R177, R0, 0x17, RZ ;  /* 0x0000001700b17810 */ /* 0x000fe60007ffe0ff */
[----:B------:R-:W-:Y:S01]  /*4ed0*/  IMAD.WIDE.U32 R186, R185, -0x326172a9, RZ ;  /* 0xcd9e8d57b9ba7825 */ /* 0x000fe200078e00ff */
[----:B------:R-:W-:Y:S02]  /*4ee0*/  ISETP.GE.AND P5, PT, R177, RZ, PT ;  /* 0x000000ffb100720c */ /* 0x000fe40003fa6270 */
[----:B------:R-:W-:Y:S02]  /*4ef0*/  IADD3 R2, R185, 0x2, RZ ;  /* 0x00000002b9027810 */ /* 0x000fe40007ffe0ff */
[-C--:B------:R-:W-:Y:S02]  /*4f00*/  LOP3.LUT R199, R187, R216.reuse, RZ, 0x3c, !PT ;  /* 0x000000d8bbc77212 */ /* 0x080fe400078e3cff */
[----:B------:R-:W-:Y:S01]  /*4f10*/  LOP3.LUT R187, R251, UR9, R186, 0x96, !PT ;  /* 0x00000009fbbb7c12 */ /* 0x000fe2000f8e96ba */
[----:B------:R-:W-:Y:S04]  /*4f20*/  IMAD.WIDE.U32 R2, R2, -0x326172a9, RZ ;  /* 0xcd9e8d5702027825 */ /* 0x000fe800078e00ff */
[----:B------:R-:W-:Y:S01]  /*4f30*/  IMAD.WIDE.U32 R224, R187, -0x2daee0ad, RZ ;  /* 0xd2511f53bbe07825 */ /* 0x000fe200078e00ff */
[----:B------:R-:W-:Y:S02]  /*4f40*/  LOP3.LUT R186, R3, R216, RZ, 0x3c, !PT ;  /* 0x000000d803ba7212 */ /* 0x000fe400078e3cff */
[----:B------:R-:W-:Y:S01]  /*4f50*/  @!P5 IADD3 R177, -R0, -0x17, RZ ;  /* 0xffffffe900b1d810 */ /* 0x000fe20007ffe1ff */
[----:B------:R-:W-:Y:S01]  /*4f60*/  I2F R216, R179 ;  /* 0x000000b300d87306 */ /* 0x000fe20000201400 */
[----:B------:R-:W-:Y:S01]  /*4f70*/  PLOP3.LUT P5, PT, PT, PT, UP0, 0x80, 0x0 ;  /* 0x000000000000781c */ /* 0x000fe20003faf008 */
[----:B------:R-:W-:Y:S01]  /*4f80*/  FMUL.FTZ R3, R218, 1.4426950216293334961 ;  /* 0x3fb8aa3bda037820 */ /* 0x000fe20000410000 */
[----:B------:R-:W-:Y:S02]  /*4f90*/  @P4 IADD3 R0, R233, 0x8, RZ ;  /* 0x00000008e9004810 */ /* 0x000fe40007ffe0ff */
[----:B------:R-:W-:Y:S02]  /*4fa0*/  PLOP3.LUT P4, PT, PT, PT, UP0, 0x80, 0x0 ;  /* 0x000000000000781c */ /* 0x000fe40003f8f008 */
[----:B------:R-:W-:Y:S01]  /*4fb0*/  LOP3.LUT R185, R251, UR9, R2, 0x96, !PT ;  /* 0x00000009fbb97c12 */ /* 0x000fe2000f8e9602 */
[----:B------:R-:W-:Y:S01]  /*4fc0*/  UIADD3 UR9, UR12, 0x76cf5d0a, URZ ;  /* 0x76cf5d0a0c097890 */ /* 0x000fe2000fffe03f */
[----:B------:R-:W-:Y:S01]  /*4fd0*/  @P6 ISETP.GE.AND P6, PT, R0, UR8, PT ;  /* 0x0000000800006c0c */ /* 0x000fe2000bfc6270 */
[----:B------:R1:W2:Y:S01]  /*4fe0*/  I2F R196, R177 ;  /* 0x000000b100c47306 */ /* 0x0002a20000201400 */
[----:B-----5:R-:W-:Y:S02]  /*4ff0*/  FMUL.FTZ R2, R252, 1.4426950216293334961 ;  /* 0x3fb8aa3bfc027820 */ /* 0x020fe40000410000 */
[----:B------:R-:W-:Y:S01]  /*5000*/  IMAD.WIDE.U32 R220, R185, -0x2daee0ad, RZ ;  /* 0xd2511f53b9dc7825 */ /* 0x000fe200078e00ff */
[----:B------:R-:W-:Y:S11]  /*5010*/  @P5 ISETP.GE.AND P5, PT, R233, UR8, PT ;  /* 0x00000008e9005c0c */ /* 0x000ff6000bfa6270 */
[----:B------:R-:W-:Y:S02]  /*5020*/  @!UPT UIADD3 URZ, URZ, URZ, URZ ;  /* 0x0000003f3f3ff290 */ /* 0x000fe4000fffe03f */
[----:B------:R-:W-:Y:S02]  /*5030*/  @P1 FSEL R6, R6, -INF , !P5 ;  /* 0xff80000006061808 */ /* 0x000fe40006800000 */
[----:B------:R-:W-:Y:S02]  /*5040*/  @P2 FSEL R4, R4, -INF , !P5 ;  /* 0xff80000004042808 */ /* 0x000fe40006800000 */
[----:B------:R-:W-:Y:S02]  /*5050*/  PLOP3.LUT P2, PT, PT, PT, UP0, 0x80, 0x0 ;  /* 0x000000000000781c */ /* 0x000fe40003f4f008 */
[----:B------:R-:W-:Y:S01]  /*5060*/  FSETP.NEU.FTZ.AND P1, PT, R197, -INF , PT ;  /* 0xff800000c500780b */ /* 0x000fe20003f3d000 */
[----:B-1----:R-:W4:Y:S01]  /*5070*/  LDL R177, [R1] ;  /* 0x0000000001b17983 */ /* 0x002f220000100800 */
[----:B------:R-:W-:Y:S01]  /*5080*/  @P4 FSEL R8, R8, -INF , !P5 ;  /* 0xff80000008084808 */ /* 0x000fe20006800000 */
[----:B------:R-:W1:Y:S01]  /*5090*/  I2F R197, R182 ;  /* 0x000000b600c57306 */ /* 0x000e620000201400 */
[----:B------:R-:W-:Y:S01]  /*50a0*/  FSEL R176, R176, RZ, P1 ;  /* 0x000000ffb0b07208 */ /* 0x000fe20000800000 */
[----:B--2---:R-:W-:Y:S01]  /*50b0*/  FFMA.FTZ R13, R196, -UR4, R13 ;  /* 0x80000004c40d7c23 */ /* 0x004fe2000801000d */
[----:B------:R-:W-:Y:S02]  /*50c0*/  PLOP3.LUT P1, PT, PT, PT, UP0, 0x80, 0x0 ;  /* 0x000000000000781c */ /* 0x000fe40003f2f008 */
[----:B------:R-:W-:Y:S01]  /*50d0*/  PLOP3.LUT P4, PT, PT, PT, UP0, 0x80, 0x0 ;  /* 0x000000000000781c */ /* 0x000fe20003f8f008 */
[--C-:B------:R-:W-:Y:S02]  /*50e0*/  FFMA.FTZ R4, R4, c[0x0][0x23c], -R176.reuse ;  /* 0x00008f0004047a23 */ /* 0x100fe400000108b0 */
[----:B------:R-:W-:Y:S02]  /*50f0*/  @P2 FSEL R10, R10, -INF , !P5 ;  /* 0xff8000000a0a2808 */ /* 0x000fe40006800000 */
[----:B------:R-:W-:Y:S01]  /*5100*/  PLOP3.LUT P2, PT, PT, PT, UP0, 0x80, 0x0 ;  /* 0x000000000000781c */ /* 0x000fe20003f4f008 */
[----:B------:R-:W-:Y:S01]  /*5110*/  MUFU.EX2 R222, R4 ;  /* 0x0000000400de7308 */ /* 0x000fe20000000800 */
[----:B------:R-:W-:Y:S04]  /*5120*/  PLOP3.LUT P5, PT, PT, PT, UP0, 0x80, 0x0 ;  /* 0x000000000000781c */ /* 0x000fe80003faf008 */
[----:B------:R-:W-:Y:S02]  /*5130*/  @P1 FSEL R11, R11, -INF , !P3 ;  /* 0xff8000000b0b1808 */ /* 0x000fe40005800000 */
[----:B------:R-:W-:Y:S02]  /*5140*/  PLOP3.LUT P1, PT, PT, PT, UP0, 0x80, 0x0 ;  /* 0x000000000000781c */ /* 0x000fe40003f2f008 */
[----:B------:R-:W-:Y:S02]  /*5150*/  @P4 FSEL R5, R5, -INF , !P3 ;  /* 0xff80000005054808 */ /* 0x000fe40005800000 */
[----:B------:R-:W-:Y:S02]  /*5160*/  FSETP.NEU.FTZ.AND P4, PT, R218, -INF , PT ;  /* 0xff800000da00780b */ /* 0x000fe40003f9d000 */
[----:B------:R-:W-:Y:S01]  /*5170*/  @P2 FSEL R7, R7, -INF , !P3 ;  /* 0xff80000007072808 */ /* 0x000fe20005800000 */
[----:B------:R-:W-:Y:S01]  /*5180*/  FFMA.FTZ R5, R5, c[0x0][0x23c], -R176 ;  /* 0x00008f0005057a23 */ /* 0x000fe200000108b0 */
[----:B------:R-:W-:Y:S02]  /*5190*/  FSETP.NEU.FTZ.AND P2, PT, R252, -INF , PT ;  /* 0xff800000fc00780b */ /* 0x000fe40003f5d000 */
[----:B------:R-:W-:Y:S01]  /*51a0*/  FSEL R3, R3, RZ, P4 ;  /* 0x000000ff03037208 */ /* 0x000fe20002000000 */
[----:B------:R2:W1:Y:S01]  /*51b0*/  MUFU.EX2 R219, R5 ;  /* 0x0000000500db7308 */ /* 0x0004620000000800 */
[----:B------:R-:W-:Y:S02]  /*51c0*/  FSEL R2, R2, RZ, P2 ;  /* 0x000000ff02027208 */ /* 0x000fe40001000000 */
[----:B------:R-:W-:Y:S01]  /*51d0*/  PLOP3.LUT P4, PT, PT, PT, UP0, 0x80, 0x0 ;  /* 0x000000000000781c */ /* 0x000fe20003f8f008 */
[--C-:B------:R-:W-:Y:S01]  /*51e0*/  FFMA.FTZ R6, R6, c[0x0][0x23c], -R3.reuse ;  /* 0x00008f0006067a23 */ /* 0x100fe20000010803 */
[----:B------:R-:W-:Y:S01]  /*51f0*/  PLOP3.LUT P2, PT, PT, PT, UP0, 0x80, 0x0 ;  /* 0x000000000000781c */ /* 0x000fe20003f4f008 */
[--C-:B------:R-:W-:Y:S01]  /*5200*/  FFMA.FTZ R7, R7, c[0x0][0x23c], -R3.reuse ;  /* 0x00008f0007077a23 */ /* 0x100fe20000010803 */
[----:B------:R-:W-:Y:S01]  /*5210*/  @P5 FSEL R9, R9, -INF , !P3 ;  /* 0xff80000009095808 */ /* 0x000fe20005800000 */
[--C-:B------:R-:W-:Y:S01]  /*5220*/  FFMA.FTZ R8, R8, c[0x0][0x23c], -R2.reuse ;  /* 0x00008f0008087a23 */ /* 0x100fe20000010802 */
[----:B------:R-:W-:Y:S01]  /*5230*/  PLOP3.LUT P3, PT, PT, PT, UP0, 0x80, 0x0 ;  /* 0x000000000000781c */ /* 0x000fe20003f6f008 */
[----:B------:R1:W-:Y:S01]  /*5240*/  MUFU.EX2 R218, R6 ;  /* 0x0000000600da7308 */ /* 0x0003e20000000800 */
[----:B------:R-:W-:Y:S01]  /*5250*/  @P1 IADD3 R171, R233, 0x10, RZ ;  /* 0x00000010e9ab1810 */ /* 0x000fe20007ffe0ff */
[----:B------:R-:W-:Y:S01]  /*5260*/  FFMA.FTZ R9, R9, c[0x0][0x23c], -R2 ;  /* 0x00008f0009097a23 */ /* 0x000fe20000010802 */
[----:B------:R-:W-:Y:S05]  /*5270*/  PLOP3.LUT P1, PT, PT, PT, UP0, 0x80, 0x0 ;  /* 0x000000000000781c */ /* 0x000fea0003f2f008 */
[C---:B------:R-:W-:Y:S02]  /*5280*/  @P2 IADD3 R178, R233.reuse, 0x18, RZ ;  /* 0x00000018e9b22810 */ /* 0x040fe40007ffe0ff */
[----:B------:R-:W-:Y:S01]  /*5290*/  PLOP3.LUT P2, PT, PT, PT, UP0, 0x80, 0x0 ;  /* 0x000000000000781c */ /* 0x000fe20003f4f008 */
[----:B------:R-:W-:Y:S01]  /*52a0*/  MUFU.EX2 R229, R8 ;  /* 0x0000000800e57308 */ /* 0x000fe20000000800 */
[----:B------:R-:W-:Y:S02]  /*52b0*/  @P3 IADD3 R170, R233, 0x9, RZ ;  /* 0x00000009e9aa3810 */ /* 0x000fe40007ffe0ff */
[----:B------:R-:W-:Y:S01]  /*52c0*/  PLOP3.LUT P3, PT, PT, PT, UP0, 0x80, 0x0 ;  /* 0x000000000000781c */ /* 0x000fe20003f6f008 */
[----:B--2---:R-:W-:Y:S01]  /*52d0*/  IMAD.WIDE.U32 R4, R186, -0x2daee0ad, RZ ;  /* 0xd2511f53ba047825 */ /* 0x004fe200078e00ff */
[----:B------:R-:W-:Y:S02]  /*52e0*/  @P1 FSEL R16, R16, -INF , !P6 ;  /* 0xff80000010101808 */ /* 0x000fe40007000000 */
[----:B------:R-:W-:Y:S03]  /*52f0*/  PLOP3.LUT P1, PT, PT, PT, UP0, 0x80, 0x0 ;  /* 0x000000000000781c */ /* 0x000fe60003f2f008 */
[----:B------:R-:W-:Y:S01]  /*5300*/  MUFU.EX2 R227, R9 ;  /* 0x0000000900e37308 */ /* 0x000fe20000000800 */
[----:B------:R-:W-:Y:S01]  /*5310*/  FFMA.FTZ R16, R16, c[0x0][0x23c], -R176 ;  /* 0x00008f0010107a23 */ /* 0x000fe200000108b0 */
[----:B------:R-:W-:Y:S02]  /*5320*/  @P2 ISETP.GE.AND P2, PT, R171, UR8, PT ;  /* 0x00000008ab002c0c */ /* 0x000fe4000bf46270 */
[----:B-1----:R-:W-:Y:S02]  /*5330*/  LOP3.LUT R6, R221, UR9, R4, 0x96, !PT ;  /* 0x00000009dd067c12 */ /* 0x002fe4000f8e9604 */
[----:B------:R-:W-:Y:S02]  /*5340*/  @P3 FSEL R14, R14, -INF , !P6 ;  /* 0xff8000000e0e3808 */ /* 0x000fe40007000000 */
[----:B------:R-:W-:Y:S02]  /*5350*/  PLOP3.LUT P3, PT, PT, PT, UP0, 0x80, 0x0 ;  /* 0x000000000000781c */ /* 0x000fe40003f6f008 */
[----:B------:R-:W-:Y:S02]  /*5360*/  @P1 FSEL R18, R18, -INF , !P6 ;  /* 0xff80000012121808 */ /* 0x000fe40007000000 */
[----:B------:R-:W-:Y:S03]  /*5370*/  PLOP3.LUT P1, PT, PT, PT, UP0, 0x80, 0x0 ;  /* 0x000000000000781c */ /* 0x000fe60003f2f008 */
[--C-:B------:R-:W-:Y:S06]  /*5380*/  FFMA.FTZ R18, R18, c[0x0][0x23c], -R3.reuse ;  /* 0x00008f0012127a23 */ /* 0x100fec0000010803 */
[----:B------:R-:W-:Y:S02]  /*5390*/  @P3 ISETP.GE.AND P3, PT, R178, UR8, PT ;  /* 0x00000008b2003c0c */ /* 0x000fe4000bf66270 */
[----:B---3--:R-:W-:Y:S01]  /*53a0*/  LOP3.LUT R180, R168, UR10, RZ, 0x3c, !PT ;  /* 0x0000000aa8b47c12 */ /* 0x008fe2000f8e3cff */
[----:B------:R-:W-:Y:S01]  /*53b0*/  IMAD.WIDE.U32 R168, R199, -0x2daee0ad, RZ ;  /* 0xd2511f53c7a87825 */ /* 0x000fe200078e00ff */
[----:B------:R-:W-:Y:S01]  /*53c0*/  UIADD3 UR10, UR13, -0x255992d5, URZ ;  /* 0xdaa66d2b0d0a7890 */ /* 0x000fe2000fffe03f */
[----:B------:R-:W-:Y:S01]  /*53d0*/  MUFU.EX2 R199, R16 ;  /* 0x0000001000c77308 */ /* 0x000fe20000000800 */
[C---:B------:R-:W-:Y:S02]  /*53e0*/  LOP3.LUT R5, R180.reuse, R5, RZ, 0x3c, !PT ;  /* 0x00000005b4057212 */ /* 0x040fe400078e3cff */
[----:B------:R-:W-:Y:S02]  /*53f0*/  LOP3.LUT R179, R180, R169, RZ, 0x3c, !PT ;  /* 0x000000a9b4b37212 */ /* 0x000fe400078e3cff */
[----:B------:R-:W-:Y:S01]  /*5400*/  LOP3.LUT R182, R225, UR9, R168, 0x96, !PT ;  /* 0x00000009e1b67c12 */ /* 0x000fe2000f8e96a8 */
[----:B------:R-:W-:Y:S01]  /*5410*/  IMAD.WIDE.U32 R4, R5, -0x326172a9, RZ ;  /* 0xcd9e8d5705047825 */ /* 0x000fe200078e00ff */
[----:B------:R-:W-:Y:S03]  /*5420*/  UIADD3 UR9, UR12, -0x126145ec, URZ ;  /* 0xed9eba140c097890 */ /* 0x000fe6000fffe03f */
[----:B------:R-:W-:Y:S01]  /*5430*/  IMAD.WIDE.U32 R182, R182, -0x326172a9, RZ ;  /* 0xcd9e8d57b6b67825 */ /* 0x000fe200078e00ff */
[----:B------:R1:W2:Y:S03]  /*5440*/  MUFU.EX2 R225, R7 ;  /* 0x0000000700e17308 */ /* 0x0002a60000000800 */
[----:B------:R-:W-:Y:S05]  /*5450*/  IMAD.WIDE.U32 R178, R179, -0x326172a9, RZ ;  /* 0xcd9e8d57b3b27825 */ /* 0x000fea00078e00ff */
[----:B------:R-:W-:Y:S02]  /*5460*/  LOP3.LUT R180, R183, UR10, R178, 0x96, !PT ;  /* 0x0000000ab7b47c12 */ /* 0x000fe4000f8e96b2 */
[----:B------:R-:W-:Y:S02]  /*5470*/  @P1 IADD3 R183, R233, 0x19, RZ ;  /* 0x00000019e9b71810 */ /* 0x000fe40007ffe0ff */
[----:B------:R-:W-:Y:S01]  /*5480*/  PLOP3.LUT P1, PT, PT, PT, UP0, 0x80, 0x0 ;  /* 0x000000000000781c */ /* 0x000fe20003f2f008 */
[C---:B----4-:R-:W-:Y:S01]  /*5490*/  FMUL.FTZ R0, R177.reuse, 1.4426950216293334961 ;  /* 0x3fb8aa3bb1007820 */ /* 0x050fe20000410000 */
[----:B------:R-:W-:Y:S02]  /*54a0*/  FSETP.NEU.FTZ.AND P5, PT, R177, -INF , PT ;  /* 0xff800000b100780b */ /* 0x000fe40003fbd000 */
[----:B------:R-:W-:Y:S02]  /*54b0*/  @P4 IADD3 R177, R233, 0x11, RZ ;  /* 0x00000011e9b14810 */ /* 0x000fe40007ffe0ff */
[----:B------:R-:W-:Y:S02]  /*54c0*/  PLOP3.LUT P4, PT, PT, PT, UP0, 0x80, 0x0 ;  /* 0x000000000000781c */ /* 0x000fe40003f8f008 */
[----:B------:R-:W-:Y:S02]  /*54d0*/  FSEL R0, R0, RZ, P5 ;  /* 0x000000ff00007208 */ /* 0x000fe40002800000 */
[----:B------:R-:W-:Y:S03]  /*54e0*/  PLOP3.LUT P5, PT, PT, PT, UP0, 0x80, 0x0 ;  /* 0x000000000000781c */ /* 0x000fe60003faf008 */
[--C-:B------:R-:W-:Y:S02]  /*54f0*/  FFMA.FTZ R10, R10, c[0x0][0x23c], -R0.reuse ;  /* 0x00008f000a0a7a23 */ /* 0x100fe40000010800 */
[--C-:B------:R-:W-:Y:S02]  /*5500*/  FFMA.FTZ R11, R11, c[0x0][0x23c], -R0.reuse ;  /* 0x00008f000b0b7a23 */ /* 0x100fe40000010800 */
[----:B------:R-:W-:Y:S01]  /*5510*/  MUFU.EX2 R230, R10 ;  /* 0x0000000a00e67308 */ /* 0x000fe20000000800 */
[----:B------:R-:W-:Y:S01]  /*5520*/  FFMA.FTZ R14, R14, c[0x0][0x23c], -R0 ;  /* 0x00008f000e0e7a23 */ /* 0x000fe20000010800 */
[----:B------:R-:W-:Y:S02]  /*5530*/  @P4 ISETP.GE.AND P4, PT, R170, UR8, PT ;  /* 0x00000008aa004c0c */ /* 0x000fe4000bf86270 */
[----:B------:R-:W3:Y:S02]  /*5540*/  LDSM.16.M88.4 R168, [R209+0x10800] ;  /* 0x01080000d1a8783b */ /* 0x000ee40000000200 */
[----:B------:R-:W-:Y:S02]  /*5550*/  @P5 FSEL R12, R12, -INF , !P6 ;  /* 0xff8000000c0c5808 */ /* 0x000fe40007000000 */
[----:B------:R-:W-:Y:S02]  /*5560*/  PLOP3.LUT P6, PT, PT, PT, UP0, 0x80, 0x0 ;  /* 0x000000000000781c */ /* 0x000fe40003fcf008 */
[----:B------:R4:W-:Y:S01]  /*5570*/  MUFU.EX2 R228, R11 ;  /* 0x0000000b00e47308 */ /* 0x0009e20000000800 */
[----:B------:R-:W-:Y:S01]  /*5580*/  FFMA.FTZ R12, R12, c[0x0][0x23c], -R2 ;  /* 0x00008f000c0c7a23 */ /* 0x000fe20000010802 */
[----:B------:R-:W-:Y:S03]  /*5590*/  PLOP3.LUT P5, PT, PT, PT, UP0, 0x80, 0x0 ;  /* 0x000000000000781c */ /* 0x000fe60003faf008 */
[----:B------:R-:W-:Y:S02]  /*55a0*/  @P1 FSEL R15, R15, -INF , !P4 ;  /* 0xff8000000f0f1808 */ /* 0x000fe40006000000 */
[----:B------:R-:W-:Y:S03]  /*55b0*/  PLOP3.LUT P1, PT, PT, PT, UP0, 0x80, 0x0 ;  /* 0x000000000000781c */ /* 0x000fe60003f2f008 */
[----:B------:R-:W-:Y:S01]  /*55c0*/  FFMA.FTZ R15, R15, c[0x0][0x23c], -R0 ;  /* 0x00008f000f0f7a23 */ /* 0x000fe20000010800 */
[----:B------:R2:W-:Y:S01]  /*55d0*/  MUFU.EX2 R223, R12 ;  /* 0x0000000c00df7308 */ /* 0x0005e20000000800 */
[----:B------:R-:W-:Y:S02]  /*55e0*/  @P6 FSEL R13, R13, -INF , !P4 ;  /* 0xff8000000d0d6808 */ /* 0x000fe40006000000 */
[----:B------:R-:W-:Y:S02]  /*55f0*/  PLOP3.LUT P6, PT, PT, PT, UP0, 0x80, 0x0 ;  /* 0x000000000000781c */ /* 0x000fe40003fcf008 */
[----:B------:R-:W-:Y:S01]  /*5600*/  @P5 ISETP.GE.AND P5, PT, R177, UR8, PT ;  /* 0x00000008b1005c0c */ /* 0x000fe2000bfa6270 */
[----:B------:R-:W-:Y:S01]  /*5610*/  FFMA.FTZ R13, R13, c[0x0][0x23c], -R2 ;  /* 0x00008f000d0d7a23 */ /* 0x000fe20000010802 */
[----:B------:R-:W-:Y:S01]  /*5620*/  LOP3.LUT R177, R250, UR11, RZ, 0x3c, !PT ;  /* 0x0000000bfab17c12 */ /* 0x000fe2000f8e3cff */
[----:B------:R-:W-:Y:S01]  /*5630*/  UIADD3 UR11, UR12, 0x32370b8f, URZ ;  /* 0x32370b8f0c0b7890 */ /* 0x000fe2000fffe03f */
[----:B------:R-:W-:Y:S01]  /*5640*/  @P1 FSEL R17, R17, -INF , !P4 ;  /* 0xff80000011111808 */ /* 0x000fe20006000000 */
[----:B------:R-:W-:Y:S01]  /*5650*/  MUFU.EX2 R221, R13 ;  /* 0x0000000d00dd7308 */ /* 0x000fe20000000800 */
[C---:B------:R-:W-:Y:S01]  /*5660*/  LOP3.LUT R181, R177.reuse, R179, RZ, 0x3c, !PT ;  /* 0x000000b3b1b57212 */ /* 0x040fe200078e3cff */
[----:B------:R-:W-:Y:S01]  /*5670*/  IMAD.WIDE.U32 R178, R6, -0x326172a9, RZ ;  /* 0xcd9e8d5706b27825 */ /* 0x000fe200078e00ff */
[----:B------:R-:W-:Y:S02]  /*5680*/  PLOP3.LUT P1, PT, PT, PT, UP0, 0x80, 0x0 ;  /* 0x000000000000781c */ /* 0x000fe40003f2f008 */
[----:B------:R-:W-:Y:S01]  /*5690*/  LOP3.LUT R5, R177, R5, RZ, 0x3c, !PT ;  /* 0x00000005b1057212 */ /* 0x000fe200078e3cff */
[----:B------:R-:W-:Y:S01]  /*56a0*/  FFMA.FTZ R17, R17, c[0x0][0x23c], -R176 ;  /* 0x00008f0011117a23 */ /* 0x000fe200000108b0 */
[----:B------:R-:W-:Y:S01]  /*56b0*/  @P6 ISETP.GE.AND P6, PT, R183, UR8, PT ;  /* 0x00000008b7006c0c */ /* 0x000fe2000bfc6270 */
[----:B-1----:R-:W-:Y:S01]  /*56c0*/  IMAD.WIDE.U32 R6, R181, -0x2daee0ad, RZ ;  /* 0xd2511f53b5067825 */ /* 0x002fe200078e00ff */
[----:B------:R-:W-:Y:S01]  /*56d0*/  LOP3.LUT R184, R179, UR10, R4, 0x96, !PT ;  /* 0x0000000ab3b87c12 */ /* 0x000fe2000f8e9604 */
[----:B------:R-:W-:Y:S02]  /*56e0*/  UIADD3 UR10, UR12, 0x646e171e, URZ ;  /* 0x646e171e0c0a7890 */ /* 0x000fe4000fffe03f */
[----:B------:R-:W-:Y:S01]  /*56f0*/  IMAD.WIDE.U32 R180, R180, -0x2daee0ad, RZ ;  /* 0xd2511f53b4b47825 */ /* 0x000fe200078e00ff */
[-C--:B---3--:R-:W-:Y:S03]  /*5700*/  HMMA.16816.F32.BF16 R20, R164, R168.reuse, R20 ;  /* 0x000000a8a414723c */ /* 0x088fe60000041814 */
[----:B------:R-:W-:Y:S01]  /*5710*/  @P1 FSEL R19, R19, -INF , !P4 ;  /* 0xff80000013131808 */ /* 0x000fe20006000000 */
[----:B------:R-:W-:Y:S01]  /*5720*/  IMAD.WIDE.U32 R184, R184, -0x2daee0ad, RZ ;  /* 0xd2511f53b8b87825 */ /* 0x000fe200078e00ff */
[----:B------:R-:W-:Y:S02]  /*5730*/  LOP3.LUT R186, R181, UR9, R6, 0x96, !PT ;  /* 0x00000009b5ba7c12 */ /* 0x000fe4000f8e9606 */
[----:B------:R-:W-:Y:S01]  /*5740*/  PLOP3.LUT P4, PT, PT, PT, UP0, 0x80, 0x0 ;  /* 0x000000000000781c */ /* 0x000fe20003f8f008 */
[C---:B------:R-:W-:Y:S01]  /*5750*/  HMMA.16816.F32.BF16 R24, R172.reuse, R168, R24 ;  /* 0x000000a8ac18723c */ /* 0x040fe20000041818 */
[----:B------:R-:W-:Y:S03]  /*5760*/  PLOP3.LUT P1, PT, PT, PT, UP0, 0x80, 0x0 ;  /* 0x000000000000781c */ /* 0x000fe60003f2f008 */
[----:B------:R-:W-:Y:S01]  /*5770*/  FFMA.FTZ R19, R19, c[0x0][0x23c], -R3 ;  /* 0x00008f0013137a23 */ /* 0x000fe20000010803 */
[----:B------:R-:W-:Y:S01]  /*5780*/  LOP3.LUT R7, R7, UR11, R224, 0x96, !PT ;  /* 0x0000000b07077c12 */ /* 0x000fe2000f8e96e0 */
[----:B------:R-:W-:Y:S01]  /*5790*/  IMAD.WIDE.U32 R186, R186, -0x326172a9, RZ ;  /* 0xcd9e8d57baba7825 */ /* 0x000fe200078e00ff */
[----:B------:R1:W-:Y:S01]  /*57a0*/  MUFU.EX2 R224, R14 ;  /* 0x0000000e00e07308 */ /* 0x0003e20000000800 */
[-C--:B------:R-:W-:Y:S04]  /*57b0*/  HMMA.16816.F32.BF16 R28, R172, R170.reuse, R28 ;  /* 0x000000aaac1c723c */ /* 0x080fe8000004181c */
[----:B------:R-:W-:Y:S04]  /*57c0*/  IMAD.WIDE.U32 R4, R5, -0x2daee0ad, RZ ;  /* 0xd2511f5305047825 */ /* 0x000fe800078e00ff */
[----:B------:R-:W-:Y:S04]  /*57d0*/  HMMA.16816.F32.BF16 R32, R164, R170, R32 ;  /* 0x000000aaa420723c */ /* 0x000fe80000041820 */
[----:B------:R-:W-:Y:S01]  /*57e0*/  FFMA.FTZ R22, R189, -UR4, R22 ;  /* 0x80000004bd167c23 */ /* 0x000fe20008010016 */
[----:B------:R-:W-:Y:S01]  /*57f0*/  LOP3.LUT R177, R185, UR9, R4, 0x96, !PT ;  /* 0x00000009b9b17c12 */ /* 0x000fe2000f8e9604 */
[----:B------:R-:W-:Y:S01]  /*5800*/  FFMA.FTZ R20, R216, -UR4, R20 ;  /* 0x80000004d8147c23 */ /* 0x000fe20008010014 */
[----:B------:R-:W-:Y:S01]  /*5810*/  UIADD3 UR9, UR13, 0x78dde6e4, URZ ;  /* 0x78dde6e40d097890 */ /* 0x000fe2000fffe03f */
[----:B------:R-:W-:Y:S01]  /*5820*/  FFMA.FTZ R24, R195, -UR4, R24 ;  /* 0x80000004c3187c23 */ /* 0x000fe20008010018 */
[----:B------:R-:W-:Y:S02]  /*5830*/  @P1 FSEL R22, R22, -INF , !P2 ;  /* 0xff80000016161808 */ /* 0x000fe40005000000 */
[----:B------:R-:W-:Y:S01]  /*5840*/  PLOP3.LUT P1, PT, PT, PT, UP0, 0x80, 0x0 ;  /* 0x000000000000781c */ /* 0x000fe20003f2f008 */
[----:B------:R-:W-:Y:S01]  /*5850*/  FFMA.FTZ R26, R198, -UR4, R26 ;  /* 0x80000004c61a7c23 */ /* 0x000fe2000801001a */
[----:B------:R-:W-:Y:S01]  /*5860*/  @P4 FSEL R20, R20, -INF , !P2 ;  /* 0xff80000014144808 */ /* 0x000fe20005000000 */
[----:B------:R-:W-:Y:S01]  /*5870*/  FFMA.FTZ R23, R190, -UR4, R23 ;  /* 0x80000004be177c23 */ /* 0x000fe20008010017 */
[----:B------:R-:W-:Y:S01]  /*5880*/  PLOP3.LUT P4, PT, PT, PT, UP0, 0x80, 0x0 ;  /* 0x000000000000781c */ /* 0x000fe20003f8f008 */
[----:B------:R-:W-:Y:S01]  /*5890*/  FFMA.FTZ R25, R191, -UR4, R25 ;  /* 0x80000004bf197c23 */ /* 0x000fe20008010019 */
[----:B------:R-:W-:Y:S01]  /*58a0*/  LOP3.LUT R8, R5, UR11, R220, 0x96, !PT ;  /* 0x0000000b05087c12 */ /* 0x000fe2000f8e96dc */
[----:B------:R-:W-:Y:S01]  /*58b0*/  UIADD3 UR11, UR13, 0x1715609d, URZ ;  /* 0x1715609d0d0b7890 */ /* 0x000fe2000fffe03f */
[----:B------:R-:W-:Y:S01]  /*58c0*/  IMAD.WIDE.U32 R4, R7, -0x326172a9, RZ ;  /* 0xcd9e8d5707047825 */ /* 0x000fe200078e00ff */
[----:B------:R3:W-:Y:S03]  /*58d0*/  MUFU.EX2 R220, R15 ;  /* 0x0000000f00dc7308 */ /* 0x0007e60000000800 */
[----:B------:R-:W-:Y:S01]  /*58e0*/  IMAD.WIDE.U32 R8, R8, -0x326172a9, RZ ;  /* 0xcd9e8d5708087825 */ /* 0x000fe200078e00ff */
[----:B------:R-:W-:Y:S02]  /*58f0*/  @P1 FSEL R26, R26, -INF , !P2 ;  /* 0xff8000001a1a1808 */ /* 0x000fe40005000000 */
[----:B------:R-:W-:Y:S01]  /*5900*/  PLOP3.LUT P1, PT, PT, PT, UP0, 0x80, 0x0 ;  /* 0x000000000000781c */ /* 0x000fe20003f2f008 */
[----:B----4-:R-:W-:Y:S01]  /*5910*/  IMAD.WIDE.U32 R10, R177, -0x326172a9, RZ ;  /* 0xcd9e8d57b10a7825 */ /* 0x010fe200078e00ff */
[----:B------:R-:W-:Y:S02]  /*5920*/  @P4 FSEL R24, R24, -INF , !P2 ;  /* 0xff80000018184808 */ /* 0x000fe40005000000 */
[----:B------:R-:W-:Y:S01]  /*5930*/  PLOP3.LUT P2, PT, PT, PT, UP0, 0x80, 0x0 ;  /* 0x000000000000781c */ /* 0x000fe20003f4f008 */
[----:B------:R-:W-:Y:S01]  /*5940*/  FFMA.FTZ R28, R231, -UR4, R28 ;  /* 0x80000004e71c7c23 */ /* 0x000fe2000801001c */
[----:B------:R-:W-:Y:S01]  /*5950*/  PLOP3.LUT P4, PT, PT, PT, UP0, 0x80, 0x0 ;  /* 0x000000000000781c */ /* 0x000fe20003f8f008 */
[----:B------:R-:W-:Y:S01]  /*5960*/  FFMA.FTZ R21, R197, -UR4, R21 ;  /* 0x80000004c5157c23 */ /* 0x000fe20008010015 */
[----:B------:R-:W-:Y:S01]  /*5970*/  LOP3.LUT R6, R5, UR9, R182, 0x96, !PT ;  /* 0x0000000905067c12 */ /* 0x000fe2000f8e96b6 */
[----:B------:R-:W-:Y:S01]  /*5980*/  FFMA.FTZ R30, R195, -UR4, R30 ;  /* 0x80000004c31e7c23 */ /* 0x000fe2000801001e */
[----:B------:R-:W-:Y:S01]  /*5990*/  LOP3.LUT R4, R187, UR11, R4, 0x96, !PT ;  /* 0x0000000bbb047c12 */ /* 0x000fe2000f8e9604 */
[----:B------:R-:W-:Y:S01]  /*59a0*/  FFMA.FTZ R32, R192, -UR4, R32 ;  /* 0x80000004c0207c23 */ /* 0x000fe20008010020 */
[----:B------:R-:W-:Y:S01]  /*59b0*/  LOP3.LUT R178, R9, UR9, R178, 0x96, !PT ;  /* 0x0000000909b27c12 */ /* 0x000fe2000f8e96b2 */
[----:B------:R-:W-:Y:S01]  /*59c0*/  UIADD3 UR9, UR12, -0x56f99767, URZ ;  /* 0xa90668990c097890 */ /* 0x000fe2000fffe03f */
[----:B------:R-:W-:Y:S01]  /*59d0*/  @P1 FSEL R25, R25, -INF , !P5 ;  /* 0xff80000019191808 */ /* 0x000fe20006800000 */
[----:B------:R-:W-:Y:S01]  /*59e0*/  IMAD.WIDE.U32 R4, R4, -0x2daee0ad, RZ ;  /* 0xd2511f5304047825 */ /* 0x000fe200078e00ff */
[----:B------:R-:W-:Y:S01]  /*59f0*/  PLOP3.LUT P1, PT, PT, PT, UP0, 0x80, 0x0 ;  /* 0x000000000000781c */ /* 0x000fe20003f2f008 */
[----:B------:R-:W-:Y:S01]  /*5a00*/  MUFU.EX2 R195, R19 ;  /* 0x0000001300c37308 */ /* 0x000fe20000000800 */
[----:B------:R-:W-:Y:S01]  /*5a10*/  @P2 FSEL R23, R23, -INF , !P5 ;  /* 0xff80000017172808 */ /* 0x000fe20006800000 */
[----:B------:R-:W-:Y:S01]  /*5a20*/  IMAD.WIDE.U32 R6, R6, -0x2daee0ad, RZ ;  /* 0xd2511f5306067825 */ /* 0x000fe200078e00ff */
[----:B------:R-:W-:Y:S01]  /*5a30*/  PLOP3.LUT P2, PT, PT, PT, UP0, 0x80, 0x0 ;  /* 0x000000000000781c */ /* 0x000fe20003f4f008 */
[----:B------:R-:W4:Y:S01]  /*5a40*/  LDL R231, [R1+0xc] ;  /* 0x00000c0001e77983 */ /* 0x000f220000100800 */
[----:B------:R-:W-:Y:S01]  /*5a50*/  LOP3.LUT R8, R11, UR11, R8, 0x96, !PT ;  /* 0x0000000b0b087c12 */ /* 0x000fe2000f8e9608 */
[----:B------:R-:W-:Y:S01]  /*5a60*/  FFMA.FTZ R27, R196, -UR4, R27 ;  /* 0x80000004c41b7c23 */ /* 0x000fe2000801001b */
[----:B------:R-:W-:Y:S01]  /*5a70*/  @P4 FSEL R21, R21, -INF , !P5 ;  /* 0xff80000015154808 */ /* 0x000fe20006800000 */
[----:B------:R-:W-:Y:S01]  /*5a80*/  FFMA.FTZ R34, R216, -UR4, R34 ;  /* 0x80000004d8227c23 */ /* 0x000fe20008010022 */
[----:B------:R-:W-:Y:S01]  /*5a90*/  PLOP3.LUT P4, PT, PT, PT, UP0, 0x80, 0x0 ;  /* 0x000000000000781c */ /* 0x000fe20003f8f008 */
[----:B------:R-:W-:Y:S01]  /*5aa0*/  FFMA.FTZ R29, R226, -UR4, R29 ;  /* 0x80000004e21d7c23 */ /* 0x000fe2000801001d */
[----:B------:R-:W-:Y:S01]  /*5ab0*/  LOP3.LUT R179, R4, 0xffff, RZ, 0xc0, !PT ;  /* 0x0000ffff04b37812 */ /* 0x000fe200078ec0ff */
[----:B------:R-:W-:Y:S01]  /*5ac0*/  FFMA.FTZ R33, R232, -UR4, R33 ;  /* 0x80000004e8217c23 */ /* 0x000fe20008010021 */
[----:B------:R-:W-:Y:S01]  /*5ad0*/  LOP3.LUT R180, R7, UR9, R180, 0x96, !PT ;  /* 0x0000000907b47c12 */ /* 0x000fe2000f8e96b4 */
[----:B------:R-:W-:Y:S01]  /*5ae0*/  FFMA.FTZ R31, R191, -UR4, R31 ;  /* 0x80000004bf1f7c23 */ /* 0x000fe2000801001f */
[----:B------:R-:W-:Y:S01]  /*5af0*/  LOP3.LUT R9, R5, UR10, R6, 0x96, !PT ;  /* 0x0000000a05097c12 */ /* 0x000fe2000f8e9606 */
[----:B------:R-:W-:Y:S01]  /*5b00*/  IMAD.WIDE.U32 R6, R178, -0x2daee0ad, RZ ;  /* 0xd2511f53b2067825 */ /* 0x000fe200078e00ff */
[----:B------:R-:W-:Y:S01]  /*5b10*/  @P2 FSEL R28, R28, -INF , !P3 ;  /* 0xff8000001c1c2808 */ /* 0x000fe20005800000 */
[----:B------:R-:W-:Y:S01]  /*5b20*/  MUFU.EX2 R196, R17 ;  /* 0x0000001100c47308 */ /* 0x000fe20000000800 */
[----:B------:R-:W-:Y:S01]  /*5b30*/  PLOP3.LUT P2, PT, PT, PT, UP0, 0x80, 0x0 ;  /* 0x000000000000781c */ /* 0x000fe20003f4f008 */
[----:B------:R-:W-:Y:S01]  /*5b40*/  FFMA.FTZ R35, R197, -UR4, R35 ;  /* 0x80000004c5237c23 */ /* 0x000fe20008010023 */
[----:B------:R-:W-:Y:S01]  /*5b50*/  SHF.R.U32.HI R178, RZ, 0x10, R4 ;  /* 0x00000010ffb27819 */ /* 0x000fe20000011604 */
[--C-:B------:R-:W-:Y:S01]  /*5b60*/  FFMA.FTZ R28, R28, c[0x0][0x23c], -R2.reuse ;  /* 0x00008f001c1c7a23 */ /* 0x100fe20000010802 */
[----:B------:R-:W-:Y:S01]  /*5b70*/  LOP3.LUT R11, R4, 0xff, RZ, 0xc0, !PT ;  /* 0x000000ff040b7812 */ /* 0x000fe200078ec0ff */
[----:B------:R-:W-:Y:S01]  /*5b80*/  FFMA.FTZ R24, R24, c[0x0][0x23c], -R2 ;  /* 0x00008f0018187a23 */ /* 0x000fe20000010802 */
[----:B--2---:R-:W-:Y:S01]  /*5b90*/  SHF.R.U32.HI R12, RZ, 0x18, R4 ;  /* 0x00000018ff0c7819 */ /* 0x004fe20000011604 */
[----:B------:R-:W-:Y:S01]  /*5ba0*/  IMAD.WIDE.U32 R4, R8, -0x2daee0ad, RZ ;  /* 0xd2511f5308047825 */ /* 0x000fe200078e00ff */
[----:B------:R-:W-:Y:S01]  /*5bb0*/  @P1 FSEL R30, R30, -INF , !P3 ;  /* 0xff8000001e1e1808 */ /* 0x000fe20005800000 */
[----:B------:R-:W-:Y:S01]  /*5bc0*/  MUFU.EX2 R191, R24 ;  /* 0x0000001800bf7308 */ /* 0x000fe20000000800 */
[----:B------:R-:W-:Y:S01]  /*5bd0*/  PLOP3.LUT P1, PT, PT, PT, UP0, 0x80, 0x0 ;  /* 0x000000000000781c */ /* 0x000fe20003f2f008 */
[----:B------:R-:W-:Y:S01]  /*5be0*/  FFMA.FTZ R25, R25, c[0x0][0x23c], -R2 ;  /* 0x00008f0019197a23 */ /* 0x000fe20000010802 */
[----:B------:R-:W-:Y:S01]  /*5bf0*/  LOP3.LUT R8, R5, UR10, R6, 0x96, !PT ;  /* 0x0000000a05087c12 */ /* 0x000fe2000f8e9606 */
[----:B------:R-:W-:Y:S01]  /*5c00*/  UIADD3 UR10, UR13, -0x4ab325aa, URZ ;  /* 0xb54cda560d0a7890 */ /* 0x000fe2000fffe03f */
[C---:B------:R-:W-:Y:S01]  /*5c10*/  LOP3.LUT R169, R4.reuse, 0xff, RZ, 0xc0, !PT ;  /* 0x000000ff04a97812 */ /* 0x040fe200078ec0ff */
[--C-:B------:R-:W-:Y:S01]  /*5c20*/  FFMA.FTZ R21, R21, c[0x0][0x23c], -R176.reuse ;  /* 0x00008f0015157a23 */ /* 0x100fe200000108b0 */
[----:B------:R-:W-:Y:S01]  /*5c30*/  LOP3.LUT R172, R4, 0xffff, RZ, 0xc0, !PT ;  /* 0x0000ffff04ac7812 */ /* 0x000fe200078ec0ff */
[----:B------:R-:W-:Y:S01]  /*5c40*/  FFMA.FTZ R20, R20, c[0x0][0x23c], -R176 ;  /* 0x00008f0014147a23 */ /* 0x000fe200000108b0 */
[--C-:B------:R-:W-:Y:S01]  /*5c50*/  SHF.R.U32.HI R173, RZ, 0x18, R4.reuse ;  /* 0x00000018ffad7819 */ /* 0x100fe20000011604 */
[----:B------:R-:W-:Y:S01]  /*5c60*/  MUFU.EX2 R187, R21 ;  /* 0x0000001500bb7308 */ /* 0x000fe20000000800 */
[----:B------:R-:W-:Y:S01]  /*5c70*/  SHF.R.U32.HI R168, RZ, 0x10, R4 ;  /* 0x00000010ffa87819 */ /* 0x000fe20000011604 */
[----:B------:R-:W-:Y:S01]  /*5c80*/  IMAD.WIDE.U32 R4, R180, -0x326172a9, RZ ;  /* 0xcd9e8d57b4047825 */ /* 0x000fe200078e00ff */
[----:B------:R-:W-:Y:S01]  /*5c90*/  LOP3.LUT R184, R7, UR9, R184, 0x96, !PT ;  /* 0x0000000907b87c12 */ /* 0x000fe2000f8e96b8 */
[----:B------:R-:W-:Y:S01]  /*5ca0*/  ULDC.U8 UR9, c[0x0][0x2d8] ;  /* 0x0000b60000097ab9 */ /* 0x000fe20000000000 */
[----:B------:R-:W-:Y:S01]  /*5cb0*/  @P2 FSEL R32, R32, -INF , !P3 ;  /* 0xff80000020202808 */ /* 0x000fe20005800000 */
[--C-:B------:R-:W-:Y:S01]  /*5cc0*/  FFMA.FTZ R22, R22, c[0x0][0x23c], -R3.reuse ;  /* 0x00008f0016167a23 */ /* 0x100fe20000010803 */
[----:B------:R-:W-:Y:S01]  /*5cd0*/  PLOP3.LUT P2, PT, PT, PT, UP0, 0x80, 0x0 ;  /* 0x000000000000781c */ /* 0x000fe20003f4f008 */
[----:B------:R-:W-:Y:S01]  /*5ce0*/  FFMA.FTZ R30, R30, c[0x0][0x23c], -R0 ;  /* 0x00008f001e1e7a23 */ /* 0x000fe20000010800 */
[----:B------:R-:W-:Y:S01]  /*5cf0*/  LOP3.LUT R7, R5, UR10, R186, 0x96, !PT ;  /* 0x0000000a05077c12 */ /* 0x000fe2000f8e96ba */
[----:B------:R-:W-:Y:S01]  /*5d00*/  MUFU.EX2 R192, R20 ;  /* 0x0000001400c07308 */ /* 0x000fe20000000800 */
[----:B------:R-:W-:Y:S01]  /*5d10*/  @P4 FSEL R27, R27, -INF , !P5 ;  /* 0xff8000001b1b4808 */ /* 0x000fe20006800000 */
[----:B------:R-:W-:Y:S01]  /*5d20*/  FFMA.FTZ R32, R32, c[0x0][0x23c], -R176 ;  /* 0x00008f0020207a23 */ /* 0x000fe200000108b0 */
[----:B------:R-:W-:Y:S01]  /*5d30*/  ISETP.LE.U32.AND P4, PT, R12, UR9, PT ;  /* 0x000000090c007c0c */ /* 0x000fe2000bf83070 */
[--C-:B------:R-:W-:Y:S01]  /*5d40*/  FFMA.FTZ R26, R26, c[0x0][0x23c], -R0.reuse ;  /* 0x00008f001a1a7a23 */ /* 0x100fe20000010800 */
[C---:B------:R-:W-:Y:S01]  /*5d50*/  LOP3.LUT R12, R4.reuse, 0xffff, RZ, 0xc0, !PT ;  /* 0x0000ffff040c7812 */ /* 0x040fe200078ec0ff */
[----:B------:R-:W-:Y:S01]  /*5d60*/  FFMA.FTZ R27, R27, c[0x0][0x23c], -R0 ;  /* 0x00008f001b1b7a23 */ /* 0x000fe20000010800 */
[----:B-1----:R-:W-:Y:S01]  /*5d70*/  LOP3.LUT R14, R4, 0xff, RZ, 0xc0, !PT ;  /* 0x000000ff040e7812 */ /* 0x002fe200078ec0ff */
[--C-:B------:R-:W-:Y:S01]  /*5d80*/  FFMA.FTZ R23, R23, c[0x0][0x23c], -R3.reuse ;  /* 0x00008f0017177a23 */ /* 0x100fe20000010803 */
[--C-:B---3--:R-:W-:Y:S01]  /*5d90*/  SHF.R.U32.HI R15, RZ, 0x18, R4.reuse ;  /* 0x00000018ff0f7819 */ /* 0x108fe20000011604 */
[----:B------:R-:W-:Y:S01]  /*5da0*/  MUFU.EX2 R188, R22 ;  /* 0x0000001600bc7308 */ /* 0x000fe20000000800 */
[----:B------:R-:W-:Y:S01]  /*5db0*/  SHF.R.U32.HI R13, RZ, 0x10, R4 ;  /* 0x00000010ff0d7819 */ /* 0x000fe20000011604 */
[----:B------:R-:W-:Y:S01]  /*5dc0*/  IMAD.WIDE.U32 R4, R184, -0x326172a9, RZ ;  /* 0xcd9e8d57b8047825 */ /* 0x000fe200078e00ff */
[----:B------:R-:W-:Y:S02]  /*5dd0*/  @P1 FSEL R34, R34, -INF , !P3 ;  /* 0xff80000022221808 */ /* 0x000fe40005800000 */
[----:B------:R-:W-:Y:S02]  /*5de0*/  PLOP3.LUT P1, PT, PT, PT, UP0, 0x80, 0x0 ;  /* 0x000000000000781c */ /* 0x000fe40003f2f008 */
[----:B------:R-:W-:Y:S01]  /*5df0*/  PLOP3.LUT P3, PT, PT, PT, UP0, 0x80, 0x0 ;  /* 0x000000000000781c */ /* 0x000fe20003f6f008 */
[----:B------:R-:W-:Y:S01]  /*5e00*/  FFMA.FTZ R34, R34, c[0x0][0x23c], -R3 ;  /* 0x00008f0022227a23 */ /* 0x000fe20000010803 */
[----:B------:R-:W-:Y:S01]  /*5e10*/  LOP3.LUT R6, R5, UR10, R10, 0x96, !PT ;  /* 0x0000000a05067c12 */ /* 0x000fe2000f8e960a */
[----:B------:R-:W-:Y:S01]  /*5e20*/  MUFU.EX2 R190, R25 ;  /* 0x0000001900be7308 */ /* 0x000fe20000000800 */
[----:B------:R-:W-:Y:S02]  /*5e30*/  LOP3.LUT R10, R7, 0xffff, RZ, 0xc0, !PT ;  /* 0x0000ffff070a7812 */ /* 0x000fe400078ec0ff */
[----:B------:R-:W-:Y:S02]  /*5e40*/  @P2 FSEL R29, R29, -INF , !P6 ;  /* 0xff8000001d1d2808 */ /* 0x000fe40007000000 */
[----:B------:R-:W-:Y:S02]  /*5e50*/  SHF.R.U32.HI R10, RZ, 0x8, R10 ;  /* 0x00000008ff0a7819 */ /* 0x000fe4000001160a */
[----:B------:R-:W-:Y:S01]  /*5e60*/  PLOP3.LUT P2, PT, PT, PT, UP0, 0x80, 0x0 ;  /* 0x000000000000781c */ /* 0x000fe20003f4f008 */
[----:B------:R-:W-:Y:S01]  /*5e70*/  FFMA.FTZ R2, R29, c[0x0][0x23c], -R2 ;  /* 0x00008f001d027a23 */ /* 0x000fe20000010802 */
[----:B------:R-:W-:Y:S01]  /*5e80*/  LOP3.LUT R10, R10, 0xffff, RZ, 0xc0, !PT ;  /* 0x0000ffff0a0a7812 */ /* 0x000fe200078ec0ff */
[----:B------:R-:W-:Y:S01]  /*5e90*/  MUFU.EX2 R198, R18 ;  /* 0x0000001200c67308 */ /* 0x000fe20000000800 */
[----:B------:R-:W-:Y:S02]  /*5ea0*/  ISETP.LE.U32.AND P5, PT, R11, UR9, PT ;  /* 0x000000090b007c0c */ /* 0x000fe4000bfa3070 */
[----:B------:R-:W-:Y:S02]  /*5eb0*/  LOP3.LUT R11, R7, 0xff, RZ, 0xc0, !PT ;  /* 0x000000ff070b7812 */ /* 0x000fe400078ec0ff */
[----:B------:R-:W-:Y:S02]  /*5ec0*/  @P1 FSEL R33, R33, -INF , !P6 ;  /* 0xff80000021211808 */ /* 0x000fe40007000000 */
[----:B------:R-:W-:Y:S02]  /*5ed0*/  ISETP.LE.U32.AND P1, PT, R10, UR9, PT ;  /* 0x000000090a007c0c */ /* 0x000fe4000bf23070 */
[----:B------:R-:W-:Y:S01]  /*5ee0*/  @P3 FSEL R31, R31, -INF , !P6 ;  /* 0xff8000001f1f3808 */ /* 0x000fe20007000000 */
[----:B------:R-:W-:Y:S01]  /*5ef0*/  MUFU.EX2 R184, R2 ;  /* 0x0000000200b87308 */ /* 0x000fe20000000800 */
[----:B------:R-:W-:Y:S01]  /*5f00*/  ISETP.LE.U32.AND P3, PT, R11, UR9, PT ;  /* 0x000000090b007c0c */ /* 0x000fe2000bf63070 */
[----:B------:R-:W-:Y:S01]  /*5f10*/  FFMA.FTZ R176, R33, c[0x0][0x23c], -R176 ;  /* 0x00008f0021b07a23 */ /* 0x000fe200000108b0 */
[--C-:B------:R-:W-:Y:S01]  /*5f20*/  SHF.R.U32.HI R11, RZ, 0x10, R7.reuse ;  /* 0x00000010ff0b7819 */ /* 0x100fe20000011607 */
[----:B------:R-:W-:Y:S01]  /*5f30*/  FFMA.FTZ R0, R31, c[0x0][0x23c], -R0 ;  /* 0x00008f001f007a23 */ /* 0x000fe20000010800 */
[----:B------:R-:W-:Y:S02]  /*5f40*/  SHF.R.U32.HI R10, RZ, 0x18, R7 ;  /* 0x00000018ff0a7819 */ /* 0x000fe40000011607 */
[----:B------:R-:W-:Y:S02]  /*5f50*/  LOP3.LUT R7, R6, 0xffff, RZ, 0xc0, !PT ;  /* 0x0000ffff06077812 */ /* 0x000fe400078ec0ff */
[----:B------:R-:W-:Y:S01]  /*5f60*/  @P2 FSEL R35, R35, -INF , !P6 ;  /* 0xff80000023232808 */ /* 0x000fe20007000000 */
[----:B------:R-:W-:Y:S01]  /*5f70*/  @!P1 FADD.FTZ R219, -R219, -RZ ;  /* 0x800000ffdbdb9221 */ /* 0x000fe20000010100 */
[----:B------:R-:W-:Y:S01]  /*5f80*/  SHF.R.U32.HI R7, RZ, 0x8, R7 ;  /* 0x00000008ff077819 */ /* 0x000fe20000011607 */
[----:B------:R-:W1:Y:S01]  /*5f90*/  MUFU.EX2 R181, R32 ;  /* 0x0000002000b57308 */ /* 0x000e620000000800 */
[----:B------:R-:W-:Y:S01]  /*5fa0*/  ISETP.LE.U32.AND P2, PT, R10, UR9, PT ;  /* 0x000000090a007c0c */ /* 0x000fe2000bf43070 */
[----:B------:R-:W-:Y:S01]  /*5fb0*/  @!P3 FADD.FTZ R222, -R222, -RZ ;  /* 0x800000ffdedeb221 */ /* 0x000fe20000010100 */
[----:B------:R-:W-:Y:S01]  /*5fc0*/  LOP3.LUT R7, R7, 0xffff, RZ, 0xc0, !PT ;  /* 0x0000ffff07077812 */ /* 0x000fe200078ec0ff */
[----:B------:R-:W-:Y:S01]  /*5fd0*/  FFMA.FTZ R3, R35, c[0x0][0x23c], -R3 ;  /* 0x00008f0023037a23 */ /* 0x000fe20000010803 */
[----:B------:R-:W-:Y:S02]  /*5fe0*/  LOP3.LUT R11, R11, 0xff, RZ, 0xc0, !PT ;  /* 0x000000ff0b0b7812 */ /* 0x000fe400078ec0ff */
[----:B------:R-:W-:Y:S02]  /*5ff0*/  ISETP.LE.U32.AND P1, PT, R7, UR9, PT ;  /* 0x0000000907007c0c */ /* 0x000fe4000bf23070 */
[----:B------:R-:W-:Y:S01]  /*6000*/  LOP3.LUT R10, R6, 0xff, RZ, 0xc0, !PT ;  /* 0x000000ff060a7812 */ /* 0x000fe200078ec0ff */
[----:B------:R-:W-:Y:S01]  /*6010*/  MUFU.EX2 R183, R0 ;  /* 0x0000000000b77308 */ /* 0x000fe20000000800 */
[--C-:B------:R-:W-:Y:S02]  /*6020*/  SHF.R.U32.HI R7, RZ, 0x10, R6.reuse ;  /* 0x00000010ff077819 */ /* 0x100fe40000011606 */
[----:B------:R-:W-:Y:S01]  /*6030*/  ISETP.LE.U32.AND P6, PT, R11, UR9, PT ;  /* 0x000000090b007c0c */ /* 0x000fe2000bfc3070 */
[----:B------:R-:W-:Y:S01]  /*6040*/  @!P2 FADD.FTZ R225, -R225, -RZ ;  /* 0x800000ffe1e1a221 */ /* 0x000fe20000010100 */
[----:B------:R-:W-:Y:S02]  /*6050*/  ISETP.LE.U32.AND P3, PT, R10, UR9, PT ;  /* 0x000000090a007c0c */ /* 0x000fe4000bf63070 */
[----:B------:R-:W-:Y:S02]  /*6060*/  LOP3.LUT R10, R4, 0xffff, RZ, 0xc0, !PT ;  /* 0x0000ffff040a7812 */ /* 0x000fe400078ec0ff */
[----:B------:R-:W-:Y:S01]  /*6070*/  LOP3.LUT R5, R7, 0xff, RZ, 0xc0, !PT ;  /* 0x000000ff07057812 */ /* 0x000fe200078ec0ff */
[----:B------:R-:W-:Y:S01]  /*6080*/  @!P1 FADD.FTZ R227, -R227, -RZ ;  /* 0x800000ffe3e39221 */ /* 0x000fe20000010100 */
[----:B------:R-:W-:Y:S01]  /*6090*/  SHF.R.U32.HI R6, RZ, 0x18, R6 ;  /* 0x00000018ff067819 */ /* 0x000fe20000011606 */
[----:B------:R-:W-:Y:S01]  /*60a0*/  MUFU.EX2 R177, R176 ;  /* 0x000000b000b17308 */ /* 0x000fe20000000800 */
[----:B------:R-:W-:Y:S01]  /*60b0*/  ISETP.LE.U32.AND P2, PT, R5, UR9, PT ;  /* 0x0000000905007c0c */ /* 0x000fe2000bf43070 */
[----:B-1----:R-:W-:Y:S01]  /*60c0*/  @!P5 FADD.FTZ R181, -R181, -RZ ;  /* 0x800000ffb5b5d221 */ /* 0x002fe20000010100 */
[----:B------:R-:W-:Y:S01]  /*60d0*/  SHF.R.U32.HI R5, RZ, 0x8, R10 ;  /* 0x00000008ff057819 */ /* 0x000fe2000001160a */
[----:B------:R-:W-:Y:S01]  /*60e0*/  @!P6 FADD.FTZ R218, -R218, -RZ ;  /* 0x800000ffdadae221 */ /* 0x000fe20000010100 */
[----:B------:R-:W-:Y:S01]  /*60f0*/  ISETP.LE.U32.AND P6, PT, R6, UR9, PT ;  /* 0x0000000906007c0c */ /* 0x000fe2000bfc3070 */
[----:B------:R-:W-:Y:S01]  /*6100*/  @!P3 FADD.FTZ R229, -R229, -RZ ;  /* 0x800000ffe5e5b221 */ /* 0x000fe20000010100 */
[----:B------:R-:W-:Y:S02]  /*6110*/  LOP3.LUT R5, R5, 0xffff, RZ, 0xc0, !PT ;  /* 0x0000ffff05057812 */ /* 0x000fe400078ec0ff */
[----:B------:R-:W-:Y:S01]  /*6120*/  LOP3.LUT R7, R4, 0xff, RZ, 0xc0, !PT ;  /* 0x000000ff04077812 */ /* 0x000fe200078ec0ff */
[----:B------:R-:W1:Y:S01]  /*6130*/  MUFU.EX2 R180, R3 ;  /* 0x0000000300b47308 */ /* 0x000e620000000800 */
[----:B------:R-:W-:Y:S02]  /*6140*/  ISETP.LE.U32.AND P1, PT, R5, UR9, PT ;  /* 0x0000000905007c0c */ /* 0x000fe4000bf23070 */
[----:B------:R-:W-:Y:S01]  /*6150*/  ISETP.LE.U32.AND P3, PT, R7, UR9, PT ;  /* 0x0000000907007c0c */ /* 0x000fe2000bf63070 */
[----:B------:R-:W-:Y:S01]  /*6160*/  @!P2 FADD.FTZ R230, -R230, -RZ ;  /* 0x800000ffe6e6a221 */ /* 0x000fe20000010100 */
[--C-:B------:R-:W-:Y:S02]  /*6170*/  SHF.R.U32.HI R6, RZ, 0x10, R4.reuse ;  /* 0x00000010ff067819 */ /* 0x100fe40000011604 */
[----:B------:R-:W-:Y:S01]  /*6180*/  SHF.R.U32.HI R5, RZ, 0x18, R4 ;  /* 0x00000018ff057819 */ /* 0x000fe20000011604 */
[----:B------:R-:W-:Y:S01]  /*6190*/  @!P6 FADD.FTZ R228, -R228, -RZ ;  /* 0x800000ffe4e4e221 */ /* 0x000fe20000010100 */
[----:B------:R-:W-:Y:S01]  /*61a0*/  SHF.R.U32.HI R4, RZ, 0x8, R12 ;  /* 0x00000008ff047819 */ /* 0x000fe2000001160c */
[----:B------:R-:W-:Y:S01]  /*61b0*/  MUFU.EX2 R189, R23 ;  /* 0x0000001700bd7308 */ /* 0x000fe20000000800 */
[----:B------:R-:W-:Y:S02]  /*61c0*/  LOP3.LUT R6, R6, 0xff, RZ, 0xc0, !PT ;  /* 0x000000ff06067812 */ /* 0x000fe400078ec0ff */
[----:B------:R-:W-:Y:S01]  /*61d0*/  LOP3.LUT R4, R4, 0xffff, RZ, 0xc0, !PT ;  /* 0x0000ffff04047812 */ /* 0x000fe200078ec0ff */
[----:B------:R-:W-:Y:S01]  /*61e0*/  @!P1 FADD.FTZ R221, -R221, -RZ ;  /* 0x800000ffdddd9221 */ /* 0x000fe20000010100 */
[----:B------:R-:W-:Y:S01]  /*61f0*/  ISETP.LE.U32.AND P2, PT, R6, UR9, PT ;  /* 0x0000000906007c0c */ /* 0x000fe2000bf43070 */
[----:B------:R-:W-:Y:S01]  /*6200*/  @!P3 FADD.FTZ R223, -R223, -RZ ;  /* 0x800000ffdfdfb221 */ /* 0x000fe20000010100 */
[----:B------:R-:W-:Y:S02]  /*6210*/  ISETP.LE.U32.AND P6, PT, R5, UR9, PT ;  /* 0x0000000905007c0c */ /* 0x000fe4000bfc3070 */
[----:B------:R-:W-:Y:S01]  /*6220*/  ISETP.LE.U32.AND P1, PT, R4, UR9, PT ;  /* 0x0000000904007c0c */ /* 0x000fe2000bf23070 */
[----:B------:R-:W2:Y:S01]  /*6230*/  MUFU.EX2 R194, R26 ;  /* 0x0000001a00c27308 */ /* 0x000ea20000000800 */
[----:B------:R-:W-:Y:S02]  /*6240*/  LOP3.LUT R4, R9, 0xffff, RZ, 0xc0, !PT ;  /* 0x0000ffff09047812 */ /* 0x000fe400078ec0ff */
[----:B------:R-:W-:Y:S01]  /*6250*/  ISETP.LE.U32.AND P3, PT, R14, UR9, PT ;  /* 0x000000090e007c0c */ /* 0x000fe2000bf63070 */
[----:B-1----:R-:W-:Y:S01]  /*6260*/  @!P4 FADD.FTZ R180, -R180, -RZ ;  /* 0x800000ffb4b4c221 */ /* 0x002fe20000010100 */
[----:B------:R-:W-:Y:S02]  /*6270*/  SHF.R.U32.HI R4, RZ, 0x8, R4 ;  /* 0x00000008ff047819 */ /* 0x000fe40000011604 */
[----:B------:R-:W-:Y:S01]  /*6280*/  LOP3.LUT R5, R13, 0xff, RZ, 0xc0, !PT ;  /* 0x000000ff0d057812 */ /* 0x000fe200078ec0ff */
[----:B------:R-:W-:Y:S01]  /*6290*/  @!P2 FADD.FTZ R224, -R224, -RZ ;  /* 0x800000ffe0e0a221 */ /* 0x000fe20000010100 */
[----:B------:R-:W-:Y:S01]  /*62a0*/  LOP3.LUT R4, R4, 0xffff, RZ, 0xc0, !PT ;  /* 0x0000ffff04047812 */ /* 0x000fe200078ec0ff */
[----:B------:R-:W-:Y:S01]  /*62b0*/  @!P6 FADD.FTZ R220, -R220, -RZ ;  /* 0x800000ffdcdce221 */ /* 0x000fe20000010100 */
[----:B------:R-:W-:Y:S01]  /*62c0*/  SHF.R.U32.HI R2, RZ, 0x10, R9 ;  /* 0x00000010ff027819 */ /* 0x000fe20000011609 */
[----:B------:R-:W-:Y:S01]  /*62d0*/  @!P1 FADD.FTZ R196, -R196, -RZ ;  /* 0x800000ffc4c49221 */ /* 0x000fe20000010100 */
[----:B------:R-:W-:Y:S01]  /*62e0*/  ISETP.LE.U32.AND P1, PT, R4, UR9, PT ;  /* 0x0000000904007c0c */ /* 0x000fe2000bf23070 */
[----:B------:R-:W-:Y:S01]  /*62f0*/  MUFU.EX2 R193, R27 ;  /* 0x0000001b00c17308 */ /* 0x000fe20000000800 */
[----:B------:R-:W-:Y:S01]  /*6300*/  ISETP.LE.U32.AND P2, PT, R15, UR9, PT ;  /* 0x000000090f007c0c */ /* 0x000fe2000bf43070 */
[----:B------:R-:W-:Y:S01]  /*6310*/  @!P3 FADD.FTZ R199, -R199, -RZ ;  /* 0x800000ffc7c7b221 */ /* 0x000fe20000010100 */
[----:B------:R-:W-:Y:S02]  /*6320*/  ISETP.LE.U32.AND P6, PT, R5, UR9, PT ;  /* 0x0000000905007c0c */ /* 0x000fe4000bfc3070 */
[----:B------:R-:W-:Y:S02]  /*6330*/  LOP3.LUT R5, R9, 0xff, RZ, 0xc0, !PT ;  /* 0x000000ff09057812 */ /* 0x000fe400078ec0ff */
[----:B------:R-:W-:Y:S02]  /*6340*/  LOP3.LUT R4, R2, 0xff, RZ, 0xc0, !PT ;  /* 0x000000ff02047812 */ /* 0x000fe400078ec0ff */
[C---:B------:R-:W-:Y:S01]  /*6350*/  LOP3.LUT R2, R8.reuse, 0xffff, RZ, 0xc0, !PT ;  /* 0x0000ffff08027812 */ /* 0x040fe200078ec0ff */
[----:B------:R-:W1:Y:S01]  /*6360*/  MUFU.EX2 R182, R34 ;  /* 0x0000002200b67308 */ /* 0x000e620000000800 */
[----:B------:R-:W-:Y:S01]  /*6370*/  ISETP.LE.U32.AND P3, PT, R5, UR9, PT ;  /* 0x0000000905007c0c */ /* 0x000fe2000bf63070 */
[----:B------:R-:W-:Y:S01]  /*6380*/  @!P1 FADD.FTZ R187, -R187, -RZ ;  /* 0x800000ffbbbb9221 */ /* 0x000fe20000010100 */
[----:B------:R-:W-:Y:S01]  /*6390*/  SHF.R.U32.HI R2, RZ, 0x8, R2 ;  /* 0x00000008ff027819 */ /* 0x000fe20000011602 */
[----:B------:R-:W-:Y:S01]  /*63a0*/  @!P2 FADD.FTZ R195, -R195, -RZ ;  /* 0x800000ffc3c3a221 */ /* 0x000fe20000010100 */
[----:B------:R-:W-:Y:S01]  /*63b0*/  LOP3.LUT R5, R8, 0xff, RZ, 0xc0, !PT ;  /* 0x000000ff08057812 */ /* 0x000fe200078ec0ff */
[----:B------:R-:W-:Y:S01]  /*63c0*/  @!P6 FADD.FTZ R198, -R198, -RZ ;  /* 0x800000ffc6c6e221 */ /* 0x000fe20000010100 */
[----:B------:R-:W-:Y:S02]  /*63d0*/  LOP3.LUT R2, R2, 0xffff, RZ, 0xc0, !PT ;  /* 0x0000ffff02027812 */ /* 0x000fe400078ec0ff */
[----:B------:R-:W-:Y:S01]  /*63e0*/  ISETP.LE.U32.AND P2, PT, R4, UR9, PT ;  /* 0x0000000904007c0c */ /* 0x000fe2000bf43070 */
[----:B------:R-:W-:Y:S01]  /*63f0*/  MUFU.EX2 R185, R28 ;  /* 0x0000001c00b97308 */ /* 0x000fe20000000800 */
[----:B------:R-:W-:Y:S02]  /*6400*/  ISETP.LE.U32.AND P1, PT, R2, UR9, PT ;  /* 0x0000000902007c0c */ /* 0x000fe4000bf23070 */
[----:B------:R-:W-:Y:S01]  /*6410*/  SHF.R.U32.HI R2, RZ, 0x8, R179 ;  /* 0x00000008ff027819 */ /* 0x000fe200000116b3 */
[----:B------:R-:W-:Y:S01]  /*6420*/  @!P3 FADD.FTZ R192, -R192, -RZ ;  /* 0x800000ffc0c0b221 */ /* 0x000fe20000010100 */
[----:B------:R-:W-:Y:S02]  /*6430*/  ISETP.LE.U32.AND P3, PT, R5, UR9, PT ;  /* 0x0000000905007c0c */ /* 0x000fe4000bf63070 */
[----:B------:R-:W-:Y:S02]  /*6440*/  SHF.R.U32.HI R4, RZ, 0x10, R8 ;  /* 0x00000010ff047819 */ /* 0x000fe40000011608 */
[----:B------:R-:W-:Y:S01]  /*6450*/  LOP3.LUT R2, R2, 0xffff, RZ, 0xc0, !PT ;  /* 0x0000ffff02027812 */ /* 0x000fe200078ec0ff */
[----:B------:R-:W3:Y:S01]  /*6460*/  MUFU.EX2 R186, R30 ;  /* 0x0000001e00ba7308 */ /* 0x000ee20000000800 */
[----:B------:R-:W-:Y:S01]  /*6470*/  LOP3.LUT R4, R4, 0xff, RZ, 0xc0, !PT ;  /* 0x000000ff04047812 */ /* 0x000fe200078ec0ff */
[----:B------:R-:W-:Y:S01]  /*6480*/  @!P2 FADD.FTZ R188, -R188, -RZ ;  /* 0x800000ffbcbca221 */ /* 0x000fe20000010100 */
[----:B------:R-:W-:Y:S01]  /*6490*/  LOP3.LUT R5, R168, 0xff, RZ, 0xc0, !PT ;  /* 0x000000ffa8057812 */ /* 0x000fe200078ec0ff */
[----:B------:R-:W-:Y:S01]  /*64a0*/  @!P1 FADD.FTZ R190, -R190, -RZ ;  /* 0x800000ffbebe9221 */ /* 0x000fe20000010100 */
[----:B------:R-:W-:Y:S02]  /*64b0*/  ISETP.LE.U32.AND P2, PT, R4, UR9, PT ;  /* 0x0000000904007c0c */ /* 0x000fe4000bf43070 */
[----:B------:R-:W-:Y:S01]  /*64c0*/  LOP3.LUT R4, R178, 0xff, RZ, 0xc0, !PT ;  /* 0x000000ffb2047812 */ /* 0x000fe200078ec0ff */
[----:B------:R-:W-:Y:S01]  /*64d0*/  @!P3 FADD.FTZ R191, -R191, -RZ ;  /* 0x800000ffbfbfb221 */ /* 0x000fe20000010100 */
[----:B------:R-:W-:Y:S02]  /*64e0*/  ISETP.LE.U32.AND P1, PT, R2, UR9, PT ;  /* 0x0000000902007c0c */ /* 0x000fe4000bf23070 */
[----:B------:R-:W-:Y:S02]  /*64f0*/  SHF.R.U32.HI R2, RZ, 0x8, R172 ;  /* 0x00000008ff027819 */ /* 0x000fe400000116ac */
[----:B------:R-:W-:Y:S02]  /*6500*/  ISETP.LE.U32.AND P3, PT, R4, UR9, PT ;  /* 0x0000000904007c0c */ /* 0x000fe4000bf63070 */
[----:B------:R-:W-:Y:S02]  /*6510*/  LOP3.LUT R4, R2, 0xffff, RZ, 0xc0, !PT ;  /* 0x0000ffff02047812 */ /* 0x000fe400078ec0ff */
[----:B------:R-:W-:Y:S01]  /*6520*/  F2FP.RELU.BF16.PACK_AB R2, R219, R222 ;  /* 0x000000dedb02723e */ /* 0x000fe200000018ff */
[----:B--2---:R-:W-:Y:S01]  /*6530*/  @!P2 FADD.FTZ R194, -R194, -RZ ;  /* 0x800000ffc2c2a221 */ /* 0x004fe20000010100 */
[----:B------:R-:W-:Y:S02]  /*6540*/  ISETP.LE.U32.AND P5, PT, R5, UR9, PT ;  /* 0x0000000905007c0c */ /* 0x000fe4000bfa3070 */
[----:B------:R-:W-:Y:S01]  /*6550*/  F2FP.RELU.BF16.PACK_AB R5, R225, R218 ;  /* 0x000000dae105723e */ /* 0x000fe200000018ff */
[----:B------:R2:W-:Y:S01]  /*6560*/  STS [R236+0x20000], R2 ;  /* 0x02000002ec007388 */ /* 0x0005e20000000800 */
[----:B------:R-:W-:Y:S01]  /*6570*/  F2FP.RELU.BF16.PACK_AB R0, R195, R198 ;  /* 0x000000c6c300723e */ /* 0x000fe200000018ff */
[----:B------:R-:W-:Y:S01]  /*6580*/  @!P1 FADD.FTZ R177, -R177, -RZ ;  /* 0x800000ffb1b19221 */ /* 0x000fe20000010100 */
[----:B------:R-:W-:Y:S01]  /*6590*/  ISETP.LE.U32.AND P1, PT, R4, UR9, PT ;  /* 0x0000000904007c0c */ /* 0x000fe2000bf23070 */
[----:B------:R2:W-:Y:S01]  /*65a0*/  STS [R236+0x20400], R5 ;  /* 0x02040005ec007388 */ /* 0x0005e20000000800 */
[----:B------:R-:W-:Y:S01]  /*65b0*/  F2FP.RELU.BF16.PACK_AB R4, R227, R229 ;  /* 0x000000e5e304723e */ /* 0x000fe200000018ff */
[----:B-1----:R-:W-:Y:S01]  /*65c0*/  @!P3 FADD.FTZ R182, -R182, -RZ ;  /* 0x800000ffb6b6b221 */ /* 0x002fe20000010100 */
[----:B------:R-:W-:Y:S01]  /*65d0*/  F2FP.RELU.BF16.PACK_AB R3, R228, R230 ;  /* 0x000000e6e403723e */ /* 0x000fe200000018ff */
[----:B------:R1:W-:Y:S01]  /*65e0*/  STS [R237+0x20400], R0 ;  /* 0x02040000ed007388 */ /* 0x0003e20000000800 */
[----:B------:R-:W-:Y:S01]  /*65f0*/  SHF.R.U32.HI R9, RZ, 0x18, R9 ;  /* 0x00000018ff097819 */ /* 0x000fe20000011609 */
[----:B---3--:R-:W-:Y:S01]  /*6600*/  @!P5 FADD.FTZ R186, -R186, -RZ ;  /* 0x800000ffbabad221 */ /* 0x008fe20000010100 */
[----:B------:R-:W-:Y:S02]  /*6610*/  SHF.R.U32.HI R8, RZ, 0x18, R8 ;  /* 0x00000018ff087819 */ /* 0x000fe40000011608 */
[----:B------:R-:W-:Y:S02]  /*6620*/  ISETP.LE.U32.AND P6, PT, R9, UR9, PT ;  /* 0x0000000909007c0c */ /* 0x000fe4000bfc3070 */
[----:B------:R-:W-:Y:S01]  /*6630*/  ISETP.LE.U32.AND P2, PT, R169, UR9, PT ;  /* 0x00000009a9007c0c */ /* 0x000fe2000bf43070 */
[----:B------:R-:W-:Y:S01]  /*6640*/  @!P1 FADD.FTZ R184, -R184, -RZ ;  /* 0x800000ffb8b89221 */ /* 0x000fe20000010100 */
[----:B------:R-:W-:Y:S02]  /*6650*/  FSETP.GE.FTZ.AND P3, PT, R222, RZ, PT ;  /* 0x000000ffde00720b */ /* 0x000fe40003f76000 */
[----:B------:R-:W-:Y:S02]  /*6660*/  FSETP.GE.FTZ.AND P4, PT, R192, RZ, PT ;  /* 0x000000ffc000720b */ /* 0x000fe40003f96000 */
[C---:B------:R-:W-:Y:S02]  /*6670*/  FSETP.GE.FTZ.AND P5, PT, R196.reuse, RZ, PT ;  /* 0x000000ffc400720b */ /* 0x040fe40003fb6000 */
[----:B--2---:R-:W-:Y:S03]  /*6680*/  F2FP.RELU.BF16.PACK_AB R2, R196, R199 ;  /* 0x000000c7c402723e */ /* 0x004fe600000018ff */
[----:B------:R-:W-:Y:S01]  /*6690*/  @!P6 FADD.FTZ R189, -R189, -RZ ;  /* 0x800000ffbdbde221 */ /* 0x000fe20000010100 */
[----:B------:R-:W-:Y:S01]  /*66a0*/  ISETP.LE.U32.AND P6, PT, R8, UR9, PT ;  /* 0x0000000908007c0c */ /* 0x000fe2000bfc3070 */
[----:B------:R-:W-:Y:S01]  /*66b0*/  @!P2 FADD.FTZ R185, -R185, -RZ ;  /* 0x800000ffb9b9a221 */ /* 0x000fe20000010100 */
[----:B------:R-:W-:Y:S01]  /*66c0*/  F2FP.RELU.BF16.PACK_AB R5, R221, R223 ;  /* 0x000000dfdd05723e */ /* 0x000fe200000018ff */
[----:B------:R2:W-:Y:S01]  /*66d0*/  STS [R237+0x20000], R2 ;  /* 0x02000002ed007388 */ /* 0x0005e20000000800 */
[----:B------:R-:W-:Y:S02]  /*66e0*/  FSETP.GE.FTZ.AND P2, PT, R219, RZ, PT ;  /* 0x000000ffdb00720b */ /* 0x000fe40003f56000 */
[----:B-1----:R-:W-:Y:S01]  /*66f0*/  F2FP.RELU.BF16.PACK_AB R0, R177, R181 ;  /* 0x000000b5b100723e */ /* 0x002fe200000018ff */
[----:B------:R1:W-:Y:S04]  /*6700*/  STS [R236+0x21000], R4 ;  /* 0x02100004ec007388 */ /* 0x0003e80000000800 */
[----:B------:R3:W-:Y:S02]  /*6710*/  STS [R236+0x21400], R3 ;  /* 0x02140003ec007388 */ /* 0x0007e40000000800 */
[----:B------:R-:W-:Y:S01]  /*6720*/  @!P6 FADD.FTZ R193, -R193, -RZ ;  /* 0x800000ffc1c1e221 */ /* 0x000fe20000010100 */
[----:B------:R-:W-:Y:S01]  /*6730*/  ISETP.LE.U32.AND P6, PT, R173, UR9, PT ;  /* 0x00000009ad007c0c */ /* 0x000fe2000bfc3070 */
[----:B------:R3:W-:Y:S11]  /*6740*/  STS [R237+0x21000], R5 ;  /* 0x02100005ed007388 */ /* 0x0007f60000000800 */
[----:B------:R-:W-:Y:S01]  /*6750*/  @!UPT UIADD3 URZ, URZ, URZ, URZ ;  /* 0x0000003f3f3ff290 */ /* 0x000fe2000fffe03f */
[----:B------:R-:W-:Y:S01]  /*6760*/  @!P6 FADD.FTZ R183, -R183, -RZ ;  /* 0x800000ffb7b7e221 */ /* 0x000fe20000010100 */
[----:B--2---:R-:W-:Y:S02]  /*6770*/  F2FP.RELU.BF16.PACK_AB R2, R189, R188 ;  /* 0x000000bcbd02723e */ /* 0x004fe400000018ff */
[----:B------:R-:W-:Y:S02]  /*6780*/  FSETP.GE.FTZ.AND P6, PT, R199, RZ, PT ;  /* 0x000000ffc700720b */ /* 0x000fe40003fd6000 */
[----:B-1----:R-:W-:Y:S02]  /*6790*/  F2FP.RELU.BF16.PACK_AB R4, R220, R224 ;  /* 0x000000e0dc04723e */ /* 0x002fe400000018ff */
[----:B---3--:R-:W-:Y:S03]  /*67a0*/  F2FP.RELU.BF16.PACK_AB R3, R187, R192 ;  /* 0x000000c0bb03723e */ /* 0x008fe600000018ff */
        /* <DEDUP_REMOVED lines=12> */
[----:B------:R2:W-:Y:S04]  /*6870*/  STS [R235+0x21000], R2 ;  /* 0x02100002eb007388 */ /* 0x0005e80000000800 */
[----:B------:R-:W-:Y:S04]  /*6880*/  STS [R235+0x21400], R0 ;  /* 0x02140000eb007388 */ /* 0x000fe80000000800 */
[----:B------:R-:W-:Y:S01]  /*6890*/  LDSM.16.M88.4 R32, [R204+0x8000] ;  /* 0x00800000cc20783b */ /* 0x000fe20000000200 */
[----:B-1----:R-:W-:Y:S07]  /*68a0*/  IMAD.U32 R3, RZ, RZ, UR16 ;  /* 0x00000010ff037e24 */ /* 0x002fee000f8e00ff */
[----:B------:R-:W1:Y:S08]  /*68b0*/  LDSM.16.M88.4 R16, [R211+0x14000] ;  /* 0x01400000d310783b */ /* 0x000e700000000200 */
[----:B------:R-:W3:Y:S01]  /*68c0*/  LDSM.16.M88.4 R28, [R204+0x9000] ;  /* 0x00900000cc1c783b */ /* 0x000ee20000000200 */
[----:B--2---:R-:W-:Y:S05]  /*68d0*/  IMAD.U32 R2, RZ, RZ, UR17 ;  /* 0x00000011ff027e24 */ /* 0x004fea000f8e00ff */
[C---:B------:R-:W-:Y:S02]  /*68e0*/  LEA R178, P1, R231.reuse, R2, 0x2 ;  /* 0x00000002e7b27211 */ /* 0x040fe400078210ff */
[----:B------:R-:W2:Y:S02]  /*68f0*/  LDSM.16.M88.4 R164, [R211+0x14800] ;  /* 0x01480000d3a4783b */ /* 0x000ea40000000200 */
[----:B------:R-:W-:Y:S02]  /*6900*/  LEA.HI.X.SX32 R179, R231, R3, 0x2, P1 ;  /* 0x00000003e7b37211 */ /* 0x000fe400008f16ff */
[----:B------:R-:W-:Y:S04]  /*6910*/  FSETP.GE.FTZ.AND P1, PT, R218, RZ, PT ;  /* 0x000000ffda00720b */ /* 0x000fe80003f36000 */
[----:B------:R-:W4:Y:S04]  /*6920*/  LDG.E R176, [R178.64] ;  /* 0x00000006b2b07981 */ /* 0x000f28000c1e1900 */
[----:B------:R-:W-:Y:S08]  /*6930*/  LDSM.16.M88.4 R168, [R205+0x8000] ;  /* 0x00800000cda8783b */ /* 0x000ff00000000200 */
[----:B------:R-:W4:Y:S01]  /*6940*/  LDG.E R3, [R178.64+0x20] ;  /* 0x00002006b2037981 */ /* 0x000f22000c1e1900 */
[-C--:B-1----:R-:W-:Y:S03]  /*6950*/  HMMA.16816.F32.BF16 R4, R32, R16.reuse, RZ ;  /* 0x000000102004723c */ /* 0x082fe600000418ff */
[----:B------:R-:W1:Y:S05]  /*6960*/  LDSM.16.M88.4 R172, [R208+0x14000] ;  /* 0x01400000d0ac783b */ /* 0x000e6a0000000200 */
[C---:B---3--:R-:W-:Y:S08]  /*6970*/  HMMA.16816.F32.BF16 R8, R28.reuse, R16, RZ ;  /* 0x000000101c08723c */ /* 0x048ff000000418ff */
[-C--:B------:R-:W-:Y:S08]  /*6980*/  HMMA.16816.F32.BF16 R12, R28, R18.reuse, RZ ;  /* 0x000000121c0c723c */ /* 0x080ff000000418ff */
[C---:B------:R-:W-:Y:S08]  /*6990*/  HMMA.16816.F32.BF16 R16, R32.reuse, R18, RZ ;  /* 0x000000122010723c */ /* 0x040ff000000418ff */
[-C--:B--2---:R-:W-:Y:S08]  /*69a0*/  HMMA.16816.F32.BF16 R20, R32, R164.reuse, RZ ;  /* 0x000000a42014723c */ /* 0x084ff000000418ff */
[C---:B------:R-:W-:Y:S08]  /*69b0*/  HMMA.16816.F32.BF16 R24, R28.reuse, R164, RZ ;  /* 0x000000a41c18723c */ /* 0x040ff000000418ff */
[-C--:B------:R-:W-:Y:S08]  /*69c0*/  HMMA.16816.F32.BF16 R28, R28, R166.reuse, RZ ;  /* 0x000000a61c1c723c */ /* 0x080ff000000418ff */
[----:B------:R-:W-:Y:S01]  /*69d0*/  HMMA.16816.F32.BF16 R32, R32, R166, RZ ;  /* 0x000000a62020723c */ /* 0x000fe200000418ff */
[----:B------:R-:W2:Y:S07]  /*69e0*/  LDSM.16.M88.4 R164, [R205+0x9000] ;  /* 0x00900000cda4783b */ /* 0x000eae0000000200 */
        /* <DEDUP_REMOVED lines=75> */
[----:B----4-:R-:W-:Y:S01]  /*6ea0*/  FADD.FTZ R2, -R176, R5 ;  /* 0x00000005b0027221 */ /* 0x010fe20000010100 */
[C---:B------:R-:W-:Y:S01]  /*6eb0*/  HMMA.16816.F32.BF16 R16, R164.reuse, R170, R16 ;  /* 0x000000aaa410723c */ /* 0x040fe20000041810 */
[----:B------:R-:W1:Y:S03]  /*6ec0*/  LDSM.16.M88.4 R168, [R209+0x18800] ;  /* 0x01880000d1a8783b */ /* 0x000e660000000200 */
[----:B------:R-:W-:Y:S01]  /*6ed0*/  FADD.FTZ R0, -R3, R6 ;  /* 0x0000000603007221 */ /* 0x000fe20000010100 */
[----:B------:R-:W-:Y:S01]  /*6ee0*/  FSEL R2, R2, R176, P2 ;  /* 0x000000b002027208 */ /* 0x000fe20001000000 */
[----:B------:R-:W-:Y:S01]  /*6ef0*/  FADD.FTZ R4, -R176, R4 ;  /* 0x00000004b0047221 */ /* 0x000fe20000010100 */
[----:B------:R-:W-:Y:S02]  /*6f00*/  FSETP.GE.FTZ.AND P2, PT, R181, RZ, PT ;  /* 0x000000ffb500720b */ /* 0x000fe40003f56000 */
[----:B------:R-:W-:Y:S02]  /*6f10*/  FSEL R0, R0, R3, P1 ;  /* 0x0000000300007208 */ /* 0x000fe40000800000 */
[----:B------:R-:W-:Y:S01]  /*6f20*/  FSETP.GE.FTZ.AND P1, PT, R177, RZ, PT ;  /* 0x000000ffb100720b */ /* 0x000fe20003f36000 */
[----:B------:R-:W-:Y:S01]  /*6f30*/  FMUL.FTZ R219, R219, R2 ;  /* 0x00000002dbdb7220 */ /* 0x000fe20000410000 */
[----:B------:R-:W-:Y:S01]  /*6f40*/  FSEL R4, R4, R176, P3 ;  /* 0x000000b004047208 */ /* 0x000fe20001800000 */
        /* <DEDUP_REMOVED lines=41> */
[-C--:B------:R-:W-:Y:S01]  /*71e0*/  FSEL R5, R5, R3.reuse, P2 ;  /* 0x0000000305057208 */ /* 0x080fe20001000000 */
        /* <DEDUP_REMOVED lines=20> */
[C---:B------:R-:W-:Y:S01]  /*7330*/  FADD.FTZ R25, -R2.reuse, R25 ;  /* 0x0000001902197221 */ /* 0x040fe20000010100 */
[----:B------:R-:W-:Y:S01]  /*7340*/  FSETP.GE.FTZ.AND P2, PT, R223, RZ, PT ;  /* 0x000000ffdf00720b */ /* 0x000fe20003f56000 */
[----:B------:R-:W-:Y:S01]  /*7350*/  FADD.FTZ R28, -R2, R28 ;  /* 0x0000001c021c7221 */ /* 0x000fe20000010100 */
[-C--:B------:R-:W-:Y:S01]  /*7360*/  FSEL R4, R4, R2.reuse, P1 ;  /* 0x0000000204047208 */ /* 0x080fe20000800000 */
[----:B------:R-:W-:Y:S01]  /*7370*/  FADD.FTZ R13, -R2, R13 ;  /* 0x0000000d020d7221 */ /* 0x000fe20000010100 */
[----:B------:R-:W-:Y:S01]  /*7380*/  FSETP.GE.FTZ.AND P1, PT, R184, RZ, PT ;  /* 0x000000ffb800720b */ /* 0x000fe20003f36000 */
[----:B------:R-:W-:Y:S01]  /*7390*/  FADD.FTZ R24, -R2, R24 ;  /* 0x0000001802187221 */ /* 0x000fe20000010100 */
[-C--:B------:R-:W-:Y:S01]  /*73a0*/  FSEL R12, R12, R2.reuse, P2 ;  /* 0x000000020c0c7208 */ /* 0x080fe20001000000 */
[----:B---3--:R-:W-:Y:S01]  /*73b0*/  FADD.FTZ R11, -R0, R11 ;  /* 0x0000000b000b7221 */ /* 0x008fe20000010100 */
[----:B------:R-:W-:Y:S01]  /*73c0*/  FSETP.GE.FTZ.AND P2, PT, R190, RZ, PT ;  /* 0x000000ffbe00720b */ /* 0x000fe20003f56000 */
[C---:B------:R-:W-:Y:S01]  /*73d0*/  FADD.FTZ R3, -R0.reuse, R14 ;  /* 0x0000000e00037221 */ /* 0x040fe20000010100 */
[-C--:B------:R-:W-:Y:S01]  /*73e0*/  FSEL R13, R13, R2.reuse, P4 ;  /* 0x000000020d0d7208 */ /* 0x080fe20002000000 */
[----:B------:R-:W-:Y:S01]  /*73f0*/  FMUL.FTZ R33, R229, R5 ;  /* 0x00000005e5217220 */ /* 0x000fe20000410000 */
[-C--:B------:R-:W-:Y:S01]  /*7400*/  FSEL R25, R25, R2.reuse, P2 ;  /* 0x0000000219197208 */ /* 0x080fe20001000000 */
[C---:B------:R-:W-:Y:S01]  /*7410*/  FADD.FTZ R5, -R0.reuse, R15 ;  /* 0x0000000f00057221 */ /* 0x040fe20000010100 */
[----:B------:R-:W-:Y:S01]  /*7420*/  FSETP.GE.FTZ.AND P2, PT, R185, RZ, PT ;  /* 0x000000ffb900720b */ /* 0x000fe20003f56000 */
[----:B------:R-:W-:Y:S01]  /*7430*/  FADD.FTZ R10, -R0, R10 ;  /* 0x0000000a000a7221 */ /* 0x000fe20000010100 */
[----:B------:R-:W-:Y:S01]  /*7440*/  FSEL R24, R24, R2, P3 ;  /* 0x0000000218187208 */ /* 0x000fe20001800000 */
        /* <DEDUP_REMOVED lines=26> */
[----:B------:R-:W-:Y:S01]  /*75f0*/  IMAD.MOV.U32 R184, RZ, RZ, R239 ;  /* 0x000000ffffb87224 */ /* 0x000fe200078e00ef */
[----:B------:R-:W-:Y:S01]  /*7600*/  FSEL R4, R4, R0, P5 ;  /* 0x0000000004047208 */ /* 0x000fe20002800000 */
        /* <DEDUP_REMOVED lines=66> */
.L_x_1669:
[----:B------:R-:W-:Y:S01]  /*7a30*/  F2FP.BF16.PACK_AB R17, R219, R222 ;  /* 0x000000dedb11723e */ /* 0x000fe200000010ff */
[----:B------:R-:W-:Y:S01]  /*7a40*/  IMAD.SHL.U32 R0, R213, 0x2, RZ ;  /* 0x00000002d5007824 */ /* 0x000fe200078e00ff */
[----:B------:R-:W-:Y:S01]  /*7a50*/  F2FP.BF16.PACK_AB R16, R16, R218 ;  /* 0x000000da1010723e */ /* 0x000fe200000010ff */
[----:B------:R-:W2:Y:S01]  /*7a60*/  S2R R186, SR_TID.X ;  /* 0x0000000000ba7919 */ /* 0x000ea20000002100 */
        /* <DEDUP_REMOVED lines=21> */
[C---:B------:R-:W-:Y:S02]  /*7bc0*/  IADD3 R18, R0.reuse, 0x8000, RZ ;  /* 0x0000800000127810 */ /* 0x040fe40007ffe0ff */
[----:B------:R-:W-:Y:S02]  /*7bd0*/  IADD3 R172, R0, 0x8040, RZ ;  /* 0x0000804000ac7810 */ /* 0x000fe40007ffe0ff */
[----:B------:R-:W-:Y:S01]  /*7be0*/  STS [R237+0x1d400], R10 ;  /* 0x01d4000aed007388 */ /* 0x000fe20000000800 */
[----:B------:R-:W-:Y:S02]  /*7bf0*/  @P0 IADD3 R172, R18, -0x40, RZ ;  /* 0xffffffc012ac0810 */ /* 0x000fe40007ffe0ff */
[----:B--2---:R-:W-:Y:S02]  /*7c00*/  SHF.R.S32.HI R186, RZ, 0x1f, R186 ;  /* 0x0000001fffba7819 */ /* 0x004fe400000114ba */
[----:B------:R-:W-:Y:S05]  /*7c10*/  STS [R234+0x1c000], R9 ;  /* 0x01c00009ea007388 */ /* 0x000fea0000000800 */
[----:B------:R-:W-:Y:S05]  /*7c20*/  STS [R234+0x1c400], R8 ;  /* 0x01c40008ea007388 */ /* 0x000fea0000000800 */
[----:B------:R-:W-:Y:S05]  /*7c30*/  STS [R235+0x1c000], R5 ;  /* 0x01c00005eb007388 */ /* 0x000fea0000000800 */
[----:B------:R-:W-:Y:S05]  /*7c40*/  STS [R235+0x1c400], R4 ;  /* 0x01c40004eb007388 */ /* 0x000fea0000000800 */
[----:B------:R-:W-:Y:S05]  /*7c50*/  STS [R234+0x1d000], R7 ;  /* 0x01d00007ea007388 */ /* 0x000fea0000000800 */
[----:B------:R-:W-:Y:S05]  /*7c60*/  STS [R234+0x1d400], R6 ;  /* 0x01d40006ea007388 */ /* 0x000fea0000000800 */
[----:B------:R-:W-:Y:S05]  /*7c70*/  STS [R235+0x1d000], R3 ;  /* 0x01d00003eb007388 */ /* 0x000fea0000000800 */
[----:B------:R-:W-:Y:S05]  /*7c80*/  STS [R235+0x1d400], R2 ;  /* 0x01d40002eb007388 */ /* 0x000fea0000000800 */
[----:B------:R-:W-:Y:S06]  /*7c90*/  BAR.SYNC.DEFER_BLOCKING 0x0 ;  /* 0x0000000000007b1d */ /* 0x000fec0000010000 */
[----:B------:R-:W-:Y:S05]  /*7ca0*/  LDSM.16.MT88.4 R4, [R201+0x20000] ;  /* 0x02000000c904783b */ /* 0x000fea0000004200 */
        /* <DEDUP_REMOVED lines=9> */
[----:B------:R-:W-:Y:S05]  /*7d40*/  LDSM.16.MT88.4 R168, [R172+0x1000] ;  /* 0x00100000aca8783b */ /* 0x000fea0000004200 */
[----:B------:R-:W1:Y:S01]  /*7d50*/  S2R R190, SR_TID.X ;  /* 0x0000000000be7919 */ /* 0x000e620000002100 */
[C---:B--2---:R-:W-:Y:S08]  /*7d60*/  HMMA.16816.F32.BF16 R40, R12.reuse, R8, R40 ;  /* 0x000000080c28723c */ /* 0x044ff00000041828 */
[-C--:B------:R-:W-:Y:S08]  /*7d70*/  HMMA.16816.F32.BF16 R44, R12, R10.reuse, R44 ;  /* 0x0000000a0c2c723c */ /* 0x080ff0000004182c */
[C---:B------:R-:W-:Y:S01]  /*7d80*/  HMMA.16816.F32.BF16 R48, R4.reuse, R10, R48 ;  /* 0x0000000a0430723c */ /* 0x040fe20000041830 */
[----:B------:R-:W2:Y:S03]  /*7d90*/  LDSM.16.MT88.4 R8, [R172+0x2000] ;  /* 0x00200000ac08783b */ /* 0x000ea60000004200 */
[----:B-1----:R-:W-:Y:S04]  /*7da0*/  LEA.HI R186, R186, R190, RZ, 0x6 ;  /* 0x000000bebaba7211 */ /* 0x002fe800078f30ff */
[-C--:B---3--:R-:W-:Y:S04]  /*7db0*/  HMMA.16816.F32.BF16 R52, R4, R16.reuse, R52 ;  /* 0x000000100434723c */ /* 0x088fe80000041834 */
[----:B------:R-:W-:Y:S04]  /*7dc0*/  SHF.R.S32.HI R186, RZ, 0x6, R186 ;  /* 0x00000006ffba7819 */ /* 0x000fe800000114ba */
[C---:B------:R-:W-:Y:S08]  /*7dd0*/  HMMA.16816.F32.BF16 R56, R12.reuse, R16, R56 ;  /* 0x000000100c38723c */ /* 0x040ff00000041838 */
[-C--:B------:R-:W-:Y:S08]  /*7de0*/  HMMA.16816.F32.BF16 R60, R12, R18.reuse, R60 ;  /* 0x000000120c3c723c */ /* 0x080ff0000004183c */
[C---:B------:R-:W-:Y:S01]  /*7df0*/  HMMA.16816.F32.BF16 R64, R4.reuse, R18, R64 ;  /* 0x000000120440723c */ /* 0x040fe20000041840 */
[----:B------:R-:W1:Y:S07]  /*7e00*/  LDSM.16.MT88.4 R16, [R201+0x22800] ;  /* 0x02280000c910783b */ /* 0x000e6e0000004200 */
[-C--:B----4-:R-:W-:Y:S08]  /*7e10*/  HMMA.16816.F32.BF16 R68, R4, R20.reuse, R68 ;  /* 0x000000140444723c */ /* 0x090ff00000041844 */
[C---:B------:R-:W-:Y:S08]  /*7e20*/  HMMA.16816.F32.BF16 R72, R12.reuse, R20, R72 ;  /* 0x000000140c48723c */ /* 0x040ff00000041848 */
[-C--:B------:R-:W-:Y:S08]  /*7e30*/  HMMA.16816.F32.BF16 R76, R12, R22.reuse, R76 ;  /* 0x000000160c4c723c */ /* 0x080ff0000004184c */
[C---:B------:R-:W-:Y:S01]  /*7e40*/  HMMA.16816.F32.BF16 R80, R4.reuse, R22, R80 ;  /* 0x000000160450723c */ /* 0x040fe20000041850 */
[----:B------:R-:W3:Y:S07]  /*7e50*/  LDSM.16.MT88.4 R20, [R172+0x2800] ;  /* 0x00280000ac14783b */ /* 0x000eee0000004200 */
[-C--:B--2---:R-:W-:Y:S08]  /*7e60*/  HMMA.16816.F32.BF16 R84, R4, R8.reuse, R84 ;  /* 0x000000080454723c */ /* 0x084ff00000041854 */
[C---:B------:R-:W-:Y:S08]  /*7e70*/  HMMA.16816.F32.BF16 R88, R12.reuse, R8, R88 ;  /* 0x000000080c58723c */ /* 0x040ff00000041858 */
[-C--:B------:R-:W-:Y:S01]  /*7e80*/  HMMA.16816.F32.BF16 R92, R12, R10.reuse, R92 ;  /* 0x0000000a0c5c723c */ /* 0x080fe2000004185c */
[----:B------:R-:W-:Y:S07]  /*7e90*/  LDSM.16.MT88.4 R12, [R201+0x23000] ;  /* 0x02300000c90c783b */ /* 0x000fee0000004200 */
[----:B------:R-:W-:Y:S01]  /*7ea0*/  HMMA.16816.F32.BF16 R96, R4, R10, R96 ;  /* 0x0000000a0460723c */ /* 0x000fe20000041860 */
[----:B------:R-:W-:Y:S05]  /*7eb0*/  LDSM.16.MT88.4 R4, [R201+0x21000] ;  /* 0x02100000c904783b */ /* 0x000fea0000004200 */
[----:B------:R-:W2:Y:S02]  /*7ec0*/  LDSM.16.MT88.4 R8, [R0+0x9000] ;  /* 0x009000000008783b */ /* 0x000ea40000004200 */
[-C--:B------:R-:W-:Y:S08]  /*7ed0*/  HMMA.16816.F32.BF16 R36, R24, R28.reuse, R36 ;  /* 0x0000001c1824723c */ /* 0x080ff00000041824 */
[C---:B-1----:R-:W-:Y:S08]  /*7ee0*/  HMMA.16816.F32.BF16 R40, R16.reuse, R28, R40 ;  /* 0x0000001c1028723c */ /* 0x042ff00000041828 */
        /* <DEDUP_REMOVED lines=18> */
[----:B------:R-:W3:Y:S05]  /*8010*/  LDSM.16.MT88.4 R20, [R172+0x3000] ;  /* 0x00300000ac14783b */ /* 0x000eea0000004200 */
[----:B------:R-:W-:Y:S02]  /*8020*/  LDSM.16.MT88.4 R24, [R0+0x9800] ;  /* 0x009800000018783b */ /* 0x000fe40000004200 */
[-C--:B--2---:R-:W-:Y:S03]  /*8030*/  HMMA.16816.F32.BF16 R36, R4, R8.reuse, R36 ;  /* 0x000000080424723c */ /* 0x084fe60000041824 */
[----:B------:R-:W-:Y:S05]  /*8040*/  LDSM.16.MT88.4 R172, [R172+0x3800] ;  /* 0x00380000acac783b */ /* 0x000fea0000004200 */
        /* <DEDUP_REMOVED lines=9> */
[-C--:B-1----:R-:W-:Y:S08]  /*80e0*/  HMMA.16816.F32.BF16 R68, R4, R16.reuse, R68 ;  /* 0x000000100444723c */ /* 0x082ff00000041844 */
[C---:B------:R-:W-:Y:S08]  /*80f0*/  HMMA.16816.F32.BF16 R72, R12.reuse, R16, R72 ;  /* 0x000000100c48723c */ /* 0x040ff00000041848 */
[-C--:B------:R-:W-:Y:S08]  /*8100*/  HMMA.16816.F32.BF16 R76, R12, R18.reuse, R76 ;  /* 0x000000120c4c723c */ /* 0x080ff0000004184c */
[C---:B------:R-:W-:Y:S08]  /*8110*/  HMMA.16816.F32.BF16 R80, R4.reuse, R18, R80 ;  /* 0x000000120450723c */ /* 0x040ff00000041850 */
[-C--:B---3--:R-:W-:Y:S08]  /*8120*/  HMMA.16816.F32.BF16 R84, R4, R20.reuse, R84 ;  /* 0x000000140454723c */ /* 0x088ff00000041854 */
        /* <DEDUP_REMOVED lines=26> */
[----:B------:R-:W-:Y:S02]  /*82d0*/  SHF.R.U32.HI R4, RZ, 0x3, R0 ;  /* 0x00000003ff047819 */ /* 0x000fe40000011600 */
[----:B------:R-:W-:Y:S01]  /*82e0*/  LOP3.LUT R5, R0, 0x38, R242, 0xf8, !PT ;  /* 0x0000003800057812 */ /* 0x000fe200078ef8f2 */
        /* <DEDUP_REMOVED lines=37> */
.L_x_1670:
        /* <DEDUP_REMOVED lines=14> */
[----:B------:R-:W3:Y:S01]  /*8620*/  LDSM.16.MT88.4 R164, [R200+0x4000] ;  /* 0x00400000c8a4783b */ /* 0x000ee20000004200 */
[----:B------:R-:W-:Y:S02]  /*8630*/  IMAD R189, R189, 0x28, RZ ;  /* 0x00000028bdbd7824 */ /* 0x000fe400078e02ff */
[----:B------:R-:W-:Y:S02]  /*8640*/  IMAD.MOV.U32 R187, RZ, RZ, c[0x0][0x22c] ;  /* 0x00008b00ffbb7624 */ /* 0x000fe400078e00ff */
[----:B-1----:R1:W4:Y:S02]  /*8650*/  LDL R2, [R1+0x8] ;  /* 0x0000080001027983 */ /* 0x0023240000100800 */
[----:B------:R-:W-:Y:S03]  /*8660*/  IMAD R187, R187, c[0x0][0x1c0], RZ ;  /* 0x00007000bbbb7a24 */ /* 0x000fe600078e02ff */
[----:B------:R-:W-:Y:S01]  /*8670*/  LDSM.16.M88.4 R168, [R205+0x1c000] ;  /* 0x01c00000cda8783b */ /* 0x000fe20000000200 */
[----:B------:R-:W-:Y:S04]  /*8680*/  IMAD.U32 R187, R187, -0x40, RZ ;  /* 0xffffffc0bbbb7824 */ /* 0x000fe800078e00ff */
[----:B------:R1:W4:Y:S01]  /*8690*/  LDL R3, [R1+0x4] ;  /* 0x0000040001037983 */ /* 0x0003220000100800 */
[C---:B------:R-:W-:Y:S04]  /*86a0*/  LEA R239, P1, R187.reuse, R184, 0x2 ;  /* 0x000000b8bbef7211 */ /* 0x040fe800078210ff */
[----:B------:R-:W1:Y:S01]  /*86b0*/  LDSM.16.MT88.4 R172, [R200+0x800] ;  /* 0x00080000c8ac783b */ /* 0x000e620000004200 */
[----:B------:R-:W-:Y:S01]  /*86c0*/  LEA.HI.X.SX32 R238, R187, R185, 0x2, P1 ;  /* 0x000000b9bbee7211 */ /* 0x000fe200008f16ff */
[----:B------:R-:W-:Y:S03]  /*86d0*/  IMAD.MOV.U32 R187, RZ, RZ, c[0x0][0x22c] ;  /* 0x00008b00ffbb7624 */ /* 0x000fe600078e00ff */
[----:B------:R1:W4:Y:S01]  /*86e0*/  LDL R0, [R1] ;  /* 0x0000000001007983 */ /* 0x0003220000100800 */
[----:B------:R-:W-:Y:S01]  /*86f0*/  IMAD R187, R187, c[0x0][0x1c0], RZ ;  /* 0x00007000bbbb7a24 */ /* 0x000fe200078e02ff */
[-C--:B--2---:R-:W-:Y:S03]  /*8700*/  HMMA.16816.F32.BF16 R4, R32, R16.reuse, RZ ;  /* 0x000000102004723c */ /* 0x084fe600000418ff */
[----:B------:R-:W2:Y:S01]  /*8710*/  LDSM.16.M88.4 R176, [R205+0x1d000] ;  /* 0x01d00000cdb0783b */ /* 0x000ea20000000200 */
[----:B------:R-:W-:Y:S04]  /*8720*/  IMAD.SHL.U32 R187, R187, 0x10, RZ ;  /* 0x00000010bbbb7824 */ /* 0x000fe800078e00ff */
[----:B------:R-:W1:Y:S01]  /*8730*/  LDSM.16.MT88.4 R180, [R200+0x4800] ;  /* 0x00480000c8b4783b */ /* 0x000e620000004200 */
        /* <DEDUP_REMOVED lines=9> */
[C---:B--2---:R-:W-:Y:S08]  /*87d0*/  HMMA.16816.F32.BF16 R8, R176.reuse, R172, R8 ;  /* 0x000000acb008723c */ /* 0x044ff00000041808 */
        /* <DEDUP_REMOVED lines=69> */
[----:B------:R-:W-:Y:S01]  /*8c30*/  @P2 IADD3 R168, R231, -0x40, RZ ;  /* 0xffffffc0e7a82810 */ /* 0x000fe20007ffe0ff */
[-C--:B-1----:R-:W-:Y:S05]  /*8c40*/  HMMA.16816.F32.BF16 R4, R172, R176.reuse, R4 ;  /* 0x000000b0ac04723c */ /* 0x082fea0000041804 */
[----:B------:R-:W-:Y:S01]  /*8c50*/  @P2 IMAD.WIDE R168, R168, R188, UR14 ;  /* 0x0000000ea8a82e25 */ /* 0x000fe2000f8e02bc */
[----:B------:R-:W-:Y:S02]  /*8c60*/  @UP4 UMOV UR14, UR10 ;  /* 0x0000000a000e4c82 */ /* 0x000fe40008000000 */
[----:B------:R-:W-:Y:S01]  /*8c70*/  @UP4 UMOV UR15, UR9 ;  /* 0x00000009000f4c82 */ /* 0x000fe20008000000 */
[----:B------:R-:W-:Y:S01]  /*8c80*/  IMAD.MOV.U32 R188, RZ, RZ, c[0x0][0x22c] ;  /* 0x00008b00ffbc7624 */ /* 0x000fe200078e00ff */
[----:B----4-:R-:W4:Y:S03]  /*8c90*/  @P2 LDG.E R2, [R168.64+0x20] ;  /* 0x00002006a8022981 */ /* 0x010f26000c1e1900 */
[----:B------:R-:W-:Y:S02]  /*8ca0*/  IMAD R188, R188, c[0x0][0x1c0], RZ ;  /* 0x00007000bcbc7a24 */ /* 0x000fe400078e02ff */
[----:B------:R-:W4:Y:S02]  /*8cb0*/  @P2 LDG.E R3, [R168.64] ;  /* 0x00000006a8032981 */ /* 0x000f24000c1e1900 */
[----:B------:R-:W-:Y:S03]  /*8cc0*/  IMAD R188, R188, 0x18, RZ ;  /* 0x00000018bcbc7824 */ /* 0x000fe600078e02ff */
[----:B------:R-:W4:Y:S01]  /*8cd0*/  @P2 LDG.E R0, [R168.64+0xa0] ;  /* 0x0000a006a8002981 */ /* 0x000f22000c1e1900 */
[C---:B--2---:R-:W-:Y:S04]  /*8ce0*/  HMMA.16816.F32.BF16 R8, R180.reuse, R176, R8 ;  /* 0x000000b0b408723c */ /* 0x044fe80000041808 */
[----:B------:R1:W5:Y:S04]  /*8cf0*/  @P2 LDG.E R252, [R168.64+0x80] ;  /* 0x00008006a8fc2981 */ /* 0x000368000c1e1900 */
[-C--:B------:R-:W-:Y:S08]  /*8d00*/  HMMA.16816.F32.BF16 R12, R180, R178.reuse, R12 ;  /* 0x000000b2b40c723c */ /* 0x080ff0000004180c */
[C---:B------:R-:W-:Y:S07]  /*8d10*/  HMMA.16816.F32.BF16 R16, R172.reuse, R178, R16 ;  /* 0x000000b2ac10723c */ /* 0x040fee0000041810 */
[----:B------:R-:W-:Y:S01]  /*8d20*/  IMAD.MOV.U32 R179, RZ, RZ, c[0x0][0x22c] ;  /* 0x00008b00ffb37624 */ /* 0x000fe200078e00ff */
[-C--:B---3--:R-:W-:Y:S04]  /*8d30*/  HMMA.16816.F32.BF16 R20, R172, R164.reuse, R20 ;  /* 0x000000a4ac14723c */ /* 0x088fe80000041814 */
[----:B------:R-:W-:Y:S04]  /*8d40*/  IMAD R179, R179, c[0x0][0x1c0], RZ ;  /* 0x00007000b3b37a24 */ /* 0x000fe800078e02ff */
[C---:B------:R-:W-:Y:S04]  /*8d50*/  HMMA.16816.F32.BF16 R24, R180.reuse, R164, R24 ;  /* 0x000000a4b418723c */ /* 0x040fe80000041818 */
[----:B------:R-:W-:Y:S04]  /*8d60*/  IMAD R179, R179, 0x38, RZ ;  /* 0x00000038b3b37824 */ /* 0x000fe800078e02ff */
[-C--:B------:R-:W-:Y:S08]  /*8d70*/  HMMA.16816.F32.BF16 R28, R180, R166.reuse, R28 ;  /* 0x000000a6b41c723c */ /* 0x080ff0000004181c */
[----:B------:R-:W-:Y:S01]  /*8d80*/  HMMA.16816.F32.BF16 R32, R172, R166, R32 ;  /* 0x000000a6ac20723c */ /* 0x000fe20000041820 */
[----:B----4-:R2:W-:Y:S05]  /*8d90*/  @P2 STL [R1+0x8], R2 ;  /* 0x0000080201002387 */ /* 0x0105ea0000100800 */
[----:B------:R3:W-:Y:S05]  /*8da0*/  @P2 STL [R1+0x4], R3 ;  /* 0x0000040301002387 */ /* 0x0007ea0000100800 */
[----:B------:R3:W-:Y:S05]  /*8db0*/  @P2 STL [R1], R0 ;  /* 0x0000000001002387 */ /* 0x0007ea0000100800 */
[----:B------:R-:W4:Y:S01]  /*8dc0*/  LDL R178, [R1+0x24] ;  /* 0x0000240001b27983 */ /* 0x000f220000100800 */
[----:B--2---:R-:W-:Y:S02]  /*8dd0*/  IMAD.MOV.U32 R2, RZ, RZ, R239 ;  /* 0x000000ffff027224 */ /* 0x004fe400078e00ef */
[----:B---3--:R-:W-:Y:S03]  /*8de0*/  IMAD.MOV.U32 R3, RZ, RZ, R238 ;  /* 0x000000ffff037224 */ /* 0x008fe600078e00ee */
[-C--:B------:R-:W-:Y:S02]  /*8df0*/  LEA R164, P3, R241, R2.reuse, 0x2 ;  /* 0x00000002f1a47211 */ /* 0x080fe400078610ff */
[-C--:B------:R-:W-:Y:S01]  /*8e00*/  LEA R176, P1, R187, R2.reuse, 0x2 ;  /* 0x00000002bbb07211 */ /* 0x080fe200078210ff */
[----:B------:R-:W2:Y:S01]  /*8e10*/  LDL R0, [R1+0x18] ;  /* 0x0000180001007983 */ /* 0x000ea20000100800 */
[-C--:B------:R-:W-:Y:S02]  /*8e20*/  LEA.HI.X.SX32 R165, R241, R3.reuse, 0x2, P3 ;  /* 0x00000003f1a57211 */ /* 0x080fe400018f16ff */
[CC--:B------:R-:W-:Y:S02]  /*8e30*/  LEA R170, P2, R188.reuse, R2.reuse, 0x2 ;  /* 0x00000002bcaa7211 */ /* 0x0c0fe400078410ff */
[----:B------:R3:W-:Y:S01]  /*8e40*/  RED.E.ADD.F32.FTZ.RN.STRONG.GPU [R2.64], R4 ;  /* 0x000000040200798e */ /* 0x0007e2000c10e786 */
[-C--:B------:R-:W-:Y:S02]  /*8e50*/  LEA.HI.X.SX32 R177, R187, R3.reuse, 0x2, P1 ;  /* 0x00000003bbb17211 */ /* 0x080fe400008f16ff */
[-C--:B------:R-:W-:Y:S01]  /*8e60*/  LEA.HI.X.SX32 R171, R188, R3.reuse, 0x2, P2 ;  /* 0x00000003bcab7211 */ /* 0x080fe200010f16ff */
[----:B------:R-:W-:Y:S01]  /*8e70*/  IMAD.MOV.U32 R188, RZ, RZ, c[0x0][0x22c] ;  /* 0x00008b00ffbc7624 */ /* 0x000fe200078e00ff */
[----:B------:R3:W-:Y:S01]  /*8e80*/  RED.E.ADD.F32.FTZ.RN.STRONG.GPU [R164.64], R5 ;  /* 0x00000005a400798e */ /* 0x0007e2000c10e786 */
[-C--:B-1----:R-:W-:Y:S02]  /*8e90*/  LEA R168, P1, R190, R2.reuse, 0x2 ;  /* 0x00000002bea87211 */ /* 0x082fe400078210ff */
[----:B------:R-:W-:Y:S01]  /*8ea0*/  IMAD R188, R188, c[0x0][0x1c0], RZ ;  /* 0x00007000bcbc7a24 */ /* 0x000fe200078e02ff */
[CC--:B------:R-:W-:Y:S01]  /*8eb0*/  LEA R166, P3, R189.reuse, R2.reuse, 0x2 ;  /* 0x00000002bda67211 */ /* 0x0c0fe200078610ff */
[----:B------:R1:W-:Y:S01]  /*8ec0*/  RED.E.ADD.F32.FTZ.RN.STRONG.GPU [R176.64], R6 ;  /* 0x00000006b000798e */ /* 0x0003e2000c10e786 */
[-C--:B------:R-:W-:Y:S01]  /*8ed0*/  LEA.HI.X.SX32 R169, R190, R3.reuse, 0x2, P1 ;  /* 0x00000003bea97211 */ /* 0x080fe200008f16ff */
[----:B------:R-:W-:Y:S01]  /*8ee0*/  IMAD R188, R188, 0x30, RZ ;  /* 0x00000030bcbc7824 */ /* 0x000fe200078e02ff */
[-C--:B------:R-:W-:Y:S01]  /*8ef0*/  LEA.HI.X.SX32 R167, R189, R3.reuse, 0x2, P3 ;  /* 0x00000003bda77211 */ /* 0x080fe200018f16ff */
[----:B------:R-:W-:Y:S01]  /*8f00*/  IMAD.MOV.U32 R189, RZ, RZ, c[0x0][0x22c] ;  /* 0x00008b00ffbd7624 */ /* 0x000fe200078e00ff */
[----:B------:R1:W-:Y:S03]  /*8f10*/  RED.E.ADD.F32.FTZ.RN.STRONG.GPU [R170.64], R7 ;  /* 0x00000007aa00798e */ /* 0x0003e6000c10e786 */
[----:B------:R-:W-:Y:S02]  /*8f20*/  IMAD R189, R189, c[0x0][0x1c0], RZ ;  /* 0x00007000bdbd7a24 */ /* 0x000fe400078e02ff */
[----:B------:R-:W-:Y:S02]  /*8f30*/  RED.E.ADD.F32.FTZ.RN.STRONG.GPU [R168.64], R8 ;  /* 0x00000008a800798e */ /* 0x000fe4000c10e786 */
[----:B------:R-:W-:Y:S03]  /*8f40*/  IMAD.SHL.U32 R189, R189, 0x10, RZ ;  /* 0x00000010bdbd7824 */ /* 0x000fe600078e00ff */
[----:B------:R1:W-:Y:S01]  /*8f50*/  RED.E.ADD.F32.FTZ.RN.STRONG.GPU [R166.64], R9 ;  /* 0x00000009a600798e */ /* 0x0003e2000c10e786 */
[CC--:B---3--:R-:W-:Y:S04]  /*8f60*/  LEA R4, P2, R188.reuse, R2.reuse, 0x2 ;  /* 0x00000002bc047211 */ /* 0x0c8fe800078410ff */
[-C--:B------:R-:W-:Y:S01]  /*8f70*/  LEA.HI.X.SX32 R5, R188, R3.reuse, 0x2, P2 ;  /* 0x00000003bc057211 */ /* 0x080fe200010f16ff */
[----:B------:R-:W-:Y:S04]  /*8f80*/  IMAD.MOV.U32 R188, RZ, RZ, c[0x0][0x22c] ;  /* 0x00008b00ffbc7624 */ /* 0x000fe800078e00ff */
[----:B------:R3:W-:Y:S01]  /*8f90*/  RED.E.ADD.F32.FTZ.RN.STRONG.GPU [R4.64], R10 ;  /* 0x0000000a0400798e */ /* 0x0007e2000c10e786 */
[CC--:B-1----:R-:W-:Y:S01]  /*8fa0*/  LEA R6, P1, R179.reuse, R2.reuse, 0x2 ;  /* 0x00000002b3067211 */ /* 0x0c2fe200078210ff */
[----:B------:R-:W-:Y:S03]  /*8fb0*/  IMAD R188, R188, c[0x0][0x1c0], RZ ;  /* 0x00007000bcbc7a24 */ /* 0x000fe600078e02ff */
[-C--:B------:R-:W-:Y:S01]  /*8fc0*/  LEA.HI.X.SX32 R7, R179, R3.reuse, 0x2, P1 ;  /* 0x00000003b3077211 */ /* 0x080fe200008f16ff */
[----:B------:R-:W-:Y:S01]  /*8fd0*/  IMAD.SHL.U32 R188, R188, 0x10, RZ ;  /* 0x00000010bcbc7824 */ /* 0x000fe200078e00ff */
[----:B------:R-:W-:Y:S01]  /*8fe0*/  IADD3 R179, R189, 0x20, RZ ;  /* 0x00000020bdb37810 */ /* 0x000fe20007ffe0ff */
[----:B------:R-:W-:Y:S02]  /*8ff0*/  IMAD.MOV.U32 R189, RZ, RZ, c[0x0][0x22c] ;  /* 0x00008b00ffbd7624 */ /* 0x000fe400078e00ff */
[----:B------:R1:W-:Y:S01]  /*9000*/  RED.E.ADD.F32.FTZ.RN.STRONG.GPU [R6.64], R11 ;  /* 0x0000000b0600798e */ /* 0x0003e2000c10e786 */
[C---:B------:R-:W-:Y:S01]  /*9010*/  IADD3 R181, R188.reuse, 0x20, RZ ;  /* 0x00000020bcb57810 */ /* 0x040fe20007ffe0ff */
[----:B------:R-:W-:Y:S01]  /*9020*/  IMAD R189, R189, c[0x0][0x1c0], RZ ;  /* 0x00007000bdbd7a24 */ /* 0x000fe200078e02ff */
[C---:B------:R-:W-:Y:S02]  /*9030*/  IADD3 R180, R188.reuse, 0x20, RZ ;  /* 0x00000020bcb47810 */ /* 0x040fe40007ffe0ff */
[----:B------:R-:W2:Y:S01]  /*9040*/  LDL R166, [R1+0x14] ;  /* 0x0000140001a67983 */ /* 0x000ea20000100800 */
[C---:B------:R-:W-:Y:S02]  /*9050*/  IMAD.IADD R181, R241.reuse, 0x1, R181 ;  /* 0x00000001f1b57824 */ /* 0x040fe400078e02b5 */
[----:B------:R-:W-:Y:S02]  /*9060*/  IMAD.IADD R180, R241, 0x1, R180 ;  /* 0x00000001f1b47824 */ /* 0x000fe400078e02b4 */
[----:B------:R1:W-:Y:S01]  /*9070*/  RED.E.ADD.F32.FTZ.RN.STRONG.GPU [R2.64+0x80], R16 ;  /* 0x000080100200798e */ /* 0x0003e2000c10e786 */
[----:B------:R-:W-:Y:S02]  /*9080*/  IMAD.SHL.U32 R189, R189, 0x10, RZ ;  /* 0x00000010bdbd7824 */ /* 0x000fe400078e00ff */
[----:B------:R-:W-:Y:S02]  /*9090*/  IMAD.IADD R180, R241, 0x1, R180 ;  /* 0x00000001f1b47824 */ /* 0x000fe400078e02b4 */
[----:B------:R-:W2:Y:S01]  /*90a0*/  LDL R167, [R1+0x20] ;  /* 0x0000200001a77983 */ /* 0x000ea20000100800 */
[----:B------:R-:W-:Y:S02]  /*90b0*/  IADD3 R168, R189, 0x40, RZ ;  /* 0x00000040bda87810 */ /* 0x000fe40007ffe0ff */
[CC--:B---3--:R-:W-:Y:S02]  /*90c0*/  LEA R4, P1, R179.reuse, R2.reuse, 0x2 ;  /* 0x00000002b3047211 */ /* 0x0c8fe400078210ff */
[----:B------:R3:W-:Y:S02]  /*90d0*/  RED.E.ADD.F32.FTZ.RN.STRONG.GPU [R164.64+0x80], R17 ;  /* 0x00008011a400798e */ /* 0x0007e4000c10e786 */
[-C--:B------:R-:W-:Y:S02]  /*90e0*/  LEA.HI.X.SX32 R5, R179, R3.reuse, 0x2, P1 ;  /* 0x00000003b3057211 */ /* 0x080fe400008f16ff */
[----:B------:R-:W-:Y:S01]  /*90f0*/  IADD3 R179, R188, 0x20, RZ ;  /* 0x00000020bcb37810 */ /* 0x000fe20007ffe0ff */
[----:B------:R-:W-:Y:S01]  /*9100*/  IMAD.MOV.U32 R188, RZ, RZ, c[0x0][0x22c] ;  /* 0x00008b00ffbc7624 */ /* 0x000fe200078e00ff */
[CC--:B------:R-:W-:Y:S01]  /*9110*/  LEA R10, P1, R180.reuse, R2.reuse, 0x2 ;  /* 0x00000002b40a7211 */ /* 0x0c0fe200078210ff */
[----:B------:R3:W-:Y:S01]  /*9120*/  RED.E.ADD.F32.FTZ.RN.STRONG.GPU [R4.64], R18 ;  /* 0x000000120400798e */ /* 0x0007e2000c10e786 */
[-C--:B-1----:R-:W-:Y:S01]  /*9130*/  LEA R6, P2, R181, R2.reuse, 0x2 ;  /* 0x00000002b5067211 */ /* 0x082fe200078410ff */
[----:B------:R-:W-:Y:S01]  /*9140*/  IMAD.IADD R179, R241, 0x1, R179 ;  /* 0x00000001f1b37824 */ /* 0x000fe200078e02b3 */
[-C--:B------:R-:W-:Y:S01]  /*9150*/  LEA.HI.X.SX32 R11, R180, R3.reuse, 0x2, P1 ;  /* 0x00000003b40b7211 */ /* 0x080fe200008f16ff */
[----:B------:R-:W-:Y:S01]  /*9160*/  IMAD R188, R188, c[0x0][0x1c0], RZ ;  /* 0x00007000bcbc7a24 */ /* 0x000fe200078e02ff */
[-C--:B------:R-:W-:Y:S01]  /*9170*/  LEA.HI.X.SX32 R7, R181, R3.reuse, 0x2, P2 ;  /* 0x00000003b5077211 */ /* 0x080fe200010f16ff */
[C---:B------:R-:W-:Y:S02]  /*9180*/  IMAD.IADD R179, R241.reuse, 0x1, R179 ;  /* 0x00000001f1b37824 */ /* 0x040fe400078e02b3 */
[----:B------:R-:W-:Y:S01]  /*9190*/  IMAD.SHL.U32 R188, R188, 0x10, RZ ;  /* 0x00000010bcbc7824 */ /* 0x000fe200078e00ff */
[----:B------:R-:W2:Y:S01]  /*91a0*/  LDL R16, [R1+0x10] ;  /* 0x0000100001107983 */ /* 0x000ea20000100800 */
[----:B------:R-:W-:Y:S03]  /*91b0*/  IMAD.IADD R179, R241, 0x1, R179 ;  /* 0x00000001f1b37824 */ /* 0x000fe600078e02b3 */
[C---:B------:R-:W-:Y:S01]  /*91c0*/  IADD3 R170, R188.reuse, 0x40, RZ ;  /* 0x00000040bcaa7810 */ /* 0x040fe20007ffe0ff */
[----:B------:R1:W-:Y:S01]  /*91d0*/  RED.E.ADD.F32.FTZ.RN.STRONG.GPU [R6.64], R19 ;  /* 0x000000130600798e */ /* 0x0003e2000c10e786 */
[-C--:B------:R-:W-:Y:S02]  /*91e0*/  LEA R8, P3, R179, R2.reuse, 0x2 ;  /* 0x00000002b3087211 */ /* 0x080fe400078610ff */
[----:B------:R-:W-:Y:S01]  /*91f0*/  IADD3 R169, R188, 0x40, RZ ;  /* 0x00000040bca97810 */ /* 0x000fe20007ffe0ff */
[----:B------:R-:W-:Y:S01]  /*9200*/  IMAD.IADD R170, R241, 0x1, R170 ;  /* 0x00000001f1aa7824 */ /* 0x000fe200078e02aa */
[----:B------:R2:W-:Y:S01]  /*9210*/  RED.E.ADD.F32.FTZ.RN.STRONG.GPU [R10.64], R12 ;  /* 0x0000000c0a00798e */ /* 0x0005e2000c10e786 */
[-C--:B------:R-:W-:Y:S02]  /*9220*/  LEA.HI.X.SX32 R9, R179, R3.reuse, 0x2, P3 ;  /* 0x00000003b3097211 */ /* 0x080fe400018f16ff */
[----:B------:R-:W-:Y:S01]  /*9230*/  IMAD.IADD R169, R241, 0x1, R169 ;  /* 0x00000001f1a97824 */ /* 0x000fe200078e02a9 */
[----:B---3--:R-:W-:Y:S02]  /*9240*/  IADD3 R17, R187, 0x60, RZ ;  /* 0x00000060bb117810 */ /* 0x008fe40007ffe0ff */
[----:B------:R3:W-:Y:S01]  /*9250*/  RED.E.ADD.F32.FTZ.RN.STRONG.GPU [R8.64], R13 ;  /* 0x0000000d0800798e */ /* 0x0007e2000c10e786 */
[----:B------:R-:W-:Y:S01]  /*9260*/  IMAD.IADD R169, R241, 0x1, R169 ;  /* 0x00000001f1a97824 */ /* 0x000fe200078e02a9 */
[----:B------:R-:W-:Y:S01]  /*9270*/  IADD3 R18, R187, 0x60, RZ ;  /* 0x00000060bb127810 */ /* 0x000fe20007ffe0ff */
[C---:B------:R-:W-:Y:S04]  /*9280*/  IMAD.IADD R17, R241.reuse, 0x1, R17 ;  /* 0x00000001f1117824 */ /* 0x040fe800078e0211 */
[C---:B------:R-:W-:Y:S02]  /*9290*/  IMAD.IADD R18, R241.reuse, 0x1, R18 ;  /* 0x00000001f1127824 */ /* 0x040fe400078e0212 */
[C---:B------:R-:W-:Y:S02]  /*92a0*/  IMAD.IADD R17, R241.reuse, 0x1, R17 ;  /* 0x00000001f1117824 */ /* 0x040fe400078e0211 */
[C---:B------:R-:W-:Y:S02]  /*92b0*/  IMAD.IADD R18, R241.reuse, 0x1, R18 ;  /* 0x00000001f1127824 */ /* 0x040fe400078e0212 */
[----:B------:R-:W-:Y:S01]  /*92c0*/  IMAD.IADD R17, R241, 0x1, R17 ;  /* 0x00000001f1117824 */ /* 0x000fe200078e0211 */
[----:B-1----:R-:W-:Y:S05]  /*92d0*/  IADD3 R19, R187, 0x60, RZ ;  /* 0x00000060bb137810 */ /* 0x002fea0007ffe0ff */
        /* <DEDUP_REMOVED lines=8> */
[-C--:B---3--:R-:W-:Y:S04]  /*9360*/  LEA.HI.X.SX32 R13, R170, R3.reuse, 0x2, P2 ;  /* 0x00000003aa0d7211 */ /* 0x088fe800010f16ff */
[----:B------:R3:W-:Y:S05]  /*9370*/  RED.E.ADD.F32.FTZ.RN.STRONG.GPU [R6.64], R15 ;  /* 0x0000000f0600798e */ /* 0x0007ea000c10e786 */
[----:B------:R-:W-:Y:S05]  /*9380*/  RED.E.ADD.F32.FTZ.RN.STRONG.GPU [R2.64+0x100], R20 ;  /* 0x000100140200798e */ /* 0x000fea000c10e786 */
[----:B------:R-:W-:Y:S01]  /*9390*/  RED.E.ADD.F32.FTZ.RN.STRONG.GPU [R164.64+0x100], R21 ;  /* 0x00010015a400798e */ /* 0x000fe2000c10e786 */
[CC--:B-1----:R-:W-:Y:S04]  /*93a0*/  LEA R4, P1, R168.reuse, R2.reuse, 0x2 ;  /* 0x00000002a8047211 */ /* 0x0c2fe800078210ff */
[-C--:B------:R-:W-:Y:S02]  /*93b0*/  LEA.HI.X.SX32 R5, R168, R3.reuse, 0x2, P1 ;  /* 0x00000003a8057211 */ /* 0x080fe400008f16ff */
[----:B------:R-:W-:Y:S02]  /*93c0*/  IADD3 R168, R188, 0x40, RZ ;  /* 0x00000040bca87810 */ /* 0x000fe40007ffe0ff */
[-C--:B------:R-:W-:Y:S01]  /*93d0*/  LEA R10, P1, R169, R2.reuse, 0x2 ;  /* 0x00000002a90a7211 */ /* 0x080fe200078210ff */
[----:B------:R1:W-:Y:S02]  /*93e0*/  RED.E.ADD.F32.FTZ.RN.STRONG.GPU [R4.64], R22 ;  /* 0x000000160400798e */ /* 0x0003e4000c10e786 */
[----:B------:R-:W-:Y:S01]  /*93f0*/  IMAD.IADD R168, R241, 0x1, R168 ;  /* 0x00000001f1a87824 */ /* 0x000fe200078e02a8 */
[-C--:B------:R-:W-:Y:S02]  /*9400*/  LEA.HI.X.SX32 R11, R169, R3.reuse, 0x2, P1 ;  /* 0x00000003a90b7211 */ /* 0x080fe400008f16ff */
[----:B------:R4:W-:Y:S01]  /*9410*/  RED.E.ADD.F32.FTZ.RN.STRONG.GPU [R12.64], R23 ;  /* 0x000000170c00798e */ /* 0x0009e2000c10e786 */
[C---:B------:R-:W-:Y:S04]  /*9420*/  IMAD.IADD R168, R241.reuse, 0x1, R168 ;  /* 0x00000001f1a87824 */ /* 0x040fe800078e02a8 */
[----:B------:R-:W-:Y:S01]  /*9430*/  IMAD.IADD R168, R241, 0x1, R168 ;  /* 0x00000001f1a87824 */ /* 0x000fe200078e02a8 */
[----:B------:R4:W-:Y:S01]  /*9440*/  RED.E.ADD.F32.FTZ.RN.STRONG.GPU [R10.64], R24 ;  /* 0x000000180a00798e */ /* 0x0009e2000c10e786 */
[-C--:B---3--:R-:W-:Y:S03]  /*9450*/  LEA R6, P2, R166, R2.reuse, 0x2 ;  /* 0x00000002a6067211 */ /* 0x088fe600078410ff */
[-C--:B------:R-:W-:Y:S01]  /*9460*/  LEA R8, P3, R168, R2.reuse, 0x2 ;  /* 0x00000002a8087211 */ /* 0x080fe200078610ff */
[----:B------:R-:W-:Y:S01]  /*9470*/  LDSM.16.MT88.4 R20, [R202+0x2000] ;  /* 0x00200000ca14783b */ /* 0x000fe20000004200 */
[-C--:B------:R-:W-:Y:S02]  /*9480*/  LEA.HI.X.SX32 R7, R166, R3.reuse, 0x2, P2 ;  /* 0x00000003a6077211 */ /* 0x080fe400010f16ff */
[-C--:B------:R-:W-:Y:S02]  /*9490*/  LEA.HI.X.SX32 R9, R168, R3.reuse, 0x2, P3 ;  /* 0x00000003a8097211 */ /* 0x080fe400018f16ff */
[----:B------:R-:W-:Y:S01]  /*94a0*/  IADD3 R166, R187, 0x60, RZ ;  /* 0x00000060bba67810 */ /* 0x000fe20007ffe0ff */
[----:B------:R-:W-:Y:S03]  /*94b0*/  LDSM.16.MT88.4 R168, [R202+0x2800] ;  /* 0x00280000caa8783b */ /* 0x000fe60000004200 */
[CC--:B------:R-:W-:Y:S02]  /*94c0*/  LEA R14, P6, R166.reuse, R2.reuse, 0x2 ;  /* 0x00000002a60e7211 */ /* 0x0c0fe400078c10ff */
[----:B------:R3:W-:Y:S01]  /*94d0*/  RED.E.ADD.F32.FTZ.RN.STRONG.GPU [R8.64], R25 ;  /* 0x000000190800798e */ /* 0x0007e2000c10e786 */
[CC--:B-1----:R-:W-:Y:S02]  /*94e0*/  LEA R4, P1, R167.reuse, R2.reuse, 0x2 ;  /* 0x00000002a7047211 */ /* 0x0c2fe400078210ff */
[-C--:B------:R-:W-:Y:S02]  /*94f0*/  LEA.HI.X.SX32 R15, R166, R3.reuse, 0x2, P6 ;  /* 0x00000003a60f7211 */ /* 0x080fe400030f16ff */
[----:B------:R1:W-:Y:S01]  /*9500*/  RED.E.ADD.F32.FTZ.RN.STRONG.GPU [R6.64], R26 ;  /* 0x0000001a0600798e */ /* 0x0003e2000c10e786 */
[-C--:B------:R-:W-:Y:S02]  /*9510*/  LEA.HI.X.SX32 R5, R167, R3.reuse, 0x2, P1 ;  /* 0x00000003a7057211 */ /* 0x080fe400008f16ff */
[CC--:B----4-:R-:W-:Y:S03]  /*9520*/  LEA R12, P5, R19.reuse, R2.reuse, 0x2 ;  /* 0x00000002130c7211 */ /* 0x0d0fe600078a10ff */
[----:B------:R2:W-:Y:S01]  /*9530*/  RED.E.ADD.F32.FTZ.RN.STRONG.GPU [R4.64], R27 ;  /* 0x0000001b0400798e */ /* 0x0005e2000c10e786 */
[-C--:B------:R-:W-:Y:S02]  /*9540*/  LEA.HI.X.SX32 R13, R19, R3.reuse, 0x2, P5 ;  /* 0x00000003130d7211 */ /* 0x080fe400028f16ff */
[CC--:B------:R-:W-:Y:S02]  /*9550*/  LEA R10, P4, R18.reuse, R2.reuse, 0x2 ;  /* 0x00000002120a7211 */ /* 0x0c0fe400078810ff */
[----:B------:R-:W-:Y:S02]  /*9560*/  RED.E.ADD.F32.FTZ.RN.STRONG.GPU [R2.64+0x180], R32 ;  /* 0x000180200200798e */ /* 0x000fe4000c10e786 */
[-C--:B------:R-:W-:Y:S03]  /*9570*/  LEA.HI.X.SX32 R11, R18, R3.reuse, 0x2, P4 ;  /* 0x00000003120b7211 */ /* 0x080fe600020f16ff */
[----:B------:R-:W-:Y:S05]  /*9580*/  RED.E.ADD.F32.FTZ.RN.STRONG.GPU [R164.64+0x180], R33 ;  /* 0x00018021a400798e */ /* 0x000fea000c10e786 */
[----:B------:R-:W-:Y:S01]  /*9590*/  RED.E.ADD.F32.FTZ.RN.STRONG.GPU [R14.64], R34 ;  /* 0x000000220e00798e */ /* 0x000fe2000c10e786 */
[CC--:B---3--:R-:W-:Y:S04]  /*95a0*/  LEA R8, P3, R17.reuse, R2.reuse, 0x2 ;  /* 0x0000000211087211 */ /* 0x0c8fe800078610ff */
[----:B------:R-:W-:Y:S01]  /*95b0*/  RED.E.ADD.F32.FTZ.RN.STRONG.GPU [R12.64], R35 ;  /* 0x000000230c00798e */ /* 0x000fe2000c10e786 */
[-C--:B------:R-:W-:Y:S02]  /*95c0*/  LEA.HI.X.SX32 R9, R17, R3.reuse, 0x2, P3 ;  /* 0x0000000311097211 */ /* 0x080fe400018f16ff */
[CC--:B-1----:R-:W-:Y:S02]  /*95d0*/  LEA R6, P2, R16.reuse, R2.reuse, 0x2 ;  /* 0x0000000210067211 */ /* 0x0c2fe400078410ff */
[----:B------:R-:W-:Y:S02]  /*95e0*/  RED.E.ADD.F32.FTZ.RN.STRONG.GPU [R10.64], R28 ;  /* 0x0000001c0a00798e */ /* 0x000fe4000c10e786 */
[-C--:B------:R-:W-:Y:S02]  /*95f0*/  LEA.HI.X.SX32 R7, R16, R3.reuse, 0x2, P2 ;  /* 0x0000000310077211 */ /* 0x080fe400010f16ff */
[----:B------:R-:W-:Y:S01]  /*9600*/  ISETP.LT.AND P2, PT, RZ, UR5, PT ;  /* 0x00000005ff007c0c */ /* 0x000fe2000bf41270 */
[----:B------:R-:W-:Y:S01]  /*9610*/  RED.E.ADD.F32.FTZ.RN.STRONG.GPU [R8.64], R29 ;  /* 0x0000001d0800798e */ /* 0x000fe2000c10e786 */
[----:B------:R-:W-:Y:S04]  /*9620*/  UMOV UR5, UR11 ;  /* 0x0000000b00057c82 */ /* 0x000fe80008000000 */
        /* <DEDUP_REMOVED lines=382> */
.L_x_1672:
        /* <DEDUP_REMOVED lines=19> */
.L_x_1673:
        /* <DEDUP_REMOVED lines=17> */
[----:B------:R-:W-:Y:S01]  /*b050*/  IMAD.WIDE.U32 R2, R36, c[0x0][0x3a0], R8 ;  /* 0x0000e80024027a25 */ /* 0x000fe200078e0008 */
[----:B------:R-:W-:Y:S01]  /*b060*/  ULDC.64 UR10, c[0x0][0x3b8] ;  /* 0x0000ee00000a7ab9 */ /* 0x000fe20000000a00 */
[----:B------:R-:W-:-:S02]  /*b070*/  ISETP.GE.AND P5, PT, R248, UR8, PT ;  /* 0x00000008f8007c0c */ /* 0x000fc4000bfa6270 */
[----:B------:R-:W-:Y:S01]  /*b080*/  IMAD R0, R186, 0x200, R0 ;  /* 0x00000200ba007824 */ /* 0x000fe200078e0200 */
[----:B------:R-:W-:Y:S01]  /*b090*/  IADD3 R2, P0, R2, UR15, RZ ;  /* 0x0000000f02027c10 */ /* 0x000fe2000ff1e0ff */
[----:B------:R-:W-:Y:S01]  /*b0a0*/  IMAD.U32 R4, RZ, RZ, UR5 ;  /* 0x00000005ff047e24 */ /* 0x000fe2000f8e00ff */
[----:B------:R-:W-:Y:S01]  /*b0b0*/  UIMAD UR5, UR61, UR10, URZ ;  /* 0x0000000a3d0572a4 */ /* 0x000fe2000f8e023f */
[----:B------:R-:W-:-:S03]  /*b0c0*/  IMAD.SHL.U32 R0, R0, 0x2, RZ ;  /* 0x0000000200007824 */ /* 0x000fc600078e00ff */
[----:B------:R-:W-:Y:S01]  /*b0d0*/  IADD3.X R3, R3, UR16, R4, P0, !PT ;  /* 0x0000001003037c10 */ /* 0x000fe200087fe404 */
[----:B------:R-:W-:Y:S01]  /*b0e0*/  IMAD.U32 R4, RZ, RZ, UR34 ;  /* 0x00000022ff047e24 */ /* 0x000fe2000f8e00ff */
[----:B------:R1:W2:Y:S01]  /*b0f0*/  LDS.128 R24, [R0+0xd000] ;  /* 0x00d0000000187984 */ /* 0x0002a20000000c00 */
[----:B------:R-:W-:Y:S02]  /*b100*/  UIMAD UR5, UR34, UR11, UR5 ;  /* 0x0000000b220572a4 */ /* 0x000fe4000f8e0205 */
        /* <DEDUP_REMOVED lines=30> */
.L_x_1675:
[----:B--234-:R-:W-:Y:S05]  /*b2f0*/  BSYNC B0 ;  /* 0x0000000000007941 */ /* 0x01cfea0003800000 */
.L_x_1674:
        /* <DEDUP_REMOVED lines=18> */
.L_x_1677:
[----:B------:R-:W-:Y:S05]  /*b420*/  BSYNC B0 ;  /* 0x0000000000007941 */ /* 0x000fea0003800000 */
.L_x_1676:
        /* <DEDUP_REMOVED lines=18> */
.L_x_1679:
[----:B------:R-:W-:Y:S05]  /*b550*/  BSYNC B0 ;  /* 0x0000000000007941 */ /* 0x000fea0003800000 */
.L_x_1678:
        /* <DEDUP_REMOVED lines=17> */
.L_x_1681:
[----:B------:R-:W-:Y:S05]  /*b670*/  BSYNC B0 ;  /* 0x0000000000007941 */ /* 0x000fea0003800000 */
.L_x_1680:
        /* <DEDUP_REMOVED lines=27> */
.L_x_1683:
[----:B------:R-:W-:Y:S05]  /*b830*/  BSYNC B0 ;  /* 0x0000000000007941 */ /* 0x000fea0003800000 */
.L_x_1682:
        /* <DEDUP_REMOVED lines=16> */
.L_x_1685:
[----:B------:R-:W-:Y:S05]  /*b940*/  BSYNC B0 ;  /* 0x0000000000007941 */ /* 0x000fea0003800000 */
.L_x_1684:
        /* <DEDUP_REMOVED lines=16> */
.L_x_1687:
[----:B------:R-:W-:Y:S05]  /*ba50*/  BSYNC B0 ;  /* 0x0000000000007941 */ /* 0x000fea0003800000 */
.L_x_1686:
        /* <DEDUP_REMOVED lines=16> */
.L_x_1642:
        /* <DEDUP_REMOVED lines=20> */
.L_x_1689:
        /* <DEDUP_REMOVED lines=18> */
.L_x_1690:
        /* <DEDUP_REMOVED lines=11> */
[----:B------:R-:W-:Y:S01]  /*be70*/  IADD3 R2, P0, R2, UR15, RZ ;  /* 0x0000000f02027c10 */ /* 0x000fe2000ff1e0ff */
[----:B------:R-:W-:Y:S02]  /*be80*/  ULDC.64 UR10, c[0x0][0x3b8] ;  /* 0x0000ee00000a7ab9 */ /* 0x000fe40000000a00 */
[----:B------:R-:W-:Y:S01]  /*be90*/  IMAD.U32 R0, RZ, RZ, UR5 ;  /* 0x00000005ff007e24 */ /* 0x000fe2000f8e00ff */
[----:B------:R-:W-:-:S04]  /*bea0*/  UIMAD UR5, UR59, UR10, URZ ;  /* 0x0000000a3b0572a4 */ /* 0x000fc8000f8e023f */
        /* <DEDUP_REMOVED lines=18> */
.L_x_1692:
[----:B------:R-:W-:Y:S05]  /*bfd0*/  BSYNC B0 ;  /* 0x0000000000007941 */ /* 0x000fea0003800000 */
.L_x_1691:
        /* <DEDUP_REMOVED lines=18> */
.L_x_1694:
[----:B------:R-:W-:Y:S05]  /*c100*/  BSYNC B0 ;  /* 0x0000000000007941 */ /* 0x000fea0003800000 */
.L_x_1693:
        /* <DEDUP_REMOVED lines=18> */
.L_x_1696:
[----:B------:R-:W-:Y:S05]  /*c230*/  BSYNC B0 ;  /* 0x0000000000007941 */ /* 0x000fea0003800000 */
.L_x_1695:
        /* <DEDUP_REMOVED lines=17> */
.L_x_1698:
[----:B------:R-:W-:Y:S05]  /*c350*/  BSYNC B0 ;  /* 0x0000000000007941 */ /* 0x000fea0003800000 */
.L_x_1697:
        /* <DEDUP_REMOVED lines=27> */
.L_x_1700:
[----:B------:R-:W-:Y:S05]  /*c510*/  BSYNC B0 ;  /* 0x0000000000007941 */ /* 0x000fea0003800000 */
.L_x_1699:
        /* <DEDUP_REMOVED lines=16> */
.L_x_1702:
[----:B------:R-:W-:Y:S05]  /*c620*/  BSYNC B0 ;  /* 0x0000000000007941 */ /* 0x000fea0003800000 */
.L_x_1701:
        /* <DEDUP_REMOVED lines=16> */
.L_x_1704:
[----:B------:R-:W-:Y:S05]  /*c730*/  BSYNC B0 ;  /* 0x0000000000007941 */ /* 0x000fea0003800000 */
.L_x_1703:
        /* <DEDUP_REMOVED lines=14> */
.L_x_1688:
[----:B------:R-:W-:Y:S05]  /*c820*/  BSYNC B1 ;  /* 0x0000000000017941 */ /* 0x000fea0003800000 */
.L_x_1637:
        /* <DEDUP_REMOVED lines=11> */
.L_x_1705:
[----:B------:R-:W-:Y:S05]  /*c8e0*/  EXIT ;  /* 0x000000000000794d */ /* 0x000fea0003800000 */
.L_x_1707:
        /* <DEDUP_REMOVED lines=9> */
.L_x_2086:


//--------------------- .text._ZN5flash44flash_bwd_dq_dk_dv_loop_seqk_parallel_kernelI23Flash_bwd_kernel_traitsILi128ELi64ELi128ELi8ELi2ELi4ELi2ELb0ELb0EN7cutlass10bfloat16_tE19Flash_kernel_traitsILi128ELi64ELi128ELi8ES3_EELb0ELb0ELb0ELb1ELb0ELb0ELb1EEEvNS_16Flash_bwd_paramsE --------------------------
	.section	.text._ZN5flash44flash_bwd_dq_dk_dv_loop_seqk_parallel_kernelI23Flash_bwd_kernel_traitsILi128ELi64ELi128ELi8ELi2ELi4ELi2ELb0ELb0EN7cutlass10bfloat16_tE19Flash_kernel_traitsILi128ELi64ELi128ELi8ES3_EELb0ELb0ELb0ELb1ELb0ELb0ELb1EEEvNS_16Flash_bwd_paramsE,"ax",@progbits
	.sectioninfo	@"SHI_REGISTERS=255"
	.align	128
        .global         _ZN5flash44flash_bwd_dq_dk_dv_loop_seqk_parallel_kernelI23Flash_bwd_kernel_traitsILi128ELi64ELi128ELi8ELi2ELi4ELi2ELb0ELb0EN7cutlass10bfloat16_tE19Flash_kernel_traitsILi128ELi64ELi128ELi8ES3_EELb0ELb0ELb0ELb1ELb0ELb0ELb1EEEvNS_16Flash_bwd_paramsE
        .type           _ZN5flash44flash_bwd_dq_dk_dv_loop_seqk_parallel_kernelI23Flash_bwd_kernel_traitsILi128ELi64ELi128ELi8ELi2ELi4ELi2ELb0ELb0EN7cutlass10bfloat16_tE19Flash_kernel_traitsILi128ELi64ELi128ELi8ES3_EELb0ELb0ELb0ELb1ELb0ELb0ELb1EEEvNS_16Flash_bwd_paramsE,@function
        .size           _ZN5flash44flash_bwd_dq_dk_dv_loop_seqk_parallel_kernelI23Flash_bwd_kernel_traitsILi128ELi64ELi128ELi8ELi2ELi4ELi2ELb0ELb0EN7cutlass10bfloat16_tE19Flash_kernel_traitsILi128ELi64ELi128ELi8ES3_EELb0ELb0ELb0ELb1ELb0ELb0ELb1EEEvNS_16Flash_bwd_paramsE,(.L_x_2087 - _ZN5flash44flash_bwd_dq_dk_dv_loop_seqk_parallel_kernelI23Flash_bwd_kernel_traitsILi128ELi64ELi128ELi8ELi2ELi4ELi2ELb0ELb0EN7cutlass10bfloat16_tE19Flash_kernel_traitsILi128ELi64ELi128ELi8ES3_EELb0ELb0ELb0ELb1ELb0ELb0ELb1EEEvNS_16Flash_bwd_paramsE)
        .other          _ZN5flash44flash_bwd_dq_dk_dv_loop_seqk_parallel_kernelI23Flash_bwd_kernel_traitsILi128ELi64ELi128ELi8ELi2ELi4ELi2ELb0ELb0EN7cutlass10bfloat16_tE19Flash_kernel_traitsILi128ELi64ELi128ELi8ES3_EELb0ELb0ELb0ELb1ELb0ELb0ELb1EEEvNS_16Flash_bwd_paramsE,@"STO_CUDA_ENTRY STV_DEFAULT"
_ZN5flash44flash_bwd_dq_dk_dv_loop_seqk_parallel_kernelI23Flash_bwd_kernel_traitsILi128ELi64ELi128ELi8ELi2ELi4ELi2ELb0ELb0EN7cutlass10bfloat16_tE19Flash_kernel_traitsILi128ELi64ELi128ELi8ES3_EELb0ELb0ELb0ELb1ELb0ELb0ELb1EEEvNS_16Flash_bwd_paramsE:
.text._ZN5flash44flash_bwd_dq_dk_dv_loop_seqk_parallel_kernelI23Flash_bwd_kernel_traitsILi128ELi64ELi128ELi8ELi2ELi4ELi2ELb0ELb0EN7cutlass10bfloat16_tE19Flash_kernel_traitsILi128ELi64ELi128ELi8ES3_EELb0ELb0ELb0ELb1ELb0ELb0ELb1EEEvNS_16Flash_bwd_paramsE:
        /* <DEDUP_REMOVED lines=68> */
[----:B------:R-:W-:Y:S01]  /*0440*/  LOP3.LUT R4, R6, 0xfffffff8, RZ, 0xc0, !PT ;  /* 0xfffffff806047812 */ /* 0x000fe200078ec0ff */
[----:B------:R-:W-:Y:S01]  /*0450*/  USHF.R.S32.HI UR57, URZ, 0x1f, UR35 ;  /* 0x0000001f3f397899 */ /* 0x000fe20008011423 */
[----:B------:R-:W-:Y:S01]  /*0460*/  SHF.R.S32.HI R2, RZ, 0x1f, R0 ;  /* 0x0000001fff027819 */ /* 0x000fe20000011400 */
[----:B------:R-:W-:-:S02]  /*0470*/  UISETP.NE.AND UP3, UPT, UR10, URZ, UPT ;  /* 0x0000003f0a00728c */ /* 0x000fc4000bf65270 */
[----:B------:R-:W-:Y:S01]  /*0480*/  USHF.R.S32.HI UR61, URZ, 0x1f, UR32 ;  /* 0x0000001f3f3d7899 */ /* 0x000fe20008011420 */
[----:B------:R-:W-:Y:S01]  /*0490*/  LEA.HI R17, R2, R0, RZ, 0x2 ;  /* 0x0000000002117211 */ /* 0x000fe200078f10ff */
[----:B------:R-:W-:Y:S01]  /*04a0*/  USHF.R.S32.HI UR60, URZ, 0x1f, UR35 ;  /* 0x0000001f3f3c7899 */ /* 0x000fe20008011423 */
[----:B------:R-:W-:Y:S01]  /*04b0*/  SHF.R.S32.HI R0, RZ, 0x3, R6 ;  /* 0x00000003ff007819 */ /* 0x000fe20000011406 */
[----:B------:R-:W-:Y:S01]  /*04c0*/  USHF.R.S32.HI UR59, URZ, 0x1f, UR32 ;  /* 0x0000001f3f3b7899 */ /* 0x000fe20008011420 */
[----:B------:R-:W-:Y:S01]  /*04d0*/  LOP3.LUT R2, R8, 0xfffffff0, RZ, 0xc0, !PT ;  /* 0xfffffff008027812 */ /* 0x000fe200078ec0ff */
[----:B------:R-:W-:Y:S01]  /*04e0*/  IMAD.U32 R8, RZ, RZ, UR14 ;  /* 0x0000000eff087e24 */ /* 0x000fe2000f8e00ff */
[----:B------:R-:W-:Y:S01]  /*04f0*/  USHF.R.S32.HI UR58, URZ, 0x1f, UR35 ;  /* 0x0000001f3f3a7899 */ /* 0x000fe20008011423 */
[----:B------:R-:W-:Y:S01]  /*0500*/  IMAD.SHL.U32 R3, R0, 0x40, RZ ;  /* 0x0000004000037824 */ /* 0x000fe200078e00ff */
[----:B------:R-:W-:Y:S01]  /*0510*/  UIMAD.WIDE.U32 UR42, UR36, UR44, URZ ;  /* 0x0000002c242a72a5 */ /* 0x000fe2000f8e003f */
[C---:B------:R-:W-:Y:S01]  /*0520*/  IMAD.IADD R0, R15.reuse, 0x1, -R4 ;  /* 0x000000010f007824 */ /* 0x040fe200078e0a04 */
[----:B------:R-:W-:Y:S01]  /*0530*/  UIMAD UR51, UR37, UR44, URZ ;  /* 0x0000002c253372a4 */ /* 0x000fe2000f8e023f */
[----:B------:R-:W-:Y:S01]  /*0540*/  IMAD.IADD R2, R15, 0x1, -R2 ;  /* 0x000000010f027824 */ /* 0x000fe200078e0a02 */
[----:B------:R-:W-:Y:S01]  /*0550*/  LOP3.LUT R3, R3, 0x1c0, RZ, 0xc0, !PT ;  /* 0x000001c003037812 */ /* 0x000fe200078ec0ff */
[C---:B------:R-:W-:Y:S01]  /*0560*/  IMAD.SHL.U32 R232, R0.reuse, 0x8, RZ ;  /* 0x0000000800e87824 */ /* 0x040fe200078e00ff */
[----:B------:R-:W-:Y:S01]  /*0570*/  LOP3.LUT P4, RZ, R0, 0x2, RZ, 0xc0, !PT ;  /* 0x0000000200ff7812 */ /* 0x000fe2000788c0ff */
[----:B------:R-:W-:Y:S01]  /*0580*/  USHF.R.S32.HI UR53, URZ, 0x1f, UR47 ;  /* 0x0000001f3f357899 */ /* 0x000fe2000801142f */
[----:B------:R-:W-:Y:S01]  /*0590*/  SHF.R.S32.HI R5, RZ, 0x1f, R2 ;  /* 0x0000001fff057819 */ /* 0x000fe20000011402 */
[----:B------:R-:W-:Y:S01]  /*05a0*/  UIMAD UR50, UR4, UR50, URZ ;  /* 0x00000032043272a4 */ /* 0x000fe2000f8e023f */
[----:B------:R-:W-:Y:S01]  /*05b0*/  LOP3.LUT R4, R3, 0x38, R232, 0xf8, !PT ;  /* 0x0000003803047812 */ /* 0x000fe200078ef8e8 */
[----:B------:R-:W-:Y:S01]  /*05c0*/  @!UP2 UIMAD UR49, UR5, UR49, URZ ;  /* 0x000000310531a2a4 */ /* 0x000fe2000f8e023f */
[----:B------:R-:W-:Y:S01]  /*05d0*/  SHF.R.U32.HI R3, RZ, 0x3, R3 ;  /* 0x00000003ff037819 */ /* 0x000fe20000011603 */
[----:B------:R-:W-:Y:S01]  /*05e0*/  USHF.R.S32.HI UR48, URZ, 0x1f, UR41 ;  /* 0x0000001f3f307899 */ /* 0x000fe20008011429 */
[----:B------:R-:W-:Y:S01]  /*05f0*/  LEA.HI R10, R5, R2, RZ, 0x3 ;  /* 0x00000002050a7211 */ /* 0x000fe200078f18ff */
[----:B------:R-:W-:Y:S01]  /*0600*/  IMAD.SHL.U32 R5, R9, 0x200, RZ ;  /* 0x0000020009057824 */ /* 0x000fe200078e00ff */
[----:B------:R-:W-:Y:S01]  /*0610*/  LOP3.LUT R12, R4, R3, RZ, 0x3c, !PT ;  /* 0x00000003040c7212 */ /* 0x000fe200078e3cff */
[----:B------:R-:W-:Y:S01]  /*0620*/  UMOV UR40, 0xffffc000 ;  /* 0xffffc00000287882 */ /* 0x000fe20000000000 */
[----:B------:R-:W-:-:S02]  /*0630*/  LOP3.LUT R3, R10, 0xfffffff8, RZ, 0xc0, !PT ;  /* 0xfffffff80a037812 */ /* 0x000fc400078ec0ff */
[C---:B------:R-:W-:Y:S01]  /*0640*/  LOP3.LUT P3, RZ, R0.reuse, 0x4, RZ, 0xc0, !PT ;  /* 0x0000000400ff7812 */ /* 0x040fe2000786c0ff */
[----:B------:R-:W-:Y:S01]  /*0650*/  IMAD.SHL.U32 R0, R0, 0x40, RZ ;  /* 0x0000004000007824 */ /* 0x000fe200078e00ff */
[----:B------:R-:W-:Y:S01]  /*0660*/  LOP3.LUT R4, R7, 0x1, RZ, 0xc0, !PT ;  /* 0x0000000107047812 */ /* 0x000fe200078ec0ff */
[----:B------:R-:W-:Y:S01]  /*0670*/  IMAD.IADD R18, R2, 0x1, -R3 ;  /* 0x0000000102127824 */ /* 0x000fe200078e0a03 */
[----:B------:R-:W-:Y:S01]  /*0680*/  LEA.HI R2, R14, R15, RZ, 0x6 ;  /* 0x0000000f0e027211 */ /* 0x000fe200078f30ff */
[----:B------:R-:W-:Y:S01]  /*0690*/  IMAD.SHL.U32 R3, R11, 0x10, RZ ;  /* 0x000000100b037824 */ /* 0x000fe200078e00ff */
[----:B------:R-:W-:Y:S02]  /*06a0*/  LOP3.LUT R0, R0, 0x1c0, RZ, 0xc0, !PT ;  /* 0x000001c000007812 */ /* 0x000fe400078ec0ff */
[----:B------:R-:W-:Y:S01]  /*06b0*/  SHF.R.S32.HI R2, RZ, 0x6, R2 ;  /* 0x00000006ff027819 */ /* 0x000fe20000011402 */
[----:B------:R-:W-:Y:S01]  /*06c0*/  STL [R1+0x64], R18 ;  /* 0x0000641201007387 */ /* 0x000fe20000100800 */
[----:B------:R-:W-:-:S02]  /*06d0*/  LOP3.LUT R212, R0, 0x8, R6, 0xf8, !PT ;  /* 0x0000000800d47812 */ /* 0x000fc400078ef806 */
        /* <DEDUP_REMOVED lines=44> */
[----:B--2---:R-:W-:Y:S01]  /*09a0*/  IMAD.SHL.U32 R4, R9, 0x10, RZ ;  /* 0x0000001009047824 */ /* 0x004fe200078e00ff */
[----:B------:R-:W-:Y:S01]  /*09b0*/  LOP3.LUT R0, R0, 0xfffffe00, RZ, 0xc0, !PT ;  /* 0xfffffe0000007812 */ /* 0x000fe200078ec0ff */
[----:B------:R-:W-:Y:S02]  /*09c0*/  IMAD R11, R13, 0x10, R5 ;  /* 0x000000100d0b7824 */ /* 0x000fe400078e0205 */
[----:B------:R-:W-:Y:S01]  /*09d0*/  IMAD.IADD R224, R221, 0x1, R223 ;  /* 0x00000001dde07824 */ /* 0x000fe200078e02df */
[----:B------:R-:W-:Y:S01]  /*09e0*/  LOP3.LUT R7, R3, 0x10, R4, 0xf8, !PT ;  /* 0x0000001003077812 */ /* 0x000fe200078ef804 */
[----:B------:R-:W-:Y:S01]  /*09f0*/  IMAD.SHL.U32 R3, R18, 0x40, RZ ;  /* 0x0000004012037824 */ /* 0x000fe200078e00ff */
[----:B------:R-:W-:Y:S01]  /*0a00*/  STL [R1+0x58], R11 ;  /* 0x0000580b01007387 */ /* 0x000fe20000100800 */
[----:B------:R-:W-:-:S03]  /*0a10*/  IMAD R5, R13, 0x400, R0 ;  /* 0x000004000d057824 */ /* 0x000fc600078e0200 */
        /* <DEDUP_REMOVED lines=12> */
[----:B------:R-:W-:Y:S02]  /*0ae0*/  IADD3 R5, R232, 0x40, RZ ;  /* 0x00000040e8057810 */ /* 0x000fe40007ffe0ff */
[----:B------:R-:W-:Y:S02]  /*0af0*/  SHF.R.S32.HI R3, RZ, 0x1f, R0 ;  /* 0x0000001fff037819 */ /* 0x000fe40000011400 */
[----:B------:R-:W-:Y:S01]  /*0b00*/  SEL R213, R4, 0xffffffe0, !P4 ;  /* 0xffffffe004d57807 */ /* 0x000fe20006000000 */
[----:B------:R1:W-:Y:S01]  /*0b10*/  STL [R1], R5 ;  /* 0x0000000501007387 */ /* 0x0003e20000100800 */
[C---:B------:R-:W-:Y:S01]  /*0b20*/  SHF.L.U64.HI R3, R0.reuse, 0x2, R3 ;  /* 0x0000000200037819 */ /* 0x040fe20000010203 */
[----:B------:R-:W-:Y:S01]  /*0b30*/  IMAD.SHL.U32 R0, R0, 0x4, RZ ;  /* 0x0000000400007824 */ /* 0x000fe200078e00ff */
[----:B------:R-:W-:Y:S01]  /*0b40*/  SEL R214, R2, 0xffffffc0, !P3 ;  /* 0xffffffc002d67807 */ /* 0x000fe20005800000 */
[----:B------:R-:W-:Y:S01]  /*0b50*/  IMAD.IADD R213, R212, 0x1, R213 ;  /* 0x00000001d4d57824 */ /* 0x000fe200078e02d5 */
        /* <DEDUP_REMOVED lines=22> */
.L_x_1778:
        /* <DEDUP_REMOVED lines=53> */
.L_x_1708:
        /* <DEDUP_REMOVED lines=58> */
.L_x_1710:
        /* <DEDUP_REMOVED lines=18> */
.L_x_1711:
        /* <DEDUP_REMOVED lines=72> */
.L_x_1712:
[----:B------:R-:W-:Y:S02]  /*1950*/  UMOV UR11, UR50 ;  /* 0x00000032000b7c82 */ /* 0x000fe40008000000 */
.L_x_1713:
[----:B------:R-:W1:Y:S01]  /*1960*/  S2R R9, SR_TID.X ;  /* 0x0000000000097919 */ /* 0x000e620000002100 */
[----:B------:R-:W-:Y:S01]  /*1970*/  UIADD3 UR8, UP5, UP4, UR8, UR41, UR47 ;  /* 0x0000002908087290 */ /* 0x000fe2000fcbe02f */
[----:B------:R-:W-:Y:S01]  /*1980*/  SHF.R.S32.HI R233, RZ, 0x1f, R232 ;  /* 0x0000001fffe97819 */ /* 0x000fe200000114e8 */
[----:B------:R-:W-:Y:S01]  /*1990*/  BSSY B1, `(.L_x_1709) ;  /* 0x0000a7e000017945 */ /* 0x000fe20003800000 */
[----:B------:R-:W-:Y:S01]  /*19a0*/  IADD3 R2, P0, R232, UR29, RZ ;  /* 0x0000001de8027c10 */ /* 0x000fe2000ff1e0ff */
[----:B------:R-:W-:Y:S02]  /*19b0*/  UIADD3 UR19, UP1, UP0, UR18, UR8, UR19 ;  /* 0x0000000812137290 */ /* 0x000fe4000f83e013 */
[----:B------:R-:W-:Y:S02]  /*19c0*/  UIADD3.X UR4, UR10, UR48, UR53, UP5, UP4 ;  /* 0x000000300a047290 */ /* 0x000fe4000afe8435 */
[----:B------:R-:W-:-:S02]  /*19d0*/  ULDC.64 UR8, c[0x0][0x1a8] ;  /* 0x00006a0000087ab9 */ /* 0x000fc40000000a00 */
[----:B------:R-:W-:Y:S02]  /*19e0*/  UIADD3.X UR18, UR12, UR4, UR14, UP1, UP0 ;  /* 0x000000040c127290 */ /* 0x000fe40008fe040e */
[----:B------:R-:W-:Y:S02]  /*19f0*/  UIMAD UR4, UR57, UR8, URZ ;  /* 0x00000008390472a4 */ /* 0x000fe4000f8e023f */
[----:B------:R-:W-:Y:S02]  /*1a00*/  UISETP.GE.AND UP0, UPT, UR28, 0x1, UPT ;  /* 0x000000011c00788c */ /* 0x000fe4000bf06270 */
[----:B------:R-:W-:Y:S02]  /*1a10*/  UIMAD UR16, UR35, UR9, UR4 ;  /* 0x00000009231072a4 */ /* 0x000fe4000f8e0204 */
[----:B------:R-:W-:Y:S02]  /*1a20*/  UIADD3 UR14, UR15, UR11, URZ ;  /* 0x0000000b0f0e7290 */ /* 0x000fe4000fffe03f */
[----:B------:R-:W-:-:S02]  /*1a30*/  ULDC.64 UR8, c[0x0][0x378] ;  /* 0x0000de0000087ab9 */ /* 0x000fc40000000a00 */
[----:B------:R-:W-:Y:S01]  /*1a40*/  UIMAD UR4, UR57, UR8, URZ ;  /* 0x00000008390472a4 */ /* 0x000fe2000f8e023f */
[----:B-1----:R-:W-:Y:S01]  /*1a50*/  SHF.R.S32.HI R5, RZ, 0x1f, R9 ;  /* 0x0000001fff057819 */ /* 0x002fe20000011409 */
[----:B------:R-:W-:Y:S02]  /*1a60*/  UIADD3 UR12, UR15, UR13, URZ ;  /* 0x0000000d0f0c7290 */ /* 0x000fe4000fffe03f */
[----:B------:R-:W-:Y:S01]  /*1a70*/  UIMAD UR10, UR35, UR9, UR4 ;  /* 0x00000009230a72a4 */ /* 0x000fe2000f8e0204 */
[----:B------:R-:W-:Y:S01]  /*1a80*/  LEA.HI R4, R5, R9, RZ, 0x3 ;  /* 0x0000000905047211 */ /* 0x000fe200078f18ff */
[----:B------:R-:W-:Y:S02]  /*1a90*/  UMOV UR29, 0x4 ;  /* 0x00000004001d7882 */ /* 0x000fe40000000000 */
[----:B------:R-:W-:Y:S01]  /*1aa0*/  ULDC.64 UR8, c[0x0][0x370] ;  /* 0x0000dc0000087ab9 */ /* 0x000fe20000000a00 */
[----:B------:R-:W-:Y:S01]  /*1ab0*/  SHF.R.S32.HI R4, RZ, 0x3, R4 ;  /* 0x00000003ff047819 */ /* 0x000fe20000011404 */
[----:B------:R-:W-:-:S02]  /*1ac0*/  UIMAD UR4, UR31, UR8, URZ ;  /* 0x000000081f0472a4 */ /* 0x000fc4000f8e023f */
[----:B------:R-:W-:Y:S01]  /*1ad0*/  ULEA.HI.SX32 UR8, UR33, 0xffffffff, 0x1a ;  /* 0xffffffff21087891 */ /* 0x000fe2000f8fd23f */
[----:B------:R-:W-:Y:S01]  /*1ae0*/  SHF.R.S32.HI R17, RZ, 0x1f, R4 ;  /* 0x0000001fff117819 */ /* 0x000fe20000011404 */
[----:B------:R-:W-:Y:S01]  /*1af0*/  UIMAD UR4, UR15, UR9, UR4 ;  /* 0x000000090f0472a4 */ /* 0x000fe2000f8e0204 */
[----:B------:R-:W-:-:S04]  /*1b00*/  IADD3 R0, P1, R4, UR15, RZ ;  /* 0x0000000f04007c10 */ /* 0x000fc8000ff3e0ff */
[----:B------:R-:W-:Y:S01]  /*1b10*/  IADD3.X R3, R17, UR31, RZ, P1, !PT ;  /* 0x0000001f11037c10 */ /* 0x000fe20008ffe4ff */
[----:B------:R-:W-:-:S04]  /*1b20*/  IMAD.WIDE.U32 R6, R0, c[0x0][0x190], R232 ;  /* 0x0000640000067a25 */ /* 0x000fc800078e00e8 */
[----:B------:R-:W-:Y:S01]  /*1b30*/  IMAD R3, R3, c[0x0][0x190], RZ ;  /* 0x0000640003037a24 */ /* 0x000fe200078e02ff */
[----:B------:R-:W-:-:S03]  /*1b40*/  IADD3 R6, P1, R6, UR38, RZ ;  /* 0x0000002606067c10 */ /* 0x000fc6000ff3e0ff */
[----:B------:R-:W-:Y:S01]  /*1b50*/  IMAD R0, R0, c[0x0][0x194], R3 ;  /* 0x0000650000007a24 */ /* 0x000fe200078e0203 */
[----:B------:R-:W-:Y:S01]  /*1b60*/  IADD3.X R3, R233, UR30, RZ, P0, !PT ;  /* 0x0000001ee9037c10 */ /* 0x000fe200087fe4ff */
[----:B------:R-:W-:Y:S01]  /*1b70*/  ULDC.64 UR30, c[0x0][0x3c8] ;  /* 0x0000f200001e7ab9 */ /* 0x000fe20000000a00 */
[----:B------:R-:W-:Y:S02]  /*1b80*/  PLOP3.LUT P0, PT, PT, PT, UP0, 0x80, 0x0 ;  /* 0x000000000000781c */ /* 0x000fe40003f0f008 */
[----:B------:R-:W-:Y:S01]  /*1b90*/  IADD3.X R7, R7, UR34, R0, P1, !PT ;  /* 0x0000002207077c10 */ /* 0x000fe20008ffe400 */
[----:B------:R-:W-:Y:S01]  /*1ba0*/  IMAD.U32 R0, RZ, RZ, UR15 ;  /* 0x0000000fff007e24 */ /* 0x000fe2000f8e00ff */
[----:B------:R-:W-:-:S03]  /*1bb0*/  UIMAD.WIDE UR14, UR14, UR29, UR30 ;  /* 0x0000001d0e0e72a5 */ /* 0x000fc6000f8e021e */
[----:B------:R-:W-:Y:S01]  /*1bc0*/  IMAD.WIDE.U32 R2, R0, c[0x0][0x370], R2 ;  /* 0x0000dc0000027a25 */ /* 0x000fe200078e0002 */
[----:B------:R-:W-:-:S03]  /*1bd0*/  LEA.HI R0, R5, R9, RZ, 0x5 ;  /* 0x0000000905007211 */ /* 0x000fc600078f28ff */
[----:B------:R-:W-:Y:S01]  /*1be0*/  IMAD.U32 R5, RZ, RZ, UR35 ;  /* 0x00000023ff057e24 */ /* 0x000fe2000f8e00ff */
        /* <DEDUP_REMOVED lines=63> */
.L_x_1716:
[----:B------:R-:W-:Y:S05]  /*1fe0*/  BSYNC B0 ;  /* 0x0000000000007941 */ /* 0x000fea0003800000 */
.L_x_1715:
        /* <DEDUP_REMOVED lines=30> */
.L_x_1718:
[----:B------:R-:W-:Y:S05]  /*21d0*/  BSYNC B0 ;  /* 0x0000000000007941 */ /* 0x000fea0003800000 */
.L_x_1717:
        /* <DEDUP_REMOVED lines=15> */
.L_x_1720:
        /* <DEDUP_REMOVED lines=20> */
.L_x_1721:
[----:B------:R-:W-:Y:S05]  /*2410*/  BSYNC B0 ;  /* 0x0000000000007941 */ /* 0x000fea0003800000 */
.L_x_1719:
        /* <DEDUP_REMOVED lines=14> */
.L_x_1723:
        /* <DEDUP_REMOVED lines=28> */
.L_x_1724:
[----:B------:R-:W-:Y:S05]  /*26c0*/  BSYNC B0 ;  /* 0x0000000000007941 */ /* 0x000fea0003800000 */
.L_x_1722:
[----:B------:R-:W5:Y:S01]  /*26d0*/  LDL R14, [R1+0x58] ;  /* 0x00005800010e7983 */ /* 0x000f620000100800 */
[----:B------:R-:W-:Y:S01]  /*26e0*/  IMAD.MOV.U32 R11, RZ, RZ, 0x7f800000 ;  /* 0x7f800000ff0b7424 */ /* 0x000fe200078e00ff */
[----:B------:R-:W-:Y:S01]  /*26f0*/  ULDC.64 UR14, c[0x0][0x198] ;  /* 0x00006600000e7ab9 */ /* 0x000fe20000000a00 */
[----:B------:R-:W-:Y:S02]  /*2700*/  IMAD.MOV.U32 R10, RZ, RZ, 0x7f800000 ;  /* 0x7f800000ff0a7424 */ /* 0x000fe400078e00ff */
[----:B------:R-:W-:Y:S02]  /*2710*/  IMAD.MOV.U32 R9, RZ, RZ, 0x7f800000 ;  /* 0x7f800000ff097424 */ /* 0x000fe400078e00ff */
[----:B------:R-:W-:Y:S01]  /*2720*/  IMAD.MOV.U32 R18, RZ, RZ, 0x7f800000 ;  /* 0x7f800000ff127424 */ /* 0x000fe200078e00ff */
[C---:B-1---5:R-:W-:Y:S02]  /*2730*/  IADD3 R3, R14.reuse, 0x28, RZ ;  /* 0x000000280e037810 */ /* 0x062fe40007ffe0ff */
[----:B------:R-:W-:-:S02]  /*2740*/  IADD3 R2, R14, 0x8, RZ ;  /* 0x000000080e027810 */ /* 0x000fc40007ffe0ff */
[----:B------:R-:W-:Y:S02]  /*2750*/  ISETP.GE.AND P3, PT, R3, UR4, PT ;  /* 0x0000000403007c0c */ /* 0x000fe4000bf66270 */
[----:B------:R-:W-:Y:S02]  /*2760*/  IADD3 R5, R14, 0x20, RZ ;  /* 0x000000200e057810 */ /* 0x000fe40007ffe0ff */
[----:B------:R-:W-:Y:S01]  /*2770*/  ISETP.GE.AND P5, PT, R2, UR4, PT ;  /* 0x0000000402007c0c */ /* 0x000fe2000bfa6270 */
[----:B------:R-:W-:Y:S01]  /*2780*/  IMAD.SHL.U32 R2, R14, 0x4, RZ ;  /* 0x000000040e027824 */ /* 0x000fe200078e00ff */
[----:B------:R-:W-:Y:S02]  /*2790*/  SHF.R.S32.HI R13, RZ, 0x1f, R14 ;  /* 0x0000001fff0d7819 */ /* 0x000fe4000001140e */
[----:B------:R-:W-:Y:S02]  /*27a0*/  ISETP.GE.AND P4, PT, R5, UR4, PT ;  /* 0x0000000405007c0c */ /* 0x000fe4000bf86270 */
[----:B------:R-:W-:-:S02]  /*27b0*/  SHF.R.S32.HI R5, RZ, 0x1f, R3 ;  /* 0x0000001fff057819 */ /* 0x000fc40000011403 */
[----:B------:R-:W-:Y:S02]  /*27c0*/  IADD3 R2, P2, R2, UR11, RZ ;  /* 0x0000000b02027c10 */ /* 0x000fe4000ff5e0ff */
[C---:B------:R-:W-:Y:S02]  /*27d0*/  @!P3 LEA R6, P1, R3.reuse, UR11, 0x2 ;  /* 0x0000000b0306bc11 */ /* 0x040fe4000f8210ff */
[C---:B------:R-:W-:Y:S02]  /*27e0*/  SHF.L.U64.HI R8, R14.reuse, 0x2, R13 ;  /* 0x000000020e087819 */ /* 0x040fe4000001020d */
[----:B------:R-:W-:Y:S02]  /*27f0*/  ISETP.GE.AND P6, PT, R14, UR4, PT ;  /* 0x000000040e007c0c */ /* 0x000fe4000bfc6270 */
[----:B------:R-:W-:Y:S02]  /*2800*/  @!P3 LEA.HI.X R7, R3, UR10, R5, 0x2, P1 ;  /* 0x0000000a0307bc11 */ /* 0x000fe400088f1405 */
[----:B------:R-:W-:-:S03]  /*2810*/  IADD3.X R3, R8, UR10, RZ, P2, !PT ;  /* 0x0000000a08037c10 */ /* 0x000fc600097fe4ff */
[----:B------:R-:W5:Y:S04]  /*2820*/  @!P3 LDG.E R9, [R6.64] ;  /* 0x000000060609b981 */ /* 0x000f68000c1e1900 */
[----:B--2---:R-:W2:Y:S04]  /*2830*/  @!P5 LDG.E R11, [R2.64+0x20] ;  /* 0x00002006020bd981 */ /* 0x004ea8000c1e1900 */
[----:B---3--:R-:W3:Y:S04]  /*2840*/  @!P4 LDG.E R10, [R2.64+0x80] ;  /* 0x00008006020ac981 */ /* 0x008ee8000c1e1900 */
[----:B----4-:R-:W4:Y:S01]  /*2850*/  @!P6 LDG.E R18, [R2.64] ;  /* 0x000000060212e981 */ /* 0x010f22000c1e1900 */
[----:B------:R-:W-:-:S04]  /*2860*/  UIMAD UR4, UR17, UR14, URZ ;  /* 0x0000000e110472a4 */ /* 0x000fc8000f8e023f */
[----:B------:R-:W-:Y:S02]  /*2870*/  UIMAD UR9, UR23, UR15, UR4 ;  /* 0x0000000f170972a4 */ /* 0x000fe4000f8e0204 */
[----:B------:R-:W-:-:S06]  /*2880*/  UIMAD UR4, UR20, -0x80, UR5 ;  /* 0xffffff80140478a4 */ /* 0x000fcc000f8e0205 */
[----:B------:R-:W-:-:S13]  /*2890*/  ISETP.GE.AND P6, PT, R4, UR4, PT ;  /* 0x0000000404007c0c */ /* 0x000fda000bfc6270 */
[----:B------:R-:W-:Y:S04]  /*28a0*/  @P6 STS.128 [R0+0xc000], RZ ;  /* 0x00c000ff00006388 */ /* 0x000fe80000000c00 */
[----:B------:R-:W-:Y:S01]  /*28b0*/  @P6 STS.128 [R0+0x10000], RZ ;  /* 0x010000ff00006388 */ /* 0x000fe20000000c00 */
[----:B------:R-:W-:Y:S03]  /*28c0*/  BSSY B0, `(.L_x_1725) ;  /* 0x0000027000007945 */ /* 0x000fe60003800000 */
[----:B--2---:R1:W-:Y:S04]  /*28d0*/  STL [R1+0x10], R11 ;  /* 0x0000100b01007387 */ /* 0x0043e80000100800 */
[----:B---3--:R2:W-:Y:S04]  /*28e0*/  STL [R1+0x4], R10 ;  /* 0x0000040a01007387 */ /* 0x0085e80000100800 */
[----:B-----5:R3:W-:Y:S04]  /*28f0*/  STL [R1+0x8], R9 ;  /* 0x0000080901007387 */ /* 0x0207e80000100800 */
[----:B----4-:R3:W-:Y:S01]  /*2900*/  STL [R1+0xc], R18 ;  /* 0x00000c1201007387 */ /* 0x0107e20000100800 */
[----:B-1----:R-:W-:-:S04]  /*2910*/  IMAD.U32 R11, RZ, RZ, UR23 ;  /* 0x00000017ff0b7e24 */ /* 0x002fc8000f8e00ff */
[----:B------:R-:W-:-:S05]  /*2920*/  IMAD.WIDE.U32 R2, R11, c[0x0][0x198], R232 ;  /* 0x000066000b027a25 */ /* 0x000fca00078e00e8 */
[----:B------:R-:W-:Y:S01]  /*2930*/  IADD3 R6, P1, R2, UR24, RZ ;  /* 0x0000001802067c10 */ /* 0x000fe2000ff3e0ff */
[----:B------:R-:W-:-:S05]  /*2940*/  IMAD.U32 R2, RZ, RZ, UR9 ;  /* 0x00000009ff027e24 */ /* 0x000fca000f8e00ff */
        /* <DEDUP_REMOVED lines=30> */
.L_x_1726:
[----:B---3--:R-:W-:Y:S05]  /*2b30*/  BSYNC B0 ;  /* 0x0000000000007941 */ /* 0x008fea0003800000 */
.L_x_1725:
        /* <DEDUP_REMOVED lines=31> */
.L_x_1728:
[----:B------:R-:W-:Y:S05]  /*2d30*/  BSYNC B0 ;  /* 0x0000000000007941 */ /* 0x000fea0003800000 */
.L_x_1727:
        /* <DEDUP_REMOVED lines=32> */
.L_x_1730:
[----:B------:R-:W-:Y:S05]  /*2f40*/  BSYNC B0 ;  /* 0x0000000000007941 */ /* 0x000fea0003800000 */
.L_x_1729:
        /* <DEDUP_REMOVED lines=31> */
.L_x_1732:
[----:B------:R-:W-:Y:S05]  /*3140*/  BSYNC B0 ;  /* 0x0000000000007941 */ /* 0x000fea0003800000 */
.L_x_1731:
        /* <DEDUP_REMOVED lines=15> */
[----:B------:R-:W5:Y:S01]  /*3240*/  LDL R8, [R1] ;  /* 0x0000000001087983 */ /* 0x000f620000100800 */
        /* <DEDUP_REMOVED lines=23> */
.L_x_1734:
[----:B------:R-:W-:Y:S05]  /*33c0*/  BSYNC B0 ;  /* 0x0000000000007941 */ /* 0x000fea0003800000 */
.L_x_1733:
        /* <DEDUP_REMOVED lines=30> */
.L_x_1736:
[----:B------:R-:W-:Y:S05]  /*35b0*/  BSYNC B0 ;  /* 0x0000000000007941 */ /* 0x000fea0003800000 */
.L_x_1735:
        /* <DEDUP_REMOVED lines=30> */
.L_x_1738:
[----:B------:R-:W-:Y:S05]  /*37a0*/  BSYNC B0 ;  /* 0x0000000000007941 */ /* 0x000fea0003800000 */
.L_x_1737:
        /* <DEDUP_REMOVED lines=29> */
.L_x_1740:
[----:B------:R-:W-:Y:S05]  /*3980*/  BSYNC B0 ;  /* 0x0000000000007941 */ /* 0x000fea0003800000 */
.L_x_1739:
[----:B------:R-:W-:Y:S01]  /*3990*/  ULDC.64 UR16, c[0x0][0x318] ;  /* 0x0000c60000107ab9 */ /* 0x000fe20000000a00 */
[----:B------:R-:W5:Y:S01]  /*39a0*/  LDL R5, [R1+0x3c] ;  /* 0x00003c0001057983 */ /* 0x000f620000100800 */
[----:B------:R-:W-:Y:S02]  /*39b0*/  UISETP.NE.U32.AND UP1, UPT, URZ, UR16, UPT ;  /* 0x000000103f00728c */ /* 0x000fe4000bf25070 */
[----:B------:R-:W-:Y:S01]  /*39c0*/  ULDC.64 UR18, c[0x0][0x320] ;  /* 0x0000c80000127ab9 */ /* 0x000fe20000000a00 */
[----:B--2---:R-:W2:Y:S01]  /*39d0*/  LDL R4, [R1+0x64] ;  /* 0x0000640001047983 */ /* 0x004ea20000100800 */
        /* <DEDUP_REMOVED lines=13> */
[----:B---34-:R1:W3:Y:S01]  /*3ab0*/  @P1 LDG.E R0, [R2.64] ;  /* 0x0000000602001981 */ /* 0x0182e2000c1e1900 */
[----:B------:R-:W-:Y:S01]  /*3ac0*/  IADD3 R207, R219, 0x2000, RZ ;  /* 0x00002000dbcf7810 */ /* 0x000fe20007ffe0ff */
[----:B------:R-:W-:Y:S01]  /*3ad0*/  IMAD.MOV.U32 R216, RZ, RZ, 0x40 ;  /* 0x00000040ffd87424 */ /* 0x000fe200078e00ff */
[----:B------:R-:W-:Y:S01]  /*3ae0*/  MOV R218, 0x20 ;  /* 0x0000002000da7802 */ /* 0x000fe20000000f00 */
[----:B------:R-:W-:Y:S01]  /*3af0*/  IMAD.MOV.U32 R227, RZ, RZ, R220 ;  /* 0x000000ffffe37224 */ /* 0x000fe200078e00dc */
[----:B------:R-:W-:Y:S01]  /*3b00*/  SEL R207, R207, R219, !P0 ;  /* 0x000000dbcfcf7207 */ /* 0x000fe20004000000 */
[----:B------:R-:W-:Y:S01]  /*3b10*/  CS2R R158, SRZ ;  /* 0x00000000009e7805 */ /* 0x000fe2000001ff00 */
        /* <DEDUP_REMOVED lines=18> */
[----:B-1----:R-:W3:Y:S01]  /*3c40*/  @P1 MUFU.RCP R2, c[0x0][0x238] ;  /* 0x00008e0000021b08 */ /* 0x002ee20000001000 */
        /* <DEDUP_REMOVED lines=48> */
[----:B---3--:R-:W-:Y:S01]  /*3f50*/  @P1 FMUL.FTZ R0, R0, R2 ;  /* 0x0000000200001220 */ /* 0x008fe20000410000 */
[----:B------:R-:W-:-:S03]  /*3f60*/  IADD3 R2, R217, 0x2000, RZ ;  /* 0x00002000d9027810 */ /* 0x000fc60007ffe0ff */
[----:B------:R1:W3:Y:S01]  /*3f70*/  @P1 R2UR UR9, R0 ;  /* 0x00000000000913c2 */ /* 0x0002e200000e0000 */
[----:B------:R-:W-:Y:S02]  /*3f80*/  SEL R2, R2, R217, !P0 ;  /* 0x000000d902027207 */ /* 0x000fe40004000000 */
[----:B--2---:R-:W-:Y:S02]  /*3f90*/  LOP3.LUT P1, RZ, R4, 0x2, RZ, 0xc0, !PT ;  /* 0x0000000204ff7812 */ /* 0x004fe4000782c0ff */
[----:B------:R-:W-:Y:S02]  /*3fa0*/  SHF.L.U32 R206, R2, 0x1, RZ ;  /* 0x0000000102ce7819 */ /* 0x000fe400000006ff */
[----:B------:R-:W-:Y:S02]  /*3fb0*/  SHF.L.U64.HI R2, R14, 0x2, R13 ;  /* 0x000000020e027819 */ /* 0x000fe4000001020d */
[----:B------:R-:W-:Y:S02]  /*3fc0*/  LOP3.LUT P0, RZ, R4, 0x4, RZ, 0xc0, !PT ;  /* 0x0000000404ff7812 */ /* 0x000fe4000780c0ff */
[----:B------:R-:W-:-:S02]  /*3fd0*/  SEL R218, R218, 0xffffffe0, !P1 ;  /* 0xffffffe0dada7807 */ /* 0x000fc40004800000 */
[----:B------:R-:W-:Y:S02]  /*3fe0*/  SEL R216, R216, 0xffffffc0, !P0 ;  /* 0xffffffc0d8d87807 */ /* 0x000fe40004000000 */
[----:B------:R-:W-:-:S03]  /*3ff0*/  IADD3 R209, R218, R208, RZ ;  /* 0x000000d0dad17210 */ /* 0x000fc60007ffe0ff */
[C---:B------:R-:W-:Y:S02]  /*4000*/  IMAD.IADD R211, R216.reuse, 0x1, R208 ;  /* 0x00000001d8d37824 */ /* 0x040fe400078e02d0 */
[----:B------:R-:W-:Y:S01]  /*4010*/  IMAD.IADD R210, R216, 0x1, R209 ;  /* 0x00000001d8d27824 */ /* 0x000fe200078e02d1 */
[----:B-1----:R-:W-:Y:S01]  /*4020*/  MOV R0, UR20 ;  /* 0x0000001400007c02 */ /* 0x002fe20008000f00 */
[----:B---3--:R-:W-:-:S04]  /*4030*/  @UP1 UMOV UR4, UR9 ;  /* 0x0000000900041c82 */ /* 0x008fc80008000000 */
[----:B-----5:R-:W-:-:S05]  /*4040*/  IMAD R0, R0, 0x80, R5 ;  /* 0x0000008000007824 */ /* 0x020fca00078e0205 */
[----:B------:R-:W-:-:S04]  /*4050*/  IADD3 R0, R14, -UR28, -R0 ;  /* 0x8000001c0e007c10 */ /* 0x000fc8000fffe800 */
[----:B------:R-:W-:-:S05]  /*4060*/  IADD3 R0, R0, UR5, RZ ;  /* 0x0000000500007c10 */ /* 0x000fca000fffe0ff */
[----:B------:R1:W-:Y:S04]  /*4070*/  STL [R1+0x38], R0 ;  /* 0x0000380001007387 */ /* 0x0003e80000100800 */
[----:B------:R2:W-:Y:S01]  /*4080*/  STL [R1+0x34], R2 ;  /* 0x0000340201007387 */ /* 0x0005e20000100800 */
[----:B-1----:R-:W-:-:S04]  /*4090*/  IMAD.MOV.U32 R0, RZ, RZ, c[0x0][0x22c] ;  /* 0x00008b00ff007624 */ /* 0x002fc800078e00ff */
[----:B------:R-:W-:Y:S02]  /*40a0*/  IMAD R0, R0, c[0x0][0x1c0], RZ ;  /* 0x0000700000007a24 */ /* 0x000fe400078e02ff */
[----:B--2---:R-:W-:Y:S02]  /*40b0*/  IMAD.SHL.U32 R2, R14, 0x4, RZ ;  /* 0x000000040e027824 */ /* 0x004fe400078e00ff */
[C---:B------:R-:W-:Y:S02]  /*40c0*/  IMAD.SHL.U32 R4, R0.reuse, 0x10, RZ ;  /* 0x0000001000047824 */ /* 0x040fe400078e00ff */
[----:B------:R-:W-:Y:S01]  /*40d0*/  IMAD.SHL.U32 R234, R0, 0x8, RZ ;  /* 0x0000000800ea7824 */ /* 0x000fe200078e00ff */
[----:B------:R1:W-:Y:S02]  /*40e0*/  STL [R1+0x30], R2 ;  /* 0x0000300201007387 */ /* 0x0003e40000100800 */
[----:B------:R-:W-:-:S04]  /*40f0*/  IADD3 R3, R4, 0x20, RZ ;  /* 0x0000002004037810 */ /* 0x000fc80007ffe0ff */
[----:B------:R-:W-:-:S04]  /*4100*/  IADD3 R3, R234, R3, RZ ;  /* 0x00000003ea037210 */ /* 0x000fc80007ffe0ff */
[----:B------:R-:W-:-:S05]  /*4110*/  IADD3 R3, R234, R3, RZ ;  /* 0x00000003ea037210 */ /* 0x000fca0007ffe0ff */
[----:B------:R-:W-:-:S04]  /*4120*/  IMAD.IADD R3, R234, 0x1, R3 ;  /* 0x00000001ea037824 */ /* 0x000fc800078e0203 */
[----:B------:R-:W-:-:S05]  /*4130*/  IMAD.IADD R3, R234, 0x1, R3 ;  /* 0x00000001ea037824 */ /* 0x000fca00078e0203 */
[----:B------:R2:W-:Y:S01]  /*4140*/  STL [R1+0x1c], R3 ;  /* 0x00001c0301007387 */ /* 0x0005e20000100800 */
[C---:B-1----:R-:W-:Y:S02]  /*4150*/  IADD3 R2, R4.reuse, 0x40, RZ ;  /* 0x0000004004027810 */ /* 0x042fe40007ffe0ff */
[----:B------:R-:W-:-:S03]  /*4160*/  IADD3 R4, R4, 0x60, RZ ;  /* 0x0000006004047810 */ /* 0x000fc60007ffe0ff */
[C---:B------:R-:W-:Y:S02]  /*4170*/  IMAD.IADD R2, R234.reuse, 0x1, R2 ;  /* 0x00000001ea027824 */ /* 0x040fe400078e0202 */
[C---:B------:R-:W-:Y:S02]  /*4180*/  IMAD.IADD R4, R234.reuse, 0x1, R4 ;  /* 0x00000001ea047824 */ /* 0x040fe400078e0204 */
[C---:B------:R-:W-:Y:S02]  /*4190*/  IMAD.IADD R2, R234.reuse, 0x1, R2 ;  /* 0x00000001ea027824 */ /* 0x040fe400078e0202 */
[C---:B------:R-:W-:Y:S02]  /*41a0*/  IMAD.IADD R0, R234.reuse, 0x1, R4 ;  /* 0x00000001ea007824 */ /* 0x040fe400078e0204 */
[----:B------:R-:W-:-:S03]  /*41b0*/  IMAD.IADD R2, R234, 0x1, R2 ;  /* 0x00000001ea027824 */ /* 0x000fc600078e0202 */
[C---:B------:R-:W-:Y:S02]  /*41c0*/  IADD3 R0, R234.reuse, R0, RZ ;  /* 0x00000000ea007210 */ /* 0x040fe40007ffe0ff */
[----:B------:R-:W-:-:S03]  /*41d0*/  IADD3 R2, R234, R2, RZ ;  /* 0x00000002ea027210 */ /* 0x000fc60007ffe0ff */
[C---:B------:R-:W-:Y:S02]  /*41e0*/  IMAD.IADD R0, R234.reuse, 0x1, R0 ;  /* 0x00000001ea007824 */ /* 0x040fe400078e0200 */
[----:B------:R1:W-:Y:S01]  /*41f0*/  STL [R1+0x18], R2 ;  /* 0x0000180201007387 */ /* 0x0003e20000100800 */
[----:B--2---:R-:W-:-:S05]  /*4200*/  IADD3 R3, R234, R3, RZ ;  /* 0x00000003ea037210 */ /* 0x004fca0007ffe0ff */
[----:B------:R-:W-:Y:S04]  /*4210*/  STL [R1+0x28], R3 ;  /* 0x0000280301007387 */ /* 0x000fe80000100800 */
[----:B------:R2:W-:Y:S01]  /*4220*/  STL [R1+0x14], R0 ;  /* 0x0000140001007387 */ /* 0x0005e20000100800 */
[----:B-1----:R-:W-:-:S05]  /*4230*/  IMAD.IADD R2, R234, 0x1, R2 ;  /* 0x00000001ea027824 */ /* 0x002fca00078e0202 */
[----:B------:R1:W-:Y:S01]  /*4240*/  STL [R1+0x24], R2 ;  /* 0x0000240201007387 */ /* 0x0003e20000100800 */
[----:B--2---:R-:W-:-:S05]  /*4250*/  IADD3 R0, R234, R0, RZ ;  /* 0x00000000ea007210 */ /* 0x004fca0007ffe0ff */
[----:B------:R1:W-:Y:S02]  /*4260*/  STL [R1+0x20], R0 ;  /* 0x0000200001007387 */ /* 0x0003e40000100800 */
.L_x_1743:
[----:B------:R-:W0:Y:S01]  /*4270*/  LDGDEPBAR ;  /* 0x00000000000079af */ /* 0x000e220000000000 */
[C---:B-1----:R-:W-:Y:S01]  /*4280*/  IADD3 R0, R207.reuse, R218, RZ ;  /* 0x000000dacf007210 */ /* 0x042fe20007ffe0ff */
[----:B------:R-:W-:Y:S01]  /*4290*/  USHF.L.U32 UR9, UR20, 0x7, URZ ;  /* 0x0000000714097899 */ /* 0x000fe2000800063f */
[-C--:B------:R-:W-:Y:S02]  /*42a0*/  IADD3 R2, R207, R216.reuse, RZ ;  /* 0x000000d8cf027210 */ /* 0x080fe40007ffe0ff */
[----:B------:R-:W-:Y:S01]  /*42b0*/  IADD3 R3, R0, R216, RZ ;  /* 0x000000d800037210 */ /* 0x000fe20007ffe0ff */
[----:B------:R-:W-:Y:S02]  /*42c0*/  UIADD3 UR9, UR9, 0x80, URZ ;  /* 0x0000008009097890 */ /* 0x000fe4000fffe03f */
[----:B------:R-:W2:Y:S02]  /*42d0*/  LDL R234, [R1+0x38] ;  /* 0x0000380001ea7983 */ /* 0x000ea40000100800 */
[----:B------:R-:W-:Y:S02]  /*42e0*/  UISETP.GE.AND UP0, UPT, UR9, UR5, UPT ;  /* 0x000000050900728c */ /* 0x000fe4000bf06270 */
[----:B------:R-:W-:Y:S04]  /*42f0*/  STL [R1+0xac], R53 ;  /* 0x0000ac3501007387 */ /* 0x000fe80000100800 */
[----:B------:R-:W-:Y:S01]  /*4300*/  STL [R1+0xa8], R52 ;  /* 0x0000a83401007387 */ /* 0x000fe20000100800 */
[----:B------:R-:W-:Y:S02]  /*4310*/  PLOP3.LUT P4, PT, PT, PT, UP0, 0x80, 0x0 ;  /* 0x000000000000781c */ /* 0x000fe40003f8f008 */
[----:B------:R-:W-:Y:S01]  /*4320*/  PLOP3.LUT P5, PT, PT, PT, UP0, 0x80, 0x0 ;  /* 0x000000000000781c */ /* 0x000fe20003faf008 */
[----:B------:R-:W-:Y:S01]  /*4330*/  STL [R1+0xa4], R51 ;  /* 0x0000a43301007387 */ /* 0x000fe20000100800 */
[----:B------:R-:W-:Y:S03]  /*4340*/  PLOP3.LUT P6, PT, PT, PT, UP0, 0x80, 0x0 ;  /* 0x000000000000781c */ /* 0x000fe60003fcf008 */
        /* <DEDUP_REMOVED lines=37> */
[----:B------:R-:W-:Y:S02]  /*45a0*/  LDSM.16.M88.4 R196, [R3+0x1000] ;  /* 0x0010000003c4783b */ /* 0x000fe40000000200 */
[-C--:B------:R-:W-:Y:S06]  /*45b0*/  HMMA.16816.F32.BF16 R28, R28, R166.reuse, RZ ;  /* 0x000000a61c1c723c */ /* 0x080fec00000418ff */
[----:B------:R-:W-:Y:S02]  /*45c0*/  LDSM.16.M88.4 R200, [R214+0xc800] ;  /* 0x00c80000d6c8783b */ /* 0x000fe40000000200 */
[----:B------:R-:W-:Y:S06]  /*45d0*/  HMMA.16816.F32.BF16 R32, R32, R166, RZ ;  /* 0x000000a62020723c */ /* 0x000fec00000418ff */
[----:B------:R-:W1:Y:S02]  /*45e0*/  LDSM.16.M88.4 R164, [R215+0xc800] ;  /* 0x00c80000d7a4783b */ /* 0x000e640000000200 */
[-C--:B------:R-:W-:Y:S08]  /*45f0*/  HMMA.16816.F32.BF16 R4, R168, R172.reuse, R4 ;  /* 0x000000aca804723c */ /* 0x080ff00000041804 */
[C---:B-1----:R-:W-:Y:S08]  /*4600*/  HMMA.16816.F32.BF16 R8, R176.reuse, R172, R8 ;  /* 0x000000acb008723c */ /* 0x042ff00000041808 */
        /* <DEDUP_REMOVED lines=8> */
[----:B------:R-:W-:Y:S07]  /*4690*/  LDSM.16.M88.4 R168, [R207+0x2000] ;  /* 0x00200000cfa8783b */ /* 0x000fee0000000200 */
[-C--:B------:R-:W-:Y:S01]  /*46a0*/  HMMA.16816.F32.BF16 R4, R184, R188.reuse, R4 ;  /* 0x000000bcb804723c */ /* 0x080fe20000041804 */
[----:B------:R-:W1:Y:S07]  /*46b0*/  LDSM.16.M88.4 R180, [R212+0x10000] ;  /* 0x01000000d4b4783b */ /* 0x000e6e0000000200 */
        /* <DEDUP_REMOVED lines=11> */
[----:B------:R1:W-:Y:S07]  /*4770*/  LDSM.16.M88.4 R184, [R0+0x3000] ;  /* 0x0030000000b8783b */ /* 0x0003ee0000000200 */
[C---:B------:R-:W-:Y:S08]  /*4780*/  HMMA.16816.F32.BF16 R8, R196.reuse, R176, R8 ;  /* 0x000000b0c408723c */ /* 0x040ff00000041808 */
[-C--:B------:R-:W-:Y:S08]  /*4790*/  HMMA.16816.F32.BF16 R12, R196, R178.reuse, R12 ;  /* 0x000000b2c40c723c */ /* 0x080ff0000004180c */
[C---:B------:R-:W-:Y:S01]  /*47a0*/  HMMA.16816.F32.BF16 R16, R172.reuse, R178, R16 ;  /* 0x000000b2ac10723c */ /* 0x040fe20000041810 */
[----:B-1----:R-:W-:Y:S01]  /*47b0*/  MOV R0, UR8 ;  /* 0x0000000800007c02 */ /* 0x002fe20008000f00 */
[----:B------:R-:W1:Y:S03]  /*47c0*/  LDSM.16.M88.4 R176, [R213+0x10000] ;  /* 0x01000000d5b0783b */ /* 0x000e660000000200 */
[----:B--2---:R-:W-:Y:S03]  /*47d0*/  LEA R0, R0, R234, 0x6 ;  /* 0x000000ea00007211 */ /* 0x004fe600078e30ff */
[-C--:B------:R-:W-:Y:S08]  /*47e0*/  HMMA.16816.F32.BF16 R20, R172, R200.reuse, R20 ;  /* 0x000000c8ac14723c */ /* 0x080ff00000041814 */
[C---:B------:R-:W-:Y:S08]  /*47f0*/  HMMA.16816.F32.BF16 R24, R196.reuse, R200, R24 ;  /* 0x000000c8c418723c */ /* 0x040ff00000041818 */
[-C--:B------:R-:W-:Y:S08]  /*4800*/  HMMA.16816.F32.BF16 R28, R196, R202.reuse, R28 ;  /* 0x000000cac41c723c */ /* 0x080ff0000004181c */
[----:B------:R-:W-:Y:S07]  /*4810*/  HMMA.16816.F32.BF16 R32, R172, R202, R32 ;  /* 0x000000caac20723c */ /* 0x000fee0000041820 */
[C---:B------:R-:W-:Y:S01]  /*4820*/  IADD3 R173, R0.reuse, -0x1, RZ ;  /* 0xffffffff00ad7810 */ /* 0x040fe20007ffe0ff */
[-C--:B------:R-:W-:Y:S05]  /*4830*/  HMMA.16816.F32.BF16 R4, R168, R180.reuse, R4 ;  /* 0x000000b4a804723c */ /* 0x080fea0000041804 */
[----:B------:R-:W-:Y:S02]  /*4840*/  ISETP.GE.AND P1, PT, R173, RZ, PT ;  /* 0x000000ffad00720c */ /* 0x000fe40003f26270 */
[----:B------:R-:W-:Y:S01]  /*4850*/  IABS R172, R0 ;  /* 0x0000000000ac7213 */ /* 0x000fe20000000000 */
[C---:B------:R-:W-:Y:S04]  /*4860*/  HMMA.16816.F32.BF16 R8, R188.reuse, R180, R8 ;  /* 0x000000b4bc08723c */ /* 0x040fe80000041808 */
[----:B------:R-:W-:Y:S02]  /*4870*/  MOV R174, R172 ;  /* 0x000000ac00ae7202 */ /* 0x000fe40000000f00 */
[C---:B------:R-:W-:Y:S02]  /*4880*/  IADD3 R172, R0.reuse, 0x8, RZ ;  /* 0x0000000800ac7810 */ /* 0x040fe40007ffe0ff */
[----:B------:R-:W-:Y:S01]  /*4890*/  I2F R196, R174 ;  /* 0x000000ae00c47306 */ /* 0x000fe20000201400 */
[-C--:B------:R-:W-:Y:S03]  /*48a0*/  HMMA.16816.F32.BF16 R12, R188, R182.reuse, R12 ;  /* 0x000000b6bc0c723c */ /* 0x080fe6000004180c */
[C---:B------:R-:W-:Y:S02]  /*48b0*/  IADD3 R180, R0.reuse, 0x7, RZ ;  /* 0x0000000700b47810 */ /* 0x040fe40007ffe0ff */
[----:B------:R-:W-:Y:S02]  /*48c0*/  @!P1 IADD3 R173, -R0, 0x1, RZ ;  /* 0x0000000100ad9810 */ /* 0x000fe40007ffe1ff */
[----:B------:R-:W-:Y:S01]  /*48d0*/  ISETP.GE.AND P2, PT, R172, RZ, PT ;  /* 0x000000ffac00720c */ /* 0x000fe20003f46270 */
[C---:B------:R-:W-:Y:S04]  /*48e0*/  HMMA.16816.F32.BF16 R16, R168.reuse, R182, R16 ;  /* 0x000000b6a810723c */ /* 0x040fe80000041810 */
[----:B------:R-:W-:Y:S04]  /*48f0*/  ISETP.GE.AND P1, PT, R180, RZ, PT ;  /* 0x000000ffb400720c */ /* 0x000fe80003f26270 */
[-C--:B------:R-:W-:Y:S04]  /*4900*/  HMMA.16816.F32.BF16 R20, R168, R192.reuse, R20 ;  /* 0x000000c0a814723c */ /* 0x080fe80000041814 */
[C---:B------:R-:W-:Y:S04]  /*4910*/  @!P2 IADD3 R172, -R0.reuse, -0x8, RZ ;  /* 0xfffffff800aca810 */ /* 0x040fe80007ffe1ff */
[----:B------:R-:W-:Y:S01]  /*4920*/  I2F R198, R172 ;  /* 0x000000ac00c67306 */ /* 0x000fe20000201400 */
[C---:B------:R-:W-:Y:S04]  /*4930*/  HMMA.16816.F32.BF16 R24, R188.reuse, R192, R24 ;  /* 0x000000c0bc18723c */ /* 0x040fe80000041818 */
[C---:B------:R-:W-:Y:S04]  /*4940*/  @!P1 IADD3 R180, -R0.reuse, -0x7, RZ ;  /* 0xfffffff900b49810 */ /* 0x040fe80007ffe1ff */
[-C--:B------:R-:W-:Y:S01]  /*4950*/  HMMA.16816.F32.BF16 R28, R188, R194.reuse, R28 ;  /* 0x000000c2bc1c723c */ /* 0x080fe2000004181c */
[----:B------:R2:W-:Y:S06]  /*4960*/  I2F R197, R180 ;  /* 0x000000b400c57306 */ /* 0x0005ec0000201400 */
[C---:B------:R-:W-:Y:S01]  /*4970*/  IADD3 R189, R0.reuse, 0x20, RZ ;  /* 0x0000002000bd7810 */ /* 0x040fe20007ffe0ff */
[----:B------:R-:W-:Y:S01]  /*4980*/  HMMA.16816.F32.BF16 R32, R168, R194, R32 ;  /* 0x000000c2a820723c */ /* 0x000fe20000041820 */
[----:B------:R-:W3:Y:S02]  /*4990*/  LDSM.16.M88.4 R168, [R213+0x10800] ;  /* 0x01080000d5a8783b */ /* 0x000ee40000000200 */
[----:B------:R4:W-:Y:S01]  /*49a0*/  I2F R195, R173 ;  /* 0x000000ad00c37306 */ /* 0x0009e20000201400 */
[----:B------:R-:W-:Y:S02]  /*49b0*/  ISETP.GE.AND P2, PT, R189, RZ, PT ;  /* 0x000000ffbd00720c */ /* 0x000fe40003f46270 */
[----:B------:R-:W-:Y:S02]  /*49c0*/  IADD3 R188, R0, 0x1f, RZ ;  /* 0x0000001f00bc7810 */ /* 0x000fe40007ffe0ff */
[-C--:B-1----:R-:W-:Y:S05]  /*49d0*/  HMMA.16816.F32.BF16 R4, R164, R176.reuse, R4 ;  /* 0x000000b0a404723c */ /* 0x082fea0000041804 */
[----:B------:R-:W-:Y:S03]  /*49e0*/  ISETP.GE.AND P1, PT, R188, RZ, PT ;  /* 0x000000ffbc00720c */ /* 0x000fe60003f26270 */
[C---:B------:R-:W-:Y:S01]  /*49f0*/  HMMA.16816.F32.BF16 R8, R184.reuse, R176, R8 ;  /* 0x000000b0b808723c */ /* 0x040fe20000041808 */
[----:B--2---:R-:W-:Y:S03]  /*4a00*/  LDSM.16.M88.4 R180, [R2+0x3000] ;  /* 0x0030000002b4783b */ /* 0x004fe60000000200 */
[C---:B------:R-:W-:Y:S04]  /*4a10*/  @!P2 IADD3 R189, -R0.reuse, -0x20, RZ ;  /* 0xffffffe000bda810 */ /* 0x040fe80007ffe1ff */
[----:B------:R-:W-:Y:S01]  /*4a20*/  I2F R194, R189 ;  /* 0x000000bd00c27306 */ /* 0x000fe20000201400 */
[-C--:B------:R-:W-:Y:S01]  /*4a30*/  HMMA.16816.F32.BF16 R12, R184, R178.reuse, R12 ;  /* 0x000000b2b80c723c */ /* 0x080fe2000004180c */
[----:B----4-:R1:W-:Y:S02]  /*4a40*/  LDSM.16.M88.4 R172, [R2+0x2000] ;  /* 0x0020000002ac783b */ /* 0x0103e40000000200 */
[C---:B------:R-:W-:Y:S05]  /*4a50*/  @!P1 IADD3 R188, -R0.reuse, -0x1f, RZ ;  /* 0xffffffe100bc9810 */ /* 0x040fea0007ffe1ff */
[C---:B------:R-:W-:Y:S01]  /*4a60*/  HMMA.16816.F32.BF16 R16, R164.reuse, R178, R16 ;  /* 0x000000b2a410723c */ /* 0x040fe20000041810 */
[----:B------:R2:W-:Y:S01]  /*4a70*/  I2F R193, R188 ;  /* 0x000000bc00c17306 */ /* 0x0005e20000201400 */
[----:B------:R-:W4:Y:S06]  /*4a80*/  LDSM.16.M88.4 R176, [R215+0x10000] ;  /* 0x01000000d7b0783b */ /* 0x000f2c0000000200 */
[-C--:B---3--:R-:W-:Y:S08]  /*4a90*/  HMMA.16816.F32.BF16 R20, R164, R168.reuse, R20 ;  /* 0x000000a8a414723c */ /* 0x088ff00000041814 */
[C---:B------:R-:W-:Y:S04]  /*4aa0*/  HMMA.16816.F32.BF16 R24, R184.reuse, R168, R24 ;  /* 0x000000a8b818723c */ /* 0x040fe80000041818 */
[C---:B-1----:R-:W-:Y:S03]  /*4ab0*/  IADD3 R2, R0.reuse, 0x28, RZ ;  /* 0x0000002800027810 */ /* 0x042fe60007ffe0ff */
[----:B------:R-:W-:Y:S01]  /*4ac0*/  IADD3 R169, R0, 0x27, RZ ;  /* 0x0000002700a97810 */ /* 0x000fe20007ffe0ff */
[-C--:B------:R-:W-:Y:S03]  /*4ad0*/  HMMA.16816.F32.BF16 R28, R184, R170.reuse, R28 ;  /* 0x000000aab81c723c */ /* 0x080fe6000004181c */
[----:B------:R-:W-:Y:S02]  /*4ae0*/  ISETP.GE.AND P2, PT, R2, RZ, PT ;  /* 0x000000ff0200720c */ /* 0x000fe40003f46270 */
[----:B------:R-:W-:Y:S02]  /*4af0*/  ISETP.GE.AND P1, PT, R169, RZ, PT ;  /* 0x000000ffa900720c */ /* 0x000fe40003f26270 */
[C---:B------:R-:W-:Y:S01]  /*4b00*/  IADD3 R168, R0.reuse, 0x18, RZ ;  /* 0x0000001800a87810 */ /* 0x040fe20007ffe0ff */
[----:B------:R-:W-:Y:S01]  /*4b10*/  HMMA.16816.F32.BF16 R32, R164, R170, R32 ;  /* 0x000000aaa420723c */ /* 0x000fe20000041820 */
[----:B------:R-:W1:Y:S03]  /*4b20*/  LDSM.16.M88.4 R164, [R215+0x10800] ;  /* 0x01080000d7a4783b */ /* 0x000e660000000200 */
[C---:B------:R-:W-:Y:S02]  /*4b30*/  IADD3 R185, R0.reuse, -0x8, RZ ;  /* 0xfffffff800b97810 */ /* 0x040fe40007ffe0ff */
[C---:B------:R-:W-:Y:S02]  /*4b40*/  IADD3 R184, R0.reuse, -0x9, RZ ;  /* 0xfffffff700b87810 */ /* 0x040fe40007ffe0ff */
[C---:B------:R-:W-:Y:S01]  /*4b50*/  @!P2 IADD3 R2, -R0.reuse, -0x28, RZ ;  /* 0xffffffd80002a810 */ /* 0x040fe20007ffe1ff */
[-C--:B----4-:R-:W-:Y:S03]  /*4b60*/  HMMA.16816.F32.BF16 R4, R172, R176.reuse, R4 ;  /* 0x000000b0ac04723c */ /* 0x090fe60000041804 */
[----:B------:R3:W-:Y:S02]  /*4b70*/  I2F R200, R2 ;  /* 0x0000000200c87306 */ /* 0x0007e40000201400 */
[----:B------:R-:W-:Y:S02]  /*4b80*/  @!P1 IADD3 R169, -R0, -0x27, RZ ;  /* 0xffffffd900a99810 */ /* 0x000fe40007ffe1ff */
[----:B------:R-:W-:Y:S01]  /*4b90*/  ISETP.GE.AND P2, PT, R168, RZ, PT ;  /* 0x000000ffa800720c */ /* 0x000fe20003f46270 */
[C---:B------:R-:W-:Y:S05]  /*4ba0*/  HMMA.16816.F32.BF16 R8, R180.reuse, R176, R8 ;  /* 0x000000b0b408723c */ /* 0x040fea0000041808 */
[----:B------:R-:W-:Y:S01]  /*4bb0*/  I2F R199, R169 ;  /* 0x000000a900c77306 */ /* 0x000fe20000201400 */
[C---:B--2---:R-:W-:Y:S02]  /*4bc0*/  IADD3 R188, R0.reuse, -0x10, RZ ;  /* 0xfffffff000bc7810 */ /* 0x044fe40007ffe0ff */
[-C--:B------:R-:W-:Y:S04]  /*4bd0*/  HMMA.16816.F32.BF16 R12, R180, R178.reuse, R12 ;  /* 0x000000b2b40c723c */ /* 0x080fe8000004180c */
[C---:B------:R-:W-:Y:S02]  /*4be0*/  @!P2 IADD3 R168, -R0.reuse, -0x18, RZ ;  /* 0xffffffe800a8a810 */ /* 0x040fe40007ffe1ff */
[----:B------:R-:W-:Y:S02]  /*4bf0*/  ISETP.GE.AND P2, PT, R185, RZ, PT ;  /* 0x000000ffb900720c */ /* 0x000fe40003f46270 */
[----:B------:R2:W-:Y:S01]  /*4c00*/  I2F R192, R168 ;  /* 0x000000a800c07306 */ /* 0x0005e20000201400 */
[C---:B------:R-:W-:Y:S01]  /*4c10*/  HMMA.16816.F32.BF16 R16, R172.reuse, R178, R16 ;  /* 0x000000b2ac10723c */ /* 0x040fe20000041810 */
[----:B------:R-:W-:Y:S03]  /*4c20*/  LDSM.16.M88.4 R176, [R214+0x10000] ;  /* 0x01000000d6b0783b */ /* 0x000fe60000000200 */
[----:B---3--:R-:W-:Y:S04]  /*4c30*/  IADD3 R2, R0, 0x17, RZ ;  /* 0x0000001700027810 */ /* 0x008fe80007ffe0ff */
[----:B------:R-:W-:Y:S01]  /*4c40*/  ISETP.GE.AND P1, PT, R2, RZ, PT ;  /* 0x000000ff0200720c */ /* 0x000fe20003f26270 */
[-C--:B-1----:R-:W-:Y:S03]  /*4c50*/  HMMA.16816.F32.BF16 R20, R172, R164.reuse, R20 ;  /* 0x000000a4ac14723c */ /* 0x082fe60000041814 */
[----:B------:R-:W-:Y:S02]  /*4c60*/  @!P2 IADD3 R185, -R0, 0x8, RZ ;  /* 0x0000000800b9a810 */ /* 0x000fe40007ffe1ff */
[----:B------:R-:W-:Y:S02]  /*4c70*/  ISETP.GE.AND P2, PT, R188, RZ, PT ;  /* 0x000000ffbc00720c */ /* 0x000fe40003f46270 */
[----:B------:R-:W-:Y:S01]  /*4c80*/  I2F R190, R185 ;  /* 0x000000b900be7306 */ /* 0x000fe20000201400 */
[C---:B------:R-:W-:Y:S04]  /*4c90*/  HMMA.16816.F32.BF16 R24, R180.reuse, R164, R24 ;  /* 0x000000a4b418723c */ /* 0x040fe80000041818 */
[----:B------:R-:W-:Y:S02]  /*4ca0*/  @!P1 IADD3 R2, -R0, -0x17, RZ ;  /* 0xffffffe900029810 */ /* 0x000fe40007ffe1ff */
[----:B------:R-:W-:Y:S01]  /*4cb0*/  ISETP.GE.AND P1, PT, R184, RZ, PT ;  /* 0x000000ffb800720c */ /* 0x000fe20003f26270 */
[----:B--2---:R-:W1:Y:S01]  /*4cc0*/  LDSM.16.M88.4 R168, [R3+0x2000] ;  /* 0x0020000003a8783b */ /* 0x004e620000000200 */
[-C--:B------:R-:W-:Y:S01]  /*4cd0*/  HMMA.16816.F32.BF16 R28, R180, R166.reuse, R28 ;  /* 0x000000a6b41c723c */ /* 0x080fe2000004181c */
[----:B------:R2:W-:Y:S03]  /*4ce0*/  I2F R191, R2 ;  /* 0x0000000200bf7306 */ /* 0x0005e60000201400 */
[C---:B------:R-:W-:Y:S02]  /*4cf0*/  IADD3 R165, R0.reuse, 0x10, RZ ;  /* 0x0000001000a57810 */ /* 0x040fe40007ffe0ff */
[C---:B------:R-:W-:Y:S02]  /*4d00*/  @!P2 IADD3 R188, -R0.reuse, 0x10, RZ ;  /* 0x0000001000bca810 */ /* 0x040fe40007ffe1ff */
[----:B------:R-:W-:Y:S04]  /*4d10*/  HMMA.16816.F32.BF16 R32, R172, R166, R32 ;  /* 0x000000a6ac20723c */ /* 0x000fe80000041820 */
[----:B------:R-:W-:Y:S01]  /*4d20*/  I2F R188, R188 ;  /* 0x000000bc00bc7306 */ /* 0x000fe20000201400 */
[C---:B------:R-:W-:Y:S02]  /*4d30*/  @!P1 IADD3 R184, -R0.reuse, 0x9, RZ ;  /* 0x0000000900b89810 */ /* 0x040fe40007ffe1ff */
[----:B------:R-:W-:Y:S02]  /*4d40*/  ISETP.GE.AND P2, PT, R165, RZ, PT ;  /* 0x000000ffa500720c */ /* 0x000fe40003f46270 */
[C---:B------:R-:W-:Y:S05]  /*4d50*/  IADD3 R164, R0.reuse, 0xf, RZ ;  /* 0x0000000f00a47810 */ /* 0x040fea0007ffe0ff */
[----:B------:R3:W-:Y:S01]  /*4d60*/  I2F R189, R184 ;  /* 0x000000b800bd7306 */ /* 0x0007e20000201400 */
[C---:B--2---:R-:W-:Y:S05]  /*4d70*/  IADD3 R2, R0.reuse, -0x11, RZ ;  /* 0xffffffef00027810 */ /* 0x044fea0007ffe0ff */
[----:B------:R-:W-:Y:S02]  /*4d80*/  @!P2 IADD3 R165, -R0, -0x10, RZ ;  /* 0xfffffff000a5a810 */ /* 0x000fe40007ffe1ff */
[----:B------:R-:W-:Y:S04]  /*4d90*/  ISETP.GE.AND P1, PT, R2, RZ, PT ;  /* 0x000000ff0200720c */ /* 0x000fe80003f26270 */
[----:B------:R-:W-:Y:S01]  /*4da0*/  I2F R165, R165 ;  /* 0x000000a500a57306 */ /* 0x000fe20000201400 */
[-C--:B-1----:R-:W-:Y:S08]  /*4db0*/  HMMA.16816.F32.BF16 R4, R168, R176.reuse, R4 ;  /* 0x000000b0a804723c */ /* 0x082ff00000041804 */
[----:B------:R-:W-:Y:S01]  /*4dc0*/  @!P1 IADD3 R2, -R0, 0x11, RZ ;  /* 0x0000001100029810 */ /* 0x000fe20007ffe1ff */
[----:B---3--:R1:W2:Y:S01]  /*4dd0*/  LDSM.16.M88.4 R184, [R3+0x3000] ;  /* 0x0030000003b8783b */ /* 0x0082a20000000200 */
[----:B------:R-:W-:Y:S02]  /*4de0*/  ISETP.GE.AND P1, PT, R164, RZ, PT ;  /* 0x000000ffa400720c */ /* 0x000fe40003f26270 */
[----:B------:R3:W-:Y:S11]  /*4df0*/  I2F R180, R2 ;  /* 0x0000000200b47306 */ /* 0x0007f60000201400 */
[----:B------:R-:W-:Y:S02]  /*4e00*/  @!P1 IADD3 R164, -R0, -0xf, RZ ;  /* 0xfffffff100a49810 */ /* 0x000fe40007ffe1ff */
[----:B------:R-:W-:Y:S01]  /*4e10*/  PLOP3.LUT P1, PT, PT, PT, UP0, 0x80, 0x0 ;  /* 0x000000000000781c */ /* 0x000fe20003f2f008 */
[----:B------:R-:W-:Y:S02]  /*4e20*/  FMUL.FTZ R4, R4, c[0x0][0x2ec] ;  /* 0x0000bb0004047a20 */ /* 0x000fe40000410000 */
[----:B------:R-:W-:Y:S01]  /*4e30*/  FMUL.FTZ R5, R5, c[0x0][0x2ec] ;  /* 0x0000bb0005057a20 */ /* 0x000fe20000410000 */
[----:B------:R-:W-:Y:S01]  /*4e40*/  I2F R164, R164 ;  /* 0x000000a400a47306 */ /* 0x000fe20000201400 */
[----:B------:R-:W-:Y:S01]  /*4e50*/  FMUL.FTZ R6, R6, c[0x0][0x2ec] ;  /* 0x0000bb0006067a20 */ /* 0x000fe20000410000 */
[C---:B-1----:R-:W-:Y:S01]  /*4e60*/  IADD3 R3, R0.reuse, -0x18, RZ ;  /* 0xffffffe800037810 */ /* 0x042fe20007ffe0ff */
[----:B------:R-:W-:Y:S01]  /*4e70*/  FMUL.FTZ R7, R7, c[0x0][0x2ec] ;  /* 0x0000bb0007077a20 */ /* 0x000fe20000410000 */
[----:B---3--:R-:W-:Y:S02]  /*4e80*/  IADD3 R2, R0, -0x19, RZ ;  /* 0xffffffe700027810 */ /* 0x008fe40007ffe0ff */
[----:B------:R-:W-:Y:S04]  /*4e90*/  ISETP.GE.AND P3, PT, R3, RZ, PT ;  /* 0x000000ff0300720c */ /* 0x000fe80003f66270 */
[----:B------:R-:W1:Y:S01]  /*4ea0*/  MUFU.TANH R202, R4 ;  /* 0x0000000400ca7308 */ /* 0x000e620000002400 */
[----:B------:R-:W-:Y:S09]  /*4eb0*/  ISETP.GE.AND P2, PT, R2, RZ, PT ;  /* 0x000000ff0200720c */ /* 0x000ff20003f46270 */
[----:B------:R-:W-:Y:S01]  /*4ec0*/  MUFU.TANH R238, R5 ;  /* 0x0000000500ee7308 */ /* 0x000fe20000002400 */
[C---:B--2---:R-:W-:Y:S01]  /*4ed0*/  HMMA.16816.F32.BF16 R8, R184.reuse, R176, R8 ;  /* 0x000000b0b808723c */ /* 0x044fe20000041808 */
[----:B------:R-:W2:Y:S03]  /*4ee0*/  LDL R176, [R1+0x30] ;  /* 0x0000300001b07983 */ /* 0x000ea60000100800 */
[C---:B------:R-:W-:Y:S02]  /*4ef0*/  @!P3 IADD3 R3, -R0.reuse, 0x18, RZ ;  /* 0x000000180003b810 */ /* 0x040fe40007ffe1ff */
[----:B------:R-:W-:Y:S02]  /*4f00*/  @!P2 IADD3 R2, -R0, 0x19, RZ ;  /* 0x000000190002a810 */ /* 0x000fe40007ffe1ff */
[-C--:B------:R-:W-:Y:S01]  /*4f10*/  HMMA.16816.F32.BF16 R12, R184, R178.reuse, R12 ;  /* 0x000000b2b80c723c */ /* 0x080fe2000004180c */
[----:B------:R-:W-:Y:S01]  /*4f20*/  MUFU.TANH R250, R6 ;  /* 0x0000000600fa7308 */ /* 0x000fe20000002400 */
[----:B------:R-:W-:Y:S02]  /*4f30*/  PLOP3.LUT P2, PT, PT, PT, UP0, 0x80, 0x0 ;  /* 0x000000000000781c */ /* 0x000fe40003f4f008 */
[----:B------:R-:W-:Y:S02]  /*4f40*/  FSETP.NEU.FTZ.AND P3, PT, R37, -INF , PT ;  /* 0xff8000002500780b */ /* 0x000fe40003f7d000 */
[----:B------:R-:W-:Y:S02]  /*4f50*/  MOV R0, UR20 ;  /* 0x0000001400007c02 */ /* 0x000fe40008000f00 */
[C---:B------:R-:W-:Y:S03]  /*4f60*/  HMMA.16816.F32.BF16 R16, R168.reuse, R178, R16 ;  /* 0x000000b2a810723c */ /* 0x040fe60000041810 */
[----:B------:R3:W-:Y:S01]  /*4f70*/  MUFU.TANH R249, R7 ;  /* 0x0000000700f97308 */ /* 0x0007e20000002400 */
[----:B------:R-:W-:Y:S04]  /*4f80*/  LEA R0, R0, R38, 0x7 ;  /* 0x0000002600007211 */ /* 0x000fe800078e38ff */
[----:B------:R-:W-:Y:S01]  /*4f90*/  FMUL.FTZ R10, R10, c[0x0][0x2ec] ;  /* 0x0000bb000a0a7a20 */ /* 0x000fe20000410000 */
[----:B------:R-:W-:Y:S03]  /*4fa0*/  @P4 ISETP.GE.AND P4, PT, R0, UR5, PT ;  /* 0x0000000500004c0c */ /* 0x000fe6000bf86270 */
        /* <DEDUP_REMOVED lines=10> */
[----:B---3--:R-:W3:Y:S01]  /*5050*/  LDSM.16.M88.4 R4, [R214+0x10800] ;  /* 0x01080000d604783b */ /* 0x008ee20000000200 */
[----:B------:R-:W-:Y:S02]  /*5060*/  FMUL.FTZ R18, R18, c[0x0][0x2ec] ;  /* 0x0000bb0012127a20 */ /* 0x000fe40000410000 */
[----:B------:R-:W-:Y:S02]  /*5070*/  FMUL.FTZ R19, R19, c[0x0][0x2ec] ;  /* 0x0000bb0013137a20 */ /* 0x000fe40000410000 */
[----:B------:R-:W-:Y:S01]  /*5080*/  FMUL.FTZ R14, R14, c[0x0][0x2ec] ;  /* 0x0000bb000e0e7a20 */ /* 0x000fe20000410000 */
[----:B------:R1:W-:Y:S02]  /*5090*/  I2F R167, R3 ;  /* 0x0000000300a77306 */ /* 0x0003e40000201400 */
[----:B----4-:R-:W4:Y:S08]  /*50a0*/  LDL R10, [R1+0x8] ;  /* 0x00000800010a7983 */ /* 0x010f300000100800 */
[----:B------:R-:W-:Y:S01]  /*50b0*/  MUFU.TANH R41, R11 ;  /* 0x0000000b00297308 */ /* 0x000fe20000002400 */
[----:B-1----:R-:W2:Y:S09]  /*50c0*/  LDL R12, [R1+0x4] ;  /* 0x00000400010c7983 */ /* 0x002eb20000100800 */
[----:B------:R1:W1:Y:S01]  /*50d0*/  MUFU.TANH R50, R8 ;  /* 0x0000000800327308 */ /* 0x0002620000002400 */
[----:B------:R-:W-:Y:S05]  /*50e0*/  FFMA.FTZ R3, R196, -UR4, R202 ;  /* 0x80000004c4037c23 */ /* 0x000fea00080100ca */
[----:B------:R-:W-:Y:S04]  /*50f0*/  @P2 FSEL R3, R3, -INF , !P4 ;  /* 0xff80000003032808 */ /* 0x000fe80006000000 */
[----:B------:R-:W-:Y:S01]  /*5100*/  MUFU.TANH R47, R13 ;  /* 0x0000000d002f7308 */ /* 0x000fe20000002400 */
[----:B------:R-:W-:Y:S01]  /*5110*/  PLOP3.LUT P2, PT, PT, PT, UP0, 0x80, 0x0 ;  /* 0x000000000000781c */ /* 0x000fe20003f4f008 */
[-C--:B---3--:R-:W-:Y:S08]  /*5120*/  HMMA.16816.F32.BF16 R20, R168, R4.reuse, R20 ;  /* 0x00000004a814723c */ /* 0x088ff00000041814 */
[----:B------:R3:W-:Y:S01]  /*5130*/  I2F R166, R2 ;  /* 0x0000000200a67306 */ /* 0x0007e20000201400 */
[C---:B------:R-:W-:Y:S04]  /*5140*/  HMMA.16816.F32.BF16 R24, R184.reuse, R4, R24 ;  /* 0x00000004b818723c */ /* 0x040fe80000041818 */
[----:B-1----:R-:W-:Y:S03]  /*5150*/  FMUL.FTZ R8, R37, 1.4426950216293334961 ;  /* 0x3fb8aa3b25087820 */ /* 0x002fe60000410000 */
[----:B------:R-:W-:Y:S02]  /*5160*/  FFMA.FTZ R5, R194, -UR4, R50 ;  /* 0x80000004c2057c23 */ /* 0x000fe40008010032 */
[----:B------:R1:W-:Y:S03]  /*5170*/  MUFU.TANH R49, R9 ;  /* 0x0000000900317308 */ /* 0x0003e60000002400 */
[----:B------:R-:W-:Y:S01]  /*5180*/  FSEL R8, R8, RZ, P3 ;  /* 0x000000ff08087208 */ /* 0x000fe20001800000 */
[-C--:B------:R-:W-:Y:S03]  /*5190*/  HMMA.16816.F32.BF16 R28, R184, R6.reuse, R28 ;  /* 0x00000006b81c723c */ /* 0x080fe6000004181c */
[----:B------:R-:W-:Y:S01]  /*51a0*/  FSETP.NEU.FTZ.AND P3, PT, R36, -INF , PT ;  /* 0xff8000002400780b */ /* 0x000fe20003f7d000 */
[----:B------:R-:W-:Y:S02]  /*51b0*/  FFMA.FTZ R3, R3, c[0x0][0x23c], -R8 ;  /* 0x00008f0003037a23 */ /* 0x000fe40000010808 */
[----:B------:R-:W-:Y:S02]  /*51c0*/  FMUL.FTZ R20, R20, c[0x0][0x2ec] ;  /* 0x0000bb0014147a20 */ /* 0x000fe40000410000 */
[----:B------:R1:W-:Y:S01]  /*51d0*/  MUFU.EX2 R203, R3 ;  /* 0x0000000300cb7308 */ /* 0x0003e20000000800 */
[----:B------:R-:W-:Y:S04]  /*51e0*/  HMMA.16816.F32.BF16 R32, R168, R6, R32 ;  /* 0x00000006a820723c */ /* 0x000fe80000041820 */
[----:B---3--:R-:W-:Y:S01]  /*51f0*/  @P1 IADD3 R2, R0, 0x1, RZ ;  /* 0x0000000100021810 */ /* 0x008fe20007ffe0ff */
[----:B------:R-:W-:Y:S01]  /*5200*/  FMUL.FTZ R21, R21, c[0x0][0x2ec] ;  /* 0x0000bb0015157a20 */ /* 0x000fe20000410000 */
[----:B------:R-:W-:Y:S01]  /*5210*/  PLOP3.LUT P1, PT, PT, PT, UP0, 0x80, 0x0 ;  /* 0x000000000000781c */ /* 0x000fe20003f2f008 */
[----:B------:R-:W-:Y:S01]  /*5220*/  FMUL.FTZ R22, R22, c[0x0][0x2ec] ;  /* 0x0000bb0016167a20 */ /* 0x000fe20000410000 */
[----:B------:R-:W-:Y:S01]  /*5230*/  @P5 ISETP.GE.AND P5, PT, R2, UR5, PT ;  /* 0x0000000502005c0c */ /* 0x000fe2000bfa6270 */
[----:B------:R-:W-:Y:S03]  /*5240*/  MUFU.TANH R39, R15 ;  /* 0x0000000f00277308 */ /* 0x000fe60000002400 */
[----:B------:R-:W-:Y:S02]  /*5250*/  FFMA.FTZ R2, R195, -UR4, R238 ;  /* 0x80000004c3027c23 */ /* 0x000fe400080100ee */
[----:B-1----:R-:W-:Y:S02]  /*5260*/  FMUL.FTZ R9, R36, 1.4426950216293334961 ;  /* 0x3fb8aa3b24097820 */ /* 0x002fe40000410000 */
[----:B------:R-:W-:Y:S02]  /*5270*/  FMUL.FTZ R28, R28, c[0x0][0x2ec] ;  /* 0x0000bb001c1c7a20 */ /* 0x000fe40000410000 */
[----:B------:R-:W-:Y:S01]  /*5280*/  FMUL.FTZ R29, R29, c[0x0][0x2ec] ;  /* 0x0000bb001d1d7a20 */ /* 0x000fe20000410000 */
[----:B------:R-:W-:Y:S01]  /*5290*/  MUFU.TANH R40, R14 ;  /* 0x0000000e00287308 */ /* 0x000fe20000002400 */
[----:B------:R-:W-:Y:S01]  /*52a0*/  FSEL R4, R9, RZ, P3 ;  /* 0x000000ff09047208 */ /* 0x000fe20001800000 */
[----:B------:R-:W-:Y:S01]  /*52b0*/  FFMA.FTZ R9, R200, -UR4, R42 ;  /* 0x80000004c8097c23 */ /* 0x000fe2000801002a */
[----:B------:R-:W-:Y:S01]  /*52c0*/  @P1 FSEL R2, R2, -INF , !P5 ;  /* 0xff80000002021808 */ /* 0x000fe20006800000 */
[----:B------:R-:W-:Y:S01]  /*52d0*/  FFMA.FTZ R3, R198, -UR4, R250 ;  /* 0x80000004c6037c23 */ /* 0x000fe200080100fa */
[----:B------:R-:W-:Y:S01]  /*52e0*/  PLOP3.LUT P1, PT, PT, PT, UP0, 0x80, 0x0 ;  /* 0x000000000000781c */ /* 0x000fe20003f2f008 */
[----:B------:R-:W-:Y:S02]  /*52f0*/  FMUL.FTZ R23, R23, c[0x0][0x2ec] ;  /* 0x0000bb0017177a20 */ /* 0x000fe40000410000 */
[----:B------:R-:W-:Y:S01]  /*5300*/  FFMA.FTZ R2, R2, c[0x0][0x23c], -R8 ;  /* 0x00008f0002027a23 */ /* 0x000fe20000010808 */
[----:B------:R-:W-:Y:S01]  /*5310*/  @P2 FSEL R3, R3, -INF , !P4 ;  /* 0xff80000003032808 */ /* 0x000fe20006000000 */
[----:B------:R-:W-:Y:S01]  /*5320*/  MUFU.TANH R237, R16 ;  /* 0x0000001000ed7308 */ /* 0x000fe20000002400 */
[----:B------:R-:W-:Y:S01]  /*5330*/  PLOP3.LUT P2, PT, PT, PT, UP0, 0x80, 0x0 ;  /* 0x000000000000781c */ /* 0x000fe20003f4f008 */
[----:B------:R-:W-:Y:S02]  /*5340*/  FMUL.FTZ R24, R24, c[0x0][0x2ec] ;  /* 0x0000bb0018187a20 */ /* 0x000fe40000410000 */
[--C-:B------:R-:W-:Y:S02]  /*5350*/  FFMA.FTZ R3, R3, c[0x0][0x23c], -R4.reuse ;  /* 0x00008f0003037a23 */ /* 0x100fe40000010804 */
[----:B------:R-:W-:Y:S02]  /*5360*/  FMUL.FTZ R25, R25, c[0x0][0x2ec] ;  /* 0x0000bb0019197a20 */ /* 0x000fe40000410000 */
[----:B------:R-:W-:Y:S02]  /*5370*/  FMUL.FTZ R26, R26, c[0x0][0x2ec] ;  /* 0x0000bb001a1a7a20 */ /* 0x000fe40000410000 */
[----:B------:R1:W-:Y:S01]  /*5380*/  MUFU.EX2 R177, R2 ;  /* 0x0000000200b17308 */ /* 0x0003e20000000800 */
[----:B------:R-:W-:Y:S02]  /*5390*/  FMUL.FTZ R27, R27, c[0x0][0x2ec] ;  /* 0x0000bb001b1b7a20 */ /* 0x000fe40000410000 */
[----:B------:R-:W-:Y:S01]  /*53a0*/  FMUL.FTZ R30, R30, c[0x0][0x2ec] ;  /* 0x0000bb001e1e7a20 */ /* 0x000fe20000410000 */
[----:B------:R-:W-:Y:S01]  /*53b0*/  @P2 FSEL R5, R5, -INF , !P4 ;  /* 0xff80000005052808 */ /* 0x000fe20006000000 */
[----:B------:R-:W-:Y:S01]  /*53c0*/  FMUL.FTZ R32, R32, c[0x0][0x2ec] ;  /* 0x0000bb0020207a20 */ /* 0x000fe20000410000 */
[----:B------:R-:W-:Y:S01]  /*53d0*/  PLOP3.LUT P2, PT, PT, PT, UP0, 0x80, 0x0 ;  /* 0x000000000000781c */ /* 0x000fe20003f4f008 */
[----:B------:R-:W-:Y:S02]  /*53e0*/  FMUL.FTZ R33, R33, c[0x0][0x2ec] ;  /* 0x0000bb0021217a20 */ /* 0x000fe40000410000 */
[----:B------:R-:W-:Y:S01]  /*53f0*/  FMUL.FTZ R34, R34, c[0x0][0x2ec] ;  /* 0x0000bb0022227a20 */ /* 0x000fe20000410000 */
[----:B------:R-:W-:Y:S01]  /*5400*/  MUFU.EX2 R11, R3 ;  /* 0x00000003000b7308 */ /* 0x000fe20000000800 */
[----:B------:R-:W-:Y:S02]  /*5410*/  FMUL.FTZ R35, R35, c[0x0][0x2ec] ;  /* 0x0000bb0023237a20 */ /* 0x000fe40000410000 */
[----:B------:R-:W-:Y:S06]  /*5420*/  FMUL.FTZ R31, R31, c[0x0][0x2ec] ;  /* 0x0000bb001f1f7a20 */ /* 0x000fec0000410000 */
[----:B------:R-:W-:Y:S01]  /*5430*/  @P2 FSEL R9, R9, -INF , !P4 ;  /* 0xff80000009092808 */ /* 0x000fe20006000000 */
[----:B------:R-:W3:Y:S01]  /*5440*/  MUFU.TANH R201, R17 ;  /* 0x0000001100c97308 */ /* 0x000ee20000002400 */
[----:B------:R-:W-:Y:S02]  /*5450*/  PLOP3.LUT P2, PT, PT, PT, UP0, 0x80, 0x0 ;  /* 0x000000000000781c */ /* 0x000fe40003f4f008 */
[----:B------:R-:W-:Y:S01]  /*5460*/  PLOP3.LUT P4, PT, PT, PT, UP0, 0x80, 0x0 ;  /* 0x000000000000781c */ /* 0x000fe20003f8f008 */
[----:B-1----:R-:W-:Y:S05]  /*5470*/  FFMA.FTZ R2, R197, -UR4, R249 ;  /* 0x80000004c5027c23 */ /* 0x002fea00080100f9 */
[----:B------:R-:W-:Y:S01]  /*5480*/  @P1 FSEL R2, R2, -INF , !P5 ;  /* 0xff80000002021808 */ /* 0x000fe20006800000 */
[----:B------:R-:W1:Y:S01]  /*5490*/  MUFU.TANH R243, R18 ;  /* 0x0000001200f37308 */ /* 0x000e620000002400 */
[----:B------:R-:W-:Y:S03]  /*54a0*/  PLOP3.LUT P1, PT, PT, PT, UP0, 0x80, 0x0 ;  /* 0x000000000000781c */ /* 0x000fe60003f2f008 */
[----:B------:R-:W-:Y:S06]  /*54b0*/  FFMA.FTZ R2, R2, c[0x0][0x23c], -R4 ;  /* 0x00008f0002027a23 */ /* 0x000fec0000010804 */
[----:B------:R1:W-:Y:S01]  /*54c0*/  MUFU.EX2 R13, R2 ;  /* 0x00000002000d7308 */ /* 0x0003e20000000800 */
[----:B---3--:R-:W-:Y:S09]  /*54d0*/  FFMA.FTZ R7, R189, -UR4, R201 ;  /* 0x80000004bd077c23 */ /* 0x008ff200080100c9 */
[----:B------:R-:W3:Y:S01]  /*54e0*/  MUFU.TANH R241, R19 ;  /* 0x0000001300f17308 */ /* 0x000ee20000002400 */
[----:B-1----:R-:W-:Y:S09]  /*54f0*/  FFMA.FTZ R6, R196, -UR4, R243 ;  /* 0x80000004c4067c23 */ /* 0x002ff200080100f3 */
[----:B------:R-:W1:Y:S01]  /*5500*/  MUFU.TANH R236, R20 ;  /* 0x0000001400ec7308 */ /* 0x000e620000002400 */
[----:B------:R-:W-:Y:S05]  /*5510*/  FFMA.FTZ R2, R193, -UR4, R49 ;  /* 0x80000004c1027c23 */ /* 0x000fea0008010031 */
[----:B------:R-:W-:Y:S04]  /*5520*/  @P1 FSEL R2, R2, -INF , !P5 ;  /* 0xff80000002021808 */ /* 0x000fe80006800000 */
[----:B------:R-:W1:Y:S01]  /*5530*/  MUFU.TANH R235, R21 ;  /* 0x0000001500eb7308 */ /* 0x000e620000002400 */
[----:B------:R-:W-:Y:S09]  /*5540*/  PLOP3.LUT P1, PT, PT, PT, UP0, 0x80, 0x0 ;  /* 0x000000000000781c */ /* 0x000ff20003f2f008 */
[----:B------:R-:W1:Y:S10]  /*5550*/  MUFU.TANH R244, R22 ;  /* 0x0000001600f47308 */ /* 0x000e740000002400 */
[----:B------:R-:W1:Y:S10]  /*5560*/  MUFU.TANH R242, R23 ;  /* 0x0000001700f27308 */ /* 0x000e740000002400 */
[----:B------:R-:W1:Y:S10]  /*5570*/  MUFU.TANH R248, R24 ;  /* 0x0000001800f87308 */ /* 0x000e740000002400 */
[----:B------:R-:W-:Y:S10]  /*5580*/  MUFU.TANH R247, R25 ;  /* 0x0000001900f77308 */ /* 0x000ff40000002400 */
        /* <DEDUP_REMOVED lines=8> */
[----:B------:R-:W-:Y:S01]  /*5610*/  MUFU.TANH R251, R31 ;  /* 0x0000001f00fb7308 */ /* 0x000fe20000002400 */
[C---:B--2---:R-:W-:Y:S01]  /*5620*/  FMUL.FTZ R3, R12.reuse, 1.4426950216293334961 ;  /* 0x3fb8aa3b0c037820 */ /* 0x044fe20000410000 */
[----:B------:R-:W-:Y:S04]  /*5630*/  FSETP.NEU.FTZ.AND P3, PT, R12, -INF , PT ;  /* 0xff8000000c00780b */ /* 0x000fe80003f7d000 */
[----:B------:R-:W-:Y:S02]  /*5640*/  FSEL R3, R3, RZ, P3 ;  /* 0x000000ff03037208 */ /* 0x000fe40001800000 */
[C---:B----4-:R-:W-:Y:S03]  /*5650*/  FSETP.NEU.FTZ.AND P3, PT, R10.reuse, -INF , PT ;  /* 0xff8000000a00780b */ /* 0x050fe60003f7d000 */
[--C-:B------:R-:W-:Y:S04]  /*5660*/  FFMA.FTZ R5, R5, c[0x0][0x23c], -R3.reuse ;  /* 0x00008f0005057a23 */ /* 0x100fe80000010803 */
[----:B------:R2:W-:Y:S02]  /*5670*/  MUFU.EX2 R12, R5 ;  /* 0x00000005000c7308 */ /* 0x0005e40000000800 */
[----:B--2---:R-:W-:Y:S02]  /*5680*/  FMUL.FTZ R5, R10, 1.4426950216293334961 ;  /* 0x3fb8aa3b0a057820 */ /* 0x004fe40000410000 */
[----:B------:R-:W-:Y:S03]  /*5690*/  FFMA.FTZ R10, R2, c[0x0][0x23c], -R3 ;  /* 0x00008f00020a7a23 */ /* 0x000fe60000010803 */
[----:B------:R-:W-:Y:S01]  /*56a0*/  FSEL R2, R5, RZ, P3 ;  /* 0x000000ff05027208 */ /* 0x000fe20001800000 */
[----:B------:R-:W-:Y:S01]  /*56b0*/  FFMA.FTZ R5, R199, -UR4, R41 ;  /* 0x80000004c7057c23 */ /* 0x000fe20008010029 */
[----:B------:R-:W-:Y:S01]  /*56c0*/  PLOP3.LUT P3, PT, PT, PT, UP0, 0x80, 0x0 ;  /* 0x000000000000781c */ /* 0x000fe20003f6f008 */
[----:B------:R-:W-:Y:S02]  /*56d0*/  MUFU.EX2 R53, R10 ;  /* 0x0000000a00357308 */ /* 0x000fe40000000800 */
[--C-:B------:R-:W-:Y:S01]  /*56e0*/  FFMA.FTZ R9, R9, c[0x0][0x23c], -R2.reuse ;  /* 0x00008f0009097a23 */ /* 0x100fe20000010802 */
[----:B------:R-:W-:Y:S02]  /*56f0*/  @P1 FSEL R5, R5, -INF , !P5 ;  /* 0xff80000005051808 */ /* 0x000fe40006800000 */
[----:B------:R-:W-:Y:S02]  /*5700*/  PLOP3.LUT P1, PT, PT, PT, UP0, 0x80, 0x0 ;  /* 0x000000000000781c */ /* 0x000fe40003f2f008 */
[----:B------:R-:W-:Y:S01]  /*5710*/  PLOP3.LUT P5, PT, PT, PT, UP0, 0x80, 0x0 ;  /* 0x000000000000781c */ /* 0x000fe20003faf008 */
[----:B------:R-:W-:Y:S02]  /*5720*/  FFMA.FTZ R5, R5, c[0x0][0x23c], -R2 ;  /* 0x00008f0005057a23 */ /* 0x000fe40000010802 */
[----:B------:R2:W-:Y:S10]  /*5730*/  MUFU.EX2 R46, R9 ;  /* 0x00000009002e7308 */ /* 0x0005f40000000800 */
[----:B------:R4:W-:Y:S01]  /*5740*/  MUFU.EX2 R45, R5 ;  /* 0x00000005002d7308 */ /* 0x0009e20000000800 */
[----:B--2---:R-:W-:Y:S01]  /*5750*/  FFMA.FTZ R9, R192, -UR4, R48 ;  /* 0x80000004c0097c23 */ /* 0x004fe20008010030 */
[C---:B----4-:R-:W-:Y:S02]  /*5760*/  @P2 IADD3 R5, R0.reuse, 0x8, RZ ;  /* 0x0000000800052810 */ /* 0x050fe40007ffe0ff */
[----:B------:R-:W-:Y:S02]  /*5770*/  PLOP3.LUT P2, PT, PT, PT, UP0, 0x80, 0x0 ;  /* 0x000000000000781c */ /* 0x000fe40003f4f008 */
[----:B------:R-:W-:Y:S02]  /*5780*/  @P5 ISETP.GE.AND P5, PT, R5, UR5, PT ;  /* 0x0000000505005c0c */ /* 0x000fe4000bfa6270 */
[----:B------:R-:W-:Y:S02]  /*5790*/  @P1 IADD3 R5, R0, 0x9, RZ ;  /* 0x0000000900051810 */ /* 0x000fe40007ffe0ff */
[----:B------:R-:W-:Y:S02]  /*57a0*/  PLOP3.LUT P1, PT, PT, PT, UP0, 0x80, 0x0 ;  /* 0x000000000000781c */ /* 0x000fe40003f2f008 */
[----:B------:R-:W-:Y:S01]  /*57b0*/  @P6 ISETP.GE.AND P6, PT, R5, UR5, PT ;  /* 0x0000000505006c0c */ /* 0x000fe2000bfc6270 */
[----:B------:R-:W-:Y:S06]  /*57c0*/  FFMA.FTZ R5, R191, -UR4, R47 ;  /* 0x80000004bf057c23 */ /* 0x000fec000801002f */
[----:B------:R-:W-:Y:S02]  /*57d0*/  @P2 FSEL R9, R9, -INF , !P5 ;  /* 0xff80000009092808 */ /* 0x000fe40006800000 */
[----:B------:R-:W-:Y:S03]  /*57e0*/  PLOP3.LUT P2, PT, PT, PT, UP0, 0x80, 0x0 ;  /* 0x000000000000781c */ /* 0x000fe60003f4f008 */
[--C-:B------:R-:W-:Y:S01]  /*57f0*/  FFMA.FTZ R9, R9, c[0x0][0x23c], -R3.reuse ;  /* 0x00008f0009097a23 */ /* 0x100fe20000010803 */
[----:B------:R-:W-:Y:S02]  /*5800*/  @P1 FSEL R5, R5, -INF , !P6 ;  /* 0xff80000005051808 */ /* 0x000fe40007000000 */
[----:B------:R-:W-:Y:S01]  /*5810*/  PLOP3.LUT P1, PT, PT, PT, UP0, 0x80, 0x0 ;  /* 0x000000000000781c */ /* 0x000fe20003f2f008 */
[----:B------:R2:W-:Y:S02]  /*5820*/  MUFU.EX2 R52, R9 ;  /* 0x0000000900347308 */ /* 0x0005e40000000800 */
[----:B------:R-:W-:Y:S08]  /*5830*/  FFMA.FTZ R5, R5, c[0x0][0x23c], -R3 ;  /* 0x00008f0005057a23 */ /* 0x000ff00000010803 */
[----:B------:R4:W-:Y:S01]  /*5840*/  MUFU.EX2 R51, R5 ;  /* 0x0000000500337308 */ /* 0x0009e20000000800 */
[----:B--2---:R-:W-:Y:S05]  /*5850*/  FFMA.FTZ R9, R194, -UR4, R40 ;  /* 0x80000004c2097c23 */ /* 0x004fea0008010028 */
[----:B------:R-:W-:Y:S02]  /*5860*/  @P2 FSEL R9, R9, -INF , !P5 ;  /* 0xff80000009092808 */ /* 0x000fe40006800000 */
[----:B------:R-:W-:Y:S01]  /*5870*/  PLOP3.LUT P2, PT, PT, PT, UP0, 0x80, 0x0 ;  /* 0x000000000000781c */ /* 0x000fe20003f4f008 */
[----:B----4-:R-:W-:Y:S02]  /*5880*/  FFMA.FTZ R5, R193, -UR4, R39 ;  /* 0x80000004c1057c23 */ /* 0x010fe40008010027 */
[----:B------:R-:W2:Y:S01]  /*5890*/  MUFU.TANH R193, R34 ;  /* 0x0000002200c17308 */ /* 0x000ea20000002400 */
[--C-:B------:R-:W-:Y:S02]  /*58a0*/  FFMA.FTZ R9, R9, c[0x0][0x23c], -R2.reuse ;  /* 0x00008f0009097a23 */ /* 0x100fe40000010802 */
[----:B------:R-:W-:Y:S02]  /*58b0*/  @P1 FSEL R5, R5, -INF , !P6 ;  /* 0xff80000005051808 */ /* 0x000fe40007000000 */
[----:B------:R-:W-:Y:S03]  /*58c0*/  PLOP3.LUT P1, PT, PT, PT, UP0, 0x80, 0x0 ;  /* 0x000000000000781c */ /* 0x000fe60003f2f008 */
[----:B------:R-:W-:Y:S02]  /*58d0*/  FFMA.FTZ R5, R5, c[0x0][0x23c], -R2 ;  /* 0x00008f0005057a23 */ /* 0x000fe40000010802 */
[----:B------:R-:W-:Y:S08]  /*58e0*/  MUFU.EX2 R44, R9 ;  /* 0x00000009002c7308 */ /* 0x000ff00000000800 */
[----:B------:R-:W-:Y:S02]  /*58f0*/  @P1 FSEL R7, R7, -INF , !P6 ;  /* 0xff80000007071808 */ /* 0x000fe40007000000 */
[----:B------:R4:W-:Y:S01]  /*5900*/  MUFU.EX2 R43, R5 ;  /* 0x00000005002b7308 */ /* 0x0009e20000000800 */
[----:B------:R-:W-:Y:S02]  /*5910*/  PLOP3.LUT P1, PT, PT, PT, UP0, 0x80, 0x0 ;  /* 0x000000000000781c */ /* 0x000fe40003f2f008 */
[--C-:B------:R-:W-:Y:S07]  /*5920*/  FFMA.FTZ R7, R7, c[0x0][0x23c], -R8.reuse ;  /* 0x00008f0007077a23 */ /* 0x100fee0000010808 */
[----:B------:R1:W-:Y:S01]  /*5930*/  MUFU.EX2 R194, R7 ;  /* 0x0000000700c27308 */ /* 0x0003e20000000800 */
[----:B----4-:R-:W-:Y:S05]  /*5940*/  FFMA.FTZ R5, R190, -UR4, R237 ;  /* 0x80000004be057c23 */ /* 0x010fea00080100ed */
[----:B------:R-:W-:Y:S02]  /*5950*/  @P2 FSEL R5, R5, -INF , !P5 ;  /* 0xff80000005052808 */ /* 0x000fe40006800000 */
[----:B------:R-:W-:Y:S03]  /*5960*/  PLOP3.LUT P2, PT, PT, PT, UP0, 0x80, 0x0 ;  /* 0x000000000000781c */ /* 0x000fe60003f4f008 */
[----:B------:R-:W-:Y:S01]  /*5970*/  FFMA.FTZ R5, R5, c[0x0][0x23c], -R8 ;  /* 0x00008f0005057a23 */ /* 0x000fe20000010808 */
[----:B-1----:R-:W-:Y:S02]  /*5980*/  @P4 IADD3 R7, R0, 0x10, RZ ;  /* 0x0000001000074810 */ /* 0x002fe40007ffe0ff */
[----:B------:R-:W-:Y:S01]  /*5990*/  PLOP3.LUT P4, PT, PT, PT, UP0, 0x80, 0x0 ;  /* 0x000000000000781c */ /* 0x000fe20003f8f008 */
[----:B------:R3:W-:Y:S06]  /*59a0*/  MUFU.EX2 R199, R5 ;  /* 0x0000000500c77308 */ /* 0x0007ec0000000800 */
[----:B------:R-:W-:Y:S02]  /*59b0*/  @P2 FSEL R6, R6, -INF , !P5 ;  /* 0xff80000006062808 */ /* 0x000fe40006800000 */
[----:B------:R-:W-:Y:S02]  /*59c0*/  PLOP3.LUT P2, PT, PT, PT, UP0, 0x80, 0x0 ;  /* 0x000000000000781c */ /* 0x000fe40003f4f008 */
[----:B------:R-:W-:Y:S01]  /*59d0*/  @P3 ISETP.GE.AND P5, PT, R7, UR5, PT ;  /* 0x0000000507003c0c */ /* 0x000fe2000bfa6270 */
[--C-:B------:R-:W-:Y:S01]  /*59e0*/  FFMA.FTZ R6, R6, c[0x0][0x23c], -R4.reuse ;  /* 0x00008f0006067a23 */ /* 0x100fe20000010804 */
[----:B------:R-:W-:Y:S03]  /*59f0*/  PLOP3.LUT P3, PT, PT, PT, UP0, 0x80, 0x0 ;  /* 0x000000000000781c */ /* 0x000fe60003f6f008 */
[----:B------:R1:W-:Y:S06]  /*5a00*/  MUFU.EX2 R200, R6 ;  /* 0x0000000600c87308 */ /* 0x0003ec0000000800 */
[----:B------:R-:W-:Y:S02]  /*5a10*/  @P2 IADD3 R7, R0, 0x11, RZ ;  /* 0x0000001100072810 */ /* 0x000fe40007ffe0ff */
[----:B------:R-:W-:Y:S01]  /*5a20*/  PLOP3.LUT P2, PT, PT, PT, UP0, 0x80, 0x0 ;  /* 0x000000000000781c */ /* 0x000fe20003f4f008 */
[----:B---3--:R-:W-:Y:S01]  /*5a30*/  FFMA.FTZ R5, R195, -UR4, R241 ;  /* 0x80000004c3057c23 */ /* 0x008fe200080100f1 */
[----:B------:R-:W-:Y:S04]  /*5a40*/  @P4 ISETP.GE.AND P4, PT, R7, UR5, PT ;  /* 0x0000000507004c0c */ /* 0x000fe8000bf86270 */
[----:B------:R-:W-:Y:S02]  /*5a50*/  @P1 FSEL R5, R5, -INF , !P6 ;  /* 0xff80000005051808 */ /* 0x000fe40007000000 */
[----:B------:R-:W-:Y:S02]  /*5a60*/  PLOP3.LUT P1, PT, PT, PT, UP0, 0x80, 0x0 ;  /* 0x000000000000781c */ /* 0x000fe40003f2f008 */
[----:B------:R-:W-:Y:S01]  /*5a70*/  PLOP3.LUT P6, PT, PT, PT, UP0, 0x80, 0x0 ;  /* 0x000000000000781c */ /* 0x000fe20003fcf008 */
[----:B------:R-:W-:Y:S04]  /*5a80*/  FFMA.FTZ R5, R5, c[0x0][0x23c], -R4 ;  /* 0x00008f0005057a23 */ /* 0x000fe80000010804 */
[----:B------:R3:W4:Y:S01]  /*5a90*/  MUFU.EX2 R196, R5 ;  /* 0x0000000500c47308 */ /* 0x0007220000000800 */
[----:B-1----:R-:W-:Y:S05]  /*5aa0*/  FFMA.FTZ R6, R188, -UR4, R236 ;  /* 0x80000004bc067c23 */ /* 0x002fea00080100ec */
[----:B------:R-:W-:Y:S02]  /*5ab0*/  @P3 FSEL R6, R6, -INF , !P5 ;  /* 0xff80000006063808 */ /* 0x000fe40006800000 */
[----:B------:R-:W-:Y:S03]  /*5ac0*/  PLOP3.LUT P3, PT, PT, PT, UP0, 0x80, 0x0 ;  /* 0x000000000000781c */ /* 0x000fe60003f6f008 */
[--C-:B------:R-:W-:Y:S04]  /*5ad0*/  FFMA.FTZ R6, R6, c[0x0][0x23c], -R8.reuse ;  /* 0x00008f0006067a23 */ /* 0x100fe80000010808 */
[----:B------:R1:W-:Y:S01]  /*5ae0*/  MUFU.EX2 R187, R6 ;  /* 0x0000000600bb7308 */ /* 0x0003e20000000800 */
[----:B---3--:R-:W-:Y:S05]  /*5af0*/  FFMA.FTZ R5, R180, -UR4, R235 ;  /* 0x80000004b4057c23 */ /* 0x008fea00080100eb */
[----:B------:R-:W-:Y:S02]  /*5b00*/  @P1 FSEL R5, R5, -INF , !P4 ;  /* 0xff80000005051808 */ /* 0x000fe40006000000 */
[----:B------:R-:W-:Y:S03]  /*5b10*/  PLOP3.LUT P1, PT, PT, PT, UP0, 0x80, 0x0 ;  /* 0x000000000000781c */ /* 0x000fe60003f2f008 */
[----:B------:R-:W-:Y:S04]  /*5b20*/  FFMA.FTZ R5, R5, c[0x0][0x23c], -R8 ;  /* 0x00008f0005057a23 */ /* 0x000fe80000010808 */
[----:B------:R3:W-:Y:S01]  /*5b30*/  MUFU.EX2 R185, R5 ;  /* 0x0000000500b97308 */ /* 0x0007e20000000800 */
[----:B-1----:R-:W-:Y:S05]  /*5b40*/  FFMA.FTZ R6, R190, -UR4, R244 ;  /* 0x80000004be067c23 */ /* 0x002fea00080100f4 */
[----:B------:R-:W-:Y:S02]  /*5b50*/  @P2 FSEL R6, R6, -INF , !P5 ;  /* 0xff80000006062808 */ /* 0x000fe40006800000 */
[----:B------:R-:W-:Y:S03]  /*5b60*/  PLOP3.LUT P2, PT, PT, PT, UP0, 0x80, 0x0 ;  /* 0x000000000000781c */ /* 0x000fe60003f4f008 */
[----:B------:R-:W-:Y:S04]  /*5b70*/  FFMA.FTZ R6, R6, c[0x0][0x23c], -R4 ;  /* 0x00008f0006067a23 */ /* 0x000fe80000010804 */
        /* <DEDUP_REMOVED lines=9> */
[----:B------:R-:W-:Y:S02]  /*5c10*/  FFMA.FTZ R7, R6, c[0x0][0x23c], -R3 ;  /* 0x00008f0006077a23 */ /* 0x000fe40000010803 */
[----:B------:R-:W-:Y:S02]  /*5c20*/  FFMA.FTZ R6, R192, -UR4, R36 ;  /* 0x80000004c0067c23 */ /* 0x000fe40008010024 */
[----:B------:R1:W-:Y:S03]  /*5c30*/  MUFU.EX2 R246, R7 ;  /* 0x0000000700f67308 */ /* 0x0003e60000000800 */
[----:B------:R-:W-:Y:S02]  /*5c40*/  @P2 FSEL R6, R6, -INF , !P5 ;  /* 0xff80000006062808 */ /* 0x000fe40006800000 */
[----:B------:R-:W-:Y:S02]  /*5c50*/  PLOP3.LUT P2, PT, PT, PT, UP0, 0x80, 0x0 ;  /* 0x000000000000781c */ /* 0x000fe40003f4f008 */
[----:B------:R-:W-:Y:S01]  /*5c60*/  PLOP3.LUT P5, PT, PT, PT, UP0, 0x80, 0x0 ;  /* 0x000000000000781c */ /* 0x000fe20003faf008 */
[----:B------:R-:W-:Y:S02]  /*5c70*/  FFMA.FTZ R6, R6, c[0x0][0x23c], -R2 ;  /* 0x00008f0006067a23 */ /* 0x000fe40000010802 */
[----:B---3--:R-:W-:Y:S02]  /*5c80*/  FFMA.FTZ R5, R164, -UR4, R247 ;  /* 0x80000004a4057c23 */ /* 0x008fe400080100f7 */
[----:B------:R-:W-:Y:S03]  /*5c90*/  MUFU.EX2 R38, R6 ;  /* 0x0000000600267308 */ /* 0x000fe60000000800 */
[----:B------:R-:W-:Y:S02]  /*5ca0*/  @P1 FSEL R5, R5, -INF , !P4 ;  /* 0xff80000005051808 */ /* 0x000fe40006000000 */
[----:B------:R-:W-:Y:S03]  /*5cb0*/  PLOP3.LUT P1, PT, PT, PT, UP0, 0x80, 0x0 ;  /* 0x000000000000781c */ /* 0x000fe60003f2f008 */
[----:B------:R-:W-:Y:S04]  /*5cc0*/  FFMA.FTZ R5, R5, c[0x0][0x23c], -R3 ;  /* 0x00008f0005057a23 */ /* 0x000fe80000010803 */
[----:B------:R3:W-:Y:S01]  /*5cd0*/  MUFU.EX2 R245, R5 ;  /* 0x0000000500f57308 */ /* 0x0007e20000000800 */
[C---:B-1----:R-:W-:Y:S05]  /*5ce0*/  @P3 IADD3 R7, R0.reuse, 0x18, RZ ;  /* 0x0000001800073810 */ /* 0x042fea0007ffe0ff */
[----:B------:R-:W-:Y:S02]  /*5cf0*/  @P1 ISETP.GE.AND P3, PT, R7, UR5, PT ;  /* 0x0000000507001c0c */ /* 0x000fe4000bf66270 */
[----:B------:R-:W-:Y:S02]  /*5d00*/  PLOP3.LUT P1, PT, PT, PT, UP0, 0x80, 0x0 ;  /* 0x000000000000781c */ /* 0x000fe40003f2f008 */
[----:B---3--:R-:W-:Y:S01]  /*5d10*/  @P6 IADD3 R5, R0, 0x19, RZ ;  /* 0x0000001900056810 */ /* 0x008fe20007ffe0ff */
[----:B------:R-:W-:Y:S03]  /*5d20*/  FFMA.FTZ R0, R191, -UR4, R234 ;  /* 0x80000004bf007c23 */ /* 0x000fe600080100ea */
[----:B------:R-:W-:Y:S01]  /*5d30*/  @P5 ISETP.GE.AND P5, PT, R5, UR5, PT ;  /* 0x0000000505005c0c */ /* 0x000fe2000bfa6270 */
[----:B------:R-:W-:Y:S01]  /*5d40*/  FFMA.FTZ R5, R198, -UR4, R240 ;  /* 0x80000004c6057c23 */ /* 0x000fe200080100f0 */
[----:B------:R-:W-:Y:S02]  /*5d50*/  @P2 FSEL R0, R0, -INF , !P4 ;  /* 0xff80000000002808 */ /* 0x000fe40006000000 */
[----:B------:R-:W-:Y:S03]  /*5d60*/  PLOP3.LUT P2, PT, PT, PT, UP0, 0x80, 0x0 ;  /* 0x000000000000781c */ /* 0x000fe60003f4f008 */
[----:B------:R-:W-:Y:S01]  /*5d70*/  @P1 FSEL R5, R5, -INF , !P3 ;  /* 0xff80000005051808 */ /* 0x000fe20005800000 */
[----:B------:R-:W-:Y:S01]  /*5d80*/  FFMA.FTZ R6, R0, c[0x0][0x23c], -R2 ;  /* 0x00008f0000067a23 */ /* 0x000fe20000010802 */
[----:B------:R-:W-:Y:S01]  /*5d90*/  PLOP3.LUT P1, PT, PT, PT, UP0, 0x80, 0x0 ;  /* 0x000000000000781c */ /* 0x000fe20003f2f008 */
[----:B------:R-:W-:Y:S02]  /*5da0*/  FFMA.FTZ R0, R197, -UR4, R239 ;  /* 0x80000004c5007c23 */ /* 0x000fe400080100ef */
[--C-:B------:R-:W-:Y:S01]  /*5db0*/  FFMA.FTZ R5, R5, c[0x0][0x23c], -R3.reuse ;  /* 0x00008f0005057a23 */ /* 0x100fe20000010803 */
[----:B------:R-:W-:Y:S04]  /*5dc0*/  MUFU.EX2 R37, R6 ;  /* 0x0000000600257308 */ /* 0x000fe80000000800 */
[----:B------:R-:W-:Y:S02]  /*5dd0*/  @P2 FSEL R0, R0, -INF , !P5 ;  /* 0xff80000000002808 */ /* 0x000fe40006800000 */
[----:B------:R-:W-:Y:S03]  /*5de0*/  PLOP3.LUT P2, PT, PT, PT, UP0, 0x80, 0x0 ;  /* 0x000000000000781c */ /* 0x000fe60003f4f008 */
[----:B------:R-:W-:Y:S01]  /*5df0*/  FFMA.FTZ R3, R0, c[0x0][0x23c], -R3 ;  /* 0x00008f0000037a23 */ /* 0x000fe20000010803 */
[----:B------:R-:W-:Y:S01]  /*5e00*/  MUFU.EX2 R192, R5 ;  /* 0x0000000500c07308 */ /* 0x000fe20000000800 */
[----:B------:R-:W-:Y:S05]  /*5e10*/  FFMA.FTZ R0, R165, -UR4, R252 ;  /* 0x80000004a5007c23 */ /* 0x000fea00080100fc */
[----:B------:R-:W-:Y:S02]  /*5e20*/  @P1 FSEL R0, R0, -INF , !P3 ;  /* 0xff80000000001808 */ /* 0x000fe40005800000 */
[----:B------:R-:W-:Y:S02]  /*5e30*/  PLOP3.LUT P1, PT, PT, PT, UP0, 0x80, 0x0 ;  /* 0x000000000000781c */ /* 0x000fe40003f2f008 */
[----:B------:R1:W-:Y:S01]  /*5e40*/  MUFU.EX2 R191, R3 ;  /* 0x0000000300bf7308 */ /* 0x0003e20000000800 */
[----:B------:R-:W-:Y:S09]  /*5e50*/  FFMA.FTZ R0, R0, c[0x0][0x23c], -R2 ;  /* 0x00008f0000007a23 */ /* 0x000ff20000010802 */
[----:B------:R3:W-:Y:S01]  /*5e60*/  MUFU.EX2 R198, R0 ;  /* 0x0000000000c67308 */ /* 0x0007e20000000800 */
[----:B-1----:R-:W-:Y:S05]  /*5e70*/  FFMA.FTZ R3, R167, -UR4, R182 ;  /* 0x80000004a7037c23 */ /* 0x002fea00080100b6 */
[----:B------:R-:W-:Y:S02]  /*5e80*/  @P2 FSEL R3, R3, -INF , !P3 ;  /* 0xff80000003032808 */ /* 0x000fe40005800000 */
[----:B------:R-:W-:Y:S03]  /*5e90*/  PLOP3.LUT P2, PT, PT, PT, UP0, 0x80, 0x0 ;  /* 0x000000000000781c */ /* 0x000fe60003f4f008 */
[--C-:B------:R-:W-:Y:S02]  /*5ea0*/  FFMA.FTZ R3, R3, c[0x0][0x23c], -R8.reuse ;  /* 0x00008f0003037a23 */ /* 0x100fe40000010808 */
[----:B---3--:R-:W-:Y:S02]  /*5eb0*/  FFMA.FTZ R0, R166, -UR4, R181 ;  /* 0x80000004a6007c23 */ /* 0x008fe400080100b5 */
[----:B------:R2:W-:Y:S03]  /*5ec0*/  MUFU.EX2 R184, R3 ;  /* 0x0000000300b87308 */ /* 0x0005e60000000800 */
[----:B------:R-:W-:Y:S02]  /*5ed0*/  @P1 FSEL R0, R0, -INF , !P5 ;  /* 0xff80000000001808 */ /* 0x000fe40006800000 */
[----:B------:R-:W-:Y:S03]  /*5ee0*/  PLOP3.LUT P1, PT, PT, PT, UP0, 0x80, 0x0 ;  /* 0x000000000000781c */ /* 0x000fe60003f2f008 */
[----:B------:R-:W-:Y:S02]  /*5ef0*/  FFMA.FTZ R8, R0, c[0x0][0x23c], -R8 ;  /* 0x00008f0000087a23 */ /* 0x000fe40000010808 */
[----:B------:R-:W-:Y:S01]  /*5f00*/  FFMA.FTZ R0, R180, -UR4, R186 ;  /* 0x80000004b4007c23 */ /* 0x000fe200080100ba */
[----:B------:R-:W-:Y:S01]  /*5f10*/  MOV R180, R13 ;  /* 0x0000000d00b47202 */ /* 0x000fe20000000f00 */
[----:B------:R-:W1:Y:S03]  /*5f20*/  MUFU.EX2 R183, R8 ;  /* 0x0000000800b77308 */ /* 0x000e660000000800 */
[----:B------:R-:W-:Y:S03]  /*5f30*/  F2FP.BF16.PACK_AB R5, R180, R11 ;  /* 0x0000000bb405723e */ /* 0x000fe600000010ff */
[----:B------:R-:W-:Y:S02]  /*5f40*/  @P1 FSEL R0, R0, -INF , !P5 ;  /* 0xff80000000001808 */ /* 0x000fe40006800000 */
[----:B------:R3:W-:Y:S01]  /*5f50*/  STS [R221+0x20400], R5 ;  /* 0x02040005dd007388 */ /* 0x0007e20000000800 */
[----:B------:R-:W-:Y:S01]  /*5f60*/  IADD3 R178, P1, R176, UR13, RZ ;  /* 0x0000000db0b27c10 */ /* 0x000fe2000ff3e0ff */
[----:B--2---:R-:W-:Y:S05]  /*5f70*/  FFMA.FTZ R3, R188, -UR4, R193 ;  /* 0x80000004bc037c23 */ /* 0x004fea00080100c1 */
[----:B------:R-:W-:Y:S02]  /*5f80*/  @P2 FSEL R3, R3, -INF , !P3 ;  /* 0xff80000003032808 */ /* 0x000fe40005800000 */
[----:B------:R-:W-:Y:S01]  /*5f90*/  PLOP3.LUT P2, PT, PT, PT, UP0, 0x80, 0x0 ;  /* 0x000000000000781c */ /* 0x000fe20003f4f008 */
[----:B------:R-:W-:Y:S02]  /*5fa0*/  UISETP.GE.AND UP0, UPT, UR8, 0x1, UPT ;  /* 0x000000010800788c */ /* 0x000fe4000bf06270 */
[--C-:B------:R-:W-:Y:S02]  /*5fb0*/  FFMA.FTZ R3, R3, c[0x0][0x23c], -R4.reuse ;  /* 0x00008f0003037a23 */ /* 0x100fe40000010804 */
[----:B------:R-:W-:Y:S02]  /*5fc0*/  FFMA.FTZ R4, R0, c[0x0][0x23c], -R4 ;  /* 0x00008f0000047a23 */ /* 0x000fe40000010804 */
[----:B------:R2:W-:Y:S01]  /*5fd0*/  MUFU.EX2 R189, R3 ;  /* 0x0000000300bd7308 */ /* 0x0005e20000000800 */
[----:B------:R-:W-:Y:S05]  /*5fe0*/  FFMA.FTZ R0, R164, -UR4, R251 ;  /* 0x80000004a4007c23 */ /* 0x000fea00080100fb */
[----:B------:R-:W-:Y:S02]  /*5ff0*/  @P2 FSEL R0, R0, -INF , !P5 ;  /* 0xff80000000002808 */ /* 0x000fe40006800000 */
[----:B---3--:R-:W-:Y:S02]  /*6000*/  F2FP.BF16.PACK_AB R5, R51, R52 ;  /* 0x000000343305723e */ /* 0x008fe400000010ff */
[----:B------:R3:W1:Y:S01]  /*6010*/  MUFU.EX2 R188, R4 ;  /* 0x0000000400bc7308 */ /* 0x0006620000000800 */
[----:B------:R-:W-:Y:S01]  /*6020*/  FFMA.FTZ R2, R0, c[0x0][0x23c], -R2 ;  /* 0x00008f0000027a23 */ /* 0x000fe20000010802 */
[----:B----4-:R-:W-:Y:S02]  /*6030*/  F2FP.BF16.PACK_AB R0, R196, R200 ;  /* 0x000000c8c400723e */ /* 0x010fe400000010ff */
[----:B------:R-:W-:Y:S06]  /*6040*/  PLOP3.LUT P2, PT, PT, PT, UP0, 0x80, 0x0 ;  /* 0x000000000000781c */ /* 0x000fec0003f4f008 */
[----:B------:R4:W1:Y:S01]  /*6050*/  MUFU.EX2 R197, R2 ;  /* 0x0000000200c57308 */ /* 0x0008620000000800 */
[----:B--2---:R-:W-:Y:S05]  /*6060*/  F2FP.BF16.PACK_AB R3, R177, R203 ;  /* 0x000000cbb103723e */ /* 0x004fea00000010ff */
[----:B------:R2:W-:Y:S04]  /*6070*/  STS [R221+0x20000], R3 ;  /* 0x02000003dd007388 */ /* 0x0005e80000000800 */
[----:B------:R1:W-:Y:S01]  /*6080*/  STS [R224+0x20400], R0 ;  /* 0x02040000e0007388 */ /* 0x0003e20000000800 */
[----:B---3--:R-:W-:Y:S02]  /*6090*/  F2FP.BF16.PACK_AB R4, R53, R12 ;  /* 0x0000000c3504723e */ /* 0x008fe400000010ff */
[----:B----4-:R-:W-:Y:S05]  /*60a0*/  F2FP.BF16.PACK_AB R2, R194, R199 ;  /* 0x000000c7c202723e */ /* 0x010fea00000010ff */
[----:B------:R3:W-:Y:S04]  /*60b0*/  STS [R224+0x20000], R2 ;  /* 0x02000002e0007388 */ /* 0x0007e80000000800 */
[----:B------:R4:W-:Y:S01]  /*60c0*/  STS [R221+0x21000], R4 ;  /* 0x02100004dd007388 */ /* 0x0009e20000000800 */
[----:B--2---:R-:W-:Y:S02]  /*60d0*/  F2FP.BF16.PACK_AB R3, R45, R46 ;  /* 0x0000002e2d03723e */ /* 0x004fe400000010ff */
[----:B-1----:R-:W-:Y:S03]  /*60e0*/  F2FP.BF16.PACK_AB R0, R183, R184 ;  /* 0x000000b8b700723e */ /* 0x002fe600000010ff */
[----:B------:R1:W-:Y:S04]  /*60f0*/  STS [R221+0x21400], R3 ;  /* 0x02140003dd007388 */ /* 0x0003e80000000800 */
[----:B------:R2:W-:Y:S01]  /*6100*/  STS [R224+0x21000], R5 ;  /* 0x02100005e0007388 */ /* 0x0005e20000000800 */
[----:B---3--:R-:W-:Y:S02]  /*6110*/  F2FP.BF16.PACK_AB R2, R190, R195 ;  /* 0x000000c3be02723e */ /* 0x008fe400000010ff */
[----:B----4-:R-:W-:Y:S05]  /*6120*/  F2FP.BF16.PACK_AB R4, R43, R44 ;  /* 0x0000002c2b04723e */ /* 0x010fea00000010ff */
[----:B------:R3:W-:Y:S01]  /*6130*/  STS [R224+0x21400], R4 ;  /* 0x02140004e0007388 */ /* 0x0007e20000000800 */
[----:B-1----:R-:W-:Y:S03]  /*6140*/  F2FP.BF16.PACK_AB R3, R185, R187 ;  /* 0x000000bbb903723e */ /* 0x002fe600000010ff */
[----:B------:R1:W-:Y:S01]  /*6150*/  STS [R222+0x20400], R2 ;  /* 0x02040002de007388 */ /* 0x0003e20000000800 */
[----:B--2---:R-:W-:Y:S03]  /*6160*/  F2FP.BF16.PACK_AB R5, R245, R246 ;  /* 0x000000f6f505723e */ /* 0x004fe600000010ff */
[----:B------:R2:W-:Y:S04]  /*6170*/  STS [R222+0x20000], R3 ;  /* 0x02000003de007388 */ /* 0x0005e80000000800 */
[----:B------:R4:W-:Y:S01]  /*6180*/  STS [R223+0x20000], R0 ;  /* 0x02000000df007388 */ /* 0x0009e20000000800 */
[----:B---3--:R-:W-:Y:S02]  /*6190*/  F2FP.BF16.PACK_AB R4, R37, R38 ;  /* 0x000000262504723e */ /* 0x008fe400000010ff */
[----:B-1----:R-:W-:Y:S02]  /*61a0*/  F2FP.BF16.PACK_AB R2, R191, R192 ;  /* 0x000000c0bf02723e */ /* 0x002fe400000010ff */
[----:B--2---:R-:W-:Y:S02]  /*61b0*/  F2FP.BF16.PACK_AB R3, R188, R189 ;  /* 0x000000bdbc03723e */ /* 0x004fe400000010ff */
[----:B----4-:R-:W-:Y:S03]  /*61c0*/  F2FP.BF16.PACK_AB R0, R197, R198 ;  /* 0x000000c6c500723e */ /* 0x010fe600000010ff */
[----:B------:R1:W-:Y:S04]  /*61d0*/  STS [R223+0x20400], R3 ;  /* 0x02040003df007388 */ /* 0x0003e80000000800 */
[----:B------:R-:W-:Y:S04]  /*61e0*/  STS [R222+0x21000], R5 ;  /* 0x02100005de007388 */ /* 0x000fe80000000800 */
[----:B------:R-:W-:Y:S04]  /*61f0*/  STS [R222+0x21400], R4 ;  /* 0x02140004de007388 */ /* 0x000fe80000000800 */
[----:B------:R-:W-:Y:S04]  /*6200*/  STS [R223+0x21000], R2 ;  /* 0x02100002df007388 */ /* 0x000fe80000000800 */
[----:B------:R2:W-:Y:S04]  /*6210*/  STS [R223+0x21400], R0 ;  /* 0x02140000df007388 */ /* 0x0005e80000000800 */
[----:B------:R-:W-:Y:S01]  /*6220*/  LDSM.16.M88.4 R32, [R208+0x8000] ;  /* 0x00800000d020783b */ /* 0x000fe20000000200 */
[----:B-1----:R-:W-:Y:S07]  /*6230*/  MOV R3, R12 ;  /* 0x0000000c00037202 */ /* 0x002fee0000000f00 */
[----:B------:R-:W1:Y:S08]  /*6240*/  LDSM.16.M88.4 R16, [R212+0x14000] ;  /* 0x01400000d410783b */ /* 0x000e700000000200 */
[----:B------:R-:W3:Y:S01]  /*6250*/  LDSM.16.M88.4 R28, [R208+0x9000] ;  /* 0x00900000d01c783b */ /* 0x000ee20000000200 */
[----:B--2---:R-:W-:Y:S07]  /*6260*/  MOV R0, R11 ;  /* 0x0000000b00007202 */ /* 0x004fee0000000f00 */
[----:B------:R-:W2:Y:S08]  /*6270*/  LDSM.16.M88.4 R164, [R212+0x14800] ;  /* 0x01480000d4a4783b */ /* 0x000eb00000000200 */
[----:B------:R-:W4:Y:S04]  /*6280*/  LDL R2, [R1+0x34] ;  /* 0x0000340001027983 */ /* 0x000f280000100800 */
[----:B------:R-:W-:Y:S08]  /*6290*/  LDSM.16.M88.4 R168, [R209+0x8000] ;  /* 0x00800000d1a8783b */ /* 0x000ff00000000200 */
[----:B------:R-:W2:Y:S01]  /*62a0*/  LDSM.16.M88.4 R172, [R213+0x14000] ;  /* 0x01400000d5ac783b */ /* 0x000ea20000000200 */
[-C--:B-1----:R-:W-:Y:S08]  /*62b0*/  HMMA.16816.F32.BF16 R4, R32, R16.reuse, RZ ;  /* 0x000000102004723c */ /* 0x082ff000000418ff */
[C---:B---3--:R-:W-:Y:S08]  /*62c0*/  HMMA.16816.F32.BF16 R8, R28.reuse, R16, RZ ;  /* 0x000000101c08723c */ /* 0x048ff000000418ff */
[-C--:B------:R-:W-:Y:S08]  /*62d0*/  HMMA.16816.F32.BF16 R12, R28, R18.reuse, RZ ;  /* 0x000000121c0c723c */ /* 0x080ff000000418ff */
[C---:B------:R-:W-:Y:S08]  /*62e0*/  HMMA.16816.F32.BF16 R16, R32.reuse, R18, RZ ;  /* 0x000000122010723c */ /* 0x040ff000000418ff */
[-C--:B--2---:R-:W-:Y:S08]  /*62f0*/  HMMA.16816.F32.BF16 R20, R32, R164.reuse, RZ ;  /* 0x000000a42014723c */ /* 0x084ff000000418ff */
[C---:B------:R-:W-:Y:S08]  /*6300*/  HMMA.16816.F32.BF16 R24, R28.reuse, R164, RZ ;  /* 0x000000a41c18723c */ /* 0x040ff000000418ff */
[-C--:B------:R-:W-:Y:S08]  /*6310*/  HMMA.16816.F32.BF16 R28, R28, R166.reuse, RZ ;  /* 0x000000a61c1c723c */ /* 0x080ff000000418ff */
[----:B------:R-:W-:Y:S01]  /*6320*/  HMMA.16816.F32.BF16 R32, R32, R166, RZ ;  /* 0x000000a62020723c */ /* 0x000fe200000418ff */
[----:B------:R-:W1:Y:S07]  /*6330*/  LDSM.16.M88.4 R164, [R209+0x9000] ;  /* 0x00900000d1a4783b */ /* 0x000e6e0000000200 */
[-C--:B------:R-:W-:Y:S08]  /*6340*/  HMMA.16816.F32.BF16 R4, R168, R172.reuse, R4 ;  /* 0x000000aca804723c */ /* 0x080ff00000041804 */
        /* <DEDUP_REMOVED lines=16> */
[-C--:B-1----:R-:W-:Y:S04]  /*6450*/  HMMA.16816.F32.BF16 R20, R164, R168.reuse, R20 ;  /* 0x000000a8a414723c */ /* 0x082fe80000041814 */
[----:B----4-:R-:W-:Y:S04]  /*6460*/  IADD3.X R179, R2, UR12, RZ, P1, !PT ;  /* 0x0000000c02b37c10 */ /* 0x010fe80008ffe4ff */
[C---:B------:R-:W-:Y:S01]  /*6470*/  HMMA.16816.F32.BF16 R24, R172.reuse, R168, R24 ;  /* 0x000000a8ac18723c */ /* 0x040fe20000041818 */
[----:B------:R-:W2:Y:S07]  /*6480*/  LDG.E R176, [R178.64] ;  /* 0x00000006b2b07981 */ /* 0x000eae000c1e1900 */
        /* <DEDUP_REMOVED lines=58> */
[----:B------:R-:W1:Y:S03]  /*6830*/  LDSM.16.M88.4 R164, [R214+0x18800] ;  /* 0x01880000d6a4783b */ /* 0x000e660000000200 */
[----:B------:R-:W-:Y:S01]  /*6840*/  FMUL.FTZ R2, R203, R2 ;  /* 0x00000002cb027220 */ /* 0x000fe20000410000 */
[----:B------:R-:W-:Y:S01]  /*6850*/  MOV R203, R3 ;  /* 0x0000000300cb7202 */ /* 0x000fe20000000f00 */
[----:B------:R-:W-:Y:S01]  /*6860*/  FADD.FTZ R5, -R176, R5 ;  /* 0x00000005b0057221 */ /* 0x000fe20000010100 */
[----:B------:R-:W-:Y:S01]  /*6870*/  MOV R4, R0 ;  /* 0x0000000000047202 */ /* 0x000fe20000000f00 */
[----:B------:R-:W-:Y:S01]  /*6880*/  FFMA.FTZ R0, -R202, R202, 1 ;  /* 0x3f800000ca007423 */ /* 0x000fe200000101ca */
[----:B------:R2:W3:Y:S03]  /*6890*/  LDG.E R3, [R178.64+0x20] ;  /* 0x00002006b2037981 */ /* 0x0004e6000c1e1900 */
[----:B------:R-:W-:Y:S01]  /*68a0*/  FMUL.FTZ R0, R0, c[0x0][0x2ec] ;  /* 0x0000bb0000007a20 */ /* 0x000fe20000410000 */
[----:B------:R-:W-:Y:S01]  /*68b0*/  MOV R202, R180 ;  /* 0x000000b400ca7202 */ /* 0x000fe20000000f00 */
[----:B------:R-:W-:Y:S02]  /*68c0*/  FMUL.FTZ R177, R177, R5 ;  /* 0x00000005b1b17220 */ /* 0x000fe40000410000 */
[----:B------:R-:W-:Y:S02]  /*68d0*/  FMUL.FTZ R180, R0, R2 ;  /* 0x0000000200b47220 */ /* 0x000fe40000410000 */
[----:B------:R2:W4:Y:S04]  /*68e0*/  LDG.E R2, [R178.64+0x80] ;  /* 0x00008006b2027981 */ /* 0x000528000c1e1900 */
[----:B------:R2:W4:Y:S02]  /*68f0*/  LDG.E R0, [R178.64+0xa0] ;  /* 0x0000a006b2007981 */ /* 0x000524000c1e1900 */
[C---:B------:R-:W-:Y:S02]  /*6900*/  FADD.FTZ R5, -R176.reuse, R16 ;  /* 0x00000010b0057221 */ /* 0x040fe40000010100 */
[----:B------:R-:W-:Y:S02]  /*6910*/  FADD.FTZ R16, -R176, R17 ;  /* 0x00000011b0107221 */ /* 0x000fe40000010100 */
[----:B------:R-:W-:Y:S02]  /*6920*/  FMUL.FTZ R17, R199, R5 ;  /* 0x00000005c7117220 */ /* 0x000fe40000410000 */
[----:B------:R-:W-:Y:S02]  /*6930*/  FMUL.FTZ R16, R194, R16 ;  /* 0x00000010c2107220 */ /* 0x000fe40000410000 */
[----:B------:R-:W-:Y:S04]  /*6940*/  FFMA.FTZ R5, -R237, R237, 1 ;  /* 0x3f800000ed057423 */ /* 0x000fe800000101ed */
[----:B------:R-:W-:Y:S01]  /*6950*/  FMUL.FTZ R5, R5, c[0x0][0x2ec] ;  /* 0x0000bb0005057a20 */ /* 0x000fe20000410000 */
[-C--:B-1----:R-:W-:Y:S03]  /*6960*/  HMMA.16816.F32.BF16 R20, R172, R164.reuse, R20 ;  /* 0x000000a4ac14723c */ /* 0x082fe60000041814 */
[----:B--2---:R-:W-:Y:S01]  /*6970*/  MOV R179, R4 ;  /* 0x0000000400b37202 */ /* 0x004fe20000000f00 */
[----:B------:R-:W-:Y:S04]  /*6980*/  FFMA.FTZ R4, -R238, R238, 1 ;  /* 0x3f800000ee047423 */ /* 0x000fe800000101ee */
[C---:B------:R-:W-:Y:S04]  /*6990*/  HMMA.16816.F32.BF16 R24, R168.reuse, R164, R24 ;  /* 0x000000a4a818723c */ /* 0x040fe80000041818 */
[----:B------:R-:W-:Y:S04]  /*69a0*/  FMUL.FTZ R4, R4, c[0x0][0x2ec] ;  /* 0x0000bb0004047a20 */ /* 0x000fe80000410000 */
[----:B------:R-:W-:Y:S01]  /*69b0*/  FMUL.FTZ R177, R4, R177 ;  /* 0x000000b104b17220 */ /* 0x000fe20000410000 */
[-C--:B------:R-:W-:Y:S03]  /*69c0*/  HMMA.16816.F32.BF16 R28, R168, R166.reuse, R28 ;  /* 0x000000a6a81c723c */ /* 0x080fe6000004181c */
[----:B------:R-:W-:Y:S04]  /*69d0*/  FFMA.FTZ R4, -R201, R201, 1 ;  /* 0x3f800000c9047423 */ /* 0x000fe800000101c9 */
[----:B------:R-:W-:Y:S01]  /*69e0*/  FADD.FTZ R20, -R176, R20 ;  /* 0x00000014b0147221 */ /* 0x000fe20000010100 */
[----:B------:R-:W-:Y:S04]  /*69f0*/  HMMA.16816.F32.BF16 R32, R172, R166, R32 ;  /* 0x000000a6ac20723c */ /* 0x000fe80000041820 */
[----:B------:R-:W-:Y:S02]  /*6a00*/  FMUL.FTZ R4, R4, c[0x0][0x2ec] ;  /* 0x0000bb0004047a20 */ /* 0x000fe40000410000 */
[----:B------:R-:W-:Y:S02]  /*6a10*/  FADD.FTZ R21, -R176, R21 ;  /* 0x00000015b0157221 */ /* 0x000fe40000010100 */
[----:B------:R-:W-:Y:S04]  /*6a20*/  FMUL.FTZ R165, R187, R20 ;  /* 0x00000014bba57220 */ /* 0x000fe80000410000 */
[----:B------:R-:W-:Y:S02]  /*6a30*/  FMUL.FTZ R172, R4, R16 ;  /* 0x0000001004ac7220 */ /* 0x000fe40000410000 */
[----:B------:R-:W-:Y:S02]  /*6a40*/  FFMA.FTZ R16, -R235, R235, 1 ;  /* 0x3f800000eb107423 */ /* 0x000fe400000101eb */
[----:B------:R-:W-:Y:S02]  /*6a50*/  FFMA.FTZ R4, -R181, R181, 1 ;  /* 0x3f800000b5047423 */ /* 0x000fe400000101b5 */
[----:B------:R-:W-:Y:S01]  /*6a60*/  FMUL.FTZ R164, R185, R21 ;  /* 0x00000015b9a47220 */ /* 0x000fe20000410000 */
[----:B------:R-:W-:Y:S01]  /*6a70*/  MOV R185, R225 ;  /* 0x000000e100b97202 */ /* 0x000fe20000000f00 */
[----:B------:R-:W-:Y:S02]  /*6a80*/  FMUL.FTZ R173, R5, R17 ;  /* 0x0000001105ad7220 */ /* 0x000fe40000410000 */
[----:B------:R-:W-:Y:S02]  /*6a90*/  FFMA.FTZ R5, -R182, R182, 1 ;  /* 0x3f800000b6057423 */ /* 0x000fe400000101b6 */
[C---:B------:R-:W-:Y:S02]  /*6aa0*/  FADD.FTZ R20, -R176.reuse, R33 ;  /* 0x00000021b0147221 */ /* 0x040fe40000010100 */
[----:B------:R-:W-:Y:S02]  /*6ab0*/  FADD.FTZ R21, -R176, R32 ;  /* 0x00000020b0157221 */ /* 0x000fe40000010100 */
[----:B------:R-:W-:Y:S02]  /*6ac0*/  FMUL.FTZ R20, R183, R20 ;  /* 0x00000014b7147220 */ /* 0x000fe40000410000 */
[----:B------:R-:W-:Y:S02]  /*6ad0*/  FMUL.FTZ R16, R16, c[0x0][0x2ec] ;  /* 0x0000bb0010107a20 */ /* 0x000fe40000410000 */
[----:B------:R-:W-:Y:S02]  /*6ae0*/  FMUL.FTZ R4, R4, c[0x0][0x2ec] ;  /* 0x0000bb0004047a20 */ /* 0x000fe40000410000 */
[----:B------:R-:W-:Y:S01]  /*6af0*/  FMUL.FTZ R21, R184, R21 ;  /* 0x00000015b8157220 */ /* 0x000fe20000410000 */
[----:B------:R-:W-:Y:S01]  /*6b00*/  MOV R184, R226 ;  /* 0x000000e200b87202 */ /* 0x000fe20000000f00 */
[----:B------:R-:W-:Y:S02]  /*6b10*/  FMUL.FTZ R5, R5, c[0x0][0x2ec] ;  /* 0x0000bb0005057a20 */ /* 0x000fe40000410000 */
[----:B------:R-:W-:Y:S02]  /*6b20*/  FMUL.FTZ R170, R16, R164 ;  /* 0x000000a410aa7220 */ /* 0x000fe40000410000 */
[----:B------:R-:W-:Y:S02]  /*6b30*/  FMUL.FTZ R168, R4, R20 ;  /* 0x0000001404a87220 */ /* 0x000fe40000410000 */
[----:B------:R-:W-:Y:S02]  /*6b40*/  FFMA.FTZ R4, -R249, R249, 1 ;  /* 0x3f800000f9047423 */ /* 0x000fe400000101f9 */
[----:B------:R-:W-:Y:S02]  /*6b50*/  FMUL.FTZ R169, R5, R21 ;  /* 0x0000001505a97220 */ /* 0x000fe40000410000 */
[----:B------:R-:W-:Y:S02]  /*6b60*/  FFMA.FTZ R5, -R250, R250, 1 ;  /* 0x3f800000fa057423 */ /* 0x000fe400000101fa */
[----:B------:R-:W-:Y:S02]  /*6b70*/  FMUL.FTZ R4, R4, c[0x0][0x2ec] ;  /* 0x0000bb0004047a20 */ /* 0x000fe40000410000 */
[----:B------:R-:W-:Y:S02]  /*6b80*/  FFMA.FTZ R17, -R236, R236, 1 ;  /* 0x3f800000ec117423 */ /* 0x000fe400000101ec */
[----:B------:R-:W-:Y:S02]  /*6b90*/  FMUL.FTZ R5, R5, c[0x0][0x2ec] ;  /* 0x0000bb0005057a20 */ /* 0x000fe40000410000 */
        /* <DEDUP_REMOVED lines=8> */
[C---:B---3--:R-:W-:Y:S02]  /*6c20*/  FADD.FTZ R16, -R3.reuse, R6 ;  /* 0x0000000603107221 */ /* 0x048fe40000010100 */
[----:B------:R-:W-:Y:S02]  /*6c30*/  FADD.FTZ R6, -R3, R7 ;  /* 0x0000000703067221 */ /* 0x000fe40000010100 */
[----:B------:R-:W-:Y:S02]  /*6c40*/  FMUL.FTZ R7, R179, R16 ;  /* 0x00000010b3077220 */ /* 0x000fe40000410000 */
[----:B------:R-:W-:Y:S02]  /*6c50*/  FMUL.FTZ R6, R202, R6 ;  /* 0x00000006ca067220 */ /* 0x000fe40000410000 */
[----:B------:R-:W-:Y:S02]  /*6c60*/  FADD.FTZ R19, -R3, R19 ;  /* 0x0000001303137221 */ /* 0x000fe40000010100 */
[----:B------:R-:W-:Y:S02]  /*6c70*/  FMUL.FTZ R166, R4, R6 ;  /* 0x0000000604a67220 */ /* 0x000fe40000410000 */
[----:B------:R-:W-:Y:S02]  /*6c80*/  FFMA.FTZ R4, -R241, R241, 1 ;  /* 0x3f800000f1047423 */ /* 0x000fe400000101f1 */
[----:B------:R-:W-:Y:S02]  /*6c90*/  FADD.FTZ R18, -R3, R18 ;  /* 0x0000001203127221 */ /* 0x000fe40000010100 */
[----:B------:R-:W-:Y:S02]  /*6ca0*/  FMUL.FTZ R167, R5, R7 ;  /* 0x0000000705a77220 */ /* 0x000fe40000410000 */
[----:B------:R-:W-:Y:S02]  /*6cb0*/  FMUL.FTZ R32, R196, R19 ;  /* 0x00000013c4207220 */ /* 0x000fe40000410000 */
[----:B------:R-:W-:Y:S02]  /*6cc0*/  FFMA.FTZ R5, -R243, R243, 1 ;  /* 0x3f800000f3057423 */ /* 0x000fe400000101f3 */
[----:B------:R-:W-:Y:S02]  /*6cd0*/  FMUL.FTZ R4, R4, c[0x0][0x2ec] ;  /* 0x0000bb0004047a20 */ /* 0x000fe40000410000 */
[----:B------:R-:W-:Y:S02]  /*6ce0*/  FMUL.FTZ R165, R200, R18 ;  /* 0x00000012c8a57220 */ /* 0x000fe40000410000 */
[----:B------:R-:W-:Y:S02]  /*6cf0*/  FMUL.FTZ R5, R5, c[0x0][0x2ec] ;  /* 0x0000bb0005057a20 */ /* 0x000fe40000410000 */
[----:B------:R-:W-:Y:S02]  /*6d00*/  FADD.FTZ R34, -R3, R34 ;  /* 0x0000002203227221 */ /* 0x000fe40000010100 */
[----:B------:R-:W-:Y:S02]  /*6d10*/  FMUL.FTZ R32, R4, R32 ;  /* 0x0000002004207220 */ /* 0x000fe40000410000 */
[----:B------:R-:W-:Y:S02]  /*6d20*/  FFMA.FTZ R4, -R193, R193, 1 ;  /* 0x3f800000c1047423 */ /* 0x000fe400000101c1 */
[C---:B------:R-:W-:Y:S02]  /*6d30*/  FADD.FTZ R7, -R3.reuse, R23 ;  /* 0x0000001703077221 */ /* 0x040fe40000010100 */
[----:B------:R-:W-:Y:S02]  /*6d40*/  FADD.FTZ R33, -R3, R35 ;  /* 0x0000002303217221 */ /* 0x000fe40000010100 */
[----:B------:R-:W-:Y:S02]  /*6d50*/  FMUL.FTZ R165, R5, R165 ;  /* 0x000000a505a57220 */ /* 0x000fe40000410000 */
[----:B------:R-:W-:Y:S02]  /*6d60*/  FMUL.FTZ R35, R189, R34 ;  /* 0x00000022bd237220 */ /* 0x000fe40000410000 */
[----:B------:R-:W-:Y:S02]  /*6d70*/  FFMA.FTZ R5, -R242, R242, 1 ;  /* 0x3f800000f2057423 */ /* 0x000fe400000101f2 */
[----:B------:R-:W-:Y:S02]  /*6d80*/  FMUL.FTZ R4, R4, c[0x0][0x2ec] ;  /* 0x0000bb0004047a20 */ /* 0x000fe40000410000 */
[----:B------:R-:W-:Y:S02]  /*6d90*/  FADD.FTZ R22, -R3, R22 ;  /* 0x0000001603167221 */ /* 0x000fe40000010100 */
[----:B------:R-:W-:Y:S02]  /*6da0*/  FMUL.FTZ R7, R190, R7 ;  /* 0x00000007be077220 */ /* 0x000fe40000410000 */
[----:B------:R-:W-:Y:S02]  /*6db0*/  FFMA.FTZ R6, -R244, R244, 1 ;  /* 0x3f800000f4067423 */ /* 0x000fe400000101f4 */
[----:B------:R-:W-:Y:S02]  /*6dc0*/  FMUL.FTZ R5, R5, c[0x0][0x2ec] ;  /* 0x0000bb0005057a20 */ /* 0x000fe40000410000 */
[----:B------:R-:W-:Y:S02]  /*6dd0*/  FMUL.FTZ R35, R4, R35 ;  /* 0x0000002304237220 */ /* 0x000fe40000410000 */
[----:B----4-:R-:W-:Y:S02]  /*6de0*/  FADD.FTZ R4, -R2, R9 ;  /* 0x0000000902047221 */ /* 0x010fe40000010100 */
[----:B------:R-:W-:Y:S02]  /*6df0*/  FMUL.FTZ R164, R195, R22 ;  /* 0x00000016c3a47220 */ /* 0x000fe40000410000 */
[----:B------:R-:W-:Y:S02]  /*6e00*/  FMUL.FTZ R6, R6, c[0x0][0x2ec] ;  /* 0x0000bb0006067a20 */ /* 0x000fe40000410000 */
[----:B------:R-:W-:Y:S02]  /*6e10*/  FMUL.FTZ R34, R5, R7 ;  /* 0x0000000705227220 */ /* 0x000fe40000410000 */
[----:B------:R-:W-:Y:S02]  /*6e20*/  FADD.FTZ R5, -R2, R12 ;  /* 0x0000000c02057221 */ /* 0x000fe40000010100 */
[----:B------:R-:W-:Y:S02]  /*6e30*/  FMUL.FTZ R4, R53, R4 ;  /* 0x0000000435047220 */ /* 0x000fe40000410000 */
[----:B------:R-:W-:Y:S01]  /*6e40*/  FFMA.FTZ R3, -R186, R186, 1 ;  /* 0x3f800000ba037423 */ /* 0x000fe200000101ba */
[----:B------:R1:W5:Y:S01]  /*6e50*/  LDL.LU R53, [R1+0xac] ;  /* 0x0000ac0001357983 */ /* 0x0003620000300800 */
[----:B------:R-:W-:Y:S02]  /*6e60*/  FMUL.FTZ R164, R6, R164 ;  /* 0x000000a406a47220 */ /* 0x000fe40000410000 */
[----:B------:R-:W-:Y:S02]  /*6e70*/  FADD.FTZ R6, -R2, R13 ;  /* 0x0000000d02067221 */ /* 0x000fe40000010100 */
[----:B------:R-:W-:Y:S02]  /*6e80*/  FMUL.FTZ R5, R52, R5 ;  /* 0x0000000534057220 */ /* 0x000fe40000410000 */
[----:B------:R-:W-:Y:S01]  /*6e90*/  FMUL.FTZ R33, R188, R33 ;  /* 0x00000021bc217220 */ /* 0x000fe20000410000 */
[----:B------:R1:W5:Y:S01]  /*6ea0*/  LDL.LU R52, [R1+0xa8] ;  /* 0x0000a80001347983 */ /* 0x0003620000300800 */
[----:B------:R-:W-:Y:S02]  /*6eb0*/  FMUL.FTZ R3, R3, c[0x0][0x2ec] ;  /* 0x0000bb0003037a20 */ /* 0x000fe40000410000 */
[----:B------:R-:W-:Y:S02]  /*6ec0*/  FMUL.FTZ R6, R51, R6 ;  /* 0x0000000633067220 */ /* 0x000fe40000410000 */
[----:B------:R-:W-:Y:S01]  /*6ed0*/  FMUL.FTZ R33, R3, R33 ;  /* 0x0000002103217220 */ /* 0x000fe20000410000 */
[----:B------:R1:W5:Y:S01]  /*6ee0*/  LDL.LU R51, [R1+0xa4] ;  /* 0x0000a40001337983 */ /* 0x0003620000300800 */
[----:B------:R-:W-:Y:S02]  /*6ef0*/  FADD.FTZ R3, -R2, R8 ;  /* 0x0000000802037221 */ /* 0x000fe40000010100 */
[----:B------:R-:W-:Y:S02]  /*6f00*/  FFMA.FTZ R16, -R50, R50, 1 ;  /* 0x3f80000032107423 */ /* 0x000fe40000010132 */
[----:B------:R-:W-:Y:S01]  /*6f10*/  FFMA.FTZ R9, -R49, R49, 1 ;  /* 0x3f80000031097423 */ /* 0x000fe20000010131 */
[----:B------:R1:W5:Y:S01]  /*6f20*/  LDL.LU R50, [R1+0xa0] ;  /* 0x0000a00001327983 */ /* 0x0003620000300800 */
[----:B------:R-:W-:Y:S02]  /*6f30*/  FMUL.FTZ R3, R203, R3 ;  /* 0x00000003cb037220 */ /* 0x000fe40000410000 */
[----:B------:R-:W-:Y:S01]  /*6f40*/  FMUL.FTZ R16, R16, c[0x0][0x2ec] ;  /* 0x0000bb0010107a20 */ /* 0x000fe20000410000 */
[----:B------:R1:W5:Y:S01]  /*6f50*/  LDL.LU R49, [R1+0x9c] ;  /* 0x00009c0001317983 */ /* 0x0003620000300800 */
[----:B------:R-:W-:Y:S02]  /*6f60*/  FMUL.FTZ R9, R9, c[0x0][0x2ec] ;  /* 0x0000bb0009097a20 */ /* 0x000fe40000410000 */
[----:B------:R-:W-:Y:S01]  /*6f70*/  FADD.FTZ R24, -R2, R24 ;  /* 0x0000001802187221 */ /* 0x000fe20000010100 */
[----:B------:R1:W5:Y:S01]  /*6f80*/  LDL.LU R48, [R1+0x98] ;  /* 0x0000980001307983 */ /* 0x0003620000300800 */
[----:B------:R-:W-:Y:S02]  /*6f90*/  FFMA.FTZ R23, -R248, R248, 1 ;  /* 0x3f800000f8177423 */ /* 0x000fe400000101f8 */
[----:B------:R-:W-:Y:S01]  /*6fa0*/  FMUL.FTZ R16, R16, R3 ;  /* 0x0000000310107220 */ /* 0x000fe20000410000 */
[----:B------:R1:W5:Y:S01]  /*6fb0*/  LDL.LU R47, [R1+0x94] ;  /* 0x00009400012f7983 */ /* 0x0003620000300800 */
[----:B------:R-:W-:Y:S02]  /*6fc0*/  FMUL.FTZ R9, R9, R4 ;  /* 0x0000000409097220 */ /* 0x000fe40000410000 */
[----:B------:R-:W-:Y:S02]  /*6fd0*/  FMUL.FTZ R21, R21, R5 ;  /* 0x0000000515157220 */ /* 0x000fe40000410000 */
[C---:B------:R-:W-:Y:S02]  /*6fe0*/  FADD.FTZ R3, -R2.reuse, R25 ;  /* 0x0000001902037221 */ /* 0x040fe40000010100 */
[C---:B------:R-:W-:Y:S02]  /*6ff0*/  FADD.FTZ R4, -R2.reuse, R28 ;  /* 0x0000001c02047221 */ /* 0x040fe40000010100 */
[----:B------:R-:W-:Y:S02]  /*7000*/  FADD.FTZ R5, -R2, R29 ;  /* 0x0000001d02057221 */ /* 0x000fe40000010100 */
[----:B------:R-:W-:Y:S02]  /*7010*/  FMUL.FTZ R2, R246, R24 ;  /* 0x00000018f6027220 */ /* 0x000fe40000410000 */
[----:B------:R-:W-:Y:S02]  /*7020*/  FFMA.FTZ R22, -R247, R247, 1 ;  /* 0x3f800000f7167423 */ /* 0x000fe400000101f7 */
[----:B------:R-:W-:Y:S02]  /*7030*/  FMUL.FTZ R23, R23, c[0x0][0x2ec] ;  /* 0x0000bb0017177a20 */ /* 0x000fe40000410000 */
[----:B------:R-:W-:Y:S02]  /*7040*/  FMUL.FTZ R3, R245, R3 ;  /* 0x00000003f5037220 */ /* 0x000fe40000410000 */
[----:B------:R-:W-:Y:S02]  /*7050*/  FFMA.FTZ R25, -R240, R240, 1 ;  /* 0x3f800000f0197423 */ /* 0x000fe400000101f0 */
[----:B------:R-:W-:Y:S02]  /*7060*/  FMUL.FTZ R22, R22, c[0x0][0x2ec] ;  /* 0x0000bb0016167a20 */ /* 0x000fe40000410000 */
[----:B------:R-:W-:Y:S02]  /*7070*/  FMUL.FTZ R23, R23, R2 ;  /* 0x0000000217177220 */ /* 0x000fe40000410000 */
[----:B------:R-:W-:Y:S02]  /*7080*/  FADD.FTZ R2, -R0, R10 ;  /* 0x0000000a00027221 */ /* 0x000fe40000010100 */
        /* <DEDUP_REMOVED lines=48> */
[----:B------:R-:W-:Y:S01]  /*7390*/  FMUL.FTZ R3, R198, R3 ;  /* 0x00000003c6037220 */ /* 0x000fe20000410000 */
[----:B------:R1:W5:Y:S01]  /*73a0*/  LDL.LU R36, [R1+0x68] ;  /* 0x0000680001247983 */ /* 0x0003620000300800 */
[----:B------:R-:W-:Y:S01]  /*73b0*/  FMUL.FTZ R4, R197, R4 ;  /* 0x00000004c5047220 */ /* 0x000fe20000410000 */
[----:B------:R-:W-:Y:S01]  /*73c0*/  SHF.L.U32 R234, R234, 0x3, RZ ;  /* 0x00000003eaea7819 */ /* 0x000fe200000006ff */
        /* <DEDUP_REMOVED lines=65> */
.L_x_1741:
        /* <DEDUP_REMOVED lines=33> */
[----:B--2---:R-:W-:Y:S04]  /*79f0*/  IMAD.SHL.U32 R0, R217, 0x2, RZ ;  /* 0x00000002d9007824 */ /* 0x004fe800078e00ff */
[----:B------:R-:W-:Y:S01]  /*7a00*/  BAR.SYNC.DEFER_BLOCKING 0x0 ;  /* 0x0000000000007b1d */ /* 0x000fe20000010000 */
[C---:B------:R-:W-:Y:S02]  /*7a10*/  IADD3 R3, R0.reuse, 0x8000, RZ ;  /* 0x0000800000037810 */ /* 0x040fe40007ffe0ff */
[----:B------:R-:W-:Y:S02]  /*7a20*/  IADD3 R2, R0, 0x8040, RZ ;  /* 0x0000804000027810 */ /* 0x000fe40007ffe0ff */
        /* <DEDUP_REMOVED lines=93> */
[----:B------:R-:W-:Y:S01]  /*8000*/  ISETP.GE.AND P4, PT, R232, c[0x0][0x220], PT ;  /* 0x00008800e8007a0c */ /* 0x000fe20003f86270 */
[----:B------:R-:W-:Y:S02]  /*8010*/  IMAD.SHL.U32 R8, R187, 0x2, RZ ;  /* 0x00000002bb087824 */ /* 0x000fe400078e00ff */
        /* <DEDUP_REMOVED lines=35> */
.L_x_1742:
        /* <DEDUP_REMOVED lines=104> */
[----:B------:R-:W-:Y:S01]  /*88d0*/  IMAD.MOV.U32 R191, RZ, RZ, c[0x0][0x22c] ;  /* 0x00008b00ffbf7624 */ /* 0x000fe200078e00ff */
[-C--:B-1----:R-:W-:Y:S01]  /*88e0*/  HMMA.16816.F32.BF16 R4, R172, R176.reuse, R4 ;  /* 0x000000b0ac04723c */ /* 0x082fe20000041804 */
[----:B------:R-:W-:Y:S04]  /*88f0*/  @UP0 UIADD3 UR11, UP4, UR11, -0x100, URZ ;  /* 0xffffff000b0b0890 */ /* 0x000fe8000ff9e03f */
[----:B-----5:R-:W-:Y:S01]  /*8900*/  @P2 IADD3.X R169, R3, UR10, RZ, P3, !PT ;  /* 0x0000000a03a92c10 */ /* 0x020fe20009ffe4ff */
[----:B------:R-:W-:Y:S01]  /*8910*/  IMAD.MOV.U32 R3, RZ, RZ, R225 ;  /* 0x000000ffff037224 */ /* 0x000fe200078e00e1 */
[----:B------:R-:W-:Y:S01]  /*8920*/  @UP0 UIADD3.X UR10, UR10, -0x1, URZ, UP4, !UPT ;  /* 0xffffffff0a0a0890 */ /* 0x000fe2000a7fe43f */
[----:B------:R-:W-:Y:S02]  /*8930*/  IMAD R191, R191, c[0x0][0x1c0], RZ ;  /* 0x00007000bfbf7a24 */ /* 0x000fe400078e02ff */
[----:B------:R-:W4:Y:S02]  /*8940*/  @P2 LDG.E R188, [R168.64+0x20] ;  /* 0x00002006a8bc2981 */ /* 0x000f24000c1e1900 */
[----:B------:R-:W-:Y:S03]  /*8950*/  IMAD.SHL.U32 R191, R191, 0x20, RZ ;  /* 0x00000020bfbf7824 */ /* 0x000fe600078e00ff */
[----:B------:R-:W5:Y:S05]  /*8960*/  @P2 LDG.E R0, [R168.64+0xa0] ;  /* 0x0000a006a8002981 */ /* 0x000f6a000c1e1900 */
[----:B------:R-:W5:Y:S01]  /*8970*/  @P2 LDG.E R189, [R168.64+0x80] ;  /* 0x00008006a8bd2981 */ /* 0x000f62000c1e1900 */
[C---:B--2---:R-:W-:Y:S04]  /*8980*/  HMMA.16816.F32.BF16 R8, R180.reuse, R176, R8 ;  /* 0x000000b0b408723c */ /* 0x044fe80000041808 */
[----:B------:R-:W2:Y:S05]  /*8990*/  @P2 LDG.E R190, [R168.64] ;  /* 0x00000006a8be2981 */ /* 0x000eaa000c1e1900 */
[----:B------:R-:W-:Y:S01]  /*89a0*/  RED.E.ADD.F32.FTZ.RN.STRONG.GPU [R2.64], R4 ;  /* 0x000000040200798e */ /* 0x000fe2000c10e786 */
[-C--:B------:R-:W-:Y:S08]  /*89b0*/  HMMA.16816.F32.BF16 R12, R180, R178.reuse, R12 ;  /* 0x000000b2b40c723c */ /* 0x080ff0000004180c */
[C---:B------:R-:W-:Y:S07]  /*89c0*/  HMMA.16816.F32.BF16 R16, R172.reuse, R178, R16 ;  /* 0x000000b2ac10723c */ /* 0x040fee0000041810 */
[----:B------:R-:W-:Y:S01]  /*89d0*/  IMAD.MOV.U32 R179, RZ, RZ, c[0x0][0x22c] ;  /* 0x00008b00ffb37624 */ /* 0x000fe200078e00ff */
[-C--:B---3--:R-:W-:Y:S04]  /*89e0*/  HMMA.16816.F32.BF16 R20, R172, R164.reuse, R20 ;  /* 0x000000a4ac14723c */ /* 0x088fe80000041814 */
        /* <DEDUP_REMOVED lines=8> */
[----:B----4-:R1:W-:Y:S05]  /*8a70*/  @P2 STL [R1+0x10], R188 ;  /* 0x000010bc01002387 */ /* 0x0103ea0000100800 */
[----:B-----5:R3:W-:Y:S05]  /*8a80*/  @P2 STL [R1+0x8], R0 ;  /* 0x0000080001002387 */ /* 0x0207ea0000100800 */
[----:B------:R-:W4:Y:S01]  /*8a90*/  LDL R178, [R1+0x28] ;  /* 0x0000280001b27983 */ /* 0x000f220000100800 */
[----:B-1----:R-:W-:Y:S04]  /*8aa0*/  IMAD.MOV.U32 R188, RZ, RZ, c[0x0][0x22c] ;  /* 0x00008b00ffbc7624 */ /* 0x002fe800078e00ff */
[----:B------:R-:W-:Y:S01]  /*8ab0*/  IMAD R188, R188, c[0x0][0x1c0], RZ ;  /* 0x00007000bcbc7a24 */ /* 0x000fe200078e02ff */
[----:B---3--:R-:W3:Y:S03]  /*8ac0*/  LDL R0, [R1+0x1c] ;  /* 0x00001c0001007983 */ /* 0x008ee60000100800 */
[----:B------:R-:W-:Y:S02]  /*8ad0*/  IMAD.SHL.U32 R188, R188, 0x10, RZ ;  /* 0x00000010bcbc7824 */ /* 0x000fe400078e00ff */
[----:B------:R1:W-:Y:S03]  /*8ae0*/  @P2 STL [R1+0x4], R189 ;  /* 0x000004bd01002387 */ /* 0x0003e60000100800 */
[CC--:B------:R-:W-:Y:S02]  /*8af0*/  LEA R176, P1, R188.reuse, R2.reuse, 0x2 ;  /* 0x00000002bcb07211 */ /* 0x0c0fe400078210ff */
[----:B--2---:R2:W-:Y:S02]  /*8b00*/  @P2 STL [R1+0xc], R190 ;  /* 0x00000cbe01002387 */ /* 0x0045e40000100800 */
[-C--:B------:R-:W-:Y:S02]  /*8b10*/  LEA.HI.X.SX32 R177, R188, R3.reuse, 0x2, P1 ;  /* 0x00000003bcb17211 */ /* 0x080fe400008f16ff */
[CC--:B------:R-:W-:Y:S03]  /*8b20*/  LEA R168, P1, R191.reuse, R2.reuse, 0x2 ;  /* 0x00000002bfa87211 */ /* 0x0c0fe600078210ff */
[----:B------:R5:W-:Y:S01]  /*8b30*/  RED.E.ADD.F32.FTZ.RN.STRONG.GPU [R176.64], R6 ;  /* 0x00000006b000798e */ /* 0x000be2000c10e786 */
[-C--:B------:R-:W-:Y:S01]  /*8b40*/  LEA.HI.X.SX32 R169, R191, R3.reuse, 0x2, P1 ;  /* 0x00000003bfa97211 */ /* 0x080fe200008f16ff */
[----:B-1----:R-:W-:Y:S04]  /*8b50*/  IMAD.MOV.U32 R189, RZ, RZ, c[0x0][0x22c] ;  /* 0x00008b00ffbd7624 */ /* 0x002fe800078e00ff */
[----:B------:R-:W-:Y:S02]  /*8b60*/  IMAD R189, R189, c[0x0][0x1c0], RZ ;  /* 0x00007000bdbd7a24 */ /* 0x000fe400078e02ff */
[----:B--2---:R-:W-:Y:S02]  /*8b70*/  IMAD.MOV.U32 R190, RZ, RZ, c[0x0][0x22c] ;  /* 0x00008b00ffbe7624 */ /* 0x004fe400078e00ff */
[----:B------:R-:W-:Y:S02]  /*8b80*/  IMAD R189, R189, 0x18, RZ ;  /* 0x00000018bdbd7824 */ /* 0x000fe400078e02ff */
[----:B------:R-:W-:Y:S03]  /*8b90*/  IMAD R190, R190, c[0x0][0x1c0], RZ ;  /* 0x00007000bebe7a24 */ /* 0x000fe600078e02ff */
[-C--:B------:R-:W-:Y:S01]  /*8ba0*/  LEA R170, P2, R189, R2.reuse, 0x2 ;  /* 0x00000002bdaa7211 */ /* 0x080fe200078410ff */
[----:B------:R-:W-:Y:S01]  /*8bb0*/  IMAD R190, R190, 0x28, RZ ;  /* 0x00000028bebe7824 */ /* 0x000fe200078e02ff */
[-C--:B-----5:R-:W-:Y:S02]  /*8bc0*/  LEA R6, P1, R179, R2.reuse, 0x2 ;  /* 0x00000002b3067211 */ /* 0x0a0fe400078210ff */
[-C--:B------:R-:W-:Y:S01]  /*8bd0*/  LEA.HI.X.SX32 R171, R189, R3.reuse, 0x2, P2 ;  /* 0x00000003bdab7211 */ /* 0x080fe200010f16ff */
[----:B------:R-:W-:Y:S01]  /*8be0*/  IMAD.MOV.U32 R189, RZ, RZ, c[0x0][0x22c] ;  /* 0x00008b00ffbd7624 */ /* 0x000fe200078e00ff */
[CC--:B------:R-:W-:Y:S03]  /*8bf0*/  LEA R166, P3, R190.reuse, R2.reuse, 0x2 ;  /* 0x00000002bea67211 */ /* 0x0c0fe600078610ff */
[----:B------:R-:W-:Y:S01]  /*8c00*/  IMAD R189, R189, c[0x0][0x1c0], RZ ;  /* 0x00007000bdbd7a24 */ /* 0x000fe200078e02ff */
[----:B------:R1:W-:Y:S01]  /*8c10*/  RED.E.ADD.F32.FTZ.RN.STRONG.GPU [R170.64], R7 ;  /* 0x00000007aa00798e */ /* 0x0003e2000c10e786 */
[-C--:B------:R-:W-:Y:S01]  /*8c20*/  LEA.HI.X.SX32 R167, R190, R3.reuse, 0x2, P3 ;  /* 0x00000003bea77211 */ /* 0x080fe200018f16ff */
[----:B------:R-:W-:Y:S02]  /*8c30*/  IMAD.MOV.U32 R190, RZ, RZ, c[0x0][0x22c] ;  /* 0x00008b00ffbe7624 */ /* 0x000fe400078e00ff */
[----:B------:R-:W-:Y:S01]  /*8c40*/  IMAD R189, R189, 0x30, RZ ;  /* 0x00000030bdbd7824 */ /* 0x000fe200078e02ff */
[----:B------:R-:W-:Y:S01]  /*8c50*/  RED.E.ADD.F32.FTZ.RN.STRONG.GPU [R168.64], R8 ;  /* 0x00000008a800798e */ /* 0x000fe2000c10e786 */
[----:B------:R-:W-:Y:S03]  /*8c60*/  IMAD R190, R190, c[0x0][0x1c0], RZ ;  /* 0x00007000bebe7a24 */ /* 0x000fe600078e02ff */
[CC--:B------:R-:W-:Y:S01]  /*8c70*/  LEA R4, P2, R189.reuse, R2.reuse, 0x2 ;  /* 0x00000002bd047211 */ /* 0x0c0fe200078410ff */
[----:B------:R2:W-:Y:S01]  /*8c80*/  RED.E.ADD.F32.FTZ.RN.STRONG.GPU [R166.64], R9 ;  /* 0x00000009a600798e */ /* 0x0005e2000c10e786 */
[----:B------:R-:W-:Y:S02]  /*8c90*/  IMAD.SHL.U32 R190, R190, 0x10, RZ ;  /* 0x00000010bebe7824 */ /* 0x000fe400078e00ff */
[-C--:B------:R-:W-:Y:S01]  /*8ca0*/  LEA.HI.X.SX32 R5, R189, R3.reuse, 0x2, P2 ;  /* 0x00000003bd057211 */ /* 0x080fe200010f16ff */
[----:B------:R-:W-:Y:S04]  /*8cb0*/  IMAD.MOV.U32 R189, RZ, RZ, c[0x0][0x22c] ;  /* 0x00008b00ffbd7624 */ /* 0x000fe800078e00ff */
[----:B------:R5:W-:Y:S01]  /*8cc0*/  RED.E.ADD.F32.FTZ.RN.STRONG.GPU [R4.64], R10 ;  /* 0x0000000a0400798e */ /* 0x000be2000c10e786 */
[----:B------:R-:W-:Y:S04]  /*8cd0*/  IMAD R189, R189, c[0x0][0x1c0], RZ ;  /* 0x00007000bdbd7a24 */ /* 0x000fe800078e02ff */
[----:B------:R-:W-:Y:S01]  /*8ce0*/  IMAD.SHL.U32 R189, R189, 0x10, RZ ;  /* 0x00000010bdbd7824 */ /* 0x000fe200078e00ff */
[-C--:B-1----:R-:W-:Y:S02]  /*8cf0*/  LEA.HI.X.SX32 R7, R179, R3.reuse, 0x2, P1 ;  /* 0x00000003b3077211 */ /* 0x082fe400008f16ff */
[----:B------:R-:W-:Y:S01]  /*8d00*/  IADD3 R179, R190, 0x20, RZ ;  /* 0x00000020beb37810 */ /* 0x000fe20007ffe0ff */
[----:B------:R-:W-:Y:S01]  /*8d10*/  IMAD.MOV.U32 R190, RZ, RZ, c[0x0][0x22c] ;  /* 0x00008b00ffbe7624 */ /* 0x000fe200078e00ff */
[C---:B------:R-:W-:Y:S01]  /*8d20*/  IADD3 R181, R189.reuse, 0x20, RZ ;  /* 0x00000020bdb57810 */ /* 0x040fe20007ffe0ff */
[----:B------:R1:W-:Y:S01]  /*8d30*/  RED.E.ADD.F32.FTZ.RN.STRONG.GPU [R6.64], R11 ;  /* 0x0000000b0600798e */ /* 0x0003e2000c10e786 */
[----:B------:R-:W-:Y:S01]  /*8d40*/  IADD3 R180, R189, 0x20, RZ ;  /* 0x00000020bdb47810 */ /* 0x000fe20007ffe0ff */
[----:B------:R-:W-:Y:S02]  /*8d50*/  IMAD R190, R190, c[0x0][0x1c0], RZ ;  /* 0x00007000bebe7a24 */ /* 0x000fe400078e02ff */
[C---:B------:R-:W-:Y:S01]  /*8d60*/  IMAD.IADD R181, R234.reuse, 0x1, R181 ;  /* 0x00000001eab57824 */ /* 0x040fe200078e02b5 */
[----:B--2---:R-:W2:Y:S01]  /*8d70*/  LDL R166, [R1+0x18] ;  /* 0x0000180001a67983 */ /* 0x004ea20000100800 */
[----:B------:R-:W-:Y:S02]  /*8d80*/  IMAD.IADD R180, R234, 0x1, R180 ;  /* 0x00000001eab47824 */ /* 0x000fe400078e02b4 */
[----:B------:R-:W-:Y:S02]  /*8d90*/  IMAD.SHL.U32 R190, R190, 0x10, RZ ;  /* 0x00000010bebe7824 */ /* 0x000fe400078e00ff */
[----:B------:R1:W-:Y:S01]  /*8da0*/  RED.E.ADD.F32.FTZ.RN.STRONG.GPU [R2.64+0x80], R16 ;  /* 0x000080100200798e */ /* 0x0003e2000c10e786 */
[----:B------:R-:W-:Y:S01]  /*8db0*/  IMAD.IADD R180, R234, 0x1, R180 ;  /* 0x00000001eab47824 */ /* 0x000fe200078e02b4 */
[CC--:B-----5:R-:W-:Y:S03]  /*8dc0*/  LEA R4, P1, R179.reuse, R2.reuse, 0x2 ;  /* 0x00000002b3047211 */ /* 0x0e0fe600078210ff */
[----:B------:R-:W5:Y:S01]  /*8dd0*/  LDL R167, [R1+0x24] ;  /* 0x0000240001a77983 */ /* 0x000f620000100800 */
[----:B------:R-:W-:Y:S02]  /*8de0*/  IADD3 R168, R190, 0x40, RZ ;  /* 0x00000040bea87810 */ /* 0x000fe40007ffe0ff */
[-C--:B------:R-:W-:Y:S02]  /*8df0*/  LEA.HI.X.SX32 R5, R179, R3.reuse, 0x2, P1 ;  /* 0x00000003b3057211 */ /* 0x080fe400008f16ff */
[----:B------:R1:W-:Y:S01]  /*8e00*/  RED.E.ADD.F32.FTZ.RN.STRONG.GPU [R164.64+0x80], R17 ;  /* 0x00008011a400798e */ /* 0x0003e2000c10e786 */
[----:B------:R-:W-:Y:S01]  /*8e10*/  IADD3 R179, R189, 0x20, RZ ;  /* 0x00000020bdb37810 */ /* 0x000fe20007ffe0ff */
[----:B------:R-:W-:Y:S01]  /*8e20*/  IMAD.MOV.U32 R189, RZ, RZ, c[0x0][0x22c] ;  /* 0x00008b00ffbd7624 */ /* 0x000fe200078e00ff */
[-C--:B------:R-:W-:Y:S02]  /*8e30*/  LEA R10, P1, R180, R2.reuse, 0x2 ;  /* 0x00000002b40a7211 */ /* 0x080fe400078210ff */
[----:B------:R1:W-:Y:S01]  /*8e40*/  RED.E.ADD.F32.FTZ.RN.STRONG.GPU [R4.64], R18 ;  /* 0x000000120400798e */ /* 0x0003e2000c10e786 */
[----:B------:R-:W-:Y:S01]  /*8e50*/  IMAD.IADD R179, R234, 0x1, R179 ;  /* 0x00000001eab37824 */ /* 0x000fe200078e02b3 */
[-C--:B-1----:R-:W-:Y:S01]  /*8e60*/  LEA R6, P2, R181, R2.reuse, 0x2 ;  /* 0x00000002b5067211 */ /* 0x082fe200078410ff */
[----:B------:R-:W-:Y:S01]  /*8e70*/  IMAD R189, R189, c[0x0][0x1c0], RZ ;  /* 0x00007000bdbd7a24 */ /* 0x000fe200078e02ff */
[-C--:B------:R-:W-:Y:S01]  /*8e80*/  LEA.HI.X.SX32 R11, R180, R3.reuse, 0x2, P1 ;  /* 0x00000003b40b7211 */ /* 0x080fe200008f16ff */
[C---:B------:R-:W-:Y:S01]  /*8e90*/  IMAD.IADD R179, R234.reuse, 0x1, R179 ;  /* 0x00000001eab37824 */ /* 0x040fe200078e02b3 */
[-C--:B------:R-:W-:Y:S01]  /*8ea0*/  LEA.HI.X.SX32 R7, R181, R3.reuse, 0x2, P2 ;  /* 0x00000003b5077211 */ /* 0x080fe200010f16ff */
[----:B------:R-:W-:Y:S02]  /*8eb0*/  IMAD.SHL.U32 R189, R189, 0x10, RZ ;  /* 0x00000010bdbd7824 */ /* 0x000fe400078e00ff */
[C---:B------:R-:W-:Y:S02]  /*8ec0*/  IMAD.IADD R179, R234.reuse, 0x1, R179 ;  /* 0x00000001eab37824 */ /* 0x040fe400078e02b3 */
[----:B------:R1:W-:Y:S01]  /*8ed0*/  RED.E.ADD.F32.FTZ.RN.STRONG.GPU [R6.64], R19 ;  /* 0x000000130600798e */ /* 0x0003e2000c10e786 */
[----:B------:R-:W-:Y:S02]  /*8ee0*/  IADD3 R170, R189, 0x40, RZ ;  /* 0x00000040bdaa7810 */ /* 0x000fe40007ffe0ff */
[-C--:B------:R-:W-:Y:S02]  /*8ef0*/  LEA R8, P3, R179, R2.reuse, 0x2 ;  /* 0x00000002b3087211 */ /* 0x080fe400078610ff */
[----:B------:R-:W5:Y:S01]  /*8f00*/  LDL R16, [R1+0x14] ;  /* 0x0000140001107983 */ /* 0x000f620000100800 */
[----:B------:R-:W-:Y:S01]  /*8f10*/  IADD3 R169, R189, 0x40, RZ ;  /* 0x00000040bda97810 */ /* 0x000fe20007ffe0ff */
[C---:B------:R-:W-:Y:S01]  /*8f20*/  IMAD.IADD R170, R234.reuse, 0x1, R170 ;  /* 0x00000001eaaa7824 */ /* 0x040fe200078e02aa */
[-C--:B------:R-:W-:Y:S02]  /*8f30*/  LEA.HI.X.SX32 R9, R179, R3.reuse, 0x2, P3 ;  /* 0x00000003b3097211 */ /* 0x080fe400018f16ff */
[----:B------:R3:W-:Y:S01]  /*8f40*/  RED.E.ADD.F32.FTZ.RN.STRONG.GPU [R10.64], R12 ;  /* 0x0000000c0a00798e */ /* 0x0007e2000c10e786 */
[----:B------:R-:W-:Y:S01]  /*8f50*/  IMAD.IADD R169, R234, 0x1, R169 ;  /* 0x00000001eaa97824 */ /* 0x000fe200078e02a9 */
[----:B------:R-:W-:Y:S03]  /*8f60*/  IADD3 R17, R188, 0x60, RZ ;  /* 0x00000060bc117810 */ /* 0x000fe60007ffe0ff */
[----:B------:R3:W-:Y:S01]  /*8f70*/  RED.E.ADD.F32.FTZ.RN.STRONG.GPU [R8.64], R13 ;  /* 0x0000000d0800798e */ /* 0x0007e2000c10e786 */
[----:B------:R-:W-:Y:S01]  /*8f80*/  IMAD.IADD R169, R234, 0x1, R169 ;  /* 0x00000001eaa97824 */ /* 0x000fe200078e02a9 */
[----:B------:R-:W-:Y:S01]  /*8f90*/  IADD3 R18, R188, 0x60, RZ ;  /* 0x00000060bc127810 */ /* 0x000fe20007ffe0ff */
[C---:B------:R-:W-:Y:S04]  /*8fa0*/  IMAD.IADD R17, R234.reuse, 0x1, R17 ;  /* 0x00000001ea117824 */ /* 0x040fe800078e0211 */
[C---:B------:R-:W-:Y:S02]  /*8fb0*/  IMAD.IADD R18, R234.reuse, 0x1, R18 ;  /* 0x00000001ea127824 */ /* 0x040fe400078e0212 */
[C---:B------:R-:W-:Y:S02]  /*8fc0*/  IMAD.IADD R17, R234.reuse, 0x1, R17 ;  /* 0x00000001ea117824 */ /* 0x040fe400078e0211 */
[----:B------:R-:W-:Y:S01]  /*8fd0*/  IMAD.IADD R18, R234, 0x1, R18 ;  /* 0x00000001ea127824 */ /* 0x000fe200078e0212 */
[----:B-1----:R-:W-:Y:S01]  /*8fe0*/  IADD3 R19, R188, 0x60, RZ ;  /* 0x00000060bc137810 */ /* 0x002fe20007ffe0ff */
[C---:B------:R-:W-:Y:S04]  /*8ff0*/  IMAD.IADD R17, R234.reuse, 0x1, R17 ;  /* 0x00000001ea117824 */ /* 0x040fe800078e0211 */
[----:B------:R-:W-:Y:S01]  /*9000*/  IMAD.IADD R19, R234, 0x1, R19 ;  /* 0x00000001ea137824 */ /* 0x000fe200078e0213 */
[CC--:B----4-:R-:W-:Y:S04]  /*9010*/  LEA R6, P1, R178.reuse, R2.reuse, 0x2 ;  /* 0x00000002b2067211 */ /* 0x0d0fe800078210ff */
[-C--:B------:R-:W-:Y:S02]  /*9020*/  LEA.HI.X.SX32 R7, R178, R3.reuse, 0x2, P1 ;  /* 0x00000003b2077211 */ /* 0x080fe400008f16ff */
[CC--:B---3--:R-:W-:Y:S04]  /*9030*/  LEA R4, P2, R0.reuse, R2.reuse, 0x2 ;  /* 0x0000000200047211 */ /* 0x0c8fe800078410ff */
[-C--:B------:R-:W-:Y:S02]  /*9040*/  LEA.HI.X.SX32 R5, R0, R3.reuse, 0x2, P2 ;  /* 0x0000000300057211 */ /* 0x080fe400010f16ff */
[----:B------:R-:W3:Y:S01]  /*9050*/  LDL R0, [R1+0x20] ;  /* 0x0000200001007983 */ /* 0x000ee20000100800 */
        /* <DEDUP_REMOVED lines=26> */
[CC--:B--2---:R-:W-:Y:S04]  /*9200*/  LEA R6, P2, R166.reuse, R2.reuse, 0x2 ;  /* 0x00000002a6067211 */ /* 0x0c4fe800078410ff */
[-C--:B------:R-:W-:Y:S02]  /*9210*/  LEA.HI.X.SX32 R7, R166, R3.reuse, 0x2, P2 ;  /* 0x00000003a6077211 */ /* 0x080fe400010f16ff */
[----:B------:R-:W-:Y:S02]  /*9220*/  IADD3 R166, R188, 0x60, RZ ;  /* 0x00000060bca67810 */ /* 0x000fe40007ffe0ff */
[CC--:B-----5:R-:W-:Y:S01]  /*9230*/  LEA R4, P1, R167.reuse, R2.reuse, 0x2 ;  /* 0x00000002a7047211 */ /* 0x0e0fe200078210ff */
[----:B------:R1:W-:Y:S01]  /*9240*/  RED.E.ADD.F32.FTZ.RN.STRONG.GPU [R6.64], R26 ;  /* 0x0000001a0600798e */ /* 0x0003e2000c10e786 */
        /* <DEDUP_REMOVED lines=11> */
[-C--:B------:R-:W-:Y:S04]  /*9300*/  LEA.HI.X.SX32 R7, R16, R3.reuse, 0x2, P2 ;  /* 0x0000000310077211 */ /* 0x080fe800010f16ff */
[----:B------:R-:W-:Y:S01]  /*9310*/  RED.E.ADD.F32.FTZ.RN.STRONG.GPU [R10.64], R28 ;  /* 0x0000001c0a00798e */ /* 0x000fe2000c10e786 */
[----:B------:R-:W-:Y:S01]  /*9320*/  ISETP.LT.AND P2, PT, RZ, UR8, PT ;  /* 0x00000008ff007c0c */ /* 0x000fe2000bf41270 */
[----:B------:R-:W-:Y:S03]  /*9330*/  UMOV UR8, UR9 ;  /* 0x0000000900087c82 */ /* 0x000fe60008000000 */
[----:B------:R-:W-:Y:S05]  /*9340*/  RED.E.ADD.F32.FTZ.RN.STRONG.GPU [R8.64], R29 ;  /* 0x0000001d0800798e */ /* 0x000fea000c10e786 */
[----:B------:R-:W-:Y:S05]  /*9350*/  RED.E.ADD.F32.FTZ.RN.STRONG.GPU [R6.64], R30 ;  /* 0x0000001e0600798e */ /* 0x000fea000c10e786 */
[----:B------:R-:W-:Y:S05]  /*9360*/  LDSM.16.MT88.4 R8, [R206] ;  /* 0x00000000ce08783b */ /* 0x000fea0000004200 */
[----:B------:R-:W-:Y:S05]  /*9370*/  LDSM.16.MT88.4 R12, [R205+0x1e000] ;  /* 0x01e00000cd0c783b */ /* 0x000fea0000004200 */
[----:B------:R-:W-:Y:S01]  /*9380*/  LDSM.16.MT88.4 R32, [R205+0x1e800] ;  /* 0x01e80000cd20783b */ /* 0x000fe20000004200 */
[C---:B---3--:R-:W-:Y:S04]  /*9390*/  LEA R4, P1, R0.reuse, R2, 0x2 ;  /* 0x0000000200047211 */ /* 0x048fe800078210ff */
        /* <DEDUP_REMOVED lines=312> */
.L_x_1744:
        /* <DEDUP_REMOVED lines=18> */
.L_x_1745:
        /* <DEDUP_REMOVED lines=57> */
.L_x_1747:
[----:B---34-:R-:W-:Y:S05]  /*abd0*/  BSYNC B0 ;  /* 0x0000000000007941 */ /* 0x018fea0003800000 */
.L_x_1746:
        /* <DEDUP_REMOVED lines=18> */
.L_x_1749:
[----:B------:R-:W-:Y:S05]  /*ad00*/  BSYNC B0 ;  /* 0x0000000000007941 */ /* 0x000fea0003800000 */
.L_x_1748:
        /* <DEDUP_REMOVED lines=18> */
.L_x_1751:
[----:B------:R-:W-:Y:S05]  /*ae30*/  BSYNC B0 ;  /* 0x0000000000007941 */ /* 0x000fea0003800000 */
.L_x_1750:
        /* <DEDUP_REMOVED lines=18> */
.L_x_1753:
[----:B------:R-:W-:Y:S05]  /*af60*/  BSYNC B0 ;  /* 0x0000000000007941 */ /* 0x000fea0003800000 */
.L_x_1752:
        /* <DEDUP_REMOVED lines=27> */
.L_x_1755:
[----:B------:R-:W-:Y:S05]  /*b120*/  BSYNC B0 ;  /* 0x0000000000007941 */ /* 0x000fea0003800000 */
.L_x_1754:
        /* <DEDUP_REMOVED lines=16> */
.L_x_1757:
[----:B------:R-:W-:Y:S05]  /*b230*/  BSYNC B0 ;  /* 0x0000000000007941 */ /* 0x000fea0003800000 */
.L_x_1756:
        /* <DEDUP_REMOVED lines=16> */
.L_x_1759:
[----:B------:R-:W-:Y:S05]  /*b340*/  BSYNC B0 ;  /* 0x0000000000007941 */ /* 0x000fea0003800000 */
.L_x_1758:
        /* <DEDUP_REMOVED lines=16> */
.L_x_1714:
        /* <DEDUP_REMOVED lines=20> */
.L_x_1761:
        /* <DEDUP_REMOVED lines=18> */
.L_x_1762:
        /* <DEDUP_REMOVED lines=38> */
.L_x_1764:
[----:B-1----:R-:W-:Y:S05]  /*b910*/  BSYNC B0 ;  /* 0x0000000000007941 */ /* 0x002fea0003800000 */
.L_x_1763:
        /* <DEDUP_REMOVED lines=18> */
.L_x_1766:
[----:B------:R-:W-:Y:S05]  /*ba40*/  BSYNC B0 ;  /* 0x0000000000007941 */ /* 0x000fea0003800000 */
.L_x_1765:
        /* <DEDUP_REMOVED lines=18> */
.L_x_1768:
[----:B------:R-:W-:Y:S05]  /*bb70*/  BSYNC B0 ;  /* 0x0000000000007941 */ /* 0x000fea0003800000 */
.L_x_1767:
        /* <DEDUP_REMOVED lines=18> */
.L_x_1770:
[----:B------:R-:W-:Y:S05]  /*bca0*/  BSYNC B0 ;  /* 0x0000000000007941 */ /* 0x000fea0003800000 */
.L_x_1769:
        /* <DEDUP_REMOVED lines=27> */
.L_x_1772:
[----:B------:R-:W-:Y:S05]  /*be60*/  BSYNC B0 ;  /* 0x0000000000007941 */ /* 0x000fea0003800000 */
.L_x_1771:
        /* <DEDUP_REMOVED lines=16> */
.L_x_1774:
[----:B------:R-:W-:Y:S05]  /*bf70*/  BSYNC B0 ;  /* 0x0000000000007941 */ /* 0x000fea0003800000 */
.L_x_1773:
        /* <DEDUP_REMOVED lines=16> */
.L_x_1776:
[----:B------:R-:W-:Y:S05]  /*c080*/  BSYNC B0 ;  /* 0x0000000000007941 */ /* 0x000fea0003800000 */
.L_x_1775:
        /* <DEDUP_REMOVED lines=14> */
.L_x_1760:
[----:B------:R-:W-:Y:S05]  /*c170*/  BSYNC B1 ;  /* 0x0000000000017941 */ /* 0x000fea0003800000 */
.L_x_1709:
        /* <DEDUP_REMOVED lines=11> */
.L_x_1777:
[----:B------:R-:W-:Y:S05]  /*c230*/  EXIT ;  /* 0x000000000000794d */ /* 0x000fea0003800000 */
.L_x_1779:
        /* <DEDUP_REMOVED lines=12> */
.L_x_2087:


//--------------------- .text._ZN5flash44flash_bwd_dq_dk_dv_loop_seqk_parallel_kernelI23Flash_bwd_kernel_traitsILi128ELi64ELi128ELi8ELi2ELi4ELi2ELb0ELb0EN7cutlass10bfloat16_tE19Flash_kernel_traitsILi128ELi64ELi128ELi8ES3_EELb1ELb0ELb1ELb0ELb0ELb1ELb0EEEvNS_16Flash_bwd_paramsE --------------------------
	.section	.text._ZN5flash44flash_bwd_dq_dk_dv_loop_seqk_parallel_kernelI23Flash_bwd_kernel_traitsILi128ELi64ELi128ELi8ELi2ELi4ELi2ELb0ELb0EN7cutlass10bfloat16_tE19Flash_kernel_traitsILi128ELi64ELi128ELi8ES3_EELb1ELb0ELb1ELb0ELb0ELb1ELb0EEEvNS_16Flash_bwd_paramsE,"ax",@progbits
	.sectioninfo	@"SHI_REGISTERS=255"
	.align	128
        .global         _ZN5flash44flash_bwd_dq_dk_dv_loop_seqk_parallel_kernelI23Flash_bwd_kernel_traitsILi128ELi64ELi128ELi8ELi2ELi4ELi2ELb0ELb0EN7cutlass10bfloat16_tE19Flash_kernel_traitsILi128ELi64ELi128ELi8ES3_EELb1ELb0ELb1ELb0ELb0ELb1ELb0EEEvNS_16Flash_bwd_paramsE
        .type           _ZN5flash44flash_bwd_dq_dk_dv_loop_seqk_parallel_kernelI23Flash_bwd_kernel_traitsILi128ELi64ELi128ELi8ELi2ELi4ELi2ELb0ELb0EN7cutlass10bfloat16_tE19Flash_kernel_traitsILi128ELi64ELi128ELi8ES3_EELb1ELb0ELb1ELb0ELb0ELb1ELb0EEEvNS_16Flash_bwd_paramsE,@function
        .size           _ZN5flash44flash_bwd_dq_dk_dv_loop_seqk_parallel_kernelI23Flash_bwd_kernel_traitsILi128ELi64ELi128ELi8ELi2ELi4ELi2ELb0ELb0EN7cutlass10bfloat16_tE19Flash_kernel_traitsILi128ELi64ELi128ELi8ES3_EELb1ELb0ELb1ELb0ELb0ELb1ELb0EEEvNS_16Flash_bwd_paramsE,(.L_x_2088 - _ZN5flash44flash_bwd_dq_dk_dv_loop_seqk_parallel_kernelI23Flash_bwd_kernel_traitsILi128ELi64ELi128ELi8ELi2ELi4ELi2ELb0ELb0EN7cutlass10bfloat16_tE19Flash_kernel_traitsILi128ELi64ELi128ELi8ES3_EELb1ELb0ELb1ELb0ELb0ELb1ELb0EEEvNS_16Flash_bwd_paramsE)
        .other          _ZN5flash44flash_bwd_dq_dk_dv_loop_seqk_parallel_kernelI23Flash_bwd_kernel_traitsILi128ELi64ELi128ELi8ELi2ELi4ELi2ELb0ELb0EN7cutlass10bfloat16_tE19Flash_kernel_traitsILi128ELi64ELi128ELi8ES3_EELb1ELb0ELb1ELb0ELb0ELb1ELb0EEEvNS_16Flash_bwd_paramsE,@"STO_CUDA_ENTRY STV_DEFAULT"
_ZN5flash44flash_bwd_dq_dk_dv_loop_seqk_parallel_kernelI23Flash_bwd_kernel_traitsILi128ELi64ELi128ELi8ELi2ELi4ELi2ELb0ELb0EN7cutlass10bfloat16_tE19Flash_kernel_traitsILi128ELi64ELi128ELi8ES3_EELb1ELb0ELb1ELb0ELb0ELb1ELb0EEEvNS_16Flash_bwd_paramsE:
.text._ZN5flash44flash_bwd_dq_dk_dv_loop_seqk_parallel_kernelI23Flash_bwd_kernel_traitsILi128ELi64ELi128ELi8ELi2ELi4ELi2ELb0ELb0EN7cutlass10bfloat16_tE19Flash_kernel_traitsILi128ELi64ELi128ELi8ES3_EELb1ELb0ELb1ELb0ELb0ELb1ELb0EEEvNS_16Flash_bwd_paramsE:
        /* <DEDUP_REMOVED lines=34> */
[----:B---3--:R-:W-:Y:S01]  /*0220*/  USHF.R.S32.HI UR18, URZ, 0x1f, UR40 ;  /* 0x0000001f3f127899 */ /* 0x008fe20008011428 */
[CC--:B------:R-:W-:Y:S01]  /*0230*/  LEA.HI R13, R0.reuse, R9.reuse, RZ, 0x6 ;  /* 0x00000009000d7211 */ /* 0x0c0fe200078f30ff */
[----:B------:R-:W-:Y:S01]  /*0240*/  UIMAD UR51, UR40, UR50, URZ ;  /* 0x00000032283372a4 */ /* 0x000fe2000f8e023f */
[CC--:B------:R-:W-:Y:S01]  /*0250*/  LEA.HI R7, R0.reuse, R9.reuse, RZ, 0x4 ;  /* 0x0000000900077211 */ /* 0x0c0fe200078f20ff */
[----:B------:R-:W-:Y:S01]  /*0260*/  UIMAD UR60, UR7, UR6, UR60 ;  /* 0x00000006073c72a4 */ /* 0x000fe2000f8e023c */
        /* <DEDUP_REMOVED lines=27> */
[----:B------:R-:W-:Y:S01]  /*0420*/  USHF.L.U32 UR49, UR50, 0x6, URZ ;  /* 0x0000000632317899 */ /* 0x000fe2000800063f */
[----:B------:R-:W-:Y:S01]  /*0430*/  LEA.HI R2, R7, R3, RZ, 0x1 ;  /* 0x0000000307027211 */ /* 0x000fe200078f08ff */
[----:B------:R-:W-:Y:S01]  /*0440*/  USHF.L.U32 UR48, UR6, 0x5, URZ ;  /* 0x0000000506307899 */ /* 0x000fe2000800063f */
[----:B------:R-:W-:Y:S01]  /*0450*/  LOP3.LUT R0, R0, 0xfffffff8, RZ, 0xc0, !PT ;  /* 0xfffffff800007812 */ /* 0x000fe200078ec0ff */
[----:B------:R-:W-:Y:S01]  /*0460*/  ULDC UR54, c[0x0][0x214] ;  /* 0x0000850000367ab9 */ /* 0x000fe20000000800 */
[----:B------:R-:W-:Y:S01]  /*0470*/  LOP3.LUT R10, R192, 0xfffffff8, RZ, 0xc0, !PT ;  /* 0xfffffff8c00a7812 */ /* 0x000fe200078ec0ff */
[----:B------:R-:W-:Y:S01]  /*0480*/  ULDC UR61, c[0x0][0x1c8] ;  /* 0x00007200003d7ab9 */ /* 0x000fe20000000800 */
[----:B------:R-:W-:Y:S01]  /*0490*/  LOP3.LUT R2, R2, 0xfffffffe, RZ, 0xc0, !PT ;  /* 0xfffffffe02027812 */ /* 0x000fe200078ec0ff */
[----:B------:R-:W-:Y:S01]  /*04a0*/  IMAD.IADD R7, R4, 0x1, -R0 ;  /* 0x0000000104077824 */ /* 0x000fe200078e0a00 */
[----:B------:R-:W-:Y:S01]  /*04b0*/  SHF.R.S32.HI R0, RZ, 0x3, R192 ;  /* 0x00000003ff007819 */ /* 0x000fe200000114c0 */
[----:B------:R-:W-:Y:S01]  /*04c0*/  IMAD.IADD R6, R9, 0x1, -R10 ;  /* 0x0000000109067824 */ /* 0x000fe200078e0a0a */
[----:B------:R-:W-:Y:S01]  /*04d0*/  SHF.R.S32.HI R4, RZ, 0x1f, R5 ;  /* 0x0000001fff047819 */ /* 0x000fe20000011405 */
[----:B------:R-:W-:Y:S01]  /*04e0*/  IMAD.IADD R9, R3, 0x1, -R2 ;  /* 0x0000000103097824 */ /* 0x000fe200078e0a02 */
[----:B------:R-:W-:Y:S01]  /*04f0*/  SHF.R.S32.HI R2, RZ, 0x1f, R8 ;  /* 0x0000001fff027819 */ /* 0x000fe20000011408 */
[----:B------:R-:W-:Y:S01]  /*0500*/  IMAD.SHL.U32 R0, R0, 0x40, RZ ;  /* 0x0000004000007824 */ /* 0x000fe200078e00ff */
[----:B------:R-:W-:Y:S01]  /*0510*/  LEA.HI R10, R4, R5, RZ, 0x3 ;  /* 0x00000005040a7211 */ /* 0x000fe200078f18ff */
[----:B------:R-:W-:Y:S01]  /*0520*/  IMAD.SHL.U32 R18, R6, 0x8, RZ ;  /* 0x0000000806127824 */ /* 0x000fe200078e00ff */
[----:B------:R-:W-:Y:S01]  /*0530*/  LEA.HI R239, R2, R8, RZ, 0x2 ;  /* 0x0000000802ef7211 */ /* 0x000fe200078f10ff */
[----:B------:R-:W-:Y:S01]  /*0540*/  IMAD.U32 R3, RZ, RZ, UR18 ;  /* 0x00000012ff037e24 */ /* 0x000fe2000f8e00ff */
[----:B------:R-:W-:Y:S01]  /*0550*/  LOP3.LUT R0, R0, 0x1c0, RZ, 0xc0, !PT ;  /* 0x000001c000007812 */ /* 0x000fe200078ec0ff */
[----:B------:R-:W-:Y:S01]  /*0560*/  IMAD.U32 R2, RZ, RZ, UR17 ;  /* 0x00000011ff027e24 */ /* 0x000fe2000f8e00ff */
[----:B------:R-:W-:Y:S01]  /*0570*/  LOP3.LUT R4, R10, 0xfffffff8, RZ, 0xc0, !PT ;  /* 0xfffffff80a047812 */ /* 0x000fe200078ec0ff */
[----:B------:R-:W-:Y:S01]  /*0580*/  IMAD.SHL.U32 R187, R9, 0x200, RZ ;  /* 0x0000020009bb7824 */ /* 0x000fe200078e00ff */
[----:B------:R-:W-:Y:S01]  /*0590*/  SHF.R.U32.HI R3, RZ, 0x3, R0 ;  /* 0x00000003ff037819 */ /* 0x000fe20000011600 */
[----:B------:R-:W-:Y:S01]  /*05a0*/  STL [R1+0x20], R18 ;  /* 0x0000201201007387 */ /* 0x000fe20000100800 */
[----:B------:R-:W-:Y:S01]  /*05b0*/  LOP3.LUT R2, R0, 0x38, R18, 0xf8, !PT ;  /* 0x0000003800027812 */ /* 0x000fe200078ef812 */
[----:B------:R-:W-:Y:S01]  /*05c0*/  IMAD.SHL.U32 R0, R6, 0x40, RZ ;  /* 0x0000004006007824 */ /* 0x000fe200078e00ff */
[----:B------:R-:W-:Y:S01]  /*05d0*/  SHF.R.S32.HI R13, RZ, 0x6, R13 ;  /* 0x00000006ff0d7819 */ /* 0x000fe2000001140d */
[----:B------:R-:W-:Y:S01]  /*05e0*/  IMAD.IADD R12, R5, 0x1, -R4 ;  /* 0x00000001050c7824 */ /* 0x000fe200078e0a04 */
[----:B------:R-:W-:Y:S01]  /*05f0*/  LOP3.LUT R16, R2, R3, RZ, 0x3c, !PT ;  /* 0x0000000302107212 */ /* 0x000fe200078e3cff */
[----:B------:R-:W-:Y:S01]  /*0600*/  IMAD.SHL.U32 R2, R11, 0x10, RZ ;  /* 0x000000100b027824 */ /* 0x000fe200078e00ff */
[----:B------:R-:W-:Y:S01]  /*0610*/  LOP3.LUT R0, R0, 0x1c0, RZ, 0xc0, !PT ;  /* 0x000001c000007812 */ /* 0x000fe200078ec0ff */
[----:B------:R-:W-:Y:S01]  /*0620*/  IMAD.SHL.U32 R5, R13, 0x8, RZ ;  /* 0x000000080d057824 */ /* 0x000fe200078e00ff */
[----:B------:R-:W-:Y:S01]  /*0630*/  LOP3.LUT R3, R7, 0x1, RZ, 0xc0, !PT ;  /* 0x0000000107037812 */ /* 0x000fe200078ec0ff */
[----:B------:R-:W-:Y:S01]  /*0640*/  ULDC.U8 UR11, c[0x0][0x3d0] ;  /* 0x0000f400000b7ab9 */ /* 0x000fe20000000000 */
[----:B------:R-:W-:Y:S01]  /*0650*/  LOP3.LUT R2, R0, 0x30, R2, 0xf8, !PT ;  /* 0x0000003000027812 */ /* 0x000fe200078ef802 */
[----:B------:R-:W-:Y:S01]  /*0660*/  ULDC UR55, c[0x0][0x224] ;  /* 0x0000890000377ab9 */ /* 0x000fe20000000800 */
[----:B------:R-:W-:Y:S01]  /*0670*/  ISETP.NE.U32.AND P0, PT, R3, 0x1, PT ;  /* 0x000000010300780c */ /* 0x000fe20003f05070 */
[----:B------:R-:W-:Y:S01]  /*0680*/  IMAD R3, R13, 0x800, R187 ;  /* 0x000008000d037824 */ /* 0x000fe200078e02bb */
[--C-:B------:R-:W-:Y:S01]  /*0690*/  LOP3.LUT R4, R2, 0x8, R192.reuse, 0xf8, !PT ;  /* 0x0000000802047812 */ /* 0x100fe200078ef8c0 */
[----:B------:R-:W-:Y:S01]  /*06a0*/  IMAD.SHL.U32 R2, R9, 0x20, RZ ;  /* 0x0000002009027824 */ /* 0x000fe200078e00ff */
[----:B------:R-:W-:Y:S01]  /*06b0*/  LOP3.LUT R192, R0, 0x8, R192, 0xf8, !PT ;  /* 0x0000000800c07812 */ /* 0x000fe200078ef8c0 */
[----:B------:R-:W-:Y:S01]  /*06c0*/  @UP5 UIMAD UR59, UR37, UR54, URZ ;  /* 0x00000036253b52a4 */ /* 0x000fe2000f8e023f */
[----:B------:R-:W-:Y:S01]  /*06d0*/  SHF.R.U32.HI R0, RZ, 0x3, R0 ;  /* 0x00000003ff007819 */ /* 0x000fe20000011600 */
[----:B------:R-:W-:Y:S01]  /*06e0*/  ULDC.64 UR4, c[0x0][0x118] ;  /* 0x0000460000047ab9 */ /* 0x000fe20000000a00 */
[----:B------:R-:W-:Y:S01]  /*06f0*/  LOP3.LUT R2, R2, 0x20, RZ, 0xc0, !PT ;  /* 0x0000002002027812 */ /* 0x000fe200078ec0ff */
[----:B------:R-:W-:Y:S01]  /*0700*/  ULDC UR43, c[0x0][0x2e8] ;  /* 0x0000ba00002b7ab9 */ /* 0x000fe20000000800 */
[----:B------:R-:W-:Y:S01]  /*0710*/  LOP3.LUT R192, R192, R0, RZ, 0x3c, !PT ;  /* 0x00000000c0c07212 */ /* 0x000fe200078e3cff */
[----:B------:R-:W-:Y:S01]  /*0720*/  ULDC.U8 UR9, c[0x0][0x2d8] ;  /* 0x0000b60000097ab9 */ /* 0x000fe20000000000 */
[----:B------:R-:W-:Y:S01]  /*0730*/  LOP3.LUT R187, R187, R4, R0, 0xf6, !PT ;  /* 0x00000004bbbb7212 */ /* 0x000fe200078ef600 */
[----:B------:R-:W-:Y:S01]  /*0740*/  IMAD.U32 R4, RZ, RZ, UR10 ;  /* 0x0000000aff047e24 */ /* 0x000fe2000f8e00ff */
[----:B------:R-:W-:Y:S01]  /*0750*/  LOP3.LUT R186, R2, 0x18, R5, 0xf8, !PT ;  /* 0x0000001802ba7812 */ /* 0x000fe200078ef805 */
[----:B------:R-:W-:Y:S01]  /*0760*/  IMAD.IADD R192, R3, 0x1, R192 ;  /* 0x0000000103c07824 */ /* 0x000fe200078e02c0 */
[----:B------:R-:W-:Y:S01]  /*0770*/  SHF.R.S32.HI R0, RZ, 0x7, R15 ;  /* 0x00000007ff007819 */ /* 0x000fe2000001140f */
[----:B------:R-:W-:Y:S01]  /*0780*/  IMAD.SHL.U32 R2, R14, 0x2, RZ ;  /* 0x000000020e027824 */ /* 0x000fe200078e00ff */
[C---:B------:R-:W-:Y:S01]  /*0790*/  LOP3.LUT P4, RZ, R6.reuse, 0x2, RZ, 0xc0, !PT ;  /* 0x0000000206ff7812 */ /* 0x040fe2000788c0ff */
[----:B------:R-:W-:Y:S01]  /*07a0*/  IMAD.SHL.U32 R3, R7, 0x40, RZ ;  /* 0x0000004007037824 */ /* 0x000fe200078e00ff */
[----:B------:R-:W-:Y:S01]  /*07b0*/  LOP3.LUT P3, RZ, R6, 0x4, RZ, 0xc0, !PT ;  /* 0x0000000406ff7812 */ /* 0x000fe2000786c0ff */
[----:B------:R-:W-:Y:S01]  /*07c0*/  USHF.R.S32.HI UR10, URZ, 0x1f, UR40 ;  /* 0x0000001f3f0a7899 */ /* 0x000fe20008011428 */
[--C-:B------:R-:W-:Y:S01]  /*07d0*/  IMAD R11, R11, 0x400, R2.reuse ;  /* 0x000004000b0b7824 */ /* 0x100fe200078e0202 */
[----:B------:R-:W-:Y:S01]  /*07e0*/  SEL R233, R233, 0x10, !P0 ;  /* 0x00000010e9e97807 */ /* 0x000fe20004000000 */
[C---:B------:R-:W-:Y:S01]  /*07f0*/  IMAD R6, R0.reuse, 0x1000, R2 ;  /* 0x0000100000067824 */ /* 0x040fe200078e0202 */
[----:B------:R-:W-:Y:S01]  /*0800*/  R2P PR, R7, 0x6 ;  /* 0x0000000607007804 */ /* 0x000fe20000000000 */
[----:B------:R-:W-:Y:S01]  /*0810*/  IMAD.SHL.U32 R2, R0, 0x8, RZ ;  /* 0x0000000800027824 */ /* 0x000fe200078e00ff */
[----:B------:R-:W-:Y:S01]  /*0820*/  LOP3.LUT R0, R3, 0x1c0, RZ, 0xc0, !PT ;  /* 0x000001c003007812 */ /* 0x000fe200078ec0ff */
[----:B------:R-:W-:Y:S01]  /*0830*/  IMAD.SHL.U32 R5, R13, 0x20, RZ ;  /* 0x000000200d057824 */ /* 0x000fe200078e00ff */
[----:B------:R-:W-:Y:S01]  /*0840*/  SHF.R.S32.HI R239, RZ, 0x2, R239 ;  /* 0x00000002ffef7819 */ /* 0x000fe200000114ef */
[----:B------:R-:W-:Y:S01]  /*0850*/  IMAD.U32 R3, RZ, RZ, UR10 ;  /* 0x0000000aff037e24 */ /* 0x000fe2000f8e00ff */
[----:B------:R-:W-:Y:S01]  /*0860*/  LOP3.LUT R2, R2, 0x8, RZ, 0xc0, !PT ;  /* 0x0000000802027812 */ /* 0x000fe200078ec0ff */
[----:B------:R-:W-:Y:S01]  /*0870*/  IMAD.SHL.U32 R4, R9, 0x10, RZ ;  /* 0x0000001009047824 */ /* 0x000fe200078e00ff */
[----:B------:R-:W-:Y:S01]  /*0880*/  SHF.R.U32.HI R3, RZ, 0x3, R0 ;  /* 0x00000003ff037819 */ /* 0x000fe20000011600 */
[----:B------:R-:W-:Y:S01]  /*0890*/  IMAD.SHL.U32 R193, R192, 0x2, RZ ;  /* 0x00000002c0c17824 */ /* 0x000fe200078e00ff */
[----:B------:R-:W-:Y:S01]  /*08a0*/  LOP3.LUT R5, R0, 0x20, R5, 0xf8, !PT ;  /* 0x0000002000057812 */ /* 0x000fe200078ef805 */
[----:B------:R-:W-:Y:S01]  /*08b0*/  IMAD R239, R17, 0x10, R239 ;  /* 0x0000001011ef7824 */ /* 0x000fe200078e02ef */
[----:B------:R-:W-:Y:S01]  /*08c0*/  LOP3.LUT R7, R3, R0, R2, 0x1e, !PT ;  /* 0x0000000003077212 */ /* 0x000fe200078e1e02 */
[----:B------:R-:W-:Y:S01]  /*08d0*/  IMAD R0, R17, 0x400, R6 ;  /* 0x0000040011007824 */ /* 0x000fe200078e0206 */
[----:B------:R-:W-:Y:S01]  /*08e0*/  LOP3.LUT R3, R5, R3, RZ, 0x3c, !PT ;  /* 0x0000000305037212 */ /* 0x000fe200078e3cff */
[----:B------:R-:W-:Y:S01]  /*08f0*/  IMAD.SHL.U32 R5, R12, 0x40, RZ ;  /* 0x000000400c057824 */ /* 0x000fe200078e00ff */
[----:B------:R-:W-:Y:S01]  /*0900*/  LOP3.LUT R8, R2, 0x10, R4, 0xf8, !PT ;  /* 0x0000001002087812 */ /* 0x000fe200078ef804 */
[----:B------:R-:W-:Y:S01]  /*0910*/  IMAD.SHL.U32 R2, R10, 0x40, RZ ;  /* 0x000000400a027824 */ /* 0x000fe200078e00ff */
[----:B------:R-:W-:Y:S01]  /*0920*/  ULOP3.LUT UR61, UR40, UR61, URZ, 0x3c, !UPT ;  /* 0x0000003d283d7292 */ /* 0x000fe2000f8e3c3f */
        /* <DEDUP_REMOVED lines=9> */
[----:B------:R-:W-:Y:S01]  /*09c0*/  UISETP.NE.AND UP6, UPT, UR11, URZ, UPT ;  /* 0x0000003f0b00728c */ /* 0x000fe2000bfc5270 */
[----:B------:R-:W-:Y:S01]  /*09d0*/  IMAD.IADD R235, R234, 0x1, R233 ;  /* 0x00000001eaeb7824 */ /* 0x000fe200078e02e9 */
[----:B------:R-:W-:Y:S01]  /*09e0*/  LOP3.LUT R3, R3, R6, RZ, 0x3c, !PT ;  /* 0x0000000603037212 */ /* 0x000fe200078e3cff */
[----:B------:R-:W-:Y:S01]  /*09f0*/  IMAD.SHL.U32 R187, R187, 0x2, RZ ;  /* 0x00000002bbbb7824 */ /* 0x000fe200078e00ff */
[C-C-:B------:R-:W-:Y:S01]  /*0a00*/  LOP3.LUT R2, R6.reuse, R8, R5.reuse, 0x1e, !PT ;  /* 0x0000000806027212 */ /* 0x140fe200078e1e05 */
[----:B------:R-:W-:Y:S01]  /*0a10*/  UIMAD.WIDE.U32 UR44, UR38, UR46, URZ ;  /* 0x0000002e262c72a5 */ /* 0x000fe2000f8e003f */
[----:B------:R-:W-:Y:S01]  /*0a20*/  LOP3.LUT R186, R6, R186, R5, 0x1e, !PT ;  /* 0x000000ba06ba7212 */ /* 0x000fe200078e1e05 */
[----:B------:R-:W-:Y:S01]  /*0a30*/  IMAD.IADD R197, R4, 0x1, R3 ;  /* 0x0000000104c57824 */ /* 0x000fe200078e0203 */
[-C--:B------:R-:W-:Y:S01]  /*0a40*/  LOP3.LUT R196, R2, R0.reuse, RZ, 0xfc, !PT ;  /* 0x0000000002c47212 */ /* 0x080fe200078efcff */
[----:B------:R-:W-:Y:S01]  /*0a50*/  IMAD.MOV.U32 R3, RZ, RZ, 0x20 ;  /* 0x00000020ff037424 */ /* 0x000fe200078e00ff */
[----:B------:R-:W-:Y:S01]  /*0a60*/  LOP3.LUT R186, R186, R0, RZ, 0xfc, !PT ;  /* 0x00000000baba7212 */ /* 0x000fe200078efcff */
[----:B------:R-:W-:Y:S01]  /*0a70*/  IMAD.MOV.U32 R2, RZ, RZ, 0x40 ;  /* 0x00000040ff027424 */ /* 0x000fe200078e00ff */
[----:B------:R-:W-:Y:S01]  /*0a80*/  LEA R6, R7, 0xc000, 0x1 ;  /* 0x0000c00007067811 */ /* 0x000fe200078e08ff */
[----:B------:R-:W-:Y:S01]  /*0a90*/  IMAD R4, R13, 0x200, R16 ;  /* 0x000002000d047824 */ /* 0x000fe200078e0210 */
[C---:B------:R-:W-:Y:S01]  /*0aa0*/  SEL R0, R3.reuse, 0xffffffe0, !P4 ;  /* 0xffffffe003007807 */ /* 0x040fe20006000000 */
[----:B------:R-:W-:Y:S01]  /*0ab0*/  UIMAD UR56, UR39, UR46, URZ ;  /* 0x0000002e273872a4 */ /* 0x000fe2000f8e023f */
        /* <DEDUP_REMOVED lines=28> */
.L_x_1826:
        /* <DEDUP_REMOVED lines=53> */
.L_x_1780:
        /* <DEDUP_REMOVED lines=23> */
[----:B------:R-:W-:Y:S02]  /*1140*/  UISETP.NE.AND UP3, UPT, UR20, -0x1, UPT ;  /* 0xffffffff1400788c */ /* 0x000fe4000bf65270 */
[----:B------:R-:W-:Y:S02]  /*1150*/  ULDC.64 UR18, c[0x0][0x190] ;  /* 0x0000640000127ab9 */ /* 0x000fe40000000a00 */
[----:B------:R-:W-:Y:S02]  /*1160*/  UIMAD.WIDE.U32 UR16, UR37, UR10, URZ ;  /* 0x0000000a251072a5 */ /* 0x000fe4000f8e003f */
[----:B------:R-:W-:-:S02]  /*1170*/  UIMAD UR7, UR37, UR11, UR7 ;  /* 0x0000000b250772a4 */ /* 0x000fc4000f8e0207 */
[----:B------:R-:W-:Y:S02]  /*1180*/  UIMAD.WIDE.U32 UR10, UR20, UR18, URZ ;  /* 0x00000012140a72a5 */ /* 0x000fe4000f8e003f */
[----:B------:R-:W-:Y:S02]  /*1190*/  UIADD3 UR8, UR12, 0x80, UR21 ;  /* 0x000000800c087890 */ /* 0x000fe4000fffe015 */
[----:B------:R-:W-:Y:S02]  /*11a0*/  UIADD3 UR33, UR17, UR7, URZ ;  /* 0x0000000711217290 */ /* 0x000fe4000fffe03f */
[----:B------:R-:W-:Y:S02]  /*11b0*/  ULDC UR13, c[0x0][0x2e4] ;  /* 0x0000b900000d7ab9 */ /* 0x000fe40000000800 */
[----:B------:R-:W-:Y:S02]  /*11c0*/  USEL UR34, UR16, UR10, !UP3 ;  /* 0x0000000a10227287 */ /* 0x000fe4000d800000 */
[----:B------:R-:W-:-:S02]  /*11d0*/  UIMAD UR7, UR20, UR19, URZ ;  /* 0x00000013140772a4 */ /* 0x000fc4000f8e023f */
[----:B------:R-:W-:Y:S02]  /*11e0*/  UIADD3 UR10, UR8, UR13, -UR6 ;  /* 0x0000000d080a7290 */ /* 0x000fe4000fffe806 */
[----:B------:R-:W-:Y:S02]  /*11f0*/  @UP3 UIADD3 UR33, UR11, UR7, URZ ;  /* 0x000000070b213290 */ /* 0x000fe4000fffe03f */
[----:B------:R-:W-:Y:S02]  /*1200*/  UIADD3 UR8, UR12, 0x3f, URZ ;  /* 0x0000003f0c087890 */ /* 0x000fe4000fffe03f */
[----:B------:R-:W-:Y:S02]  /*1210*/  UIADD3 UR7, UR10, 0x3f, URZ ;  /* 0x0000003f0a077890 */ /* 0x000fe4000fffe03f */
[----:B------:R-:W-:Y:S02]  /*1220*/  USHF.R.S32.HI UR10, URZ, 0x1f, UR8 ;  /* 0x0000001f3f0a7899 */ /* 0x000fe40008011408 */
[----:B------:R-:W-:-:S02]  /*1230*/  USHF.R.S32.HI UR11, URZ, 0x1f, UR7 ;  /* 0x0000001f3f0b7899 */ /* 0x000fc40008011407 */
[----:B-1----:R-:W-:Y:S02]  /*1240*/  UISETP.NE.AND UP0, UPT, UR36, -0x1, UPT ;  /* 0xffffffff2400788c */ /* 0x002fe4000bf05270 */
[----:B------:R-:W-:Y:S02]  /*1250*/  ULEA.HI UR8, UR10, UR8, URZ, 0x6 ;  /* 0x000000080a087291 */ /* 0x000fe4000f8f303f */
[----:B------:R-:W-:Y:S02]  /*1260*/  ULEA.HI UR7, UR11, UR7, URZ, 0x6 ;  /* 0x000000070b077291 */ /* 0x000fe4000f8f303f */
[----:B------:R-:W-:Y:S01]  /*1270*/  USHF.R.S32.HI UR8, URZ, 0x6, UR8 ;  /* 0x000000063f087899 */ /* 0x000fe20008011408 */
[----:B------:R-:W-:Y:S01]  /*1280*/  PLOP3.LUT P0, PT, PT, PT, UP0, 0x80, 0x0 ;  /* 0x000000000000781c */ /* 0x000fe20003f0f008 */
[----:B------:R-:W-:Y:S02]  /*1290*/  USHF.R.S32.HI UR7, URZ, 0x6, UR7 ;  /* 0x000000063f077899 */ /* 0x000fe40008011407 */
[----:B------:R-:W-:-:S02]  /*12a0*/  ULDC.64 UR16, c[0x0][0x198] ;  /* 0x0000660000107ab9 */ /* 0x000fc40000000a00 */
[----:B------:R-:W-:Y:S02]  /*12b0*/  UISETP.LT.AND UP2, UPT, UR8, UR7, UPT ;  /* 0x000000070800728c */ /* 0x000fe4000bf41270 */
[----:B------:R-:W-:Y:S02]  /*12c0*/  @UP0 UIADD3 UR13, UR35, UR36, URZ ;  /* 0x00000024230d0290 */ /* 0x000fe4000fffe03f */
        /* <DEDUP_REMOVED lines=10> */
[----:B------:R-:W-:Y:S02]  /*1370*/  ULDC.64 UR16, c[0x0][0x180] ;  /* 0x0000600000107ab9 */ /* 0x000fe40000000a00 */
[----:B------:R-:W-:-:S02]  /*1380*/  UIMAD UR8, UR35, UR11, UR7 ;  /* 0x0000000b230872a4 */ /* 0x000fc4000f8e0207 */
[----:B------:R-:W-:Y:S02]  /*1390*/  UIMAD.WIDE.U32 UR10, UR35, UR10, URZ ;  /* 0x0000000a230a72a5 */ /* 0x000fe4000f8e003f */
[----:B------:R-:W-:Y:S02]  /*13a0*/  UIMAD UR7, UR41, UR16, URZ ;  /* 0x00000010290772a4 */ /* 0x000fe4000f8e023f */
[----:B------:R-:W-:Y:S02]  /*13b0*/  UIADD3 UR11, UR11, UR8, URZ ;  /* 0x000000080b0b7290 */ /* 0x000fe4000fffe03f */
[----:B------:R-:W-:Y:S02]  /*13c0*/  UIMAD UR7, UR37, UR17, UR7 ;  /* 0x00000011250772a4 */ /* 0x000fe4000f8e0207 */
[----:B------:R-:W-:-:S04]  /*13d0*/  UIMAD.WIDE.U32 UR10, UR37, UR16, UR10 ;  /* 0x00000010250a72a5 */ /* 0x000fc8000f8e000a */
[----:B------:R-:W-:-:S03]  /*13e0*/  UIADD3 UR32, UR11, UR7, URZ ;  /* 0x000000070b207290 */ /* 0x000fc6000fffe03f */
[----:B------:R-:W-:Y:S02]  /*13f0*/  UMOV UR31, UR10 ;  /* 0x0000000a001f7c82 */ /* 0x000fe40008000000 */
.L_x_1782:
        /* <DEDUP_REMOVED lines=18> */
.L_x_1783:
        /* <DEDUP_REMOVED lines=46> */
[----:B------:R-:W-:Y:S02]  /*1800*/  UIMAD UR7, UR39, UR10, URZ ;  /* 0x0000000a270772a4 */ /* 0x000fe4000f8e023f */
[----:B------:R-:W-:Y:S01]  /*1810*/  UIMAD.WIDE.U32 UR10, UR38, UR10, URZ ;  /* 0x0000000a260a72a5 */ /* 0x000fe2000f8e003f */
[----:B------:R-:W-:Y:S01]  /*1820*/  IMAD.MOV R3, RZ, RZ, -R0 ;  /* 0x000000ffff037224 */ /* 0x000fe200078e0a00 */
[----:B------:R-:W-:Y:S02]  /*1830*/  UIMAD UR8, UR38, UR8, UR7 ;  /* 0x00000008260872a4 */ /* 0x000fe4000f8e0207 */
[----:B------:R-:W-:Y:S01]  /*1840*/  @UP5 USEL UR7, UR59, UR20, !UP3 ;  /* 0x000000143b075287 */ /* 0x000fe2000d800000 */
[----:B------:R-:W-:Y:S01]  /*1850*/  IMAD R2, R5, R3, R2 ;  /* 0x0000000305027224 */ /* 0x000fe200078e0202 */
[----:B------:R-:W-:-:S02]  /*1860*/  UIADD3 UR8, UR11, UR8, URZ ;  /* 0x000000080b087290 */ /* 0x000fc4000fffe03f */
[----:B------:R-:W-:Y:S02]  /*1870*/  @UP5 UIMAD UR16, UR40, UR13, UR7 ;  /* 0x0000000d281052a4 */ /* 0x000fe4000f8e0207 */
[----:B------:R-:W-:-:S05]  /*1880*/  ISETP.GT.U32.AND P1, PT, R5, R2, PT ;  /* 0x000000020500720c */ /* 0x000fca0003f24070 */
        /* <DEDUP_REMOVED lines=17> */
.L_x_1784:
[----:B------:R-:W-:Y:S02]  /*19a0*/  UMOV UR13, UR55 ;  /* 0x00000037000d7c82 */ /* 0x000fe40008000000 */
.L_x_1785:
[----:B------:R-:W2:Y:S04]  /*19b0*/  LDL.64 R2, [R1+0x20] ;  /* 0x0000200001027983 */ /* 0x000ea80000100a00 */
[----:B------:R1:W2:Y:S01]  /*19c0*/  LDL.64 R14, [R1+0x20] ;  /* 0x00002000010e7983 */ /* 0x0002a20000100a00 */
[----:B------:R-:W-:Y:S01]  /*19d0*/  UIADD3 UR10, UP4, UP3, UR10, UR49, UR51 ;  /* 0x000000310a0a7290 */ /* 0x000fe2000fb9e033 */
[----:B------:R-:W-:Y:S01]  /*19e0*/  IMAD.U32 R9, RZ, RZ, UR19 ;  /* 0x00000013ff097e24 */ /* 0x000fe2000f8e00ff */
[----:B------:R-:W-:Y:S01]  /*19f0*/  USHF.R.S32.HI UR20, URZ, 0x1f, UR40 ;  /* 0x0000001f3f147899 */ /* 0x000fe20008011428 */
[----:B------:R-:W3:Y:S01]  /*1a00*/  S2R R27, SR_TID.X ;  /* 0x00000000001b7919 */ /* 0x000ee20000002100 */
[----:B------:R-:W-:Y:S01]  /*1a10*/  UIADD3 UR23, UP2, UP1, UR17, UR10, UR22 ;  /* 0x0000000a11177290 */ /* 0x000fe2000f95e016 */
[----:B------:R-:W-:Y:S01]  /*1a20*/  BSSY B1, `(.L_x_1781) ;  /* 0x000096c000017945 */ /* 0x000fe20003800000 */
[----:B------:R-:W-:-:S02]  /*1a30*/  UIADD3.X UR7, UR8, UR53, UR58, UP4, UP3 ;  /* 0x0000003508077290 */ /* 0x000fc4000a7e643a */
[----:B------:R-:W-:Y:S02]  /*1a40*/  ULDC.64 UR10, c[0x0][0x1a8] ;  /* 0x00006a00000a7ab9 */ /* 0x000fe40000000a00 */
[----:B------:R-:W-:Y:S02]  /*1a50*/  UIADD3.X UR22, UR15, UR7, UR18, UP2, UP1 ;  /* 0x000000070f167290 */ /* 0x000fe400097e2412 */
[----:B------:R-:W-:-:S04]  /*1a60*/  UIMAD UR7, UR20, UR10, URZ ;  /* 0x0000000a140772a4 */ /* 0x000fc8000f8e023f */
[----:B------:R-:W-:-:S03]  /*1a70*/  UIMAD UR17, UR40, UR11, UR7 ;  /* 0x0000000b281172a4 */ /* 0x000fc6000f8e0207 */
[----:B------:R-:W-:Y:S02]  /*1a80*/  ULDC.64 UR10, c[0x0][0x378] ;  /* 0x0000de00000a7ab9 */ /* 0x000fe40000000a00 */
[----:B------:R-:W-:-:S03]  /*1a90*/  UIMAD UR7, UR20, UR10, URZ ;  /* 0x0000000a140772a4 */ /* 0x000fc6000f8e023f */
[----:B------:R-:W-:Y:S02]  /*1aa0*/  ULDC UR20, c[0x0][0x2e8] ;  /* 0x0000ba0000147ab9 */ /* 0x000fe40000000800 */
        /* <DEDUP_REMOVED lines=8> */
[----:B------:R-:W-:Y:S01]  /*1b30*/  UIADD3 UR13, UR19, UR16, URZ ;  /* 0x00000010130d7290 */ /* 0x000fe2000fffe03f */
[----:B------:R-:W-:Y:S02]  /*1b40*/  SHF.R.S32.HI R23, RZ, 0x1f, R0 ;  /* 0x0000001fff177819 */ /* 0x000fe40000011400 */
[----:B------:R-:W-:Y:S01]  /*1b50*/  IADD3 R4, P1, R0, UR19, RZ ;  /* 0x0000001300047c10 */ /* 0x000fe2000ff3e0ff */
[----:B------:R-:W-:-:S03]  /*1b60*/  ULDC.64 UR18, c[0x0][0x3c8] ;  /* 0x0000f20000127ab9 */ /* 0x000fc60000000a00 */
[----:B------:R-:W-:Y:S01]  /*1b70*/  IADD3.X R5, R23, UR27, RZ, P1, !PT ;  /* 0x0000001b17057c10 */ /* 0x000fe20008ffe4ff */
[----:B------:R-:W-:Y:S02]  /*1b80*/  UMOV UR27, 0x4 ;  /* 0x00000004001b7882 */ /* 0x000fe40000000000 */
[----:B------:R-:W-:Y:S02]  /*1b90*/  UIMAD.WIDE UR10, UR10, UR27, UR18 ;  /* 0x0000001b0a0a72a5 */ /* 0x000fe4000f8e0212 */
[----:B------:R-:W-:-:S05]  /*1ba0*/  IMAD R5, R5, c[0x0][0x190], RZ ;  /* 0x0000640005057a24 */ /* 0x000fca00078e02ff */
[----:B------:R-:W-:Y:S02]  /*1bb0*/  UMOV UR19, UR10 ;  /* 0x0000000a00137c82 */ /* 0x000fe40008000000 */
[----:B------:R-:W-:Y:S02]  /*1bc0*/  UMOV UR18, UR11 ;  /* 0x0000000b00127c82 */ /* 0x000fe40008000000 */
[----:B------:R-:W-:Y:S02]  /*1bd0*/  ULDC.64 UR10, c[0x0][0x200] ;  /* 0x00008000000a7ab9 */ /* 0x000fe40000000a00 */
[----:B------:R-:W-:Y:S01]  /*1be0*/  UIMAD.WIDE UR10, UR13, UR27, UR10 ;  /* 0x0000001b0d0a72a5 */ /* 0x000fe2000f8e020a */
[----:B--2---:R-:W-:-:S05]  /*1bf0*/  IMAD.MOV.U32 R14, RZ, RZ, R2 ;  /* 0x000000ffff0e7224 */ /* 0x004fca00078e0002 */
[----:B------:R-:W-:-:S05]  /*1c00*/  SHF.R.S32.HI R15, RZ, 0x1f, R14 ;  /* 0x0000001fff0f7819 */ /* 0x000fca000001140e */
[C---:B------:R-:W-:Y:S01]  /*1c10*/  IMAD.WIDE.U32 R2, R4.reuse, c[0x0][0x190], R14 ;  /* 0x0000640004027a25 */ /* 0x040fe200078e000e */
[----:B------:R1:W-:Y:S03]  /*1c20*/  STL [R1+0x24], R15 ;  /* 0x0000240f01007387 */ /* 0x0003e60000100800 */
[----:B------:R-:W-:Y:S01]  /*1c30*/  IMAD R4, R4, c[0x0][0x194], R5 ;  /* 0x0000650004047a24 */ /* 0x000fe200078e0205 */
[----:B------:R-:W-:-:S04]  /*1c40*/  IADD3 R6, P1, R2, UR34, RZ ;  /* 0x0000002202067c10 */ /* 0x000fc8000ff3e0ff */
[----:B------:R-:W-:Y:S01]  /*1c50*/  IADD3.X R7, R3, UR33, R4, P1, !PT ;  /* 0x0000002103077c10 */ /* 0x000fe20008ffe404 */
[----:B------:R-:W-:Y:S01]  /*1c60*/  UIADD3 UR33, UR21, UR12, URZ ;  /* 0x0000000c15217290 */ /* 0x000fe2000fffe03f */
[----:B------:R-:W-:Y:S02]  /*1c70*/  LEA.HI R4, R28, R27, RZ, 0x5 ;  /* 0x0000001b1c047211 */ /* 0x000fe400078f28ff */
[----:B------:R-:W-:Y:S01]  /*1c80*/  IADD3 R2, P1, R14, UR25, RZ ;  /* 0x000000190e027c10 */ /* 0x000fe2000ff3e0ff */
[----:B------:R-:W-:Y:S01]  /*1c90*/  UIADD3 UR7, UR33, -UR20, -UR6 ;  /* 0x8000001421077290 */ /* 0x000fe2000fffe806 */
[----:B------:R-:W-:Y:S02]  /*1ca0*/  LOP3.LUT R5, R4, 0xffffffe0, RZ, 0xc0, !PT ;  /* 0xffffffe004057812 */ /* 0x000fe400078ec0ff */
[----:B------:R-:W-:Y:S01]  /*1cb0*/  SHF.R.S32.HI R4, RZ, 0x5, R4 ;  /* 0x00000005ff047819 */ /* 0x000fe20000011404 */
[----:B------:R-:W-:Y:S01]  /*1cc0*/  USHF.R.S32.HI UR20, URZ, 0x1f, UR7 ;  /* 0x0000001f3f147899 */ /* 0x000fe20008011407 */
[----:B------:R-:W-:Y:S01]  /*1cd0*/  IADD3.X R3, R15, UR26, RZ, P1, !PT ;  /* 0x0000001a0f037c10 */ /* 0x000fe20008ffe4ff */
[----:B------:R-:W-:-:S02]  /*1ce0*/  IMAD.IADD R26, R27, 0x1, -R5 ;  /* 0x000000011b1a7824 */ /* 0x000fc400078e0a05 */
[----:B------:R-:W-:Y:S02]  /*1cf0*/  ULEA.HI UR20, UR20, UR7, URZ, 0x6 ;  /* 0x0000000714147291 */ /* 0x000fe4000f8f303f */
[----:B------:R-:W-:Y:S01]  /*1d00*/  IMAD R4, R4, UR50, R26 ;  /* 0x0000003204047c24 */ /* 0x000fe2000f8e021a */
[----:B------:R-:W-:Y:S01]  /*1d10*/  UIADD3 UR7, UR28, -0x1, URZ ;  /* 0xffffffff1c077890 */ /* 0x000fe2000fffe03f */
[----:B------:R-:W-:Y:S01]  /*1d20*/  IMAD.WIDE.U32 R2, R9, c[0x0][0x370], R2 ;  /* 0x0000dc0009027a25 */ /* 0x000fe200078e0002 */
[----:B------:R-:W-:Y:S02]  /*1d30*/  USHF.R.S32.HI UR20, URZ, 0x6, UR20 ;  /* 0x000000063f147899 */ /* 0x000fe40008011414 */
[----:B------:R-:W-:Y:S02]  /*1d40*/  IADD3 R10, P1, R4, UR23, RZ ;  /* 0x00000017040a7c10 */ /* 0x000fe4000ff3e0ff */
[----:B------:R-:W-:Y:S01]  /*1d50*/  UISETP.LT.AND UP1, UPT, URZ, UR20, UPT ;  /* 0x000000143f00728c */ /* 0x000fe2000bf21270 */
[----:B------:R-:W-:-:S02]  /*1d60*/  IADD3 R3, R3, UR8, RZ ;  /* 0x0000000803037c10 */ /* 0x000fc4000fffe0ff */
[----:B------:R-:W-:Y:S01]  /*1d70*/  LEA.HI.X.SX32 R202, R4, UR22, 0x1, P1 ;  /* 0x0000001604ca7c11 */ /* 0x000fe200088f0eff */
[----:B------:R-:W-:Y:S01]  /*1d80*/  USEL UR20, URZ, UR20, !UP1 ;  /* 0x000000143f147287 */ /* 0x000fe2000c800000 */
[----:B------:R-:W-:Y:S01]  /*1d90*/  IMAD.U32 R4, RZ, RZ, UR40 ;  /* 0x00000028ff047e24 */ /* 0x000fe2000f8e00ff */
[----:B------:R-:W-:Y:S02]  /*1da0*/  LEA R203, P1, R10, c[0x0][0x350], 0x2 ;  /* 0x0000d4000acb7a11 */ /* 0x000fe400078210ff */
[----:B------:R-:W-:Y:S01]  /*1db0*/  UISETP.GT.AND UP1, UPT, UR28, UR20, UPT ;  /* 0x000000141c00728c */ /* 0x000fe2000bf24270 */
[----:B------:R-:W-:Y:S01]  /*1dc0*/  IMAD.WIDE.U32 R2, R4, c[0x0][0x378], R2 ;  /* 0x0000de0004027a25 */ /* 0x000fe200078e0002 */
[----:B------:R-:W-:-:S03]  /*1dd0*/  LEA.HI.X R202, R10, c[0x0][0x354], R202, 0x2, P1 ;  /* 0x0000d5000aca7a11 */ /* 0x000fc600008f14ca */
[----:B------:R-:W-:Y:S01]  /*1de0*/  IMAD.WIDE.U32 R4, R4, c[0x0][0x1a8], R6 ;  /* 0x00006a0004047a25 */ /* 0x000fe200078e0006 */
[----:B------:R-:W-:Y:S02]  /*1df0*/  PLOP3.LUT P1, PT, PT, PT, UP1, 0x80, 0x0 ;  /* 0x000000000000781c */ /* 0x000fe40003f2f018 */
[----:B------:R-:W-:Y:S02]  /*1e00*/  IADD3 R3, R3, UR15, RZ ;  /* 0x0000000f03037c10 */ /* 0x000fe4000fffe0ff */
        /* <DEDUP_REMOVED lines=9> */
[----:B------:R-:W-:Y:S05]  /*1ea0*/  @P1 BRA `(.L_x_1786) ;  /* 0x00000bb000001947 */ /* 0x000fea0003800000 */
[----:B-1----:R-:W-:Y:S02]  /*1eb0*/  @UP0 UIADD3 UR7, UR35, UR36, URZ ;  /* 0x0000002423070290 */ /* 0x002fe4000fffe03f */
        /* <DEDUP_REMOVED lines=17> */
.L_x_1787:
        /* <DEDUP_REMOVED lines=18> */
.L_x_1788:
[----:B------:R-:W-:Y:S01]  /*20f0*/  ULDC.64 UR10, c[0x0][0x3a0] ;  /* 0x0000e800000a7ab9 */ /* 0x000fe20000000a00 */
[----:B------:R-:W-:Y:S01]  /*2100*/  IMAD.U32 R10, RZ, RZ, UR21 ;  /* 0x00000015ff0a7e24 */ /* 0x000fe2000f8e00ff */
[----:B------:R-:W-:Y:S01]  /*2110*/  UIMAD UR7, UR24, UR10, URZ ;  /* 0x0000000a180772a4 */ /* 0x000fe2000f8e023f */
[----:B------:R-:W-:Y:S01]  /*2120*/  BSSY B0, `(.L_x_1789) ;  /* 0x000001a000007945 */ /* 0x000fe20003800000 */
[----:B------:R-:W-:Y:S01]  /*2130*/  UIMAD UR6, UR14, -0x80, UR6 ;  /* 0xffffff800e0678a4 */ /* 0x000fe2000f8e0206 */
[----:B------:R-:W-:Y:S01]  /*2140*/  IMAD.WIDE.U32 R2, R10, c[0x0][0x3a0], R14 ;  /* 0x0000e8000a027a25 */ /* 0x000fe200078e000e */
[----:B------:R-:W-:Y:S02]  /*2150*/  UIMAD UR7, UR21, UR11, UR7 ;  /* 0x0000000b150772a4 */ /* 0x000fe4000f8e0207 */
[----:B------:R-:W-:-:S02]  /*2160*/  USHF.R.S32.HI UR12, URZ, 0x1f, UR40 ;  /* 0x0000001f3f0c7899 */ /* 0x000fc40008011428 */
[----:B------:R-:W-:Y:S01]  /*2170*/  IADD3 R2, P0, R2, UR15, RZ ;  /* 0x0000000f02027c10 */ /* 0x000fe2000ff1e0ff */
[----:B------:R-:W-:Y:S01]  /*2180*/  ULDC.64 UR10, c[0x0][0x3b8] ;  /* 0x0000ee00000a7ab9 */ /* 0x000fe20000000a00 */
        /* <DEDUP_REMOVED lines=19> */
.L_x_1790:
[----:B------:R-:W-:Y:S05]  /*22c0*/  BSYNC B0 ;  /* 0x0000000000007941 */ /* 0x000fea0003800000 */
.L_x_1789:
        /* <DEDUP_REMOVED lines=16> */
.L_x_1792:
[----:B------:R-:W-:Y:S05]  /*23d0*/  BSYNC B0 ;  /* 0x0000000000007941 */ /* 0x000fea0003800000 */
.L_x_1791:
        /* <DEDUP_REMOVED lines=16> */
.L_x_1794:
[----:B------:R-:W-:Y:S05]  /*24e0*/  BSYNC B0 ;  /* 0x0000000000007941 */ /* 0x000fea0003800000 */
.L_x_1793:
        /* <DEDUP_REMOVED lines=16> */
.L_x_1796:
[----:B------:R-:W-:Y:S05]  /*25f0*/  BSYNC B0 ;  /* 0x0000000000007941 */ /* 0x000fea0003800000 */
.L_x_1795:
[----:B------:R-:W-:Y:S01]  /*2600*/  ULDC.64 UR6, c[0x0][0x3a8] ;  /* 0x0000ea0000067ab9 */ /* 0x000fe20000000a00 */
[----:B--2---:R-:W-:Y:S01]  /*2610*/  IMAD.WIDE.U32 R2, R10, c[0x0][0x3a8], R14 ;  /* 0x0000ea000a027a25 */ /* 0x004fe200078e000e */
        /* <DEDUP_REMOVED lines=24> */
.L_x_1798:
[----:B------:R-:W-:Y:S05]  /*27a0*/  BSYNC B0 ;  /* 0x0000000000007941 */ /* 0x000fea0003800000 */
.L_x_1797:
        /* <DEDUP_REMOVED lines=14> */
.L_x_1800:
[----:B------:R-:W-:Y:S05]  /*2890*/  BSYNC B0 ;  /* 0x0000000000007941 */ /* 0x000fea0003800000 */
.L_x_1799:
        /* <DEDUP_REMOVED lines=14> */
.L_x_1802:
[----:B------:R-:W-:Y:S05]  /*2980*/  BSYNC B0 ;  /* 0x0000000000007941 */ /* 0x000fea0003800000 */
.L_x_1801:
        /* <DEDUP_REMOVED lines=13> */
.L_x_1786:
[----:B-1----:R-:W2:Y:S01]  /*2a60*/  LDL R16, [R1+0x4] ;  /* 0x0000040001107983 */ /* 0x002ea20000100800 */
[----:B------:R-:W-:Y:S01]  /*2a70*/  ULDC.64 UR16, c[0x0][0x198] ;  /* 0x0000660000107ab9 */ /* 0x000fe20000000a00 */
[----:B------:R-:W-:Y:S01]  /*2a80*/  IMAD.U32 R12, RZ, RZ, UR21 ;  /* 0x00000015ff0c7e24 */ /* 0x000fe2000f8e00ff */
[----:B------:R-:W-:Y:S01]  /*2a90*/  UIMAD UR8, UR24, UR16, URZ ;  /* 0x00000010180872a4 */ /* 0x000fe2000f8e023f */
[C---:B------:R-:W-:Y:S01]  /*2aa0*/  IADD3 R6, R0.reuse, 0x40, RZ ;  /* 0x0000004000067810 */ /* 0x040fe20007ffe0ff */
[----:B------:R-:W-:Y:S01]  /*2ab0*/  IMAD.MOV.U32 R194, RZ, RZ, 0x40 ;  /* 0x00000040ffc27424 */ /* 0x000fe200078e00ff */
[----:B------:R-:W-:Y:S01]  /*2ac0*/  IADD3 R5, R0, 0x60, RZ ;  /* 0x0000006000057810 */ /* 0x000fe20007ffe0ff */
[----:B------:R-:W-:Y:S01]  /*2ad0*/  UIMAD UR8, UR21, UR17, UR8 ;  /* 0x00000011150872a4 */ /* 0x000fe2000f8e0208 */
[----:B------:R-:W-:Y:S01]  /*2ae0*/  IMAD.WIDE.U32 R2, R12, c[0x0][0x198], R14 ;  /* 0x000066000c027a25 */ /* 0x000fe200078e000e */
[----:B------:R-:W-:-:S02]  /*2af0*/  ULDC.64 UR22, c[0x0][0x1a0] ;  /* 0x0000680000167ab9 */ /* 0x000fc40000000a00 */
[----:B------:R-:W-:Y:S01]  /*2b00*/  UIMAD UR22, UR24, UR22, URZ ;  /* 0x00000016181672a4 */ /* 0x000fe2000f8e023f */
[----:B------:R-:W-:Y:S01]  /*2b10*/  IMAD R9, R194, c[0x0][0x374], RZ ;  /* 0x0000dd00c2097a24 */ /* 0x000fe200078e02ff */
[----:B------:R-:W-:Y:S01]  /*2b20*/  IADD3 R2, P0, R2, UR31, RZ ;  /* 0x0000001f02027c10 */ /* 0x000fe2000ff1e0ff */
[----:B------:R-:W-:Y:S01]  /*2b30*/  IMAD.U32 R4, RZ, RZ, UR8 ;  /* 0x00000008ff047e24 */ /* 0x000fe2000f8e00ff */
[----:B------:R-:W-:Y:S02]  /*2b40*/  ULEA.HI UR8, UR7, UR7, URZ, 0x1 ;  /* 0x0000000707087291 */ /* 0x000fe4000f8f083f */
[----:B------:R-:W-:Y:S02]  /*2b50*/  UIMAD UR22, UR21, UR23, UR22 ;  /* 0x00000017151672a4 */ /* 0x000fe4000f8e0216 */
[----:B------:R-:W-:Y:S01]  /*2b60*/  ULOP3.LUT UR8, UR8, 0xfffffffe, URZ, 0xc0, !UPT ;  /* 0xfffffffe08087892 */ /* 0x000fe2000f8ec03f */
[----:B------:R-:W-:Y:S02]  /*2b70*/  IADD3.X R3, R3, UR32, R4, P0, !PT ;  /* 0x0000002003037c10 */ /* 0x000fe400087fe404 */
[----:B------:R-:W-:Y:S01]  /*2b80*/  IADD3 R4, R0, 0x20, RZ ;  /* 0x0000002000047810 */ /* 0x000fe20007ffe0ff */
[----:B------:R-:W-:-:S02]  /*2b90*/  UIADD3 UR8, UR7, -UR8, URZ ;  /* 0x8000000807087290 */ /* 0x000fc4000fffe03f */
[----:B------:R-:W-:Y:S02]  /*2ba0*/  IMAD.WIDE.U32 R2, R8, c[0x0][0x1b0], R2 ;  /* 0x00006c0008027a25 */ /* 0x000fe400078e0002 */
[----:B------:R-:W-:Y:S02]  /*2bb0*/  UISETP.NE.AND UP0, UPT, UR8, 0x1, UPT ;  /* 0x000000010800788c */ /* 0x000fe4000bf05270 */
[----:B------:R-:W-:-:S06]  /*2bc0*/  UIMAD UR8, UR14, -0x80, UR6 ;  /* 0xffffff800e0878a4 */ /* 0x000fcc000f8e0206 */
[----:B------:R-:W-:Y:S01]  /*2bd0*/  ISETP.GE.AND P3, PT, R6, UR8, PT ;  /* 0x0000000806007c0c */ /* 0x000fe2000bf66270 */
[----:B------:R-:W-:Y:S01]  /*2be0*/  IMAD.WIDE.U32 R6, R194, c[0x0][0x190], RZ ;  /* 0x00006400c2067a25 */ /* 0x000fe200078e00ff */
[----:B------:R-:W-:Y:S02]  /*2bf0*/  ISETP.GE.AND P1, PT, R5, UR8, PT ;  /* 0x0000000805007c0c */ /* 0x000fe4000bf26270 */
[----:B------:R-:W-:Y:S02]  /*2c00*/  ISETP.GE.AND P4, PT, R4, UR8, PT ;  /* 0x0000000804007c0c */ /* 0x000fe4000bf86270 */
[----:B------:R-:W-:Y:S01]  /*2c10*/  ISETP.GE.AND P5, PT, R0, UR8, PT ;  /* 0x0000000800007c0c */ /* 0x000fe2000bfa6270 */
[----:B------:R-:W-:-:S06]  /*2c20*/  UIMAD UR8, UR7, -0x40, UR12 ;  /* 0xffffffc0070878a4 */ /* 0x000fcc000f8e020c */
        /* <DEDUP_REMOVED lines=10> */
[----:B------:R-:W-:Y:S02]  /*2cd0*/  IMAD R9, R8, c[0x0][0x1b4], R7 ;  /* 0x00006d0008097a24 */ /* 0x000fe400078e0207 */
[----:B------:R-:W-:Y:S01]  /*2ce0*/  @!P4 IMAD.X R7, RZ, RZ, R23, P2 ;  /* 0x000000ffff07c224 */ /* 0x000fe200010e0617 */
[----:B------:R-:W-:Y:S01]  /*2cf0*/  PLOP3.LUT P2, PT, PT, PT, UP0, 0x80, 0x0 ;  /* 0x000000000000781c */ /* 0x000fe20003f4f008 */
[----:B------:R-:W-:Y:S02]  /*2d00*/  IMAD.IADD R3, R3, 0x1, R9 ;  /* 0x0000000103037824 */ /* 0x000fe400078e0209 */
[----:B------:R-:W-:Y:S02]  /*2d10*/  @!P4 IMAD R11, R7, c[0x0][0x198], RZ ;  /* 0x00006600070bca24 */ /* 0x000fe400078e02ff */
[----:B------:R-:W-:Y:S02]  /*2d20*/  @!P5 IMAD R7, R23, c[0x0][0x198], RZ ;  /* 0x000066001707da24 */ /* 0x000fe400078e02ff */
[----:B------:R-:W-:Y:S01]  /*2d30*/  @P0 BAR.SYNC.DEFER_BLOCKING 0x0 ;  /* 0x0000000000000b1d */ /* 0x000fe20000010000 */
[----:B------:R-:W-:Y:S01]  /*2d40*/  ISETP.GE.AND P0, PT, R0, UR8, PT ;  /* 0x0000000800007c0c */ /* 0x000fe2000bf06270 */
[----:B------:R-:W-:-:S02]  /*2d50*/  @!P4 IMAD R11, R6, c[0x0][0x19c], R11 ;  /* 0x00006700060bca24 */ /* 0x000fc400078e020b */
[----:B------:R-:W-:Y:S02]  /*2d60*/  @!P5 IMAD R9, R0, c[0x0][0x19c], R7 ;  /* 0x000067000009da24 */ /* 0x000fe400078e0207 */
[----:B------:R-:W-:Y:S01]  /*2d70*/  @!P5 IMAD.MOV.U32 R7, RZ, RZ, R3 ;  /* 0x000000ffff07d224 */ /* 0x000fe200078e0003 */
[C---:B--2---:R-:W-:Y:S02]  /*2d80*/  SHF.L.U32 R22, R16.reuse, 0x1, RZ ;  /* 0x0000000110167819 */ /* 0x044fe400000006ff */
[----:B------:R-:W-:-:S05]  /*2d90*/  IADD3 R10, R16, 0x2000, RZ ;  /* 0x00002000100a7810 */ /* 0x000fca0007ffe0ff */
[----:B------:R-:W-:Y:S01]  /*2da0*/  @P0 STS.128 [R22+0x8000], RZ ;  /* 0x008000ff16000388 */ /* 0x000fe20000000c00 */
[----:B------:R-:W-:-:S03]  /*2db0*/  SEL R10, R10, R16, !P2 ;  /* 0x000000100a0a7207 */ /* 0x000fc60005000000 */
[----:B------:R-:W-:Y:S02]  /*2dc0*/  @P0 STS.128 [R22+0xa000], RZ ;  /* 0x00a000ff16000388 */ /* 0x000fe40000000c00 */
[----:B------:R-:W-:Y:S02]  /*2dd0*/  IMAD.SHL.U32 R227, R10, 0x2, RZ ;  /* 0x000000020ae37824 */ /* 0x000fe400078e00ff */
        /* <DEDUP_REMOVED lines=18> */
[----:B--2---:R-:W-:Y:S01]  /*2f00*/  @!P4 IMAD.WIDE.U32 R4, R6, c[0x0][0x198], R2 ;  /* 0x000066000604ca25 */ /* 0x004fe200078e0002 */
[----:B------:R-:W-:-:S02]  /*2f10*/  @!P5 MOV R6, R2 ;  /* 0x000000020006d202 */ /* 0x000fc40000000f00 */
[----:B------:R-:W-:Y:S01]  /*2f20*/  @P0 STS [R227+0x2008], RZ ;  /* 0x002008ffe3000388 */ /* 0x000fe20000000800 */
[----:B------:R-:W-:Y:S02]  /*2f30*/  @!P4 IMAD.IADD R5, R5, 0x1, R11 ;  /* 0x000000010505c824 */ /* 0x000fe400078e020b */
[----:B------:R-:W-:Y:S01]  /*2f40*/  @!P5 IMAD.WIDE.U32 R6, R0, c[0x0][0x198], R6 ;  /* 0x000066000006da25 */ /* 0x000fe200078e0006 */
[----:B------:R-:W-:Y:S03]  /*2f50*/  @P0 STS [R227+0x200c], RZ ;  /* 0x00200cffe3000388 */ /* 0x000fe60000000800 */
[----:B------:R-:W-:Y:S01]  /*2f60*/  @!P5 IMAD.IADD R7, R7, 0x1, R9 ;  /* 0x000000010707d824 */ /* 0x000fe200078e0209 */
[----:B------:R-:W-:Y:S01]  /*2f70*/  @!PT LDS RZ, [RZ] ;  /* 0x00000000fffff984 */ /* 0x000fe20000000800 */
[----:B------:R-:W-:Y:S01]  /*2f80*/  @!PT LDS RZ, [RZ] ;  /* 0x00000000fffff984 */ /* 0x000fe20000000800 */
[----:B------:R-:W-:Y:S01]  /*2f90*/  @!PT LDS RZ, [RZ] ;  /* 0x00000000fffff984 */ /* 0x000fe20000000800 */
[----:B------:R1:W-:Y:S01]  /*2fa0*/  @!P0 LDGSTS.E.BYPASS.LTC128B.128 [R227], [R230.64] ;  /* 0x00000000e6e38fae */ /* 0x0003e2000b901d44 */
[----:B------:R-:W-:-:S03]  /*2fb0*/  IMAD R11, R13, c[0x0][0x1b8], RZ ;  /* 0x00006e000d0b7a24 */ /* 0x000fc600078e02ff */
[----:B------:R1:W-:Y:S01]  /*2fc0*/  @!P0 LDGSTS.E.BYPASS.LTC128B.128 [R227+0x2000], [R230.64+0x80] ;  /* 0x02000080e6e38fae */ /* 0x0003e2000b901d44 */
[----:B------:R-:W-:-:S03]  /*2fd0*/  @!P5 LEA R20, P0, R6, c[0x0][0x168], 0x1 ;  /* 0x00005a000614da11 */ /* 0x000fc600078008ff */
[----:B------:R-:W-:Y:S01]  /*2fe0*/  @P6 STS [R227+0x1000], RZ ;  /* 0x001000ffe3006388 */ /* 0x000fe20000000800 */
[----:B------:R-:W-:Y:S01]  /*2ff0*/  @!P5 LEA.HI.X R21, R6, c[0x0][0x16c], R7, 0x1, P0 ;  /* 0x00005b000615da11 */ /* 0x000fe200000f0c07 */
[----:B------:R-:W-:Y:S01]  /*3000*/  IMAD.U32 R7, RZ, RZ, UR22 ;  /* 0x00000016ff077e24 */ /* 0x000fe2000f8e00ff */
[C---:B------:R-:W-:Y:S01]  /*3010*/  @!P4 LEA R18, P0, R4.reuse, c[0x0][0x168], 0x1 ;  /* 0x00005a000412ca11 */ /* 0x040fe200078008ff */
[----:B------:R-:W-:Y:S03]  /*3020*/  @P6 STS [R227+0x1004], RZ ;  /* 0x001004ffe3006388 */ /* 0x000fe60000000800 */
[----:B------:R-:W-:Y:S01]  /*3030*/  @!P4 LEA.HI.X R19, R4, c[0x0][0x16c], R5, 0x1, P0 ;  /* 0x00005b000413ca11 */ /* 0x000fe200000f0c05 */
[----:B------:R-:W-:Y:S01]  /*3040*/  IMAD.WIDE.U32 R4, R12, c[0x0][0x1a0], R14 ;  /* 0x000068000c047a25 */ /* 0x000fe200078e000e */
[----:B------:R-:W-:Y:S01]  /*3050*/  @!P3 IADD3 R9, P0, R0, 0x40, RZ ;  /* 0x000000400009b810 */ /* 0x000fe20007f1e0ff */
[----:B------:R-:W-:Y:S02]  /*3060*/  @P6 STS [R227+0x1008], RZ ;  /* 0x001008ffe3006388 */ /* 0x000fe40000000800 */
[----:B------:R-:W-:Y:S01]  /*3070*/  IMAD R12, R8, c[0x0][0x1bc], R11 ;  /* 0x00006f00080c7a24 */ /* 0x000fe200078e020b */
[----:B------:R-:W-:Y:S01]  /*3080*/  @!P3 IADD3.X R6, RZ, R23, RZ, P0, !PT ;  /* 0x00000017ff06b210 */ /* 0x000fe200007fe4ff */
[----:B------:R-:W-:Y:S01]  /*3090*/  @!P5 IMAD R11, R23, c[0x0][0x1a0], RZ ;  /* 0x00006800170bda24 */ /* 0x000fe200078e02ff */
[----:B------:R-:W-:Y:S01]  /*30a0*/  @!P1 IADD3 R10, P0, R0, 0x60, RZ ;  /* 0x00000060000a9810 */ /* 0x000fe20007f1e0ff */
[----:B------:R-:W-:Y:S02]  /*30b0*/  @P6 STS [R227+0x100c], RZ ;  /* 0x00100cffe3006388 */ /* 0x000fe40000000800 */
[----:B------:R-:W-:-:S02]  /*30c0*/  @!P3 IMAD R6, R6, c[0x0][0x198], RZ ;  /* 0x000066000606ba24 */ /* 0x000fc400078e02ff */
[----:B------:R-:W-:Y:S01]  /*30d0*/  @!P1 IMAD.X R14, RZ, RZ, R23, P0 ;  /* 0x000000ffff0e9224 */ /* 0x000fe200000e0617 */
[----:B------:R-:W-:Y:S01]  /*30e0*/  IADD3 R4, P0, R4, UR29, RZ ;  /* 0x0000001d04047c10 */ /* 0x000fe2000ff1e0ff */
[----:B------:R-:W-:Y:S01]  /*30f0*/  @!P3 IMAD R13, R9, c[0x0][0x19c], R6 ;  /* 0x00006700090dba24 */ /* 0x000fe200078e0206 */
[----:B------:R-:W-:Y:S01]  /*3100*/  @P6 STS [R227+0x3000], RZ ;  /* 0x003000ffe3006388 */ /* 0x000fe20000000800 */
[----:B------:R-:W-:Y:S01]  /*3110*/  @!P3 IMAD.MOV.U32 R6, RZ, RZ, R2 ;  /* 0x000000ffff06b224 */ /* 0x000fe200078e0002 */
[----:B------:R-:W-:Y:S02]  /*3120*/  IADD3.X R5, R5, UR30, R7, P0, !PT ;  /* 0x0000001e05057c10 */ /* 0x000fe400087fe407 */
[----:B------:R-:W-:Y:S01]  /*3130*/  @!P3 MOV R7, R3 ;  /* 0x000000030007b202 */ /* 0x000fe20000000f00 */
[----:B------:R-:W-:Y:S02]  /*3140*/  @P6 STS [R227+0x3004], RZ ;  /* 0x003004ffe3006388 */ /* 0x000fe40000000800 */
[----:B------:R-:W-:-:S02]  /*3150*/  IMAD.WIDE.U32 R4, R8, c[0x0][0x1b8], R4 ;  /* 0x00006e0008047a25 */ /* 0x000fc400078e0004 */
[----:B------:R-:W-:Y:S02]  /*3160*/  @P6 STS [R227+0x3008], RZ ;  /* 0x003008ffe3006388 */ /* 0x000fe40000000800 */
[----:B------:R-:W-:Y:S02]  /*3170*/  @!P3 IMAD.WIDE.U32 R6, R9, c[0x0][0x198], R6 ;  /* 0x000066000906ba25 */ /* 0x000fe400078e0006 */
[----:B------:R-:W-:Y:S02]  /*3180*/  @P6 STS [R227+0x300c], RZ ;  /* 0x00300cffe3006388 */ /* 0x000fe40000000800 */
[----:B------:R-:W-:Y:S01]  /*3190*/  @!P1 IMAD.MOV.U32 R8, RZ, RZ, R2 ;  /* 0x000000ffff089224 */ /* 0x000fe200078e0002 */
[----:B------:R-:W-:Y:S01]  /*31a0*/  @!P3 LEA R16, P0, R6, c[0x0][0x168], 0x1 ;  /* 0x00005a000610ba11 */ /* 0x000fe200078008ff */
[----:B------:R-:W-:Y:S01]  /*31b0*/  @!P1 IMAD R2, R14, c[0x0][0x198], RZ ;  /* 0x000066000e029a24 */ /* 0x000fe200078e02ff */
[----:B------:R-:W-:Y:S01]  /*31c0*/  @!PT LDS RZ, [RZ] ;  /* 0x00000000fffff984 */ /* 0x000fe20000000800 */
[----:B------:R-:W-:Y:S01]  /*31d0*/  @!PT LDS RZ, [RZ] ;  /* 0x00000000fffff984 */ /* 0x000fe20000000800 */
[----:B------:R-:W-:Y:S01]  /*31e0*/  @!PT LDS RZ, [RZ] ;  /* 0x00000000fffff984 */ /* 0x000fe20000000800 */
[----:B------:R1:W-:Y:S01]  /*31f0*/  @!P6 LDGSTS.E.BYPASS.LTC128B.128 [R227+0x1000], [R24.64] ;  /* 0x0100000018e3efae */ /* 0x0003e2000b901d44 */
        /* <DEDUP_REMOVED lines=8> */
[----:B------:R-:W-:Y:S03]  /*3280*/  @P5 STS.128 [R22+0xc000], RZ ;  /* 0x00c000ff16005388 */ /* 0x000fe60000000c00 */
[----:B------:R-:W-:Y:S01]  /*3290*/  @!P5 IMAD.WIDE.U32 R6, R0, c[0x0][0x1a0], R2 ;  /* 0x000068000006da25 */ /* 0x000fe200078e0002 */
[----:B------:R-:W-:Y:S01]  /*32a0*/  @!P1 LEA R14, P0, R8, c[0x0][0x168], 0x1 ;  /* 0x00005a00080e9a11 */ /* 0x000fe200078008ff */
[----:B------:R-:W-:Y:S02]  /*32b0*/  @P5 STS.128 [R22+0x10000], RZ ;  /* 0x010000ff16005388 */ /* 0x000fe40000000c00 */
[----:B------:R-:W-:-:S02]  /*32c0*/  @!P1 IMAD.IADD R2, R9, 0x1, R12 ;  /* 0x0000000109029824 */ /* 0x000fc400078e020c */
[----:B------:R-:W-:Y:S01]  /*32d0*/  @!P5 IMAD R5, R0, c[0x0][0x1a4], R11 ;  /* 0x000069000005da24 */ /* 0x000fe200078e020b */
[----:B------:R-:W-:Y:S01]  /*32e0*/  @!PT LDS RZ, [RZ] ;  /* 0x00000000fffff984 */ /* 0x000fe20000000800 */
[----:B------:R-:W-:Y:S01]  /*32f0*/  @!PT LDS RZ, [RZ] ;  /* 0x00000000fffff984 */ /* 0x000fe20000000800 */
[----:B------:R-:W-:Y:S01]  /*3300*/  @!PT LDS RZ, [RZ] ;  /* 0x00000000fffff984 */ /* 0x000fe20000000800 */
[----:B------:R1:W-:Y:S01]  /*3310*/  @!P5 LDGSTS.E.BYPASS.LTC128B.128 [R22+0xc000], [R20.64] ;  /* 0x0c0000001416dfae */ /* 0x0003e2000b901d44 */
[----:B------:R-:W-:Y:S01]  /*3320*/  @!P3 IMAD.MOV.U32 R9, RZ, RZ, R3 ;  /* 0x000000ffff09b224 */ /* 0x000fe200078e0003 */
[----:B------:R-:W-:Y:S01]  /*3330*/  @!P1 LEA.HI.X R15, R8, c[0x0][0x16c], R2, 0x1, P0 ;  /* 0x00005b00080f9a11 */ /* 0x000fe200000f0c02 */
[----:B------:R-:W-:Y:S01]  /*3340*/  @!P5 IMAD.IADD R5, R7, 0x1, R5 ;  /* 0x000000010705d824 */ /* 0x000fe200078e0205 */
[C---:B------:R-:W-:Y:S01]  /*3350*/  @!P5 LEA R12, P0, R6.reuse, c[0x0][0x170], 0x1 ;  /* 0x00005c00060cda11 */ /* 0x040fe200078008ff */
[----:B------:R1:W-:Y:S03]  /*3360*/  @!P5 LDGSTS.E.BYPASS.LTC128B.128 [R22+0x10000], [R20.64+0x80] ;  /* 0x100000801416dfae */ /* 0x0003e6000b901d44 */
[----:B------:R-:W-:Y:S01]  /*3370*/  @!P5 LEA.HI.X R13, R6, c[0x0][0x174], R5, 0x1, P0 ;  /* 0x00005d00060dda11 */ /* 0x000fe200000f0c05 */
[----:B------:R-:W-:Y:S01]  /*3380*/  @P4 STS.128 [R22+0xd000], RZ ;  /* 0x00d000ff16004388 */ /* 0x000fe20000000c00 */
[----:B------:R-:W-:-:S03]  /*3390*/  @!P4 IADD3 R2, P0, R0, 0x20, RZ ;  /* 0x000000200002c810 */ /* 0x000fc60007f1e0ff */
[----:B------:R-:W-:Y:S01]  /*33a0*/  @P4 STS.128 [R22+0x11000], RZ ;  /* 0x011000ff16004388 */ /* 0x000fe20000000c00 */
[----:B------:R-:W-:Y:S02]  /*33b0*/  @!P4 IADD3.X R6, RZ, R23, RZ, P0, !PT ;  /* 0x00000017ff06c210 */ /* 0x000fe400007fe4ff */
[----:B------:R-:W-:Y:S01]  /*33c0*/  @!P3 IADD3 R5, P0, R0, 0x40, RZ ;  /* 0x000000400005b810 */ /* 0x000fe20007f1e0ff */
[----:B------:R-:W-:Y:S01]  /*33d0*/  @!PT LDS RZ, [RZ] ;  /* 0x00000000fffff984 */ /* 0x000fe20000000800 */
[----:B------:R-:W-:Y:S01]  /*33e0*/  @!PT LDS RZ, [RZ] ;  /* 0x00000000fffff984 */ /* 0x000fe20000000800 */
[----:B------:R-:W-:Y:S01]  /*33f0*/  @!PT LDS RZ, [RZ] ;  /* 0x00000000fffff984 */ /* 0x000fe20000000800 */
[----:B------:R1:W-:Y:S02]  /*3400*/  @!P4 LDGSTS.E.BYPASS.LTC128B.128 [R22+0xd000], [R18.64] ;  /* 0x0d0000001216cfae */ /* 0x0003e4000b901d44 */
[----:B------:R-:W-:Y:S02]  /*3410*/  @!P4 IMAD R6, R6, c[0x0][0x1a0], RZ ;  /* 0x000068000606ca24 */ /* 0x000fe400078e02ff */
[--C-:B------:R-:W-:Y:S01]  /*3420*/  @!P3 IMAD.X R7, RZ, RZ, R23.reuse, P0 ;  /* 0x000000ffff07b224 */ /* 0x100fe200000e0617 */
[----:B------:R-:W-:Y:S01]  /*3430*/  @!P1 IADD3 R0, P0, R0, 0x60, RZ ;  /* 0x0000006000009810 */ /* 0x000fe20007f1e0ff */
[----:B------:R-:W-:Y:S01]  /*3440*/  @!P4 IMAD R10, R2, c[0x0][0x1a4], R6 ;  /* 0x00006900020aca24 */ /* 0x000fe200078e0206 */
[----:B------:R1:W-:Y:S01]  /*3450*/  @!P4 LDGSTS.E.BYPASS.LTC128B.128 [R22+0x11000], [R18.64+0x80] ;  /* 0x110000801216cfae */ /* 0x0003e2000b901d44 */
[----:B------:R-:W-:Y:S01]  /*3460*/  @!P3 IMAD R8, R7, c[0x0][0x1a0], RZ ;  /* 0x000068000708ba24 */ /* 0x000fe200078e02ff */
[----:B------:R-:W-:Y:S01]  /*3470*/  @!P4 MOV R7, R3 ;  /* 0x000000030007c202 */ /* 0x000fe20000000f00 */
[----:B------:R-:W-:Y:S01]  /*3480*/  @!P4 IMAD.MOV.U32 R6, RZ, RZ, R4 ;  /* 0x000000ffff06c224 */ /* 0x000fe200078e0004 */
[----:B------:R-:W-:Y:S01]  /*3490*/  @P3 STS.128 [R22+0xe000], RZ ;  /* 0x00e000ff16003388 */ /* 0x000fe20000000c00 */
[----:B------:R-:W-:-:S02]  /*34a0*/  @!P1 IMAD.X R11, RZ, RZ, R23, P0 ;  /* 0x000000ffff0b9224 */ /* 0x000fc400000e0617 */
[C---:B------:R-:W-:Y:S01]  /*34b0*/  @!P3 IMAD R23, R5.reuse, c[0x0][0x1a4], R8 ;  /* 0x000069000517ba24 */ /* 0x040fe200078e0208 */
[----:B------:R-:W-:Y:S01]  /*34c0*/  @P3 STS.128 [R22+0x12000], RZ ;  /* 0x012000ff16003388 */ /* 0x000fe20000000c00 */
[----:B------:R-:W-:Y:S02]  /*34d0*/  @!P3 IMAD.MOV.U32 R8, RZ, RZ, R4 ;  /* 0x000000ffff08b224 */ /* 0x000fe400078e0004 */
[----:B------:R-:W-:Y:S01]  /*34e0*/  @!P4 IMAD.WIDE.U32 R6, R2, c[0x0][0x1a0], R6 ;  /* 0x000068000206ca25 */ /* 0x000fe200078e0006 */
[----:B------:R-:W-:Y:S01]  /*34f0*/  @!P1 MOV R2, R4 ;  /* 0x0000000400029202 */ /* 0x000fe20000000f00 */
[----:B------:R-:W-:Y:S01]  /*3500*/  @!PT LDS RZ, [RZ] ;  /* 0x00000000fffff984 */ /* 0x000fe20000000800 */
[----:B------:R-:W-:Y:S01]  /*3510*/  @!PT LDS RZ, [RZ] ;  /* 0x00000000fffff984 */ /* 0x000fe20000000800 */
[----:B------:R-:W-:Y:S01]  /*3520*/  @!PT LDS RZ, [RZ] ;  /* 0x00000000fffff984 */ /* 0x000fe20000000800 */
[----:B------:R1:W-:Y:S02]  /*3530*/  @!P3 LDGSTS.E.BYPASS.LTC128B.128 [R22+0xe000], [R16.64] ;  /* 0x0e0000001016bfae */ /* 0x0003e4000b901d44 */
[----:B------:R-:W-:Y:S02]  /*3540*/  @!P3 IMAD.WIDE.U32 R8, R5, c[0x0][0x1a0], R8 ;  /* 0x000068000508ba25 */ /* 0x000fe400078e0008 */
[----:B------:R1:W-:Y:S02]  /*3550*/  @!P3 LDGSTS.E.BYPASS.LTC128B.128 [R22+0x12000], [R16.64+0x80] ;  /* 0x120000801016bfae */ /* 0x0003e4000b901d44 */
[----:B------:R-:W-:-:S02]  /*3560*/  @!P1 IMAD R5, R11, c[0x0][0x1a0], RZ ;  /* 0x000068000b059a24 */ /* 0x000fc400078e02ff */
[----:B------:R-:W-:Y:S01]  /*3570*/  @!P4 IMAD.IADD R7, R7, 0x1, R10 ;  /* 0x000000010707c824 */ /* 0x000fe200078e020a */
[----:B------:R-:W-:Y:S01]  /*3580*/  @!P4 LEA R10, P0, R6, c[0x0][0x170], 0x1 ;  /* 0x00005c00060aca11 */ /* 0x000fe200078008ff */
[C---:B------:R-:W-:Y:S01]  /*3590*/  @!P1 IMAD R5, R0.reuse, c[0x0][0x1a4], R5 ;  /* 0x0000690000059a24 */ /* 0x040fe200078e0205 */
[----:B------:R-:W-:Y:S01]  /*35a0*/  @P1 STS.128 [R22+0xf000], RZ ;  /* 0x00f000ff16001388 */ /* 0x000fe20000000c00 */
[----:B------:R-:W-:Y:S01]  /*35b0*/  @!P1 IMAD.WIDE.U32 R2, R0, c[0x0][0x1a0], R2 ;  /* 0x0000680000029a25 */ /* 0x000fe200078e0002 */
[----:B------:R-:W-:Y:S02]  /*35c0*/  @!P4 LEA.HI.X R11, R6, c[0x0][0x174], R7, 0x1, P0 ;  /* 0x00005d00060bca11 */ /* 0x000fe400000f0c07 */
[----:B------:R-:W-:Y:S01]  /*35d0*/  @!P3 LEA R6, P0, R8, c[0x0][0x170], 0x1 ;  /* 0x00005c000806ba11 */ /* 0x000fe200078008ff */
[----:B------:R-:W-:Y:S01]  /*35e0*/  @!P3 IMAD.IADD R0, R9, 0x1, R23 ;  /* 0x000000010900b824 */ /* 0x000fe200078e0217 */
[----:B------:R-:W-:Y:S01]  /*35f0*/  @P1 STS.128 [R22+0x13000], RZ ;  /* 0x013000ff16001388 */ /* 0x000fe20000000c00 */
[----:B------:R-:W-:-:S03]  /*3600*/  MOV R9, c[0x0][0x30c] ;  /* 0x0000c30000097a02 */ /* 0x000fc60000000f00 */
[----:B------:R-:W-:Y:S01]  /*3610*/  @!PT LDS RZ, [RZ] ;  /* 0x00000000fffff984 */ /* 0x000fe20000000800 */
[----:B------:R-:W-:Y:S01]  /*3620*/  @!PT LDS RZ, [RZ] ;  /* 0x00000000fffff984 */ /* 0x000fe20000000800 */
[----:B------:R-:W-:Y:S01]  /*3630*/  @!PT LDS RZ, [RZ] ;  /* 0x00000000fffff984 */ /* 0x000fe20000000800 */
[----:B------:R1:W-:Y:S01]  /*3640*/  @!P1 LDGSTS.E.BYPASS.LTC128B.128 [R22+0xf000], [R14.64] ;  /* 0x0f0000000e169fae */ /* 0x0003e2000b901d44 */
[----:B------:R-:W-:Y:S01]  /*3650*/  @!P3 LEA.HI.X R7, R8, c[0x0][0x174], R0, 0x1, P0 ;  /* 0x00005d000807ba11 */ /* 0x000fe200000f0c00 */
[----:B------:R-:W-:Y:S01]  /*3660*/  @!P1 IMAD.IADD R0, R3, 0x1, R5 ;  /* 0x0000000103009824 */ /* 0x000fe200078e0205 */
[C---:B------:R-:W-:Y:S01]  /*3670*/  @!P1 LEA R4, P0, R2.reuse, c[0x0][0x170], 0x1 ;  /* 0x00005c0002049a11 */ /* 0x040fe200078008ff */
[----:B------:R1:W-:Y:S01]  /*3680*/  @!P1 LDGSTS.E.BYPASS.LTC128B.128 [R22+0x13000], [R14.64+0x80] ;  /* 0x130000800e169fae */ /* 0x0003e2000b901d44 */
[----:B------:R-:W-:Y:S02]  /*3690*/  IMAD.MOV.U32 R8, RZ, RZ, c[0x0][0x308] ;  /* 0x0000c200ff087624 */ /* 0x000fe400078e00ff */
[----:B------:R-:W-:Y:S01]  /*36a0*/  @!P1 LEA.HI.X R5, R2, c[0x0][0x174], R0, 0x1, P0 ;  /* 0x00005d0002059a11 */ /* 0x000fe200000f0c00 */
        /* <DEDUP_REMOVED lines=33> */
[C---:B------:R-:W-:Y:S01]  /*38c0*/  IADD3 R3, R239.reuse, 0x8, RZ ;  /* 0x00000008ef037810 */ /* 0x040fe20007ffe0ff */
[----:B------:R-:W-:Y:S01]  /*38d0*/  IMAD.MOV.U32 R242, RZ, RZ, 0x7f800000 ;  /* 0x7f800000fff27424 */ /* 0x000fe200078e00ff */
[----:B------:R-:W-:Y:S01]  /*38e0*/  ISETP.GE.AND P0, PT, R0, UR8, PT ;  /* 0x0000000800007c0c */ /* 0x000fe2000bf06270 */
[----:B------:R-:W-:Y:S01]  /*38f0*/  IMAD.MOV.U32 R240, RZ, RZ, 0x7f800000 ;  /* 0x7f800000fff07424 */ /* 0x000fe200078e00ff */
[C---:B------:R-:W-:Y:S01]  /*3900*/  IADD3 R2, R239.reuse, 0x20, RZ ;  /* 0x00000020ef027810 */ /* 0x040fe20007ffe0ff */
[----:B------:R-:W-:Y:S01]  /*3910*/  IMAD.MOV.U32 R241, RZ, RZ, 0x7f800000 ;  /* 0x7f800000fff17424 */ /* 0x000fe200078e00ff */
[----:B------:R-:W-:-:S02]  /*3920*/  ISETP.GE.AND P4, PT, R239, UR8, PT ;  /* 0x00000008ef007c0c */ /* 0x000fc4000bf86270 */
[----:B------:R-:W-:Y:S02]  /*3930*/  ISETP.GE.AND P3, PT, R3, UR8, PT ;  /* 0x0000000803007c0c */ /* 0x000fe4000bf66270 */
[----:B------:R-:W-:Y:S01]  /*3940*/  ISETP.GE.AND P1, PT, R2, UR8, PT ;  /* 0x0000000802007c0c */ /* 0x000fe2000bf26270 */
[----:B------:R-:W-:Y:S01]  /*3950*/  IMAD.MOV.U32 R2, RZ, RZ, 0x4 ;  /* 0x00000004ff027424 */ /* 0x000fe200078e00ff */
[----:B------:R-:W-:-:S03]  /*3960*/  MOV R243, 0x7f800000 ;  /* 0x7f80000000f37802 */ /* 0x000fc60000000f00 */
        /* <DEDUP_REMOVED lines=8> */
[----:B------:R2:W5:Y:S02]  /*39f0*/  @!P1 LDG.E R240, [R2.64+0x80] ;  /* 0x0000800402f09981 */ /* 0x000564000c1e1900 */
[----:B--2---:R-:W-:-:S04]  /*3a00*/  SHF.R.S32.HI R2, RZ, 0x1f, R0 ;  /* 0x0000001fff027819 */ /* 0x004fc80000011400 */
[----:B------:R-:W-:-:S04]  /*3a10*/  LEA.HI R2, R2, R0, RZ, 0x3 ;  /* 0x0000000002027211 */ /* 0x000fc800078f18ff */
[----:B------:R-:W-:-:S05]  /*3a20*/  LOP3.LUT R2, R2, 0xfffffff8, RZ, 0xc0, !PT ;  /* 0xfffffff802027812 */ /* 0x000fca00078ec0ff */
[----:B------:R-:W-:-:S05]  /*3a30*/  IMAD.IADD R0, R0, 0x1, -R2 ;  /* 0x0000000100007824 */ /* 0x000fca00078e0a02 */
[C---:B------:R-:W-:Y:S02]  /*3a40*/  LOP3.LUT P0, RZ, R0.reuse, 0x2, RZ, 0xc0, !PT ;  /* 0x0000000200ff7812 */ /* 0x040fe4000780c0ff */
[----:B------:R-:W-:Y:S02]  /*3a50*/  LOP3.LUT P1, RZ, R0, 0x4, RZ, 0xc0, !PT ;  /* 0x0000000400ff7812 */ /* 0x000fe4000782c0ff */
[----:B------:R-:W-:-:S04]  /*3a60*/  IADD3 R0, R197, 0x2000, RZ ;  /* 0x00002000c5007810 */ /* 0x000fc80007ffe0ff */
[----:B------:R-:W-:Y:S02]  /*3a70*/  SEL R0, R0, R197, !P2 ;  /* 0x000000c500007207 */ /* 0x000fe40005000000 */
[----:B------:R-:W-:Y:S02]  /*3a80*/  SHF.R.S32.HI R2, RZ, 0x1f, R26 ;  /* 0x0000001fff027819 */ /* 0x000fe4000001141a */
[----:B------:R-:W-:Y:S01]  /*3a90*/  SHF.L.U32 R189, R0, 0x1, RZ ;  /* 0x0000000100bd7819 */ /* 0x000fe200000006ff */
[----:B------:R-:W-:-:S04]  /*3aa0*/  IMAD.MOV.U32 R0, RZ, RZ, c[0x0][0x22c] ;  /* 0x00008b00ff007624 */ /* 0x000fc800078e00ff */
[----:B------:R-:W-:-:S04]  /*3ab0*/  IMAD R0, R0, c[0x0][0x1c0], RZ ;  /* 0x0000700000007a24 */ /* 0x000fc800078e02ff */
[----:B------:R-:W-:Y:S02]  /*3ac0*/  IMAD.SHL.U32 R238, R0, 0x8, RZ ;  /* 0x0000000800ee7824 */ /* 0x000fe400078e00ff */
[----:B------:R-:W-:Y:S01]  /*3ad0*/  IMAD.MOV.U32 R195, RZ, RZ, 0x20 ;  /* 0x00000020ffc37424 */ /* 0x000fe200078e00ff */
        /* <DEDUP_REMOVED lines=66> */
[----:B------:R-:W-:Y:S01]  /*3f00*/  ULDC UR13, c[0x0][0x2e8] ;  /* 0x0000ba00000d7ab9 */ /* 0x000fe20000000800 */
[----:B------:R-:W-:Y:S01]  /*3f10*/  SEL R194, R194, 0xffffffc0, !P1 ;  /* 0xffffffc0c2c27807 */ /* 0x000fe20004800000 */
[----:B------:R-:W-:-:S02]  /*3f20*/  UIADD3 UR33, UR33, -UR13, URZ ;  /* 0x8000000d21217290 */ /* 0x000fc4000fffe03f */
[----:B------:R-:W-:Y:S01]  /*3f30*/  ULDC UR17, c[0x0][0x2e4] ;  /* 0x0000b90000117ab9 */ /* 0x000fe20000000800 */
[----:B----4-:R-:W-:-:S04]  /*3f40*/  IADD3 R3, P4, P3, R4, UR48, R26 ;  /* 0x0000003004037c10 */ /* 0x010fc8000fb9e01a */
[----:B------:R-:W-:Y:S02]  /*3f50*/  IADD3.X R4, R5, UR52, R2, P4, P3 ;  /* 0x0000003405047c10 */ /* 0x000fe4000a7e6402 */
[----:B------:R-:W-:Y:S01]  /*3f60*/  IADD3 R2, R196, 0x2000, RZ ;  /* 0x00002000c4027810 */ /* 0x000fe20007ffe0ff */
[----:B---3--:R-:W2:Y:S01]  /*3f70*/  R2UR UR22, R8 ;  /* 0x00000000081673c2 */ /* 0x008ea200000e0000 */
[----:B------:R2:W-:Y:S02]  /*3f80*/  STL [R1+0x8], R3 ;  /* 0x0000080301007387 */ /* 0x0005e40000100800 */
[----:B------:R-:W-:Y:S02]  /*3f90*/  SEL R2, R2, R196, !P2 ;  /* 0x000000c402027207 */ /* 0x000fe40005000000 */
[----:B------:R-:W-:-:S03]  /*3fa0*/  SHF.L.U32 R5, R0, 0x4, RZ ;  /* 0x0000000400057819 */ /* 0x000fc600000006ff */
[----:B------:R-:W-:Y:S01]  /*3fb0*/  IMAD.SHL.U32 R188, R2, 0x2, RZ ;  /* 0x0000000202bc7824 */ /* 0x000fe200078e00ff */
[----:B------:R-:W3:Y:S01]  /*3fc0*/  R2UR UR31, R9 ;  /* 0x00000000091f73c2 */ /* 0x000ee200000e0000 */
[----:B------:R-:W-:-:S05]  /*3fd0*/  IADD3 R2, R5, 0x60, RZ ;  /* 0x0000006005027810 */ /* 0x000fca0007ffe0ff */
[----:B------:R-:W-:Y:S01]  /*3fe0*/  IMAD.IADD R2, R238, 0x1, R2 ;  /* 0x00000001ee027824 */ /* 0x000fe200078e0202 */
[----:B--2---:R-:W-:Y:S02]  /*3ff0*/  LOP3.LUT R3, R4, UR22, RZ, 0x3c, !PT ;  /* 0x0000001604037c12 */ /* 0x004fe4000f8e3cff */
[----:B------:R-:W-:-:S03]  /*4000*/  IADD3 R4, R5, 0x20, RZ ;  /* 0x0000002005047810 */ /* 0x000fc60007ffe0ff */
[----:B------:R2:W-:Y:S02]  /*4010*/  STL [R1], R3 ;  /* 0x0000000301007387 */ /* 0x0005e40000100800 */
[C---:B------:R-:W-:Y:S02]  /*4020*/  IMAD.IADD R4, R238.reuse, 0x1, R4 ;  /* 0x00000001ee047824 */ /* 0x040fe400078e0204 */
[C---:B------:R-:W-:Y:S02]  /*4030*/  IMAD.IADD R2, R238.reuse, 0x1, R2 ;  /* 0x00000001ee027824 */ /* 0x040fe400078e0202 */
[C---:B------:R-:W-:Y:S02]  /*4040*/  IMAD.IADD R4, R238.reuse, 0x1, R4 ;  /* 0x00000001ee047824 */ /* 0x040fe400078e0204 */
[C---:B------:R-:W-:Y:S02]  /*4050*/  IMAD.IADD R245, R238.reuse, 0x1, R2 ;  /* 0x00000001eef57824 */ /* 0x040fe400078e0202 */
[----:B------:R-:W-:Y:S01]  /*4060*/  IMAD.IADD R249, R238, 0x1, R4 ;  /* 0x00000001eef97824 */ /* 0x000fe200078e0204 */
[----:B--2---:R-:W-:-:S04]  /*4070*/  IADD3 R3, R5, 0x40, RZ ;  /* 0x0000004005037810 */ /* 0x004fc80007ffe0ff */
[----:B------:R-:W-:-:S04]  /*4080*/  IADD3 R3, R238, R3, RZ ;  /* 0x00000003ee037210 */ /* 0x000fc80007ffe0ff */
[----:B------:R-:W-:-:S04]  /*4090*/  IADD3 R3, R238, R3, RZ ;  /* 0x00000003ee037210 */ /* 0x000fc80007ffe0ff */
[C---:B------:R-:W-:Y:S01]  /*40a0*/  IADD3 R247, R238.reuse, R3, RZ ;  /* 0x00000003eef77210 */ /* 0x040fe20007ffe0ff */
[C---:B------:R-:W-:Y:S02]  /*40b0*/  IMAD.IADD R248, R238.reuse, 0x1, R249 ;  /* 0x00000001eef87824 */ /* 0x040fe400078e02f9 */
[C---:B------:R-:W-:Y:S01]  /*40c0*/  IMAD.IADD R244, R238.reuse, 0x1, R245 ;  /* 0x00000001eef47824 */ /* 0x040fe200078e02f5 */
[C---:B------:R-:W-:Y:S01]  /*40d0*/  IADD3 R246, R238.reuse, R247, RZ ;  /* 0x000000f7eef67210 */ /* 0x040fe20007ffe0ff */
[C---:B------:R-:W-:Y:S02]  /*40e0*/  IMAD.IADD R252, R238.reuse, 0x1, R248 ;  /* 0x00000001eefc7824 */ /* 0x040fe400078e02f8 */
[C---:B------:R-:W-:Y:S01]  /*40f0*/  IMAD.IADD R250, R238.reuse, 0x1, R244 ;  /* 0x00000001eefa7824 */ /* 0x040fe200078e02f4 */
[----:B------:R-:W-:Y:S01]  /*4100*/  IADD3 R251, R238, R246, RZ ;  /* 0x000000f6eefb7210 */ /* 0x000fe20007ffe0ff */
[----:B------:R-:W-:Y:S02]  /*4110*/  UIADD3 UR30, UR22, -0x61c88647, URZ ;  /* 0x9e3779b9161e7890 */ /* 0x000fe4000fffe03f */
[----:B------:R-:W-:-:S02]  /*4120*/  UIADD3 UR34, UR22, 0x3c6ef372, URZ ;  /* 0x3c6ef37216227890 */ /* 0x000fc4000fffe03f */
[----:B------:R-:W-:Y:S02]  /*4130*/  UIADD3 UR28, UR22, -0x255992d5, URZ ;  /* 0xdaa66d2b161c7890 */ /* 0x000fe4000fffe03f */
[----:B------:R-:W-:Y:S02]  /*4140*/  UIADD3 UR26, UR22, 0x78dde6e4, URZ ;  /* 0x78dde6e4161a7890 */ /* 0x000fe4000fffe03f */
[----:B------:R-:W-:Y:S02]  /*4150*/  UIADD3 UR24, UR22, 0x1715609d, URZ ;  /* 0x1715609d16187890 */ /* 0x000fe4000fffe03f */
[----:B------:R-:W-:Y:S02]  /*4160*/  UIADD3 UR22, UR22, -0x4ab325aa, URZ ;  /* 0xb54cda5616167890 */ /* 0x000fe4000fffe03f */
[----:B---3--:R-:W-:Y:S02]  /*4170*/  UIADD3 UR32, UR31, -0x4498517b, URZ ;  /* 0xbb67ae851f207890 */ /* 0x008fe4000fffe03f */
[----:B------:R-:W-:-:S02]  /*4180*/  UIADD3 UR29, UR31, 0x76cf5d0a, URZ ;  /* 0x76cf5d0a1f1d7890 */ /* 0x000fc4000fffe03f */
[----:B------:R-:W-:Y:S02]  /*4190*/  UIADD3 UR27, UR31, 0x32370b8f, URZ ;  /* 0x32370b8f1f1b7890 */ /* 0x000fe4000fffe03f */
[----:B------:R-:W-:Y:S02]  /*41a0*/  UIADD3 UR25, UR31, -0x126145ec, URZ ;  /* 0xed9eba141f197890 */ /* 0x000fe4000fffe03f */
[----:B------:R-:W-:Y:S02]  /*41b0*/  UIADD3 UR23, UR31, -0x56f99767, URZ ;  /* 0xa90668991f177890 */ /* 0x000fe4000fffe03f */
[----:B-1----:R-:W-:Y:S02]  /*41c0*/  UIADD3 UR21, UR31, 0x646e171e, URZ ;  /* 0x646e171e1f157890 */ /* 0x002fe4000fffe03f */
.L_x_1808:
[----:B------:R-:W0:Y:S01]  /*41d0*/  LDGDEPBAR ;  /* 0x00000000000079af */ /* 0x000e220000000000 */
[C---:B------:R-:W-:Y:S01]  /*41e0*/  IMAD.IADD R0, R189.reuse, 0x1, R195 ;  /* 0x00000001bd007824 */ /* 0x040fe200078e02c3 */
[----:B------:R-:W-:Y:S01]  /*41f0*/  USHF.L.U32 UR8, UR7, 0x6, URZ ;  /* 0x0000000607087899 */ /* 0x000fe2000800063f */
[--C-:B------:R-:W-:Y:S01]  /*4200*/  IMAD.IADD R3, R189, 0x1, R194.reuse ;  /* 0x00000001bd037824 */ /* 0x100fe200078e02c2 */
[----:B------:R-:W-:Y:S01]  /*4210*/  ULDC UR13, c[0x0][0x2e4] ;  /* 0x0000b900000d7ab9 */ /* 0x000fe20000000800 */
[----:B------:R-:W-:Y:S01]  /*4220*/  IMAD.IADD R2, R0, 0x1, R194 ;  /* 0x0000000100027824 */ /* 0x000fe200078e02c2 */
[----:B------:R-:W1:Y:S01]  /*4230*/  S2R R204, SR_TID.X ;  /* 0x0000000000cc7919 */ /* 0x000e620000002100 */
[----:B------:R-:W-:Y:S01]  /*4240*/  IMAD.MOV.U32 R236, RZ, RZ, R203 ;  /* 0x000000ffffec7224 */ /* 0x000fe200078e00cb */
[----:B------:R-:W-:Y:S01]  /*4250*/  UISETP.GE.AND UP0, UPT, UR8, UR33, UPT ;  /* 0x000000210800728c */ /* 0x000fe2000bf06270 */
[----:B------:R-:W-:Y:S02]  /*4260*/  MOV R237, R202 ;  /* 0x000000ca00ed7202 */ /* 0x000fe40000000f00 */
[----:B------:R-:W2:Y:S01]  /*4270*/  S2R R205, SR_TID.X ;  /* 0x0000000000cd7919 */ /* 0x000ea20000002100 */
[----:B------:R-:W-:Y:S04]  /*4280*/  DEPBAR.LE SB0, 0x0 ;  /* 0x000080000000791a */ /* 0x000fe80000000000 */
[----:B------:R-:W-:Y:S01]  /*4290*/  BAR.SYNC.DEFER_BLOCKING 0x0 ;  /* 0x0000000000007b1d */ /* 0x000fe20000010000 */
[----:B-1----:R-:W-:Y:S04]  /*42a0*/  SHF.R.S32.HI R204, RZ, 0x1f, R204 ;  /* 0x0000001fffcc7819 */ /* 0x002fe800000114cc */
[----:B--2---:R-:W-:Y:S04]  /*42b0*/  LEA.HI R204, R204, R205, RZ, 0x6 ;  /* 0x000000cdcccc7211 */ /* 0x004fe800078f30ff */
[----:B------:R-:W-:Y:S01]  /*42c0*/  SHF.R.S32.HI R204, RZ, 0x6, R204 ;  /* 0x00000006ffcc7819 */ /* 0x000fe200000114cc */
[----:B------:R-:W-:Y:S05]  /*42d0*/  LDSM.16.M88.4 R32, [R189] ;  /* 0x00000000bd20783b */ /* 0x000fea0000000200 */
[----:B------:R-:W1:Y:S05]  /*42e0*/  LDSM.16.M88.4 R16, [R193+0xc000] ;  /* 0x00c00000c110783b */ /* 0x000e6a0000000200 */
[----:B------:R-:W2:Y:S05]  /*42f0*/  LDSM.16.M88.4 R28, [R189+0x1000] ;  /* 0x00100000bd1c783b */ /* 0x000eaa0000000200 */
[----:B------:R-:W3:Y:S05]  /*4300*/  LDSM.16.M88.4 R164, [R193+0xc800] ;  /* 0x00c80000c1a4783b */ /* 0x000eea0000000200 */
[----:B------:R-:W-:Y:S05]  /*4310*/  LDSM.16.M88.4 R168, [R0] ;  /* 0x0000000000a8783b */ /* 0x000fea0000000200 */
[----:B------:R-:W4:Y:S05]  /*4320*/  LDSM.16.M88.4 R172, [R190+0xc000] ;  /* 0x00c00000beac783b */ /* 0x000f2a0000000200 */
[----:B------:R-:W3:Y:S05]  /*4330*/  LDSM.16.M88.4 R176, [R0+0x1000] ;  /* 0x0010000000b0783b */ /* 0x000eea0000000200 */
[----:B------:R-:W3:Y:S01]  /*4340*/  LDSM.16.M88.4 R180, [R190+0xc800] ;  /* 0x00c80000beb4783b */ /* 0x000ee20000000200 */
        /* <DEDUP_REMOVED lines=19> */
[----:B------:R-:W3:Y:S05]  /*4480*/  LDSM.16.M88.4 R168, [R192+0xc800] ;  /* 0x00c80000c0a8783b */ /* 0x000eea0000000200 */
[----:B------:R-:W-:Y:S02]  /*4490*/  LDSM.16.M88.4 R180, [R191+0xc000] ;  /* 0x00c00000bfb4783b */ /* 0x000fe40000000200 */
[-C--:B-1----:R-:W-:Y:S08]  /*44a0*/  HMMA.16816.F32.BF16 R4, R164, R172.reuse, R4 ;  /* 0x000000aca404723c */ /* 0x082ff00000041804 */
[C---:B--2---:R-:W-:Y:S08]  /*44b0*/  HMMA.16816.F32.BF16 R8, R176.reuse, R172, R8 ;  /* 0x000000acb008723c */ /* 0x044ff00000041808 */
[-C--:B------:R-:W-:Y:S08]  /*44c0*/  HMMA.16816.F32.BF16 R12, R176, R174.reuse, R12 ;  /* 0x000000aeb00c723c */ /* 0x080ff0000004180c */
[C---:B------:R-:W-:Y:S01]  /*44d0*/  HMMA.16816.F32.BF16 R16, R164.reuse, R174, R16 ;  /* 0x000000aea410723c */ /* 0x040fe20000041810 */
[----:B------:R-:W1:Y:S07]  /*44e0*/  LDSM.16.M88.4 R172, [R2] ;  /* 0x0000000002ac783b */ /* 0x000e6e0000000200 */
[-C--:B---3--:R-:W-:Y:S08]  /*44f0*/  HMMA.16816.F32.BF16 R20, R164, R168.reuse, R20 ;  /* 0x000000a8a414723c */ /* 0x088ff00000041814 */
[C---:B------:R-:W-:Y:S07]  /*4500*/  HMMA.16816.F32.BF16 R24, R176.reuse, R168, R24 ;  /* 0x000000a8b018723c */ /* 0x040fee0000041818 */
[----:B------:R-:W-:Y:S01]  /*4510*/  MOV R168, UR19 ;  /* 0x0000001300a87c02 */ /* 0x000fe20008000f00 */
[-C--:B------:R-:W-:Y:S01]  /*4520*/  HMMA.16816.F32.BF16 R28, R176, R170.reuse, R28 ;  /* 0x000000aab01c723c */ /* 0x080fe2000004181c */
[----:B------:R-:W2:Y:S03]  /*4530*/  LDSM.16.M88.4 R176, [R2+0x1000] ;  /* 0x0010000002b0783b */ /* 0x000ea60000000200 */
[----:B------:R-:W-:Y:S01]  /*4540*/  IMAD.U32 R169, RZ, RZ, UR18 ;  /* 0x00000012ffa97e24 */ /* 0x000fe2000f8e00ff */
[C---:B------:R-:W-:Y:S03]  /*4550*/  LEA R184, P0, R239.reuse, R168, 0x2 ;  /* 0x000000a8efb87211 */ /* 0x040fe600078010ff */
[----:B------:R-:W-:Y:S01]  /*4560*/  HMMA.16816.F32.BF16 R32, R164, R170, R32 ;  /* 0x000000aaa420723c */ /* 0x000fe20000041820 */
[----:B------:R-:W3:Y:S03]  /*4570*/  LDSM.16.M88.4 R164, [R191+0xc800] ;  /* 0x00c80000bfa4783b */ /* 0x000ee60000000200 */
[----:B------:R-:W-:Y:S02]  /*4580*/  LEA.HI.X.SX32 R185, R239, R169, 0x2, P0 ;  /* 0x000000a9efb97211 */ /* 0x000fe400000f16ff */
[----:B------:R-:W-:Y:S01]  /*4590*/  LDSM.16.M88.4 R168, [R193+0x10000] ;  /* 0x01000000c1a8783b */ /* 0x000fe20000000200 */
[----:B------:R-:W-:Y:S01]  /*45a0*/  PLOP3.LUT P0, PT, PT, PT, UP0, 0x80, 0x0 ;  /* 0x000000000000781c */ /* 0x000fe20003f0f008 */
[-C--:B-1----:R-:W-:Y:S03]  /*45b0*/  HMMA.16816.F32.BF16 R4, R172, R180.reuse, R4 ;  /* 0x000000b4ac04723c */ /* 0x082fe60000041804 */
[----:B-----5:R1:W5:Y:S05]  /*45c0*/  LDG.E R201, [R184.64] ;  /* 0x00000004b8c97981 */ /* 0x02036a000c1e1900 */
[----:B------:R1:W5:Y:S05]  /*45d0*/  LDG.E R200, [R184.64+0x20] ;  /* 0x00002004b8c87981 */ /* 0x00036a000c1e1900 */
[----:B------:R1:W5:Y:S05]  /*45e0*/  LDG.E R199, [R184.64+0x80] ;  /* 0x00008004b8c77981 */ /* 0x00036a000c1e1900 */
[----:B------:R1:W5:Y:S01]  /*45f0*/  LDG.E R198, [R184.64+0xa0] ;  /* 0x0000a004b8c67981 */ /* 0x000362000c1e1900 */
        /* <DEDUP_REMOVED lines=9> */
[----:B------:R-:W2:Y:S05]  /*4690*/  LDSM.16.M88.4 R164, [R189+0x2000] ;  /* 0x00200000bda4783b */ /* 0x000eaa0000000200 */
[----:B------:R-:W3:Y:S02]  /*46a0*/  LDSM.16.M88.4 R172, [R189+0x3000] ;  /* 0x00300000bdac783b */ /* 0x000ee40000000200 */
        /* <DEDUP_REMOVED lines=10> */
[----:B------:R-:W2:Y:S05]  /*4750*/  LDSM.16.M88.4 R164, [R0+0x2000] ;  /* 0x0020000000a4783b */ /* 0x000eaa0000000200 */
[----:B------:R-:W3:Y:S02]  /*4760*/  LDSM.16.M88.4 R176, [R190+0x10800] ;  /* 0x01080000beb0783b */ /* 0x000ee40000000200 */
        /* <DEDUP_REMOVED lines=32> */
[----:B-1----:R-:W-:Y:S04]  /*4970*/  USHF.L.U32 UR13, UR14, 0x7, URZ ;  /* 0x000000070e0d7899 */ /* 0x002fe8000800063f */
[----:B------:R-:W-:Y:S02]  /*4980*/  UIADD3 UR15, UR13, UR12, URZ ;  /* 0x0000000c0d0f7290 */ /* 0x000fe4000fffe03f */
        /* <DEDUP_REMOVED lines=10> */
.L_x_1804:
[----:B-1----:R-:W-:Y:S01]  /*4a30*/  IADD3 R0, R239, UR8, RZ ;  /* 0x00000008ef007c10 */ /* 0x002fe2000fffe0ff */
        /* <DEDUP_REMOVED lines=31> */
[C---:B------:R-:W-:Y:S02]  /*4c30*/  IADD3 R173, R0.reuse, 0x1, RZ ;  /* 0x0000000100ad7810 */ /* 0x040fe40007ffe0ff */
[C---:B------:R-:W-:Y:S02]  /*4c40*/  IADD3 R172, R0.reuse, 0x8, RZ ;  /* 0x0000000800ac7810 */ /* 0x040fe40007ffe0ff */
[C---:B------:R-:W-:Y:S02]  /*4c50*/  IADD3 R171, R0.reuse, 0x9, RZ ;  /* 0x0000000900ab7810 */ /* 0x040fe40007ffe0ff */
[C---:B------:R-:W-:Y:S02]  /*4c60*/  IADD3 R170, R0.reuse, 0x10, RZ ;  /* 0x0000001000aa7810 */ /* 0x040fe40007ffe0ff */
[C---:B------:R-:W-:Y:S02]  /*4c70*/  ISETP.GE.OR P2, PT, R0.reuse, R174, !P2 ;  /* 0x000000ae0000720c */ /* 0x040fe40005746670 */
[C---:B------:R-:W-:Y:S02]  /*4c80*/  ISETP.GE.OR P0, PT, R0.reuse, R166, !P0 ;  /* 0x000000a60000720c */ /* 0x040fe40004706670 */
[C---:B------:R-:W-:Y:S02]  /*4c90*/  ISETP.GE.AND P6, PT, R0.reuse, R165, PT ;  /* 0x000000a50000720c */ /* 0x040fe40003fc6270 */
[----:B------:R-:W-:Y:S02]  /*4ca0*/  ISETP.GE.AND P5, PT, R0, R3, PT ;  /* 0x000000030000720c */ /* 0x000fe40003fa6270 */
[-C--:B------:R-:W-:Y:S02]  /*4cb0*/  ISETP.GE.AND P4, PT, R173, R175.reuse, PT ;  /* 0x000000afad00720c */ /* 0x080fe40003f86270 */
[-C--:B------:R-:W-:Y:S02]  /*4cc0*/  ISETP.GE.AND P3, PT, R172, R175.reuse, PT ;  /* 0x000000afac00720c */ /* 0x080fe40003f66270 */
[----:B------:R-:W-:Y:S02]  /*4cd0*/  FSEL R4, R4, -INF , !P2 ;  /* 0xff80000004047808 */ /* 0x000fe40005000000 */
[-C--:B------:R-:W-:Y:S02]  /*4ce0*/  ISETP.GE.AND P2, PT, R171, R175.reuse, PT ;  /* 0x000000afab00720c */ /* 0x080fe40003f46270 */
[----:B------:R-:W-:Y:S02]  /*4cf0*/  FSEL R6, R6, -INF , !P0 ;  /* 0xff80000006067808 */ /* 0x000fe40004000000 */
[-C--:B------:R-:W-:Y:S02]  /*4d00*/  ISETP.GE.AND P0, PT, R170, R175.reuse, PT ;  /* 0x000000afaa00720c */ /* 0x080fe40003f06270 */
[C---:B------:R-:W-:Y:S02]  /*4d10*/  IADD3 R169, R0.reuse, 0x11, RZ ;  /* 0x0000001100a97810 */ /* 0x040fe40007ffe0ff */
[C---:B------:R-:W-:Y:S02]  /*4d20*/  IADD3 R168, R0.reuse, 0x18, RZ ;  /* 0x0000001800a87810 */ /* 0x040fe40007ffe0ff */
[C---:B------:R-:W-:Y:S02]  /*4d30*/  ISETP.GE.OR P6, PT, R0.reuse, R164, !P6 ;  /* 0x000000a40000720c */ /* 0x040fe400077c6670 */
[C---:B------:R-:W-:Y:S02]  /*4d40*/  ISETP.GE.OR P5, PT, R0.reuse, R2, !P5 ;  /* 0x000000020000720c */ /* 0x040fe40006fa6670 */
[----:B------:R-:W-:Y:S02]  /*4d50*/  IADD3 R0, R0, 0x19, RZ ;  /* 0x0000001900007810 */ /* 0x000fe40007ffe0ff */
[-C--:B------:R-:W-:Y:S02]  /*4d60*/  ISETP.GE.OR P4, PT, R173, R174.reuse, !P4 ;  /* 0x000000aead00720c */ /* 0x080fe40006786670 */
[-C--:B------:R-:W-:Y:S02]  /*4d70*/  ISETP.GE.OR P3, PT, R172, R174.reuse, !P3 ;  /* 0x000000aeac00720c */ /* 0x080fe40005f66670 */
[-C--:B------:R-:W-:Y:S02]  /*4d80*/  ISETP.GE.OR P2, PT, R171, R174.reuse, !P2 ;  /* 0x000000aeab00720c */ /* 0x080fe40005746670 */
[-C--:B------:R-:W-:Y:S02]  /*4d90*/  ISETP.GE.OR P0, PT, R170, R174.reuse, !P0 ;  /* 0x000000aeaa00720c */ /* 0x080fe40004706670 */
[----:B------:R-:W-:Y:S02]  /*4da0*/  FSEL R8, R8, -INF , !P6 ;  /* 0xff80000008087808 */ /* 0x000fe40007000000 */
[-C--:B------:R-:W-:Y:S02]  /*4db0*/  ISETP.GE.AND P6, PT, R169, R175.reuse, PT ;  /* 0x000000afa900720c */ /* 0x080fe40003fc6270 */
[----:B------:R-:W-:Y:S02]  /*4dc0*/  FSEL R10, R10, -INF , !P5 ;  /* 0xff8000000a0a7808 */ /* 0x000fe40006800000 */
[-C--:B------:R-:W-:Y:S02]  /*4dd0*/  ISETP.GE.AND P5, PT, R168, R175.reuse, PT ;  /* 0x000000afa800720c */ /* 0x080fe40003fa6270 */
[----:B------:R-:W-:Y:S02]  /*4de0*/  FSEL R5, R5, -INF , !P4 ;  /* 0xff80000005057808 */ /* 0x000fe40006000000 */
[----:B------:R-:W-:Y:S02]  /*4df0*/  ISETP.GE.AND P4, PT, R0, R175, PT ;  /* 0x000000af0000720c */ /* 0x000fe40003f86270 */
[----:B------:R-:W-:Y:S02]  /*4e00*/  FSEL R16, R16, -INF , !P3 ;  /* 0xff80000010107808 */ /* 0x000fe40005800000 */
[-C--:B------:R-:W-:Y:S02]  /*4e10*/  ISETP.GE.AND P3, PT, R173, R167.reuse, PT ;  /* 0x000000a7ad00720c */ /* 0x080fe40003f66270 */
[----:B------:R-:W-:Y:S02]  /*4e20*/  FSEL R17, R17, -INF , !P2 ;  /* 0xff80000011117808 */ /* 0x000fe40005000000 */
[-C--:B------:R-:W-:Y:S02]  /*4e30*/  ISETP.GE.AND P2, PT, R172, R167.reuse, PT ;  /* 0x000000a7ac00720c */ /* 0x080fe40003f46270 */
[----:B------:R-:W-:Y:S02]  /*4e40*/  FSEL R20, R20, -INF , !P0 ;  /* 0xff80000014147808 */ /* 0x000fe40004000000 */
[-C--:B------:R-:W-:Y:S02]  /*4e50*/  ISETP.GE.AND P0, PT, R171, R167.reuse, PT ;  /* 0x000000a7ab00720c */ /* 0x080fe40003f06270 */
[-C--:B------:R-:W-:Y:S02]  /*4e60*/  ISETP.GE.OR P6, PT, R169, R174.reuse, !P6 ;  /* 0x000000aea900720c */ /* 0x080fe400077c6670 */
[-C--:B------:R-:W-:Y:S02]  /*4e70*/  ISETP.GE.OR P5, PT, R168, R174.reuse, !P5 ;  /* 0x000000aea800720c */ /* 0x080fe40006fa6670 */
[----:B------:R-:W-:Y:S02]  /*4e80*/  ISETP.GE.OR P4, PT, R0, R174, !P4 ;  /* 0x000000ae0000720c */ /* 0x000fe40006786670 */
        /* <DEDUP_REMOVED lines=63> */
.L_x_1805:
[----:B------:R-:W2:Y:S01]  /*5280*/  LDL R167, [R1+0x8] ;  /* 0x0000080001a77983 */ /* 0x000ea20000100800 */
[C---:B------:R-:W-:Y:S01]  /*5290*/  FMUL.FTZ R164, R242.reuse, 1.4426950216293334961 ;  /* 0x3fb8aa3bf2a47820 */ /* 0x040fe20000410000 */
[----:B------:R-:W-:Y:S01]  /*52a0*/  FSETP.NEU.FTZ.AND P0, PT, R242, -INF , PT ;  /* 0xff800000f200780b */ /* 0x000fe20003f1d000 */
[----:B------:R-:W-:Y:S01]  /*52b0*/  FMUL.FTZ R3, R243, 1.4426950216293334961 ;  /* 0x3fb8aa3bf3037820 */ /* 0x000fe20000410000 */
[----:B------:R-:W3:Y:S01]  /*52c0*/  LDL R166, [R1+0x14] ;  /* 0x0000140001a67983 */ /* 0x000ee20000100800 */
[----:B------:R-:W-:Y:S01]  /*52d0*/  FMUL.FTZ R2, R240, 1.4426950216293334961 ;  /* 0x3fb8aa3bf0027820 */ /* 0x000fe20000410000 */
[----:B------:R-:W-:Y:S01]  /*52e0*/  FSEL R164, R164, RZ, P0 ;  /* 0x000000ffa4a47208 */ /* 0x000fe20000000000 */
[----:B------:R-:W-:Y:S01]  /*52f0*/  FMUL.FTZ R0, R241, 1.4426950216293334961 ;  /* 0x3fb8aa3bf1007820 */ /* 0x000fe20000410000 */
[----:B------:R-:W4:Y:S01]  /*5300*/  LDL R165, [R1] ;  /* 0x0000000001a57983 */ /* 0x000f220000100800 */
[----:B------:R-:W-:Y:S01]  /*5310*/  FSETP.NEU.FTZ.AND P0, PT, R243, -INF , PT ;  /* 0xff800000f300780b */ /* 0x000fe20003f1d000 */
[----:B------:R-:W-:Y:S01]  /*5320*/  IMAD.SHL.U32 R180, R197, 0x2, RZ ;  /* 0x00000002c5b47824 */ /* 0x000fe200078e00ff */
[----:B------:R-:W-:Y:S01]  /*5330*/  UISETP.GT.AND UP2, UPT, UR7, UR20, UPT ;  /* 0x000000140700728c */ /* 0x000fe2000bf44270 */
[--C-:B------:R-:W-:Y:S01]  /*5340*/  FFMA.FTZ R4, R4, c[0x0][0x23c], -R164.reuse ;  /* 0x00008f0004047a23 */ /* 0x100fe200000108a4 */
[----:B------:R-:W-:Y:S01]  /*5350*/  FSEL R3, R3, RZ, P0 ;  /* 0x000000ff03037208 */ /* 0x000fe20000000000 */
[--C-:B------:R-:W-:Y:S01]  /*5360*/  FFMA.FTZ R16, R16, c[0x0][0x23c], -R164.reuse ;  /* 0x00008f0010107a23 */ /* 0x100fe200000108a4 */
[----:B------:R-:W-:Y:S01]  /*5370*/  FSETP.NEU.FTZ.AND P0, PT, R240, -INF , PT ;  /* 0xff800000f000780b */ /* 0x000fe20003f1d000 */
[----:B------:R1:W-:Y:S01]  /*5380*/  MUFU.EX2 R210, R4 ;  /* 0x0000000400d27308 */ /* 0x0003e20000000800 */
[----:B------:R-:W-:Y:S02]  /*5390*/  FFMA.FTZ R20, R20, c[0x0][0x23c], -R164 ;  /* 0x00008f0014147a23 */ /* 0x000fe400000108a4 */
[--C-:B------:R-:W-:Y:S01]  /*53a0*/  FFMA.FTZ R19, R19, c[0x0][0x23c], -R3.reuse ;  /* 0x00008f0013137a23 */ /* 0x100fe20000010803 */
[----:B------:R-:W-:Y:S01]  /*53b0*/  FSEL R2, R2, RZ, P0 ;  /* 0x000000ff02027208 */ /* 0x000fe20000000000 */
[--C-:B------:R-:W-:Y:S01]  /*53c0*/  FFMA.FTZ R18, R18, c[0x0][0x23c], -R3.reuse ;  /* 0x00008f0012127a23 */ /* 0x100fe20000010803 */
[----:B------:R-:W-:Y:S01]  /*53d0*/  FSETP.NEU.FTZ.AND P0, PT, R241, -INF , PT ;  /* 0xff800000f100780b */ /* 0x000fe20003f1d000 */
[--C-:B------:R-:W-:Y:S02]  /*53e0*/  FFMA.FTZ R7, R7, c[0x0][0x23c], -R3.reuse ;  /* 0x00008f0007077a23 */ /* 0x100fe40000010803 */
[--C-:B------:R-:W-:Y:S01]  /*53f0*/  FFMA.FTZ R28, R28, c[0x0][0x23c], -R2.reuse ;  /* 0x00008f001c1c7a23 */ /* 0x100fe20000010802 */
[----:B------:R-:W-:Y:S01]  /*5400*/  MUFU.EX2 R219, R19 ;  /* 0x0000001300db7308 */ /* 0x000fe20000000800 */
[----:B------:R-:W-:Y:S01]  /*5410*/  FSEL R0, R0, RZ, P0 ;  /* 0x000000ff00007208 */ /* 0x000fe20000000000 */
[----:B------:R-:W-:Y:S02]  /*5420*/  FFMA.FTZ R12, R12, c[0x0][0x23c], -R2 ;  /* 0x00008f000c0c7a23 */ /* 0x000fe40000010802 */
[--C-:B------:R-:W-:Y:S02]  /*5430*/  FFMA.FTZ R35, R35, c[0x0][0x23c], -R3.reuse ;  /* 0x00008f0023237a23 */ /* 0x100fe40000010803 */
[----:B------:R-:W-:Y:S02]  /*5440*/  FFMA.FTZ R15, R15, c[0x0][0x23c], -R0 ;  /* 0x00008f000f0f7a23 */ /* 0x000fe40000010800 */
[--C-:B------:R-:W-:Y:S02]  /*5450*/  FFMA.FTZ R34, R34, c[0x0][0x23c], -R3.reuse ;  /* 0x00008f0022227a23 */ /* 0x100fe40000010803 */
[----:B------:R-:W-:Y:S01]  /*5460*/  MUFU.EX2 R216, R18 ;  /* 0x0000001200d87308 */ /* 0x000fe20000000800 */
[--C-:B------:R-:W-:Y:S02]  /*5470*/  FFMA.FTZ R23, R23, c[0x0][0x23c], -R3.reuse ;  /* 0x00008f0017177a23 */ /* 0x100fe40000010803 */
[--C-:B------:R-:W-:Y:S02]  /*5480*/  FFMA.FTZ R22, R22, c[0x0][0x23c], -R3.reuse ;  /* 0x00008f0016167a23 */ /* 0x100fe40000010803 */
[----:B-1----:R-:W-:Y:S02]  /*5490*/  IMAD.U32 R4, RZ, RZ, UR14 ;  /* 0x0000000eff047e24 */ /* 0x002fe4000f8e00ff */
[----:B------:R-:W-:Y:S02]  /*54a0*/  FFMA.FTZ R3, R6, c[0x0][0x23c], -R3 ;  /* 0x00008f0006037a23 */ /* 0x000fe40000010803 */
[----:B------:R-:W-:Y:S01]  /*54b0*/  IMAD R4, R4, 0x4, R204 ;  /* 0x0000000404047824 */ /* 0x000fe200078e02cc */
[----:B------:R-:W-:Y:S01]  /*54c0*/  MUFU.EX2 R212, R7 ;  /* 0x0000000700d47308 */ /* 0x000fe20000000800 */
[----:B------:R-:W-:Y:S02]  /*54d0*/  FFMA.FTZ R177, R9, c[0x0][0x23c], -R2 ;  /* 0x00008f0009b17a23 */ /* 0x000fe40000010802 */
[--C-:B------:R-:W-:Y:S02]  /*54e0*/  FFMA.FTZ R32, R32, c[0x0][0x23c], -R164.reuse ;  /* 0x00008f0020207a23 */ /* 0x100fe400000108a4 */
[--C-:B------:R-:W-:Y:S02]  /*54f0*/  FFMA.FTZ R33, R33, c[0x0][0x23c], -R164.reuse ;  /* 0x00008f0021217a23 */ /* 0x100fe400000108a4 */
[----:B------:R-:W-:Y:S02]  /*5500*/  FFMA.FTZ R209, R21, c[0x0][0x23c], -R164 ;  /* 0x00008f0015d17a23 */ /* 0x000fe400000108a4 */
[----:B------:R-:W-:Y:S01]  /*5510*/  FFMA.FTZ R181, R13, c[0x0][0x23c], -R2 ;  /* 0x00008f000db57a23 */ /* 0x000fe20000010802 */
[----:B------:R1:W-:Y:S01]  /*5520*/  MUFU.EX2 R223, R28 ;  /* 0x0000001c00df7308 */ /* 0x0003e20000000800 */
[--C-:B------:R-:W-:Y:S02]  /*5530*/  FFMA.FTZ R11, R11, c[0x0][0x23c], -R0.reuse ;  /* 0x00008f000b0b7a23 */ /* 0x100fe40000010800 */
[--C-:B------:R-:W-:Y:S02]  /*5540*/  FFMA.FTZ R178, R10, c[0x0][0x23c], -R0.reuse ;  /* 0x00008f000ab27a23 */ /* 0x100fe40000010800 */
[----:B------:R-:W-:Y:S02]  /*5550*/  FFMA.FTZ R31, R31, c[0x0][0x23c], -R0 ;  /* 0x00008f001f1f7a23 */ /* 0x000fe40000010800 */
[--C-:B------:R-:W-:Y:S02]  /*5560*/  FFMA.FTZ R24, R24, c[0x0][0x23c], -R2.reuse ;  /* 0x00008f0018187a23 */ /* 0x100fe40000010802 */
[----:B------:R-:W-:Y:S01]  /*5570*/  FFMA.FTZ R25, R25, c[0x0][0x23c], -R2 ;  /* 0x00008f0019197a23 */ /* 0x000fe20000010802 */
[----:B------:R-:W-:Y:S01]  /*5580*/  MUFU.EX2 R218, R16 ;  /* 0x0000001000da7308 */ /* 0x000fe20000000800 */
[--C-:B------:R-:W-:Y:S02]  /*5590*/  FFMA.FTZ R27, R27, c[0x0][0x23c], -R0.reuse ;  /* 0x00008f001b1b7a23 */ /* 0x100fe40000010800 */
[----:B------:R-:W-:Y:S02]  /*55a0*/  FFMA.FTZ R26, R26, c[0x0][0x23c], -R0 ;  /* 0x00008f001a1a7a23 */ /* 0x000fe40000010800 */
[----:B------:R-:W-:Y:S05]  /*55b0*/  IMAD.MOV.U32 R194, RZ, RZ, 0x40 ;  /* 0x00000040ffc27424 */ /* 0x000fea00078e00ff */
[----:B------:R-:W-:Y:S01]  /*55c0*/  MUFU.EX2 R214, R12 ;  /* 0x0000000c00d67308 */ /* 0x000fe20000000800 */
[----:B------:R-:W-:Y:S01]  /*55d0*/  SEL R194, R194, 0xffffffc0, !P1 ;  /* 0xffffffc0c2c27807 */ /* 0x000fe20004800000 */
[--C-:B-1----:R-:W-:Y:S02]  /*55e0*/  FFMA.FTZ R28, R8, c[0x0][0x23c], -R2.reuse ;  /* 0x00008f00081c7a23 */ /* 0x102fe40000010802 */
[----:B------:R-:W-:Y:S02]  /*55f0*/  FFMA.FTZ R2, R29, c[0x0][0x23c], -R2 ;  /* 0x00008f001d027a23 */ /* 0x000fe40000010802 */
[----:B------:R-:W-:Y:S04]  /*5600*/  IMAD.IADD R185, R194, 0x1, R180 ;  /* 0x00000001c2b97824 */ /* 0x000fe800078e02b4 */
[----:B------:R-:W-:Y:S10]  /*5610*/  MUFU.EX2 R213, R15 ;  /* 0x0000000f00d57308 */ /* 0x000ff40000000800 */
[----:B------:R-:W-:Y:S10]  /*5620*/  MUFU.EX2 R220, R20 ;  /* 0x0000001400dc7308 */ /* 0x000ff40000000800 */
[----:B------:R-:W-:Y:S10]  /*5630*/  MUFU.EX2 R215, R22 ;  /* 0x0000001600d77308 */ /* 0x000ff40000000800 */
[----:B------:R1:W-:Y:S10]  /*5640*/  MUFU.EX2 R207, R3 ;  /* 0x0000000300cf7308 */ /* 0x0003f40000000800 */
[----:B------:R-:W-:Y:S10]  /*5650*/  MUFU.EX2 R221, R23 ;  /* 0x0000001700dd7308 */ /* 0x000ff40000000800 */
[----:B------:R-:W-:Y:S01]  /*5660*/  MUFU.EX2 R206, R11 ;  /* 0x0000000b00ce7308 */ /* 0x000fe20000000800 */
[--C-:B-1----:R-:W-:Y:S02]  /*5670*/  FFMA.FTZ R3, R14, c[0x0][0x23c], -R0.reuse ;  /* 0x00008f000e037a23 */ /* 0x102fe40000010800 */
[----:B------:R-:W-:Y:S07]  /*5680*/  FFMA.FTZ R0, R30, c[0x0][0x23c], -R0 ;  /* 0x00008f001e007a23 */ /* 0x000fee0000010800 */
[----:B------:R-:W-:Y:S10]  /*5690*/  MUFU.EX2 R205, R3 ;  /* 0x0000000300cd7308 */ /* 0x000ff40000000800 */
[----:B------:R-:W1:Y:S10]  /*56a0*/  MUFU.EX2 R225, R32 ;  /* 0x0000002000e17308 */ /* 0x000e740000000800 */
[----:B------:R-:W1:Y:S10]  /*56b0*/  MUFU.EX2 R226, R35 ;  /* 0x0000002300e27308 */ /* 0x000e740000000800 */
[----:B------:R-:W-:Y:S10]  /*56c0*/  MUFU.EX2 R222, R34 ;  /* 0x0000002200de7308 */ /* 0x000ff40000000800 */
[----:B------:R-:W1:Y:S10]  /*56d0*/  MUFU.EX2 R224, R31 ;  /* 0x0000001f00e07308 */ /* 0x000e740000000800 */
        /* <DEDUP_REMOVED lines=9> */
[----:B------:R-:W1:Y:S10]  /*5770*/  MUFU.EX2 R204, R27 ;  /* 0x0000001b00cc7308 */ /* 0x000e740000000800 */
[----:B------:R-:W-:Y:S10]  /*5780*/  MUFU.EX2 R202, R25 ;  /* 0x0000001900ca7308 */ /* 0x000ff40000000800 */
[----:B------:R-:W-:Y:S01]  /*5790*/  MUFU.EX2 R182, R26 ;  /* 0x0000001a00b67308 */ /* 0x000fe20000000800 */
[----:B--2---:R-:W-:Y:S05]  /*57a0*/  IMAD.WIDE.U32 R18, R167, -0x2daee0ad, RZ ;  /* 0xd2511f53a7127825 */ /* 0x004fea00078e00ff */
[----:B------:R-:W-:Y:S01]  /*57b0*/  LOP3.LUT R7, R19, UR31, R4, 0x96, !PT ;  /* 0x0000001f13077c12 */ /* 0x000fe2000f8e9604 */
[----:B------:R-:W-:Y:S01]  /*57c0*/  IMAD.U32 R4, RZ, RZ, UR7 ;  /* 0x00000007ff047e24 */ /* 0x000fe2000f8e00ff */
[----:B------:R-:W-:Y:S01]  /*57d0*/  LOP3.LUT R18, R18, UR32, RZ, 0x3c, !PT ;  /* 0x0000002012127c12 */ /* 0x000fe2000f8e3cff */
[----:B------:R-:W-:Y:S02]  /*57e0*/  FFMA.FTZ R19, R17, c[0x0][0x23c], -R164 ;  /* 0x00008f0011137a23 */ /* 0x000fe400000108a4 */
[----:B---3--:R-:W-:Y:S02]  /*57f0*/  IMAD R4, R4, 0x4, R166 ;  /* 0x0000000404047824 */ /* 0x008fe400078e02a6 */
[----:B------:R-:W-:Y:S01]  /*5800*/  FFMA.FTZ R164, R5, c[0x0][0x23c], -R164 ;  /* 0x00008f0005a47a23 */ /* 0x000fe200000108a4 */
[----:B------:R2:W3:Y:S01]  /*5810*/  MUFU.EX2 R211, R19 ;  /* 0x0000001300d37308 */ /* 0x0004e20000000800 */
[C---:B------:R-:W-:Y:S01]  /*5820*/  IMAD.WIDE.U32 R8, R4.reuse, -0x326172a9, RZ ;  /* 0xcd9e8d5704087825 */ /* 0x040fe200078e00ff */
[----:B------:R-:W-:Y:S03]  /*5830*/  IADD3 R6, R4, 0x2, RZ ;  /* 0x0000000204067810 */ /* 0x000fe60007ffe0ff */
[----:B------:R-:W-:Y:S01]  /*5840*/  IMAD.WIDE.U32 R4, R7, -0x326172a9, RZ ;  /* 0xcd9e8d5707047825 */ /* 0x000fe200078e00ff */
[-C--:B----4-:R-:W-:Y:S03]  /*5850*/  LOP3.LUT R9, R9, R165.reuse, RZ, 0x3c, !PT ;  /* 0x000000a509097212 */ /* 0x090fe600078e3cff */
[----:B------:R-:W-:Y:S01]  /*5860*/  IMAD.WIDE.U32 R6, R6, -0x326172a9, RZ ;  /* 0xcd9e8d5706067825 */ /* 0x000fe200078e00ff */
[----:B------:R-:W-:Y:S01]  /*5870*/  LOP3.LUT R16, R5, UR30, R8, 0x96, !PT ;  /* 0x0000001e05107c12 */ /* 0x000fe2000f8e9608 */
[----:B------:R-:W4:Y:S01]  /*5880*/  MUFU.EX2 R176, R164 ;  /* 0x000000a400b07308 */ /* 0x000f220000000800 */
[----:B------:R-:W-:Y:S01]  /*5890*/  LOP3.LUT R15, R4, UR34, RZ, 0x3c, !PT ;  /* 0x00000022040f7c12 */ /* 0x000fe2000f8e3cff */
[----:B------:R-:W-:Y:S01]  /*58a0*/  IMAD.WIDE.U32 R8, R9, -0x2daee0ad, RZ ;  /* 0xd2511f5309087825 */ /* 0x000fe200078e00ff */
[----:B------:R-:W-:Y:S02]  /*58b0*/  LOP3.LUT R7, R7, R165, RZ, 0x3c, !PT ;  /* 0x000000a507077212 */ /* 0x000fe400078e3cff */
[----:B------:R-:W-:Y:S01]  /*58c0*/  LOP3.LUT R12, R5, UR30, R6, 0x96, !PT ;  /* 0x0000001e050c7c12 */ /* 0x000fe2000f8e9606 */
[----:B------:R-:W-:Y:S01]  /*58d0*/  IMAD.WIDE.U32 R16, R16, -0x2daee0ad, RZ ;  /* 0xd2511f5310107825 */ /* 0x000fe200078e00ff */
[----:B------:R-:W-:Y:S03]  /*58e0*/  LOP3.LUT R4, R18, R9, RZ, 0x3c, !PT ;  /* 0x0000000912047212 */ /* 0x000fe600078e3cff */
[----:B------:R-:W-:Y:S01]  /*58f0*/  IMAD.WIDE.U32 R6, R7, -0x2daee0ad, RZ ;  /* 0xd2511f5307067825 */ /* 0x000fe200078e00ff */
[----:B------:R-:W-:Y:S03]  /*5900*/  LOP3.LUT R20, R17, UR29, R8, 0x96, !PT ;  /* 0x0000001d11147c12 */ /* 0x000fe6000f8e9608 */
[----:B------:R-:W-:Y:S01]  /*5910*/  IMAD.WIDE.U32 R12, R12, -0x2daee0ad, RZ ;  /* 0xd2511f530c0c7825 */ /* 0x000fe200078e00ff */
[----:B------:R-:W-:Y:S03]  /*5920*/  LOP3.LUT R5, R18, R7, RZ, 0x3c, !PT ;  /* 0x0000000712057212 */ /* 0x000fe600078e3cff */
[----:B------:R-:W-:Y:S01]  /*5930*/  IMAD.WIDE.U32 R20, R20, -0x326172a9, RZ ;  /* 0xcd9e8d5714147825 */ /* 0x000fe200078e00ff */
[----:B------:R-:W-:Y:S03]  /*5940*/  LOP3.LUT R8, R13, UR29, R6, 0x96, !PT ;  /* 0x0000001d0d087c12 */ /* 0x000fe6000f8e9606 */
[----:B------:R-:W-:Y:S04]  /*5950*/  IMAD.WIDE.U32 R6, R4, -0x326172a9, RZ ;  /* 0xcd9e8d5704067825 */ /* 0x000fe800078e00ff */
[----:B------:R-:W-:Y:S01]  /*5960*/  IMAD.WIDE.U32 R4, R5, -0x326172a9, RZ ;  /* 0xcd9e8d5705047825 */ /* 0x000fe200078e00ff */
[----:B------:R-:W-:Y:S02]  /*5970*/  LOP3.LUT R7, R15, R7, RZ, 0x3c, !PT ;  /* 0x000000070f077212 */ /* 0x000fe400078e3cff */
[----:B------:R-:W-:Y:S01]  /*5980*/  LOP3.LUT R18, R21, UR28, R6, 0x96, !PT ;  /* 0x0000001c15127c12 */ /* 0x000fe2000f8e9606 */
[----:B------:R-:W-:Y:S01]  /*5990*/  IMAD.WIDE.U32 R8, R8, -0x326172a9, RZ ;  /* 0xcd9e8d5708087825 */ /* 0x000fe200078e00ff */
[----:B------:R-:W-:Y:S03]  /*59a0*/  LOP3.LUT R5, R15, R5, RZ, 0x3c, !PT ;  /* 0x000000050f057212 */ /* 0x000fe600078e3cff */
[----:B------:R-:W-:Y:S01]  /*59b0*/  IMAD.WIDE.U32 R6, R7, -0x2daee0ad, RZ ;  /* 0xd2511f5307067825 */ /* 0x000fe200078e00ff */
[----:B------:R-:W-:Y:S03]  /*59c0*/  LOP3.LUT R22, R9, UR28, R4, 0x96, !PT ;  /* 0x0000001c09167c12 */ /* 0x000fe6000f8e9604 */
[----:B--2---:R-:W-:Y:S01]  /*59d0*/  IMAD.WIDE.U32 R18, R18, -0x2daee0ad, RZ ;  /* 0xd2511f5312127825 */ /* 0x004fe200078e00ff */
[----:B------:R-:W-:Y:S03]  /*59e0*/  LOP3.LUT R7, R7, UR27, R16, 0x96, !PT ;  /* 0x0000001b07077c12 */ /* 0x000fe6000f8e9610 */
[----:B------:R-:W-:Y:S01]  /*59f0*/  IMAD.WIDE.U32 R4, R5, -0x2daee0ad, RZ ;  /* 0xd2511f5305047825 */ /* 0x000fe200078e00ff */
        /* <DEDUP_REMOVED lines=16> */
[----:B------:R-:W-:Y:S02]  /*5b00*/  LOP3.LUT R16, R6, 0xffff, RZ, 0xc0, !PT ;  /* 0x0000ffff06107812 */ /* 0x000fe400078ec0ff */
[----:B------:R-:W-:Y:S01]  /*5b10*/  LOP3.LUT R9, R7, UR21, R8, 0x96, !PT ;  /* 0x0000001507097c12 */ /* 0x000fe2000f8e9608 */
[----:B------:R-:W-:Y:S01]  /*5b20*/  IMAD.WIDE.U32 R4, R4, -0x2daee0ad, RZ ;  /* 0xd2511f5304047825 */ /* 0x000fe200078e00ff */
[----:B------:R-:W-:Y:S02]  /*5b30*/  LOP3.LUT R22, R11, UR23, R22, 0x96, !PT ;  /* 0x000000170b167c12 */ /* 0x000fe4000f8e9616 */
[----:B------:R-:W-:Y:S02]  /*5b40*/  LOP3.LUT R11, R6, 0xff, RZ, 0xc0, !PT ;  /* 0x000000ff060b7812 */ /* 0x000fe400078ec0ff */
[----:B------:R-:W-:Y:S02]  /*5b50*/  SHF.R.U32.HI R17, RZ, 0x10, R4 ;  /* 0x00000010ff117819 */ /* 0x000fe40000011604 */
[C---:B------:R-:W-:Y:S02]  /*5b60*/  LOP3.LUT R19, R4.reuse, 0xffff, RZ, 0xc0, !PT ;  /* 0x0000ffff04137812 */ /* 0x040fe400078ec0ff */
[----:B------:R-:W-:Y:S02]  /*5b70*/  LOP3.LUT R8, R5, UR21, R10, 0x96, !PT ;  /* 0x0000001505087c12 */ /* 0x000fe4000f8e960a */
[----:B------:R-:W-:Y:S02]  /*5b80*/  LOP3.LUT R3, R4, 0xff, RZ, 0xc0, !PT ;  /* 0x000000ff04037812 */ /* 0x000fe400078ec0ff */
[----:B------:R-:W-:Y:S01]  /*5b90*/  SHF.R.U32.HI R7, RZ, 0x18, R4 ;  /* 0x00000018ff077819 */ /* 0x000fe20000011604 */
[----:B------:R-:W-:Y:S01]  /*5ba0*/  IMAD.WIDE.U32 R4, R18, -0x326172a9, RZ ;  /* 0xcd9e8d5712047825 */ /* 0x000fe200078e00ff */
[----:B------:R-:W-:Y:S02]  /*5bb0*/  SHF.R.U32.HI R10, RZ, 0x18, R6 ;  /* 0x00000018ff0a7819 */ /* 0x000fe40000011606 */
[----:B------:R-:W-:Y:S02]  /*5bc0*/  ISETP.LE.U32.AND P4, PT, R11, UR9, PT ;  /* 0x000000090b007c0c */ /* 0x000fe4000bf83070 */
[----:B------:R-:W-:Y:S02]  /*5bd0*/  ISETP.LE.U32.AND P3, PT, R10, UR9, PT ;  /* 0x000000090a007c0c */ /* 0x000fe4000bf63070 */
[----:B------:R-:W-:Y:S02]  /*5be0*/  ISETP.LE.U32.AND P2, PT, R3, UR9, PT ;  /* 0x0000000903007c0c */ /* 0x000fe4000bf43070 */
[----:B------:R-:W-:Y:S02]  /*5bf0*/  LOP3.LUT R3, R4, 0xff, RZ, 0xc0, !PT ;  /* 0x000000ff04037812 */ /* 0x000fe400078ec0ff */
[----:B------:R-:W-:Y:S02]  /*5c00*/  ISETP.LE.U32.AND P0, PT, R7, UR9, PT ;  /* 0x0000000907007c0c */ /* 0x000fe4000bf03070 */
[----:B------:R-:W-:Y:S02]  /*5c10*/  SHF.R.U32.HI R7, RZ, 0x18, R4 ;  /* 0x00000018ff077819 */ /* 0x000fe40000011604 */
[----:B------:R-:W-:Y:S01]  /*5c20*/  ISETP.LE.U32.AND P6, PT, R3, UR9, PT ;  /* 0x0000000903007c0c */ /* 0x000fe2000bfc3070 */
[----:B-1----:R-:W-:Y:S01]  /*5c30*/  @!P4 FADD.FTZ R225, -R225, -RZ ;  /* 0x800000ffe1e1c221 */ /* 0x002fe20000010100 */
[----:B------:R-:W-:Y:S01]  /*5c40*/  LOP3.LUT R3, R9, 0xff, RZ, 0xc0, !PT ;  /* 0x000000ff09037812 */ /* 0x000fe200078ec0ff */
[----:B------:R-:W-:Y:S01]  /*5c50*/  @!P3 FADD.FTZ R226, -R226, -RZ ;  /* 0x800000ffe2e2b221 */ /* 0x000fe20000010100 */
[----:B------:R-:W-:Y:S01]  /*5c60*/  SHF.R.U32.HI R13, RZ, 0x10, R6 ;  /* 0x00000010ff0d7819 */ /* 0x000fe20000011606 */
[----:B------:R-:W-:Y:S01]  /*5c70*/  @!P2 FADD.FTZ R223, -R223, -RZ ;  /* 0x800000ffdfdfa221 */ /* 0x000fe20000010100 */
[----:B------:R-:W-:Y:S02]  /*5c80*/  LOP3.LUT R6, R5, UR22, R12, 0x96, !PT ;  /* 0x0000001605067c12 */ /* 0x000fe4000f8e960c */
[----:B------:R-:W-:Y:S01]  /*5c90*/  SHF.R.U32.HI R12, RZ, 0x10, R4 ;  /* 0x00000010ff0c7819 */ /* 0x000fe20000011604 */
[----:B------:R-:W-:Y:S01]  /*5ca0*/  @!P0 FADD.FTZ R224, -R224, -RZ ;  /* 0x800000ffe0e08221 */ /* 0x000fe20000010100 */
[----:B------:R-:W-:Y:S01]  /*5cb0*/  LOP3.LUT R15, R4, 0xffff, RZ, 0xc0, !PT ;  /* 0x0000ffff040f7812 */ /* 0x000fe200078ec0ff */
[----:B------:R-:W-:Y:S01]  /*5cc0*/  IMAD.WIDE.U32 R4, R22, -0x326172a9, RZ ;  /* 0xcd9e8d5716047825 */ /* 0x000fe200078e00ff */
[----:B------:R-:W-:Y:S02]  /*5cd0*/  ISETP.LE.U32.AND P5, PT, R7, UR9, PT ;  /* 0x0000000907007c0c */ /* 0x000fe4000bfa3070 */
[--C-:B------:R-:W-:Y:S01]  /*5ce0*/  SHF.R.U32.HI R7, RZ, 0x18, R9.reuse ;  /* 0x00000018ff077819 */ /* 0x100fe20000011609 */
[----:B------:R-:W-:Y:S01]  /*5cf0*/  @!P6 FADD.FTZ R218, -R218, -RZ ;  /* 0x800000ffdadae221 */ /* 0x000fe20000010100 */
[----:B------:R-:W-:Y:S02]  /*5d00*/  ISETP.LE.U32.AND P4, PT, R3, UR9, PT ;  /* 0x0000000903007c0c */ /* 0x000fe4000bf83070 */
[----:B------:R-:W-:Y:S02]  /*5d10*/  LOP3.LUT R3, R13, 0xff, RZ, 0xc0, !PT ;  /* 0x000000ff0d037812 */ /* 0x000fe400078ec0ff */
[----:B------:R-:W-:Y:S02]  /*5d20*/  ISETP.LE.U32.AND P3, PT, R7, UR9, PT ;  /* 0x0000000907007c0c */ /* 0x000fe4000bf63070 */
[----:B------:R-:W-:Y:S02]  /*5d30*/  ISETP.LE.U32.AND P2, PT, R3, UR9, PT ;  /* 0x0000000903007c0c */ /* 0x000fe4000bf43070 */
[----:B------:R-:W-:Y:S01]  /*5d40*/  LOP3.LUT R3, R5, UR22, R14, 0x96, !PT ;  /* 0x0000001605037c12 */ /* 0x000fe2000f8e960e */
[----:B------:R-:W-:Y:S01]  /*5d50*/  @!P5 FADD.FTZ R219, -R219, -RZ ;  /* 0x800000ffdbdbd221 */ /* 0x000fe20000010100 */
[----:B------:R-:W-:Y:S02]  /*5d60*/  LOP3.LUT R10, R4, 0xff, RZ, 0xc0, !PT ;  /* 0x000000ff040a7812 */ /* 0x000fe400078ec0ff */
[--C-:B------:R-:W-:Y:S01]  /*5d70*/  SHF.R.U32.HI R11, RZ, 0x18, R4.reuse ;  /* 0x00000018ff0b7819 */ /* 0x100fe20000011604 */
[----:B------:R-:W-:Y:S01]  /*5d80*/  @!P4 FADD.FTZ R220, -R220, -RZ ;  /* 0x800000ffdcdcc221 */ /* 0x000fe20000010100 */
[----:B------:R-:W-:Y:S02]  /*5d90*/  SHF.R.U32.HI R13, RZ, 0x10, R4 ;  /* 0x00000010ff0d7819 */ /* 0x000fe40000011604 */
[----:B------:R-:W-:Y:S01]  /*5da0*/  LOP3.LUT R14, R4, 0xffff, RZ, 0xc0, !PT ;  /* 0x0000ffff040e7812 */ /* 0x000fe200078ec0ff */
[----:B------:R-:W-:Y:S01]  /*5db0*/  @!P3 FADD.FTZ R221, -R221, -RZ ;  /* 0x800000ffddddb221 */ /* 0x000fe20000010100 */
[----:B------:R-:W-:Y:S01]  /*5dc0*/  SHF.R.U32.HI R4, RZ, 0x18, R6 ;  /* 0x00000018ff047819 */ /* 0x000fe20000011606 */
[----:B------:R-:W-:Y:S01]  /*5dd0*/  @!P2 FADD.FTZ R222, -R222, -RZ ;  /* 0x800000ffdedea221 */ /* 0x000fe20000010100 */
[----:B------:R-:W-:Y:S02]  /*5de0*/  SHF.R.U32.HI R5, RZ, 0x18, R8 ;  /* 0x00000018ff057819 */ /* 0x000fe40000011608 */
[----:B------:R-:W-:Y:S02]  /*5df0*/  ISETP.LE.U32.AND P6, PT, R4, UR9, PT ;  /* 0x0000000904007c0c */ /* 0x000fe4000bfc3070 */
[----:B------:R-:W-:Y:S02]  /*5e00*/  LOP3.LUT R4, R6, 0xff, RZ, 0xc0, !PT ;  /* 0x000000ff06047812 */ /* 0x000fe400078ec0ff */
[----:B------:R-:W-:Y:S02]  /*5e10*/  ISETP.LE.U32.AND P4, PT, R5, UR9, PT ;  /* 0x0000000905007c0c */ /* 0x000fe4000bf83070 */
[----:B------:R-:W-:Y:S02]  /*5e20*/  ISETP.LE.U32.AND P5, PT, R4, UR9, PT ;  /* 0x0000000904007c0c */ /* 0x000fe4000bfa3070 */
[----:B------:R-:W-:Y:S02]  /*5e30*/  LOP3.LUT R4, R12, 0xff, RZ, 0xc0, !PT ;  /* 0x000000ff0c047812 */ /* 0x000fe400078ec0ff */
[----:B------:R-:W-:Y:S02]  /*5e40*/  SHF.R.U32.HI R5, RZ, 0x8, R16 ;  /* 0x00000008ff057819 */ /* 0x000fe40000011610 */
[----:B------:R-:W-:Y:S01]  /*5e50*/  ISETP.LE.U32.AND P3, PT, R4, UR9, PT ;  /* 0x0000000904007c0c */ /* 0x000fe2000bf63070 */
[----:B------:R-:W-:Y:S01]  /*5e60*/  @!P6 FADD.FTZ R212, -R212, -RZ ;  /* 0x800000ffd4d4e221 */ /* 0x000fe20000010100 */
[----:B------:R-:W-:Y:S02]  /*5e70*/  SHF.R.U32.HI R4, RZ, 0x10, R9 ;  /* 0x00000010ff047819 */ /* 0x000fe40000011609 */
[----:B------:R-:W-:Y:S01]  /*5e80*/  ISETP.LE.U32.AND P2, PT, R10, UR9, PT ;  /* 0x000000090a007c0c */ /* 0x000fe2000bf43070 */
[----:B------:R-:W-:Y:S01]  /*5e90*/  @!P4 FADD.FTZ R204, -R204, -RZ ;  /* 0x800000ffccccc221 */ /* 0x000fe20000010100 */
[----:B------:R-:W-:Y:S01]  /*5ea0*/  LOP3.LUT R4, R4, 0xff, RZ, 0xc0, !PT ;  /* 0x000000ff04047812 */ /* 0x000fe200078ec0ff */
[----:B------:R-:W-:Y:S01]  /*5eb0*/  @!P5 FADD.FTZ R210, -R210, -RZ ;  /* 0x800000ffd2d2d221 */ /* 0x000fe20000010100 */
[----:B------:R-:W-:Y:S02]  /*5ec0*/  ISETP.LE.U32.AND P6, PT, R11, UR9, PT ;  /* 0x000000090b007c0c */ /* 0x000fe4000bfc3070 */
[----:B------:R-:W-:Y:S02]  /*5ed0*/  ISETP.LE.U32.AND P5, PT, R4, UR9, PT ;  /* 0x0000000904007c0c */ /* 0x000fe4000bfa3070 */
[----:B------:R-:W-:Y:S01]  /*5ee0*/  LOP3.LUT R7, R8, 0xff, RZ, 0xc0, !PT ;  /* 0x000000ff08077812 */ /* 0x000fe200078ec0ff */
[----:B------:R-:W-:Y:S01]  /*5ef0*/  @!P3 FADD.FTZ R216, -R216, -RZ ;  /* 0x800000ffd8d8b221 */ /* 0x000fe20000010100 */
[----:B------:R-:W-:Y:S02]  /*5f00*/  LOP3.LUT R4, R5, 0xffff, RZ, 0xc0, !PT ;  /* 0x0000ffff05047812 */ /* 0x000fe400078ec0ff */
[----:B------:R-:W-:Y:S01]  /*5f10*/  SHF.R.U32.HI R5, RZ, 0x10, R6 ;  /* 0x00000010ff057819 */ /* 0x000fe20000011606 */
[----:B------:R-:W-:Y:S01]  /*5f20*/  @!P2 FADD.FTZ R214, -R214, -RZ ;  /* 0x800000ffd6d6a221 */ /* 0x000fe20000010100 */
[----:B------:R-:W-:Y:S02]  /*5f30*/  ISETP.LE.U32.AND P0, PT, R7, UR9, PT ;  /* 0x0000000907007c0c */ /* 0x000fe4000bf03070 */
[----:B------:R-:W-:Y:S01]  /*5f40*/  SHF.R.U32.HI R7, RZ, 0x8, R15 ;  /* 0x00000008ff077819 */ /* 0x000fe2000001160f */
[----:B------:R-:W-:Y:S01]  /*5f50*/  @!P6 FADD.FTZ R213, -R213, -RZ ;  /* 0x800000ffd5d5e221 */ /* 0x000fe20000010100 */
[----:B------:R-:W-:Y:S01]  /*5f60*/  ISETP.LE.U32.AND P3, PT, R4, UR9, PT ;  /* 0x0000000904007c0c */ /* 0x000fe2000bf63070 */
[----:B------:R-:W-:Y:S01]  /*5f70*/  @!P5 FADD.FTZ R215, -R215, -RZ ;  /* 0x800000ffd7d7d221 */ /* 0x000fe20000010100 */
[----:B------:R-:W-:Y:S02]  /*5f80*/  LOP3.LUT R4, R5, 0xff, RZ, 0xc0, !PT ;  /* 0x000000ff05047812 */ /* 0x000fe400078ec0ff */
[----:B------:R-:W-:Y:S02]  /*5f90*/  LOP3.LUT R5, R7, 0xffff, RZ, 0xc0, !PT ;  /* 0x0000ffff07057812 */ /* 0x000fe400078ec0ff */
[----:B------:R-:W-:Y:S02]  /*5fa0*/  ISETP.LE.U32.AND P2, PT, R4, UR9, PT ;  /* 0x0000000904007c0c */ /* 0x000fe4000bf43070 */
[----:B------:R-:W-:Y:S01]  /*5fb0*/  LOP3.LUT R4, R3, 0xff, RZ, 0xc0, !PT ;  /* 0x000000ff03047812 */ /* 0x000fe200078ec0ff */
[----:B------:R-:W-:Y:S01]  /*5fc0*/  @!P0 FADD.FTZ R203, -R203, -RZ ;  /* 0x800000ffcbcb8221 */ /* 0x000fe20000010100 */
[----:B------:R-:W-:Y:S02]  /*5fd0*/  ISETP.LE.U32.AND P6, PT, R5, UR9, PT ;  /* 0x0000000905007c0c */ /* 0x000fe4000bfc3070 */
[----:B------:R-:W-:Y:S01]  /*5fe0*/  ISETP.LE.U32.AND P5, PT, R4, UR9, PT ;  /* 0x0000000904007c0c */ /* 0x000fe2000bfa3070 */
[----:B------:R-:W-:Y:S01]  /*5ff0*/  @!P3 FADD.FTZ R217, -R217, -RZ ;  /* 0x800000ffd9d9b221 */ /* 0x000fe20000010100 */
[----:B------:R-:W-:Y:S02]  /*6000*/  LOP3.LUT R4, R9, 0xffff, RZ, 0xc0, !PT ;  /* 0x0000ffff09047812 */ /* 0x000fe400078ec0ff */
[--C-:B------:R-:W-:Y:S02]  /*6010*/  SHF.R.U32.HI R5, RZ, 0x18, R3.reuse ;  /* 0x00000018ff057819 */ /* 0x100fe40000011603 */
[----:B------:R-:W-:Y:S01]  /*6020*/  SHF.R.U32.HI R4, RZ, 0x8, R4 ;  /* 0x00000008ff047819 */ /* 0x000fe20000011604 */
[----:B------:R-:W-:Y:S01]  /*6030*/  @!P2 FADD.FTZ R207, -R207, -RZ ;  /* 0x800000ffcfcfa221 */ /* 0x000fe20000010100 */
[----:B------:R-:W-:Y:S02]  /*6040*/  ISETP.LE.U32.AND P3, PT, R5, UR9, PT ;  /* 0x0000000905007c0c */ /* 0x000fe4000bf63070 */
[----:B------:R-:W-:Y:S01]  /*6050*/  LOP3.LUT R5, R13, 0xff, RZ, 0xc0, !PT ;  /* 0x000000ff0d057812 */ /* 0x000fe200078ec0ff */
[----:B---3--:R-:W-:Y:S01]  /*6060*/  @!P6 FADD.FTZ R211, -R211, -RZ ;  /* 0x800000ffd3d3e221 */ /* 0x008fe20000010100 */
[----:B------:R-:W-:Y:S01]  /*6070*/  LOP3.LUT R4, R4, 0xffff, RZ, 0xc0, !PT ;  /* 0x0000ffff04047812 */ /* 0x000fe200078ec0ff */
[----:B------:R-:W-:Y:S01]  /*6080*/  @!P5 FADD.FTZ R208, -R208, -RZ ;  /* 0x800000ffd0d0d221 */ /* 0x000fe20000010100 */
[----:B------:R-:W-:Y:S02]  /*6090*/  ISETP.LE.U32.AND P2, PT, R5, UR9, PT ;  /* 0x0000000905007c0c */ /* 0x000fe4000bf43070 */
[----:B------:R-:W-:Y:S02]  /*60a0*/  SHF.R.U32.HI R5, RZ, 0x10, R3 ;  /* 0x00000010ff057819 */ /* 0x000fe40000011603 */
[----:B------:R-:W-:Y:S02]  /*60b0*/  ISETP.LE.U32.AND P6, PT, R4, UR9, PT ;  /* 0x0000000904007c0c */ /* 0x000fe4000bfc3070 */
[----:B------:R-:W-:Y:S01]  /*60c0*/  LOP3.LUT R4, R5, 0xff, RZ, 0xc0, !PT ;  /* 0x000000ff05047812 */ /* 0x000fe200078ec0ff */
[----:B------:R-:W-:Y:S01]  /*60d0*/  @!P3 FADD.FTZ R206, -R206, -RZ ;  /* 0x800000ffceceb221 */ /* 0x000fe20000010100 */
[----:B------:R-:W-:Y:S02]  /*60e0*/  LOP3.LUT R3, R3, 0xffff, RZ, 0xc0, !PT ;  /* 0x0000ffff03037812 */ /* 0x000fe400078ec0ff */
[----:B------:R-:W-:Y:S02]  /*60f0*/  ISETP.LE.U32.AND P3, PT, R4, UR9, PT ;  /* 0x0000000904007c0c */ /* 0x000fe4000bf63070 */
[----:B------:R-:W-:Y:S01]  /*6100*/  SHF.R.U32.HI R4, RZ, 0x8, R14 ;  /* 0x00000008ff047819 */ /* 0x000fe2000001160e */
[----:B------:R-:W-:Y:S01]  /*6110*/  @!P2 FADD.FTZ R205, -R205, -RZ ;  /* 0x800000ffcdcda221 */ /* 0x000fe20000010100 */
[----:B------:R-:W-:Y:S02]  /*6120*/  SHF.R.U32.HI R5, RZ, 0x8, R3 ;  /* 0x00000008ff057819 */ /* 0x000fe40000011603 */
[----:B------:R-:W-:Y:S01]  /*6130*/  LOP3.LUT R3, R4, 0xffff, RZ, 0xc0, !PT ;  /* 0x0000ffff04037812 */ /* 0x000fe200078ec0ff */
[----:B------:R-:W-:Y:S01]  /*6140*/  @!P6 FADD.FTZ R209, -R209, -RZ ;  /* 0x800000ffd1d1e221 */ /* 0x000fe20000010100 */
[----:B------:R-:W-:Y:S02]  /*6150*/  LOP3.LUT R6, R6, 0xffff, RZ, 0xc0, !PT ;  /* 0x0000ffff06067812 */ /* 0x000fe400078ec0ff */
[----:B------:R-:W-:Y:S02]  /*6160*/  ISETP.LE.U32.AND P6, PT, R3, UR9, PT ;  /* 0x0000000903007c0c */ /* 0x000fe4000bfc3070 */
[----:B------:R-:W-:Y:S01]  /*6170*/  SHF.R.U32.HI R3, RZ, 0x10, R8 ;  /* 0x00000010ff037819 */ /* 0x000fe20000011608 */
[----:B------:R-:W-:Y:S01]  /*6180*/  @!P3 FADD.FTZ R178, -R178, -RZ ;  /* 0x800000ffb2b2b221 */ /* 0x000fe20000010100 */
[----:B------:R-:W-:Y:S02]  /*6190*/  SHF.R.U32.HI R6, RZ, 0x8, R6 ;  /* 0x00000008ff067819 */ /* 0x000fe40000011606 */
[----:B------:R-:W-:Y:S02]  /*61a0*/  LOP3.LUT R2, R3, 0xff, RZ, 0xc0, !PT ;  /* 0x000000ff03027812 */ /* 0x000fe400078ec0ff */
[----:B------:R-:W-:Y:S02]  /*61b0*/  LOP3.LUT R6, R6, 0xffff, RZ, 0xc0, !PT ;  /* 0x0000ffff06067812 */ /* 0x000fe400078ec0ff */
[----:B------:R-:W-:Y:S02]  /*61c0*/  ISETP.LE.U32.AND P3, PT, R2, UR9, PT ;  /* 0x0000000902007c0c */ /* 0x000fe4000bf63070 */
[----:B------:R-:W-:Y:S01]  /*61d0*/  F2FP.RELU.BF16.PACK_AB R2, R212, R207 ;  /* 0x000000cfd402723e */ /* 0x000fe200000018ff */
[----:B------:R-:W-:Y:S01]  /*61e0*/  @!P6 FADD.FTZ R181, -R181, -RZ ;  /* 0x800000ffb5b5e221 */ /* 0x000fe20000010100 */
[----:B------:R-:W-:Y:S02]  /*61f0*/  ISETP.LE.U32.AND P5, PT, R6, UR9, PT ;  /* 0x0000000906007c0c */ /* 0x000fe4000bfa3070 */
[----:B------:R-:W-:Y:S01]  /*6200*/  LOP3.LUT R4, R5, 0xffff, RZ, 0xc0, !PT ;  /* 0x0000ffff05047812 */ /* 0x000fe200078ec0ff */
[----:B------:R1:W-:Y:S01]  /*6210*/  STS [R234+0x20400], R2 ;  /* 0x02040002ea007388 */ /* 0x0003e20000000800 */
[----:B------:R-:W-:Y:S02]  /*6220*/  LOP3.LUT R8, R8, 0xffff, RZ, 0xc0, !PT ;  /* 0x0000ffff08087812 */ /* 0x000fe400078ec0ff */
[----:B------:R-:W-:Y:S02]  /*6230*/  SHF.R.U32.HI R3, RZ, 0x8, R19 ;  /* 0x00000008ff037819 */ /* 0x000fe40000011613 */
[----:B------:R-:W-:Y:S01]  /*6240*/  F2FP.RELU.BF16.PACK_AB R0, R219, R216 ;  /* 0x000000d8db00723e */ /* 0x000fe200000018ff */
[----:B------:R-:W-:Y:S01]  /*6250*/  @!P3 FADD.FTZ R182, -R182, -RZ ;  /* 0x800000ffb6b6b221 */ /* 0x000fe20000010100 */
[----:B------:R-:W-:Y:S02]  /*6260*/  LOP3.LUT R3, R3, 0xffff, RZ, 0xc0, !PT ;  /* 0x0000ffff03037812 */ /* 0x000fe400078ec0ff */
[----:B------:R-:W-:Y:S01]  /*6270*/  LOP3.LUT R6, R17, 0xff, RZ, 0xc0, !PT ;  /* 0x000000ff11067812 */ /* 0x000fe200078ec0ff */
[----:B----4-:R-:W-:Y:S01]  /*6280*/  @!P5 FADD.FTZ R176, -R176, -RZ ;  /* 0x800000ffb0b0d221 */ /* 0x010fe20000010100 */
[----:B------:R-:W-:Y:S02]  /*6290*/  ISETP.LE.U32.AND P5, PT, R4, UR9, PT ;  /* 0x0000000904007c0c */ /* 0x000fe4000bfa3070 */
[----:B------:R-:W-:Y:S02]  /*62a0*/  SHF.R.U32.HI R4, RZ, 0x8, R8 ;  /* 0x00000008ff047819 */ /* 0x000fe40000011608 */
[----:B------:R-:W-:Y:S02]  /*62b0*/  F2FP.RELU.BF16.PACK_AB R5, R176, R210 ;  /* 0x000000d2b005723e */ /* 0x000fe400000018ff */
[----:B------:R-:W-:Y:S02]  /*62c0*/  LOP3.LUT R4, R4, 0xffff, RZ, 0xc0, !PT ;  /* 0x0000ffff04047812 */ /* 0x000fe400078ec0ff */
[----:B------:R-:W-:Y:S01]  /*62d0*/  ISETP.LE.U32.AND P6, PT, R3, UR9, PT ;  /* 0x0000000903007c0c */ /* 0x000fe2000bfc3070 */
[----:B------:R2:W-:Y:S01]  /*62e0*/  STS [R234+0x20000], R5 ;  /* 0x02000005ea007388 */ /* 0x0005e20000000800 */
[----:B------:R-:W-:Y:S02]  /*62f0*/  F2FP.RELU.BF16.PACK_AB R3, R206, R178 ;  /* 0x000000b2ce03723e */ /* 0x000fe400000018ff */
[----:B------:R-:W-:Y:S01]  /*6300*/  ISETP.LE.U32.AND P2, PT, R6, UR9, PT ;  /* 0x0000000906007c0c */ /* 0x000fe2000bf43070 */
[----:B------:R-:W-:Y:S01]  /*6310*/  @!P5 FADD.FTZ R177, -R177, -RZ ;  /* 0x800000ffb1b1d221 */ /* 0x000fe20000010100 */
[----:B-1----:R-:W-:Y:S01]  /*6320*/  F2FP.RELU.BF16.PACK_AB R2, R211, R218 ;  /* 0x000000dad302723e */ /* 0x002fe200000018ff */
        /* <DEDUP_REMOVED lines=10> */
[----:B------:R-:W-:Y:S01]  /*63d0*/  FSETP.GE.FTZ.AND P2, PT, R176, RZ, PT ;  /* 0x000000ffb000720b */ /* 0x000fe20003f56000 */
[----:B------:R4:W-:Y:S02]  /*63e0*/  STS [R234+0x21400], R3 ;  /* 0x02140003ea007388 */ /* 0x0009e40000000800 */
[----:B------:R-:W-:Y:S01]  /*63f0*/  @!P5 FADD.FTZ R202, -R202, -RZ ;  /* 0x800000ffcacad221 */ /* 0x000fe20000010100 */
[----:B--2---:R-:W-:Y:S05]  /*6400*/  F2FP.RELU.BF16.PACK_AB R5, R181, R214 ;  /* 0x000000d6b505723e */ /* 0x004fea00000018ff */
[----:B------:R-:W-:Y:S01]  /*6410*/  STS [R235+0x21000], R5 ;  /* 0x02100005eb007388 */ /* 0x000fe20000000800 */
[----:B-1----:R-:W-:Y:S02]  /*6420*/  F2FP.RELU.BF16.PACK_AB R0, R217, R225 ;  /* 0x000000e1d900723e */ /* 0x002fe400000018ff */
[----:B---3--:R-:W-:Y:S02]  /*6430*/  F2FP.RELU.BF16.PACK_AB R2, R221, R215 ;  /* 0x000000d7dd02723e */ /* 0x008fe400000018ff */
[----:B----4-:R-:W-:Y:S02]  /*6440*/  F2FP.RELU.BF16.PACK_AB R4, R213, R205 ;  /* 0x000000cdd504723e */ /* 0x010fe400000018ff */
[----:B------:R-:W-:Y:S03]  /*6450*/  F2FP.RELU.BF16.PACK_AB R3, R209, R220 ;  /* 0x000000dcd103723e */ /* 0x000fe600000018ff */
[----:B------:R1:W-:Y:S04]  /*6460*/  STS [R235+0x21400], R4 ;  /* 0x02140004eb007388 */ /* 0x0003e80000000800 */
[----:B------:R2:W-:Y:S04]  /*6470*/  STS [R232+0x20000], R3 ;  /* 0x02000003e8007388 */ /* 0x0005e80000000800 */
[----:B------:R3:W-:Y:S04]  /*6480*/  STS [R232+0x20400], R2 ;  /* 0x02040002e8007388 */ /* 0x0007e80000000800 */
[----:B------:R4:W-:Y:S01]  /*6490*/  STS [R233+0x20000], R0 ;  /* 0x02000000e9007388 */ /* 0x0009e20000000800 */
[----:B-1----:R-:W-:Y:S02]  /*64a0*/  F2FP.RELU.BF16.PACK_AB R4, R202, R203 ;  /* 0x000000cbca04723e */ /* 0x002fe400000018ff */
[----:B--2---:R-:W-:Y:S02]  /*64b0*/  F2FP.RELU.BF16.PACK_AB R3, R204, R182 ;  /* 0x000000b6cc03723e */ /* 0x004fe400000018ff */
[----:B---3--:R-:W-:Y:S02]  /*64c0*/  F2FP.RELU.BF16.PACK_AB R2, R183, R223 ;  /* 0x000000dfb702723e */ /* 0x008fe400000018ff */
[----:B----4-:R-:W-:Y:S05]  /*64d0*/  F2FP.RELU.BF16.PACK_AB R0, R226, R222 ;  /* 0x000000dee200723e */ /* 0x010fea00000018ff */
[----:B------:R1:W-:Y:S04]  /*64e0*/  STS [R233+0x20400], R0 ;  /* 0x02040000e9007388 */ /* 0x0003e80000000800 */
[----:B------:R-:W-:Y:S04]  /*64f0*/  STS [R232+0x21000], R4 ;  /* 0x02100004e8007388 */ /* 0x000fe80000000800 */
[----:B------:R2:W-:Y:S04]  /*6500*/  STS [R232+0x21400], R3 ;  /* 0x02140003e8007388 */ /* 0x0005e80000000800 */
[----:B------:R-:W-:Y:S01]  /*6510*/  STS [R233+0x21000], R2 ;  /* 0x02100002e9007388 */ /* 0x000fe20000000800 */
[----:B-1----:R-:W-:Y:S05]  /*6520*/  F2FP.RELU.BF16.PACK_AB R0, R224, R179 ;  /* 0x000000b3e000723e */ /* 0x002fea00000018ff */
[----:B------:R-:W-:Y:S01]  /*6530*/  STS [R233+0x21400], R0 ;  /* 0x02140000e9007388 */ /* 0x000fe20000000800 */
[----:B--2---:R-:W-:Y:S03]  /*6540*/  IMAD.IADD R3, R195, 0x1, R180 ;  /* 0x00000001c3037824 */ /* 0x004fe600078e02b4 */
[----:B------:R-:W-:Y:S01]  /*6550*/  LDSM.16.M88.4 R32, [R180+0x8000] ;  /* 0x00800000b420783b */ /* 0x000fe20000000200 */
[----:B------:R-:W-:Y:S07]  /*6560*/  IMAD.IADD R184, R194, 0x1, R3 ;  /* 0x00000001c2b87824 */ /* 0x000fee00078e0203 */
        /* <DEDUP_REMOVED lines=91> */
[----:B------:R-:W1:Y:S02]  /*6b20*/  LDSM.16.M88.4 R168, [R191+0x18800] ;  /* 0x01880000bfa8783b */ /* 0x000e640000000200 */
[----:B------:R-:W-:Y:S01]  /*6b30*/  FADD.FTZ R7, -R200, R7 ;  /* 0x00000007c8077221 */ /* 0x000fe20000010100 */
[-C--:B------:R-:W-:Y:S01]  /*6b40*/  FSEL R0, R0, R200.reuse, P0 ;  /* 0x000000c800007208 */ /* 0x080fe20000000000 */
[----:B------:R-:W-:Y:S01]  /*6b50*/  FADD.FTZ R2, -R201, R5 ;  /* 0x00000005c9027221 */ /* 0x000fe20000010100 */
[----:B------:R-:W-:Y:S01]  /*6b60*/  FSETP.GE.FTZ.AND P0, PT, R212, RZ, PT ;  /* 0x000000ffd400720b */ /* 0x000fe20003f16000 */
[----:B------:R-:W-:Y:S02]  /*6b70*/  FADD.FTZ R8, -R199, R8 ;  /* 0x00000008c7087221 */ /* 0x000fe40000010100 */
[C---:B------:R-:W-:Y:S03]  /*6b80*/  FADD.FTZ R11, -R198.reuse, R11 ;  /* 0x0000000bc60b7221 */ /* 0x040fe60000010100 */
[----:B------:R-:W-:Y:S01]  /*6b90*/  FADD.FTZ R4, -R201, R4 ;  /* 0x00000004c9047221 */ /* 0x000fe20000010100 */
[----:B------:R-:W-:Y:S01]  /*6ba0*/  FSEL R7, R7, R200, P0 ;  /* 0x000000c807077208 */ /* 0x000fe20000000000 */
[----:B------:R-:W-:Y:S01]  /*6bb0*/  FADD.FTZ R10, -R198, R10 ;  /* 0x0000000ac60a7221 */ /* 0x000fe20000010100 */
[----:B------:R-:W-:Y:S01]  /*6bc0*/  FSETP.GE.FTZ.AND P0, PT, R206, RZ, PT ;  /* 0x000000ffce00720b */ /* 0x000fe20003f16000 */
[----:B------:R-:W-:Y:S01]  /*6bd0*/  FMUL.FTZ R207, R207, R0 ;  /* 0x00000000cfcf7220 */ /* 0x000fe20000410000 */
[----:B------:R-:W-:Y:S01]  /*6be0*/  FSEL R2, R2, R201, P2 ;  /* 0x000000c902027208 */ /* 0x000fe20001000000 */
        /* <DEDUP_REMOVED lines=15> */
[----:B------:R-:W-:Y:S01]  /*6ce0*/  FSETP.GE.FTZ.AND P2, PT, R205, RZ, PT ;  /* 0x000000ffcd00720b */ /* 0x000fe20003f56000 */
[----:B------:R-:W-:Y:S01]  /*6cf0*/  FADD.FTZ R2, -R200, R18 ;  /* 0x00000012c8027221 */ /* 0x000fe20000010100 */
[----:B------:R-:W-:Y:S01]  /*6d00*/  FSEL R6, R6, R198, P0 ;  /* 0x000000c606067208 */ /* 0x000fe20000000000 */
[----:B------:R-:W-:Y:S01]  /*6d10*/  FADD.FTZ R12, -R199, R12 ;  /* 0x0000000cc70c7221 */ /* 0x000fe20000010100 */
[----:B------:R-:W-:Y:S01]  /*6d20*/  FSETP.GE.FTZ.AND P0, PT, R219, RZ, PT ;  /* 0x000000ffdb00720b */ /* 0x000fe20003f16000 */
[----:B------:R-:W-:Y:S01]  /*6d30*/  FMUL.FTZ R210, R210, R4 ;  /* 0x00000004d2d27220 */ /* 0x000fe20000410000 */
[----:B------:R-:W-:Y:S01]  /*6d40*/  FSEL R9, R9, R199, P3 ;  /* 0x000000c709097208 */ /* 0x000fe20001800000 */
[C---:B------:R-:W-:Y:S01]  /*6d50*/  FADD.FTZ R4, -R201.reuse, R17 ;  /* 0x00000011c9047221 */ /* 0x040fe20000010100 */
[-C--:B-1----:R-:W-:Y:S01]  /*6d60*/  HMMA.16816.F32.BF16 R20, R164, R168.reuse, R20 ;  /* 0x000000a8a414723c */ /* 0x082fe20000041814 */
[----:B------:R-:W-:Y:S01]  /*6d70*/  FADD.FTZ R5, -R201, R16 ;  /* 0x00000010c9057221 */ /* 0x000fe20000010100 */
[----:B------:R-:W-:Y:S01]  /*6d80*/  FSETP.GE.FTZ.AND P3, PT, R181, RZ, PT ;  /* 0x000000ffb500720b */ /* 0x000fe20003f76000 */
[----:B------:R-:W-:Y:S01]  /*6d90*/  FMUL.FTZ R177, R177, R9 ;  /* 0x00000009b1b17220 */ /* 0x000fe20000410000 */
[----:B------:R-:W-:Y:S01]  /*6da0*/  FSEL R7, R7, R198, P2 ;  /* 0x000000c607077208 */ /* 0x000fe20001000000 */
[----:B------:R-:W-:Y:S01]  /*6db0*/  FMUL.FTZ R213, R213, R6 ;  /* 0x00000006d5d57220 */ /* 0x000fe20000410000 */
[----:B------:R-:W-:Y:S01]  /*6dc0*/  FSETP.GE.FTZ.AND P2, PT, R216, RZ, PT ;  /* 0x000000ffd800720b */ /* 0x000fe20003f56000 */
[----:B------:R-:W-:Y:S01]  /*6dd0*/  FMUL.FTZ R178, R178, R10 ;  /* 0x0000000ab2b27220 */ /* 0x000fe20000410000 */
[C---:B------:R-:W-:Y:S01]  /*6de0*/  HMMA.16816.F32.BF16 R24, R172.reuse, R168, R24 ;  /* 0x000000a8ac18723c */ /* 0x040fe20000041818 */
[----:B------:R-:W-:Y:S01]  /*6df0*/  FMUL.FTZ R205, R205, R7 ;  /* 0x00000007cdcd7220 */ /* 0x000fe20000410000 */
[----:B------:R-:W-:Y:S02]  /*6e00*/  FSETP.GE.FTZ.AND P4, PT, R214, RZ, PT ;  /* 0x000000ffd600720b */ /* 0x000fe40003f96000 */
[----:B------:R-:W-:Y:S01]  /*6e10*/  FMUL.FTZ R206, R206, R11 ;  /* 0x0000000bcece7220 */ /* 0x000fe20000410000 */
[----:B------:R-:W-:Y:S02]  /*6e20*/  FSEL R0, R0, R200, P0 ;  /* 0x000000c800007208 */ /* 0x000fe40000000000 */
[-C--:B------:R-:W-:Y:S01]  /*6e30*/  FSEL R8, R8, R199.reuse, P3 ;  /* 0x000000c708087208 */ /* 0x080fe20001800000 */
[-C--:B------:R-:W-:Y:S01]  /*6e40*/  HMMA.16816.F32.BF16 R28, R172, R170.reuse, R28 ;  /* 0x000000aaac1c723c */ /* 0x080fe2000004181c */
[----:B------:R-:W-:Y:S02]  /*6e50*/  FSETP.GE.FTZ.AND P3, PT, R211, RZ, PT ;  /* 0x000000ffd300720b */ /* 0x000fe40003f76000 */
[----:B------:R-:W-:Y:S01]  /*6e60*/  FSETP.GE.FTZ.AND P0, PT, R221, RZ, PT ;  /* 0x000000ffdd00720b */ /* 0x000fe20003f16000 */
[----:B------:R-:W-:Y:S01]  /*6e70*/  FMUL.FTZ R7, R219, R0 ;  /* 0x00000000db077220 */ /* 0x000fe20000410000 */
[----:B------:R-:W-:Y:S01]  /*6e80*/  FSEL R2, R2, R200, P2 ;  /* 0x000000c802027208 */ /* 0x000fe20001000000 */
[----:B------:R-:W-:Y:S01]  /*6e90*/  FMUL.FTZ R181, R181, R8 ;  /* 0x00000008b5b57220 */ /* 0x000fe20000410000 */
[----:B------:R-:W-:Y:S01]  /*6ea0*/  FSETP.GE.FTZ.AND P2, PT, R215, RZ, PT ;  /* 0x000000ffd700720b */ /* 0x000fe20003f56000 */
[C---:B------:R-:W-:Y:S01]  /*6eb0*/  FADD.FTZ R23, -R200.reuse, R23 ;  /* 0x00000017c8177221 */ /* 0x040fe20000010100 */
[----:B------:R-:W-:Y:S03]  /*6ec0*/  HMMA.16816.F32.BF16 R32, R164, R170, R32 ;  /* 0x000000aaa420723c */ /* 0x000fe60000041820 */
[----:B------:R-:W-:Y:S01]  /*6ed0*/  FADD.FTZ R22, -R200, R22 ;  /* 0x00000016c8167221 */ /* 0x000fe20000010100 */
[----:B------:R-:W-:Y:S01]  /*6ee0*/  FSEL R9, R12, R199, P4 ;  /* 0x000000c70c097208 */ /* 0x000fe20002000000 */
[----:B------:R-:W-:Y:S01]  /*6ef0*/  FADD.FTZ R21, -R201, R21 ;  /* 0x00000015c9157221 */ /* 0x000fe20000010100 */
[----:B------:R-:W-:Y:S01]  /*6f00*/  FSETP.GE.FTZ.AND P4, PT, R218, RZ, PT ;  /* 0x000000ffda00720b */ /* 0x000fe20003f96000 */
[----:B------:R-:W-:Y:S01]  /*6f10*/  FADD.FTZ R24, -R199, R24 ;  /* 0x00000018c7187221 */ /* 0x000fe20000010100 */
[-C--:B------:R-:W-:Y:S01]  /*6f20*/  FSEL R4, R4, R201.reuse, P3 ;  /* 0x000000c904047208 */ /* 0x080fe20001800000 */
[----:B------:R-:W-:Y:S01]  /*6f30*/  FMUL.FTZ R6, R216, R2 ;  /* 0x00000002d8067220 */ /* 0x000fe20000410000 */
[----:B------:R-:W-:Y:S02]  /*6f40*/  FSETP.GE.FTZ.AND P3, PT, R209, RZ, PT ;  /* 0x000000ffd100720b */ /* 0x000fe40003f76000 */
[----:B------:R-:W-:Y:S01]  /*6f50*/  FADD.FTZ R20, -R201, R20 ;  /* 0x00000014c9147221 */ /* 0x000fe20000010100 */
[-C--:B------:R-:W-:Y:S01]  /*6f60*/  FSEL R0, R23, R200.reuse, P0 ;  /* 0x000000c817007208 */ /* 0x080fe20000000000 */
[----:B------:R-:W-:Y:S01]  /*6f70*/  FADD.FTZ R26, -R198, R26 ;  /* 0x0000001ac61a7221 */ /* 0x000fe20000010100 */
[----:B------:R-:W-:Y:S01]  /*6f80*/  FSEL R2, R22, R200, P2 ;  /* 0x000000c816027208 */ /* 0x000fe20001000000 */
[----:B------:R-:W-:Y:S01]  /*6f90*/  FMUL.FTZ R8, R211, R4 ;  /* 0x00000004d3087220 */ /* 0x000fe20000410000 */
[----:B------:R-:W-:Y:S01]  /*6fa0*/  FSETP.GE.FTZ.AND P2, PT, R203, RZ, PT ;  /* 0x000000ffcb00720b */ /* 0x000fe20003f56000 */
[----:B------:R-:W-:Y:S01]  /*6fb0*/  FADD.FTZ R27, -R198, R27 ;  /* 0x0000001bc61b7221 */ /* 0x000fe20000010100 */
[----:B------:R-:W-:Y:S01]  /*6fc0*/  FSEL R5, R5, R201, P4 ;  /* 0x000000c905057208 */ /* 0x000fe20002000000 */
[----:B------:R-:W-:Y:S01]  /*6fd0*/  FADD.FTZ R25, -R199, R25 ;  /* 0x00000019c7197221 */ /* 0x000fe20000010100 */
[----:B------:R-:W-:Y:S01]  /*6fe0*/  FSETP.GE.FTZ.AND P4, PT, R220, RZ, PT ;  /* 0x000000ffdc00720b */ /* 0x000fe20003f96000 */
[----:B------:R-:W-:Y:S01]  /*6ff0*/  FMUL.FTZ R214, R214, R9 ;  /* 0x00000009d6d67220 */ /* 0x000fe20000410000 */
[----:B------:R-:W-:Y:S01]  /*7000*/  FSETP.GE.FTZ.AND P0, PT, R182, RZ, PT ;  /* 0x000000ffb600720b */ /* 0x000fe20003f16000 */
[----:B------:R-:W-:Y:S01]  /*7010*/  FMUL.FTZ R9, R218, R5 ;  /* 0x00000005da097220 */ /* 0x000fe20000410000 */
[----:B------:R-:W-:Y:S01]  /*7020*/  FSEL R4, R21, R201, P3 ;  /* 0x000000c915047208 */ /* 0x000fe20001800000 */
[----:B------:R-:W-:Y:S01]  /*7030*/  FMUL.FTZ R21, R221, R0 ;  /* 0x00000000dd157220 */ /* 0x000fe20000410000 */
[----:B------:R-:W-:Y:S01]  /*7040*/  FSEL R0, R24, R199, P2 ;  /* 0x000000c718007208 */ /* 0x000fe20001000000 */
        /* <DEDUP_REMOVED lines=13> */
[----:B------:R-:W-:Y:S01]  /*7120*/  FSEL R0, R27, R198, P2 ;  /* 0x000000c61b007208 */ /* 0x000fe20001000000 */
[----:B------:R-:W-:Y:S01]  /*7130*/  FADD.FTZ R2, -R201, R32 ;  /* 0x00000020c9027221 */ /* 0x000fe20000010100 */
[-C--:B------:R-:W-:Y:S02]  /*7140*/  FSEL R4, R25, R199.reuse, P4 ;  /* 0x000000c719047208 */ /* 0x080fe40002000000 */
[----:B------:R-:W-:Y:S01]  /*7150*/  FSETP.GE.FTZ.AND P4, PT, R223, RZ, PT ;  /* 0x000000ffdf00720b */ /* 0x000fe20003f96000 */
[----:B------:R-:W-:Y:S01]  /*7160*/  FMUL.FTZ R16, R204, R0 ;  /* 0x00000000cc107220 */ /* 0x000fe20000410000 */
[----:B------:R-:W-:Y:S01]  /*7170*/  FSETP.GE.FTZ.AND P2, PT, R179, RZ, PT ;  /* 0x000000ffb300720b */ /* 0x000fe20003f56000 */
[----:B------:R-:W-:Y:S01]  /*7180*/  FMUL.FTZ R17, R202, R4 ;  /* 0x00000004ca117220 */ /* 0x000fe20000410000 */
[----:B------:R-:W-:Y:S02]  /*7190*/  FSEL R0, R28, R199, P4 ;  /* 0x000000c71c007208 */ /* 0x000fe40002000000 */
[----:B------:R-:W-:Y:S01]  /*71a0*/  FSEL R30, R30, R198, P2 ;  /* 0x000000c61e1e7208 */ /* 0x000fe20001000000 */
[----:B------:R-:W-:Y:S01]  /*71b0*/  @P0 FADD.FTZ R198, -R198, R31 ;  /* 0x0000001fc6c60221 */ /* 0x000fe20000010100 */
[----:B------:R-:W-:Y:S01]  /*71c0*/  FSETP.GE.FTZ.AND P0, PT, R222, RZ, PT ;  /* 0x000000ffde00720b */ /* 0x000fe20003f16000 */
[----:B------:R-:W-:Y:S01]  /*71d0*/  FMUL.FTZ R18, R223, R0 ;  /* 0x00000000df127220 */ /* 0x000fe20000410000 */
[----:B------:R-:W-:Y:S01]  /*71e0*/  FSETP.GE.FTZ.AND P4, PT, R217, RZ, PT ;  /* 0x000000ffd900720b */ /* 0x000fe20003f96000 */
[----:B------:R-:W-:Y:S01]  /*71f0*/  FADD.FTZ R0, -R200, R34 ;  /* 0x00000022c8007221 */ /* 0x000fe20000010100 */
[----:B------:R-:W-:Y:S01]  /*7200*/  FSETP.GE.FTZ.AND P2, PT, R225, RZ, PT ;  /* 0x000000ffe100720b */ /* 0x000fe20003f56000 */
[----:B------:R-:W-:Y:S01]  /*7210*/  @P3 FADD.FTZ R199, -R199, R29 ;  /* 0x0000001dc7c73221 */ /* 0x000fe20000010100 */
[----:B------:R-:W-:Y:S01]  /*7220*/  FSETP.GE.FTZ.AND P3, PT, R226, RZ, PT ;  /* 0x000000ffe200720b */ /* 0x000fe20003f76000 */
[----:B------:R-:W-:Y:S01]  /*7230*/  FMUL.FTZ R30, R179, R30 ;  /* 0x0000001eb31e7220 */ /* 0x000fe20000410000 */
[----:B------:R-:W-:Y:S01]  /*7240*/  FSEL R0, R0, R200, P0 ;  /* 0x000000c800007208 */ /* 0x000fe20000000000 */
[----:B------:R-:W-:Y:S01]  /*7250*/  FMUL.FTZ R199, R183, R199 ;  /* 0x000000c7b7c77220 */ /* 0x000fe20000410000 */
[----:B------:R-:W-:Y:S01]  /*7260*/  PLOP3.LUT P0, PT, PT, PT, UP2, 0x80, 0x0 ;  /* 0x000000000000781c */ /* 0x000fe20003f0f028 */
[----:B------:R-:W-:Y:S01]  /*7270*/  FMUL.FTZ R198, R224, R198 ;  /* 0x000000c6e0c67220 */ /* 0x000fe20000410000 */
[----:B------:R-:W-:Y:S01]  /*7280*/  FSEL R2, R2, R201, P2 ;  /* 0x000000c902027208 */ /* 0x000fe20001000000 */
[----:B------:R-:W-:Y:S02]  /*7290*/  FMUL.FTZ R13, R222, R0 ;  /* 0x00000000de0d7220 */ /* 0x000fe40000410000 */
[----:B------:R-:W-:Y:S02]  /*72a0*/  @P4 FADD.FTZ R201, -R201, R33 ;  /* 0x00000021c9c94221 */ /* 0x000fe40000010100 */
[----:B------:R-:W-:Y:S02]  /*72b0*/  FMUL.FTZ R14, R225, R2 ;  /* 0x00000002e10e7220 */ /* 0x000fe40000410000 */
[----:B------:R-:W-:Y:S02]  /*72c0*/  @P3 FADD.FTZ R200, -R200, R35 ;  /* 0x00000023c8c83221 */ /* 0x000fe40000010100 */
        /* <DEDUP_REMOVED lines=25> */
.L_x_1806:
        /* <DEDUP_REMOVED lines=130> */
[C---:B------:R-:W-:Y:S05]  /*7c80*/  IMAD.U32 R0, R5.reuse, -0x40, RZ ;  /* 0xffffffc005007824 */ /* 0x040fea00078e00ff */
        /* <DEDUP_REMOVED lines=15> */
.L_x_1807:
[----:B------:R-:W-:Y:S01]  /*7d80*/  LDSM.16.M88.4 R32, [R180+0x1c000] ;  /* 0x01c00000b420783b */ /* 0x000fe20000000200 */
[----:B-1----:R-:W-:Y:S01]  /*7d90*/  @P0 IADD3 R0, R239, -0x40, RZ ;  /* 0xffffffc0ef000810 */ /* 0x002fe20007ffe0ff */
[----:B------:R-:W-:Y:S01]  /*7da0*/  IMAD.MOV.U32 R2, RZ, RZ, 0x4 ;  /* 0x00000004ff027424 */ /* 0x000fe200078e00ff */
[----:B------:R-:W-:Y:S01]  /*7db0*/  @UP2 UIADD3 UR13, UP0, UR10, -0x100, URZ ;  /* 0xffffff000a0d2890 */ /* 0x000fe2000ff1e03f */
[----:B------:R-:W-:Y:S01]  /*7dc0*/  IMAD.MOV.U32 R201, RZ, RZ, c[0x0][0x22c] ;  /* 0x00008b00ffc97624 */ /* 0x000fe200078e00ff */
[----:B------:R-:W1:Y:S01]  /*7dd0*/  LDSM.16.MT88.4 R16, [R186] ;  /* 0x00000000ba10783b */ /* 0x000e620000004200 */
[----:B------:R-:W-:Y:S01]  /*7de0*/  @P0 IMAD.WIDE R198, R0, R2, UR10 ;  /* 0x0000000a00c60e25 */ /* 0x000fe2000f8e0202 */
[----:B------:R-:W-:Y:S02]  /*7df0*/  @UP2 UIADD3.X UR8, UR11, -0x1, URZ, UP0, !UPT ;  /* 0xffffffff0b082890 */ /* 0x000fe400087fe43f */
[----:B------:R-:W-:Y:S01]  /*7e00*/  UISETP.GT.AND UP1, UPT, UR7, UR20, UPT ;  /* 0x000000140700728c */ /* 0x000fe2000bf24270 */
[----:B------:R-:W2:Y:S01]  /*7e10*/  LDSM.16.M88.4 R28, [R180+0x1d000] ;  /* 0x01d00000b41c783b */ /* 0x000ea20000000200 */
[----:B------:R-:W-:Y:S01]  /*7e20*/  IMAD R201, R201, c[0x0][0x1c0], RZ ;  /* 0x00007000c9c97a24 */ /* 0x000fe200078e02ff */
[----:B------:R-:W-:Y:S01]  /*7e30*/  @UP2 UMOV UR10, UR13 ;  /* 0x0000000d000a2c82 */ /* 0x000fe20008000000 */
[----:B------:R-:W-:Y:S01]  /*7e40*/  IMAD.MOV.U32 R2, RZ, RZ, c[0x0][0x22c] ;  /* 0x00008b00ff027624 */ /* 0x000fe200078e00ff */
[----:B------:R-:W-:Y:S01]  /*7e50*/  @UP2 UMOV UR11, UR8 ;  /* 0x00000008000b2c82 */ /* 0x000fe20008000000 */
[----:B------:R-:W3:Y:S01]  /*7e60*/  LDSM.16.MT88.4 R164, [R186+0x4000] ;  /* 0x00400000baa4783b */ /* 0x000ee20000004200 */
[----:B------:R-:W-:Y:S01]  /*7e70*/  IMAD.SHL.U32 R201, R201, 0x10, RZ ;  /* 0x00000010c9c97824 */ /* 0x000fe200078e00ff */
[----:B------:R-:W-:Y:S01]  /*7e80*/  ULOP3.LUT UR8, UR7, 0x1, URZ, 0xc0, !UPT ;  /* 0x0000000107087892 */ /* 0x000fe2000f8ec03f */
[----:B------:R-:W-:Y:S01]  /*7e90*/  IMAD R2, R2, c[0x0][0x1c0], RZ ;  /* 0x0000700002027a24 */ /* 0x000fe200078e02ff */
[----:B------:R-:W-:Y:S01]  /*7ea0*/  UIADD3 UR7, UR7, -0x1, URZ ;  /* 0xffffffff07077890 */ /* 0x000fe2000fffe03f */
[----:B------:R-:W-:Y:S01]  /*7eb0*/  LDSM.16.M88.4 R168, [R3+0x1c000] ;  /* 0x01c0000003a8783b */ /* 0x000fe20000000200 */
[----:B------:R-:W-:Y:S01]  /*7ec0*/  IMAD.MOV.U32 R204, RZ, RZ, c[0x0][0x22c] ;  /* 0x00008b00ffcc7624 */ /* 0x000fe200078e00ff */
[----:B------:R-:W-:Y:S01]  /*7ed0*/  UISETP.NE.U32.AND UP0, UPT, UR8, 0x1, UPT ;  /* 0x000000010800788c */ /* 0x000fe2000bf05070 */
[----:B------:R-:W-:Y:S02]  /*7ee0*/  IMAD.U32 R2, R2, -0x40, RZ ;  /* 0xffffffc002027824 */ /* 0x000fe400078e00ff */
[----:B------:R-:W4:Y:S01]  /*7ef0*/  LDSM.16.MT88.4 R172, [R186+0x800] ;  /* 0x00080000baac783b */ /* 0x000f220000004200 */
[----:B------:R-:W-:Y:S02]  /*7f00*/  IMAD R204, R204, c[0x0][0x1c0], RZ ;  /* 0x00007000cccc7a24 */ /* 0x000fe400078e02ff */
[----:B------:R-:W-:Y:S01]  /*7f10*/  LEA R203, P2, R2, R236, 0x2 ;  /* 0x000000ec02cb7211 */ /* 0x000fe200078410ff */
[----:B------:R-:W-:Y:S01]  /*7f20*/  IMAD.MOV.U32 R207, RZ, RZ, c[0x0][0x22c] ;  /* 0x00008b00ffcf7624 */ /* 0x000fe200078e00ff */
[----:B------:R-:W3:Y:S01]  /*7f30*/  LDSM.16.M88.4 R176, [R3+0x1d000] ;  /* 0x01d0000003b0783b */ /* 0x000ee20000000200 */
[----:B------:R-:W-:Y:S01]  /*7f40*/  IMAD R204, R204, 0x18, RZ ;  /* 0x00000018cccc7824 */ /* 0x000fe200078e02ff */
[----:B------:R-:W-:Y:S01]  /*7f50*/  LEA.HI.X.SX32 R202, R2, R237, 0x2, P2 ;  /* 0x000000ed02ca7211 */ /* 0x000fe200010f16ff */
[----:B------:R-:W-:Y:S02]  /*7f60*/  IMAD.MOV.U32 R2, RZ, RZ, R203 ;  /* 0x000000ffff027224 */ /* 0x000fe400078e00cb */
[----:B------:R3:W5:Y:S01]  /*7f70*/  @P0 LDG.E R242, [R198.64] ;  /* 0x00000004c6f20981 */ /* 0x000762000c1e1900 */
[----:B------:R-:W-:Y:S02]  /*7f80*/  IMAD R207, R207, c[0x0][0x1c0], RZ ;  /* 0x00007000cfcf7a24 */ /* 0x000fe400078e02ff */
[----:B------:R-:W-:Y:S02]  /*7f90*/  IMAD.MOV.U32 R206, RZ, RZ, c[0x0][0x22c] ;  /* 0x00008b00ffce7624 */ /* 0x000fe400078e00ff */
[----:B------:R3:W5:Y:S01]  /*7fa0*/  @P0 LDG.E R243, [R198.64+0x20] ;  /* 0x00002004c6f30981 */ /* 0x000762000c1e1900 */
[----:B------:R-:W-:Y:S02]  /*7fb0*/  IMAD.SHL.U32 R207, R207, 0x20, RZ ;  /* 0x00000020cfcf7824 */ /* 0x000fe400078e00ff */
[----:B------:R-:W-:Y:S01]  /*7fc0*/  IMAD R206, R206, c[0x0][0x1c0], RZ ;  /* 0x00007000cece7a24 */ /* 0x000fe200078e02ff */
[-C--:B-1----:R-:W-:Y:S01]  /*7fd0*/  HMMA.16816.F32.BF16 R4, R32, R16.reuse, RZ ;  /* 0x000000102004723c */ /* 0x082fe200000418ff */
[----:B------:R1:W5:Y:S01]  /*7fe0*/  @P0 LDG.E R240, [R198.64+0x80] ;  /* 0x00008004c6f00981 */ /* 0x000362000c1e1900 */
[----:B------:R-:W-:Y:S02]  /*7ff0*/  IMAD.MOV.U32 R205, RZ, RZ, c[0x0][0x22c] ;  /* 0x00008b00ffcd7624 */ /* 0x000fe400078e00ff */
[----:B------:R-:W-:Y:S02]  /*8000*/  IMAD R206, R206, 0x28, RZ ;  /* 0x00000028cece7824 */ /* 0x000fe400078e02ff */
[----:B------:R1:W5:Y:S01]  /*8010*/  @P0 LDG.E R241, [R198.64+0xa0] ;  /* 0x0000a004c6f10981 */ /* 0x000362000c1e1900 */
[----:B------:R-:W-:Y:S01]  /*8020*/  IMAD R205, R205, c[0x0][0x1c0], RZ ;  /* 0x00007000cdcd7a24 */ /* 0x000fe200078e02ff */
[C---:B--2---:R-:W-:Y:S04]  /*8030*/  HMMA.16816.F32.BF16 R8, R28.reuse, R16, RZ ;  /* 0x000000101c08723c */ /* 0x044fe800000418ff */
[----:B------:R-:W-:Y:S04]  /*8040*/  IMAD R205, R205, 0x38, RZ ;  /* 0x00000038cdcd7824 */ /* 0x000fe800078e02ff */
[-C--:B------:R-:W-:Y:S08]  /*8050*/  HMMA.16816.F32.BF16 R12, R28, R18.reuse, RZ ;  /* 0x000000121c0c723c */ /* 0x080ff000000418ff */
[C---:B------:R-:W-:Y:S08]  /*8060*/  HMMA.16816.F32.BF16 R16, R32.reuse, R18, RZ ;  /* 0x000000122010723c */ /* 0x040ff000000418ff */
[-C--:B---3--:R-:W-:Y:S08]  /*8070*/  HMMA.16816.F32.BF16 R20, R32, R164.reuse, RZ ;  /* 0x000000a42014723c */ /* 0x088ff000000418ff */
[C---:B------:R-:W-:Y:S08]  /*8080*/  HMMA.16816.F32.BF16 R24, R28.reuse, R164, RZ ;  /* 0x000000a41c18723c */ /* 0x040ff000000418ff */
[-C--:B------:R-:W-:Y:S08]  /*8090*/  HMMA.16816.F32.BF16 R28, R28, R166.reuse, RZ ;  /* 0x000000a61c1c723c */ /* 0x080ff000000418ff */
[----:B------:R-:W-:Y:S01]  /*80a0*/  HMMA.16816.F32.BF16 R32, R32, R166, RZ ;  /* 0x000000a62020723c */ /* 0x000fe200000418ff */
[----:B------:R-:W2:Y:S07]  /*80b0*/  LDSM.16.MT88.4 R164, [R186+0x4800] ;  /* 0x00480000baa4783b */ /* 0x000eae0000004200 */
[-C--:B----4-:R-:W-:Y:S08]  /*80c0*/  HMMA.16816.F32.BF16 R4, R168, R172.reuse, R4 ;  /* 0x000000aca804723c */ /* 0x090ff00000041804 */
[C---:B------:R-:W-:Y:S08]  /*80d0*/  HMMA.16816.F32.BF16 R8, R176.reuse, R172, R8 ;  /* 0x000000acb008723c */ /* 0x040ff00000041808 */
[-C--:B------:R-:W-:Y:S08]  /*80e0*/  HMMA.16816.F32.BF16 R12, R176, R174.reuse, R12 ;  /* 0x000000aeb00c723c */ /* 0x080ff0000004180c */
[C---:B------:R-:W-:Y:S01]  /*80f0*/  HMMA.16816.F32.BF16 R16, R168.reuse, R174, R16 ;  /* 0x000000aea810723c */ /* 0x040fe20000041810 */
[----:B------:R-:W-:Y:S07]  /*8100*/  LDSM.16.M88.4 R172, [R185+0x1d000] ;  /* 0x01d00000b9ac783b */ /* 0x000fee0000000200 */
[-C--:B--2---:R-:W-:Y:S08]  /*8110*/  HMMA.16816.F32.BF16 R20, R168, R164.reuse, R20 ;  /* 0x000000a4a814723c */ /* 0x084ff00000041814 */
[C---:B------:R-:W-:Y:S08]  /*8120*/  HMMA.16816.F32.BF16 R24, R176.reuse, R164, R24 ;  /* 0x000000a4b018723c */ /* 0x040ff00000041818 */
[-C--:B------:R-:W-:Y:S01]  /*8130*/  HMMA.16816.F32.BF16 R28, R176, R166.reuse, R28 ;  /* 0x000000a6b01c723c */ /* 0x080fe2000004181c */
[----:B------:R-:W-:Y:S07]  /*8140*/  LDSM.16.MT88.4 R176, [R186+0x5000] ;  /* 0x00500000bab0783b */ /* 0x000fee0000004200 */
[----:B------:R-:W-:Y:S01]  /*8150*/  HMMA.16816.F32.BF16 R32, R168, R166, R32 ;  /* 0x000000a6a820723c */ /* 0x000fe20000041820 */
[----:B------:R-:W-:Y:S05]  /*8160*/  LDSM.16.M88.4 R164, [R185+0x1c000] ;  /* 0x01c00000b9a4783b */ /* 0x000fea0000000200 */
[----:B------:R-:W2:Y:S02]  /*8170*/  LDSM.16.MT88.4 R168, [R186+0x1000] ;  /* 0x00100000baa8783b */ /* 0x000ea40000004200 */
        /* <DEDUP_REMOVED lines=10> */
[----:B------:R-:W2:Y:S05]  /*8220*/  LDSM.16.M88.4 R164, [R184+0x1c000] ;  /* 0x01c00000b8a4783b */ /* 0x000eaa0000000200 */
[----:B------:R-:W3:Y:S02]  /*8230*/  LDSM.16.MT88.4 R176, [R186+0x5800] ;  /* 0x00580000bab0783b */ /* 0x000ee40000004200 */
[-C--:B--2---:R-:W-:Y:S08]  /*8240*/  HMMA.16816.F32.BF16 R4, R164, R168.reuse, R4 ;  /* 0x000000a8a404723c */ /* 0x084ff00000041804 */
[C---:B------:R-:W-:Y:S08]  /*8250*/  HMMA.16816.F32.BF16 R8, R172.reuse, R168, R8 ;  /* 0x000000a8ac08723c */ /* 0x040ff00000041808 */
[-C--:B------:R-:W-:Y:S08]  /*8260*/  HMMA.16816.F32.BF16 R12, R172, R170.reuse, R12 ;  /* 0x000000aaac0c723c */ /* 0x080ff0000004180c */
[C---:B------:R-:W-:Y:S01]  /*8270*/  HMMA.16816.F32.BF16 R16, R164.reuse, R170, R16 ;  /* 0x000000aaa410723c */ /* 0x040fe20000041810 */
[----:B------:R-:W-:Y:S05]  /*8280*/  LDSM.16.M88.4 R168, [R180+0x1e000] ;  /* 0x01e00000b4a8783b */ /* 0x000fea0000000200 */
[----:B------:R-:W-:Y:S02]  /*8290*/  LDSM.16.M88.4 R180, [R180+0x1f000] ;  /* 0x01f00000b4b4783b */ /* 0x000fe40000000200 */
[-C--:B---3--:R-:W-:Y:S08]  /*82a0*/  HMMA.16816.F32.BF16 R20, R164, R176.reuse, R20 ;  /* 0x000000b0a414723c */ /* 0x088ff00000041814 */
[C---:B------:R-:W-:Y:S08]  /*82b0*/  HMMA.16816.F32.BF16 R24, R172.reuse, R176, R24 ;  /* 0x000000b0ac18723c */ /* 0x040ff00000041818 */
[-C--:B------:R-:W-:Y:S01]  /*82c0*/  HMMA.16816.F32.BF16 R28, R172, R178.reuse, R28 ;  /* 0x000000b2ac1c723c */ /* 0x080fe2000004181c */
[----:B------:R-:W2:Y:S07]  /*82d0*/  LDSM.16.MT88.4 R172, [R186+0x2000] ;  /* 0x00200000baac783b */ /* 0x000eae0000004200 */
[----:B------:R-:W-:Y:S01]  /*82e0*/  HMMA.16816.F32.BF16 R32, R164, R178, R32 ;  /* 0x000000b2a420723c */ /* 0x000fe20000041820 */
[----:B------:R-:W3:Y:S05]  /*82f0*/  LDSM.16.MT88.4 R164, [R186+0x6000] ;  /* 0x00600000baa4783b */ /* 0x000eea0000004200 */
[----:B------:R-:W-:Y:S02]  /*8300*/  LDSM.16.MT88.4 R176, [R186+0x2800] ;  /* 0x00280000bab0783b */ /* 0x000fe40000004200 */
[-C--:B--2---:R-:W-:Y:S08]  /*8310*/  HMMA.16816.F32.BF16 R4, R168, R172.reuse, R4 ;  /* 0x000000aca804723c */ /* 0x084ff00000041804 */
[C---:B------:R-:W-:Y:S08]  /*8320*/  HMMA.16816.F32.BF16 R8, R180.reuse, R172, R8 ;  /* 0x000000acb408723c */ /* 0x040ff00000041808 */
[-C--:B------:R-:W-:Y:S08]  /*8330*/  HMMA.16816.F32.BF16 R12, R180, R174.reuse, R12 ;  /* 0x000000aeb40c723c */ /* 0x080ff0000004180c */
[C---:B------:R-:W-:Y:S01]  /*8340*/  HMMA.16816.F32.BF16 R16, R168.reuse, R174, R16 ;  /* 0x000000aea810723c */ /* 0x040fe20000041810 */
[----:B------:R-:W2:Y:S07]  /*8350*/  LDSM.16.M88.4 R172, [R3+0x1e000] ;  /* 0x01e0000003ac783b */ /* 0x000eae0000000200 */
[-C--:B---3--:R-:W-:Y:S08]  /*8360*/  HMMA.16816.F32.BF16 R20, R168, R164.reuse, R20 ;  /* 0x000000a4a814723c */ /* 0x088ff00000041814 */
[C---:B------:R-:W-:Y:S08]  /*8370*/  HMMA.16816.F32.BF16 R24, R180.reuse, R164, R24 ;  /* 0x000000a4b418723c */ /* 0x040ff00000041818 */
[-C--:B------:R-:W-:Y:S01]  /*8380*/  HMMA.16816.F32.BF16 R28, R180, R166.reuse, R28 ;  /* 0x000000a6b41c723c */ /* 0x080fe2000004181c */
[----:B------:R3:W4:Y:S07]  /*8390*/  LDSM.16.M88.4 R180, [R3+0x1f000] ;  /* 0x01f0000003b4783b */ /* 0x00072e0000000200 */
[----:B------:R-:W-:Y:S01]  /*83a0*/  HMMA.16816.F32.BF16 R32, R168, R166, R32 ;  /* 0x000000a6a820723c */ /* 0x000fe20000041820 */
[----:B------:R-:W1:Y:S05]  /*83b0*/  LDSM.16.MT88.4 R164, [R186+0x6800] ;  /* 0x00680000baa4783b */ /* 0x000e6a0000004200 */
[----:B------:R-:W-:Y:S02]  /*83c0*/  LDSM.16.M88.4 R168, [R185+0x1e000] ;  /* 0x01e00000b9a8783b */ /* 0x000fe40000000200 */
[-C--:B--2---:R-:W-:Y:S05]  /*83d0*/  HMMA.16816.F32.BF16 R4, R172, R176.reuse, R4 ;  /* 0x000000b0ac04723c */ /* 0x084fea0000041804 */
[----:B---3--:R-:W-:Y:S03]  /*83e0*/  IMAD.MOV.U32 R3, RZ, RZ, R202 ;  /* 0x000000ffff037224 */ /* 0x008fe600078e00ca */
[C---:B----4-:R-:W-:Y:S08]  /*83f0*/  HMMA.16816.F32.BF16 R8, R180.reuse, R176, R8 ;  /* 0x000000b0b408723c */ /* 0x050ff00000041808 */
        /* <DEDUP_REMOVED lines=20> */
[----:B------:R-:W3:Y:S07]  /*8540*/  LDSM.16.MT88.4 R164, [R186+0x7800] ;  /* 0x00780000baa4783b */ /* 0x000eee0000004200 */
[-C--:B-1----:R-:W-:Y:S11]  /*8550*/  HMMA.16816.F32.BF16 R4, R172, R176.reuse, R4 ;  /* 0x000000b0ac04723c */ /* 0x082ff60000041804 */
[----:B------:R-:W-:Y:S11]  /*8560*/  @!UPT UIADD3 URZ, URZ, URZ, URZ ;  /* 0x0000003f3f3ff290 */ /* 0x000ff6000fffe03f */
[----:B------:R-:W-:Y:S01]  /*8570*/  @!UPT UIADD3 URZ, URZ, URZ, URZ ;  /* 0x0000003f3f3ff290 */ /* 0x000fe2000fffe03f */
[----:B------:R1:W-:Y:S01]  /*8580*/  RED.E.ADD.F32.FTZ.RN.STRONG.GPU [R2.64], R4 ;  /* 0x000000040200798e */ /* 0x0003e2000c10e784 */
[C---:B--2---:R-:W-:Y:S07]  /*8590*/  HMMA.16816.F32.BF16 R8, R180.reuse, R176, R8 ;  /* 0x000000b0b408723c */ /* 0x044fee0000041808 */
[CC--:B------:R-:W-:Y:S01]  /*85a0*/  LEA R176, P0, R201.reuse, R2.reuse, 0x2 ;  /* 0x00000002c9b07211 */ /* 0x0c0fe200078010ff */
[-C--:B------:R-:W-:Y:S04]  /*85b0*/  HMMA.16816.F32.BF16 R12, R180, R178.reuse, R12 ;  /* 0x000000b2b40c723c */ /* 0x080fe8000004180c */
[-C--:B------:R-:W-:Y:S02]  /*85c0*/  LEA.HI.X.SX32 R177, R201, R3.reuse, 0x2, P0 ;  /* 0x00000003c9b17211 */ /* 0x080fe400000f16ff */
[CC--:B------:R-:W-:Y:S02]  /*85d0*/  LEA R168, P0, R207.reuse, R2.reuse, 0x2 ;  /* 0x00000002cfa87211 */ /* 0x0c0fe400078010ff */
[C---:B------:R-:W-:Y:S04]  /*85e0*/  HMMA.16816.F32.BF16 R16, R172.reuse, R178, R16 ;  /* 0x000000b2ac10723c */ /* 0x040fe80000041810 */
[-C--:B------:R-:W-:Y:S04]  /*85f0*/  LEA.HI.X.SX32 R169, R207, R3.reuse, 0x2, P0 ;  /* 0x00000003cfa97211 */ /* 0x080fe800000f16ff */
[-C--:B---3--:R-:W-:Y:S08]  /*8600*/  HMMA.16816.F32.BF16 R20, R172, R164.reuse, R20 ;  /* 0x000000a4ac14723c */ /* 0x088ff00000041814 */
[C---:B------:R-:W-:Y:S07]  /*8610*/  HMMA.16816.F32.BF16 R24, R180.reuse, R164, R24 ;  /* 0x000000a4b418723c */ /* 0x040fee0000041818 */
        /* <DEDUP_REMOVED lines=15> */
[CC--:B-1----:R-:W-:Y:S03]  /*8710*/  LEA R4, P2, R204.reuse, R2.reuse, 0x2 ;  /* 0x00000002cc047211 */ /* 0x0c2fe600078410ff */
[----:B------:R1:W-:Y:S05]  /*8720*/  RED.E.ADD.F32.FTZ.RN.STRONG.GPU [R166.64], R9 ;  /* 0x00000009a600798e */ /* 0x0003ea000c10e784 */
[----:B------:R-:W-:Y:S01]  /*8730*/  LDSM.16.MT88.4 R168, [R188+0x2800] ;  /* 0x00280000bca8783b */ /* 0x000fe20000004200 */
[-C--:B--2---:R-:W-:Y:S01]  /*8740*/  LEA.HI.X.SX32 R5, R204, R3.reuse, 0x2, P2 ;  /* 0x00000003cc057211 */ /* 0x084fe200010f16ff */
        /* <DEDUP_REMOVED lines=10> */
[----:B------:R-:W-:Y:S01]  /*87f0*/  IADD3 R0, R204, 0x20, RZ ;  /* 0x00000020cc007810 */ /* 0x000fe20007ffe0ff */
[----:B------:R-:W-:Y:S01]  /*8800*/  IMAD.MOV.U32 R204, RZ, RZ, c[0x0][0x22c] ;  /* 0x00008b00ffcc7624 */ /* 0x000fe200078e00ff */
[CC--:B------:R-:W-:Y:S01]  /*8810*/  LEA R8, P3, R249.reuse, R2.reuse, 0x2 ;  /* 0x00000002f9087211 */ /* 0x0c0fe200078610ff */
[C---:B------:R-:W-:Y:S01]  /*8820*/  IMAD.IADD R178, R238.reuse, 0x1, R178 ;  /* 0x00000001eeb27824 */ /* 0x040fe200078e02b2 */
[----:B------:R4:W-:Y:S01]  /*8830*/  RED.E.ADD.F32.FTZ.RN.STRONG.GPU [R164.64+0x80], R17 ;  /* 0x00008011a400798e */ /* 0x0009e2000c10e784 */
[----:B------:R-:W-:Y:S01]  /*8840*/  IMAD.IADD R0, R238, 0x1, R0 ;  /* 0x00000001ee007824 */ /* 0x000fe200078e0200 */
[-C--:B-1----:R-:W-:Y:S01]  /*8850*/  LEA.HI.X.SX32 R9, R249, R3.reuse, 0x2, P3 ;  /* 0x00000003f9097211 */ /* 0x082fe200018f16ff */
[----:B------:R-:W-:Y:S02]  /*8860*/  IMAD R204, R204, c[0x0][0x1c0], RZ ;  /* 0x00007000cccc7a24 */ /* 0x000fe400078e02ff */
[----:B------:R-:W-:Y:S01]  /*8870*/  IMAD.IADD R0, R238, 0x1, R0 ;  /* 0x00000001ee007824 */ /* 0x000fe200078e0200 */
[CC--:B--2---:R-:W-:Y:S01]  /*8880*/  LEA R4, P0, R179.reuse, R2.reuse, 0x2 ;  /* 0x00000002b3047211 */ /* 0x0c4fe200078010ff */
[----:B------:R-:W-:Y:S03]  /*8890*/  IMAD.SHL.U32 R204, R204, 0x10, RZ ;  /* 0x00000010cccc7824 */ /* 0x000fe600078e00ff */
[-C--:B------:R-:W-:Y:S02]  /*88a0*/  LEA.HI.X.SX32 R5, R179, R3.reuse, 0x2, P0 ;  /* 0x00000003b3057211 */ /* 0x080fe400000f16ff */
[-C--:B------:R-:W-:Y:S02]  /*88b0*/  LEA R10, P0, R0, R2.reuse, 0x2 ;  /* 0x00000002000a7211 */ /* 0x080fe400078010ff */
[----:B------:R-:W-:Y:S01]  /*88c0*/  IADD3 R173, R204, 0x40, RZ ;  /* 0x00000040ccad7810 */ /* 0x000fe20007ffe0ff */
[----:B------:R1:W-:Y:S01]  /*88d0*/  RED.E.ADD.F32.FTZ.RN.STRONG.GPU [R4.64], R18 ;  /* 0x000000120400798e */ /* 0x0003e2000c10e784 */
[-C--:B---3--:R-:W-:Y:S02]  /*88e0*/  LEA R6, P2, R178, R2.reuse, 0x2 ;  /* 0x00000002b2067211 */ /* 0x088fe400078410ff */
[-C--:B------:R-:W-:Y:S02]  /*88f0*/  LEA.HI.X.SX32 R11, R0, R3.reuse, 0x2, P0 ;  /* 0x00000003000b7211 */ /* 0x080fe400000f16ff */
[-C--:B------:R-:W-:Y:S02]  /*8900*/  LEA.HI.X.SX32 R7, R178, R3.reuse, 0x2, P2 ;  /* 0x00000003b2077211 */ /* 0x080fe400010f16ff */
[C---:B------:R-:W-:Y:S02]  /*8910*/  IADD3 R172, R204.reuse, 0x40, RZ ;  /* 0x00000040ccac7810 */ /* 0x040fe40007ffe0ff */
[----:B------:R-:W-:Y:S01]  /*8920*/  IADD3 R0, R204, 0x40, RZ ;  /* 0x00000040cc007810 */ /* 0x000fe20007ffe0ff */
[----:B------:R2:W-:Y:S01]  /*8930*/  RED.E.ADD.F32.FTZ.RN.STRONG.GPU [R6.64], R19 ;  /* 0x000000130600798e */ /* 0x0005e2000c10e784 */
[C---:B----4-:R-:W-:Y:S01]  /*8940*/  IADD3 R16, R201.reuse, 0x60, RZ ;  /* 0x00000060c9107810 */ /* 0x050fe20007ffe0ff */
[C---:B------:R-:W-:Y:S01]  /*8950*/  IMAD.IADD R172, R238.reuse, 0x1, R172 ;  /* 0x00000001eeac7824 */ /* 0x040fe200078e02ac */
[----:B------:R-:W-:Y:S01]  /*8960*/  IADD3 R17, R201, 0x60, RZ ;  /* 0x00000060c9117810 */ /* 0x000fe20007ffe0ff */
[C---:B------:R-:W-:Y:S01]  /*8970*/  IMAD.IADD R0, R238.reuse, 0x1, R0 ;  /* 0x00000001ee007824 */ /* 0x040fe200078e0200 */
[----:B------:R3:W-:Y:S01]  /*8980*/  RED.E.ADD.F32.FTZ.RN.STRONG.GPU [R10.64], R12 ;  /* 0x0000000c0a00798e */ /* 0x0007e2000c10e784 */
[C---:B------:R-:W-:Y:S02]  /*8990*/  IMAD.IADD R16, R238.reuse, 0x1, R16 ;  /* 0x00000001ee107824 */ /* 0x040fe400078e0210 */
[----:B------:R-:W-:Y:S02]  /*89a0*/  IMAD.IADD R0, R238, 0x1, R0 ;  /* 0x00000001ee007824 */ /* 0x000fe400078e0200 */
[----:B------:R4:W-:Y:S01]  /*89b0*/  RED.E.ADD.F32.FTZ.RN.STRONG.GPU [R8.64], R13 ;  /* 0x0000000d0800798e */ /* 0x0009e2000c10e784 */
[CC--:B-1----:R-:W-:Y:S04]  /*89c0*/  LEA R4, P2, R248.reuse, R2.reuse, 0x2 ;  /* 0x00000002f8047211 */ /* 0x0c2fe800078410ff */
        /* <DEDUP_REMOVED lines=33> */
[CC--:B---3--:R-:W-:Y:S02]  /*8be0*/  LEA R10, P4, R0.reuse, R2.reuse, 0x2 ;  /* 0x00000002000a7211 */ /* 0x0c8fe400078810ff */
[----:B------:R-:W-:Y:S01]  /*8bf0*/  RED.E.ADD.F32.FTZ.RN.STRONG.GPU [R2.64+0x180], R32 ;  /* 0x000180200200798e */ /* 0x000fe2000c10e784 */
[CC--:B----4-:R-:W-:Y:S02]  /*8c00*/  LEA R8, P3, R245.reuse, R2.reuse, 0x2 ;  /* 0x00000002f5087211 */ /* 0x0d0fe400078610ff */
        /* <DEDUP_REMOVED lines=12> */
[C---:B-1----:R-:W-:Y:S03]  /*8cd0*/  LEA R4, P0, R250.reuse, R2, 0x2 ;  /* 0x00000002fa047211 */ /* 0x042fe600078010ff */
        /* <DEDUP_REMOVED lines=379> */
.L_x_1809:
        /* <DEDUP_REMOVED lines=19> */
.L_x_1810:
        /* <DEDUP_REMOVED lines=12> */
[----:B------:R-:W-:-:S03]  /*a680*/  UIMAD UR8, UR7, UR11, UR8 ;  /* 0x0000000b070872a4 */ /* 0x000fc6000f8e0208 */
[----:B------:R-:W-:-:S03]  /*a690*/  ULDC.64 UR10, c[0x0][0x3b8] ;  /* 0x0000ee00000a7ab9 */ /* 0x000fc60000000a00 */
[----:B------:R-:W-:Y:S01]  /*a6a0*/  IMAD.U32 R5, RZ, RZ, UR8 ;  /* 0x00000008ff057e24 */ /* 0x000fe2000f8e00ff */
        /* <DEDUP_REMOVED lines=42> */
.L_x_1812:
[----:B-1-34-:R-:W-:Y:S05]  /*a950*/  BSYNC B0 ;  /* 0x0000000000007941 */ /* 0x01afea0003800000 */
.L_x_1811:
        /* <DEDUP_REMOVED lines=16> */
.L_x_1814:
[----:B------:R-:W-:Y:S05]  /*aa60*/  BSYNC B0 ;  /* 0x0000000000007941 */ /* 0x000fea0003800000 */
.L_x_1813:
        /* <DEDUP_REMOVED lines=16> */
.L_x_1816:
[----:B------:R-:W-:Y:S05]  /*ab70*/  BSYNC B0 ;  /* 0x0000000000007941 */ /* 0x000fea0003800000 */
.L_x_1815:
        /* <DEDUP_REMOVED lines=16> */
.L_x_1818:
[----:B------:R-:W-:Y:S05]  /*ac80*/  BSYNC B0 ;  /* 0x0000000000007941 */ /* 0x000fea0003800000 */
.L_x_1817:
        /* <DEDUP_REMOVED lines=26> */
.L_x_1820:
[----:B------:R-:W-:Y:S05]  /*ae30*/  BSYNC B0 ;  /* 0x0000000000007941 */ /* 0x000fea0003800000 */
.L_x_1819:
        /* <DEDUP_REMOVED lines=14> */
.L_x_1822:
[----:B------:R-:W-:Y:S05]  /*af20*/  BSYNC B0 ;  /* 0x0000000000007941 */ /* 0x000fea0003800000 */
.L_x_1821:
        /* <DEDUP_REMOVED lines=14> */
.L_x_1824:
[----:B------:R-:W-:Y:S05]  /*b010*/  BSYNC B0 ;  /* 0x0000000000007941 */ /* 0x000fea0003800000 */
.L_x_1823:
        /* <DEDUP_REMOVED lines=12> */
.L_x_1803:
[----:B------:R-:W-:Y:S05]  /*b0e0*/  BSYNC B1 ;  /* 0x0000000000017941 */ /* 0x000fea0003800000 */
.L_x_1781:
        /* <DEDUP_REMOVED lines=11> */
.L_x_1825:
[----:B------:R-:W-:Y:S05]  /*b1a0*/  EXIT ;  /* 0x000000000000794d */ /* 0x000fea0003800000 */
.L_x_1827:
        /* <DEDUP_REMOVED lines=13> */
.L_x_2088:


//--------------------- .text._ZN5flash44flash_bwd_dq_dk_dv_loop_seqk_parallel_kernelI23Flash_bwd_kernel_traitsILi128ELi64ELi128ELi8ELi2ELi4ELi2ELb0ELb0EN7cutlass10bfloat16_tE19Flash_kernel_traitsILi128ELi64ELi128ELi8ES3_EELb0ELb0ELb1ELb0ELb0ELb1ELb1EEEvNS_16Flash_bwd_paramsE --------------------------
	.section	.text._ZN5flash44flash_bwd_dq_dk_dv_loop_seqk_parallel_kernelI23Flash_bwd_kernel_traitsILi128ELi64ELi128ELi8ELi2ELi4ELi2ELb0ELb0EN7cutlass10bfloat16_tE19Flash_kernel_traitsILi128ELi64ELi128ELi8ES3_EELb0ELb0ELb1ELb0ELb0ELb1ELb1EEEvNS_16Flash_bwd_paramsE,"ax",@progbits
	.sectioninfo	@"SHI_REGISTERS=255"
	.align	128
        .global         _ZN5flash44flash_bwd_dq_dk_dv_loop_seqk_parallel_kernelI23Flash_bwd_kernel_traitsILi128ELi64ELi128ELi8ELi2ELi4ELi2ELb0ELb0EN7cutlass10bfloat16_tE19Flash_kernel_traitsILi128ELi64ELi128ELi8ES3_EELb0ELb0ELb1ELb0ELb0ELb1ELb1EEEvNS_16Flash_bwd_paramsE
        .type           _ZN5flash44flash_bwd_dq_dk_dv_loop_seqk_parallel_kernelI23Flash_bwd_kernel_traitsILi128ELi64ELi128ELi8ELi2ELi4ELi2ELb0ELb0EN7cutlass10bfloat16_tE19Flash_kernel_traitsILi128ELi64ELi128ELi8ES3_EELb0ELb0ELb1ELb0ELb0ELb1ELb1EEEvNS_16Flash_bwd_paramsE,@function
        .size           _ZN5flash44flash_bwd_dq_dk_dv_loop_seqk_parallel_kernelI23Flash_bwd_kernel_traitsILi128ELi64ELi128ELi8ELi2ELi4ELi2ELb0ELb0EN7cutlass10bfloat16_tE19Flash_kernel_traitsILi128ELi64ELi128ELi8ES3_EELb0ELb0ELb1ELb0ELb0ELb1ELb1EEEvNS_16Flash_bwd_paramsE,(.L_x_2089 - _ZN5flash44flash_bwd_dq_dk_dv_loop_seqk_parallel_kernelI23Flash_bwd_kernel_traitsILi128ELi64ELi128ELi8ELi2ELi4ELi2ELb0ELb0EN7cutlass10bfloat16_tE19Flash_kernel_traitsILi128ELi64ELi128ELi8ES3_EELb0ELb0ELb1ELb0ELb0ELb1ELb1EEEvNS_16Flash_bwd_paramsE)
        .other          _ZN5flash44flash_bwd_dq_dk_dv_loop_seqk_parallel_kernelI23Flash_bwd_kernel_traitsILi128ELi64ELi128ELi8ELi2ELi4ELi2ELb0ELb0EN7cutlass10bfloat16_tE19Flash_kernel_traitsILi128ELi64ELi128ELi8ES3_EELb0ELb0ELb1ELb0ELb0ELb1ELb1EEEvNS_16Flash_bwd_paramsE,@"STO_CUDA_ENTRY STV_DEFAULT"
_ZN5flash44flash_bwd_dq_dk_dv_loop_seqk_parallel_kernelI23Flash_bwd_kernel_traitsILi128ELi64ELi128ELi8ELi2ELi4ELi2ELb0ELb0EN7cutlass10bfloat16_tE19Flash_kernel_traitsILi128ELi64ELi128ELi8ES3_EELb0ELb0ELb1ELb0ELb0ELb1ELb1EEEvNS_16Flash_bwd_paramsE:
.text._ZN5flash44flash_bwd_dq_dk_dv_loop_seqk_parallel_kernelI23Flash_bwd_kernel_traitsILi128ELi64ELi128ELi8ELi2ELi4ELi2ELb0ELb0EN7cutlass10bfloat16_tE19Flash_kernel_traitsILi128ELi64ELi128ELi8ES3_EELb0ELb0ELb1ELb0ELb0ELb1ELb1EEEvNS_16Flash_bwd_paramsE:
        /* <DEDUP_REMOVED lines=41> */
[----:B------:R-:W-:Y:S01]  /*0290*/  SHF.R.S32.HI R6, RZ, 0x4, R8 ;  /* 0x00000004ff067819 */ /* 0x000fe20000011408 */
[----:B------:R-:W-:Y:S01]  /*02a0*/  UIMAD UR6, UR32, UR11, UR38 ;  /* 0x0000000b200672a4 */ /* 0x000fe2000f8e0226 */
[----:B------:R-:W-:Y:S01]  /*02b0*/  LOP3.LUT R0, R0, 0xfffffffc, RZ, 0xc0, !PT ;  /* 0xfffffffc00007812 */ /* 0x000fe200078ec0ff */
[----:B------:R-:W-:Y:S01]  /*02c0*/  @!UP5 UIMAD UR7, UR32, UR13, UR38 ;  /* 0x0000000d2007d2a4 */ /* 0x000fe2000f8e0226 */
[----:B------:R-:W-:Y:S01]  /*02d0*/  LOP3.LUT R2, R2, 0xfffffffe, RZ, 0xc0, !PT ;  /* 0xfffffffe02027812 */ /* 0x000fe200078ec0ff */
[----:B------:R-:W-:Y:S01]  /*02e0*/  USHF.L.U32 UR43, UR48, 0x6, URZ ;  /* 0x00000006302b7899 */ /* 0x000fe2000800063f */
[----:B------:R-:W-:Y:S01]  /*02f0*/  LEA.HI R3, R8, R6, RZ, 0x1 ;  /* 0x0000000608037211 */ /* 0x000fe200078f08ff */
[C---:B------:R-:W-:Y:S01]  /*0300*/  IMAD.IADD R11, R5.reuse, 0x1, -R0 ;  /* 0x00000001050b7824 */ /* 0x040fe200078e0a00 */
[----:B------:R-:W-:Y:S01]  /*0310*/  LEA.HI R17, R14, R15, RZ, 0x2 ;  /* 0x0000000f0e117211 */ /* 0x000fe200078f10ff */
[----:B------:R-:W-:Y:S01]  /*0320*/  IMAD.IADD R13, R5, 0x1, -R2 ;  /* 0x00000001050d7824 */ /* 0x000fe200078e0a02 */
[----:B------:R-:W-:Y:S01]  /*0330*/  LOP3.LUT R0, R3, 0xfffffffe, RZ, 0xc0, !PT ;  /* 0xfffffffe03007812 */ /* 0x000fe200078ec0ff */
[----:B------:R-:W-:Y:S01]  /*0340*/  ULDC UR51, c[0x0][0x214] ;  /* 0x0000850000337ab9 */ /* 0x000fe20000000800 */
[--C-:B------:R-:W-:Y:S01]  /*0350*/  SHF.R.S32.HI R5, RZ, 0x2, R17.reuse ;  /* 0x00000002ff057819 */ /* 0x100fe20000011411 */
[----:B------:R-:W-:Y:S01]  /*0360*/  ULDC UR58, c[0x0][0x1c8] ;  /* 0x00007200003a7ab9 */ /* 0x000fe20000000800 */
[----:B------:R-:W-:Y:S01]  /*0370*/  SHF.R.S32.HI R2, RZ, 0x1f, R17 ;  /* 0x0000001fff027819 */ /* 0x000fe20000011411 */
[----:B------:R-:W-:Y:S01]  /*0380*/  IMAD.IADD R9, R6, 0x1, -R0 ;  /* 0x0000000106097824 */ /* 0x000fe200078e0a00 */
[----:B------:R-:W-:Y:S01]  /*0390*/  LOP3.LUT R3, R4, 0xffffffe0, RZ, 0xc0, !PT ;  /* 0xffffffe004037812 */ /* 0x000fe200078ec0ff */
[----:B------:R-:W-:Y:S01]  /*03a0*/  ULDC.U8 UR10, c[0x0][0x3d0] ;  /* 0x0000f400000a7ab9 */ /* 0x000fe20000000000 */
[----:B------:R-:W-:Y:S01]  /*03b0*/  LEA.HI R0, R2, R5, RZ, 0x3 ;  /* 0x0000000502007211 */ /* 0x000fe200078f18ff */
[----:B------:R-:W-:Y:S01]  /*03c0*/  ULDC UR52, c[0x0][0x224] ;  /* 0x0000890000347ab9 */ /* 0x000fe20000000800 */
[----:B------:R-:W-:Y:S01]  /*03d0*/  LEA.HI R6, R14, R15, RZ, 0x3 ;  /* 0x0000000f0e067211 */ /* 0x000fe200078f18ff */
[----:B------:R-:W-:Y:S01]  /*03e0*/  @UP5 UIMAD UR56, UR32, UR51, URZ ;  /* 0x00000033203852a4 */ /* 0x000fe2000f8e023f */
[----:B------:R-:W-:Y:S01]  /*03f0*/  LOP3.LUT R2, R0, 0xfffffff8, RZ, 0xc0, !PT ;  /* 0xfffffff800027812 */ /* 0x000fe200078ec0ff */
[----:B------:R-:W-:Y:S01]  /*0400*/  IMAD.IADD R0, R15, 0x1, -R3 ;  /* 0x000000010f007824 */ /* 0x000fe200078e0a03 */
[----:B------:R-:W-:-:S02]  /*0410*/  ULDC.64 UR4, c[0x0][0x118] ;  /* 0x0000460000047ab9 */ /* 0x000fc40000000a00 */
[----:B------:R-:W-:Y:S01]  /*0420*/  ULDC UR42, c[0x0][0x2e8] ;  /* 0x0000ba00002a7ab9 */ /* 0x000fe20000000800 */
[----:B------:R-:W-:Y:S01]  /*0430*/  IMAD.IADD R7, R5, 0x1, -R2 ;  /* 0x0000000105077824 */ /* 0x000fe200078e0a02 */
[----:B------:R-:W-:Y:S01]  /*0440*/  SHF.R.S32.HI R2, RZ, 0x1f, R0 ;  /* 0x0000001fff027819 */ /* 0x000fe20000011400 */
[----:B------:R-:W-:Y:S02]  /*0450*/  ULOP3.LUT UR58, UR38, UR58, URZ, 0x3c, !UPT ;  /* 0x0000003a263a7292 */ /* 0x000fe4000f8e3c3f */
[----:B------:R-:W-:Y:S01]  /*0460*/  USHF.R.S32.HI UR59, URZ, 0x1f, UR38 ;  /* 0x0000001f3f3b7899 */ /* 0x000fe20008011426 */
[----:B------:R-:W-:Y:S01]  /*0470*/  LEA.HI R18, R2, R0, RZ, 0x2 ;  /* 0x0000000002127211 */ /* 0x000fe200078f10ff */
[----:B------:R-:W-:Y:S01]  /*0480*/  UISETP.NE.AND UP6, UPT, UR10, URZ, UPT ;  /* 0x0000003f0a00728c */ /* 0x000fe2000bfc5270 */
[----:B------:R-:W-:Y:S01]  /*0490*/  SHF.R.S32.HI R0, RZ, 0x3, R6 ;  /* 0x00000003ff007819 */ /* 0x000fe20000011406 */
[----:B------:R-:W-:Y:S01]  /*04a0*/  USHF.R.S32.HI UR61, URZ, 0x1f, UR32 ;  /* 0x0000001f3f3d7899 */ /* 0x000fe20008011420 */
[----:B------:R-:W-:Y:S01]  /*04b0*/  LOP3.LUT R2, R6, 0xfffffff8, RZ, 0xc0, !PT ;  /* 0xfffffff806027812 */ /* 0x000fe200078ec0ff */
[----:B------:R-:W-:-:S02]  /*04c0*/  USHF.R.S32.HI UR60, URZ, 0x1f, UR38 ;  /* 0x0000001f3f3c7899 */ /* 0x000fc40008011426 */
        /* <DEDUP_REMOVED lines=69> */
[----:B------:R-:W-:Y:S02]  /*0920*/  LOP3.LUT R0, R2, R0, R3, 0x1e, !PT ;  /* 0x0000000002007212 */ /* 0x000fe400078e1e03 */
[----:B------:R-:W-:Y:S01]  /*0930*/  SHF.R.S32.HI R2, RZ, 0x2, R18 ;  /* 0x00000002ff027819 */ /* 0x000fe20000011412 */
[----:B------:R-:W-:-:S02]  /*0940*/  IMAD.IADD R241, R5, 0x1, R6 ;  /* 0x0000000105f17824 */ /* 0x000fc400078e0206 */
[----:B------:R-:W-:Y:S02]  /*0950*/  IMAD.SHL.U32 R5, R16, 0x40, RZ ;  /* 0x0000004010057824 */ /* 0x000fe400078e00ff */
[----:B------:R-:W-:Y:S02]  /*0960*/  IMAD.IADD R8, R8, 0x1, R0 ;  /* 0x0000000108087824 */ /* 0x000fe400078e0200 */
[----:B------:R-:W-:Y:S01]  /*0970*/  IMAD.SHL.U32 R0, R10, 0x40, RZ ;  /* 0x000000400a007824 */ /* 0x000fe200078e00ff */
[----:B------:R-:W-:Y:S01]  /*0980*/  LOP3.LUT R5, R5, 0x1c0, RZ, 0xc0, !PT ;  /* 0x000001c005057812 */ /* 0x000fe200078ec0ff */
[----:B------:R-:W-:Y:S02]  /*0990*/  IMAD R11, R13, 0x10, R2 ;  /* 0x000000100d0b7824 */ /* 0x000fe400078e0202 */
[----:B------:R-:W-:Y:S01]  /*09a0*/  IMAD.SHL.U32 R241, R241, 0x2, RZ ;  /* 0x00000002f1f17824 */ /* 0x000fe200078e00ff */
[--C-:B------:R-:W-:Y:S02]  /*09b0*/  SHF.R.U32.HI R6, RZ, 0x3, R5.reuse ;  /* 0x00000003ff067819 */ /* 0x100fe40000011605 */
[----:B------:R-:W-:Y:S01]  /*09c0*/  LOP3.LUT R0, R0, 0xfffffe00, RZ, 0xc0, !PT ;  /* 0xfffffe0000007812 */ /* 0x000fe200078ec0ff */
[----:B------:R-:W-:Y:S01]  /*09d0*/  STL [R1+0x28], R11 ;  /* 0x0000280b01007387 */ /* 0x000fe20000100800 */
[----:B------:R-:W-:Y:S01]  /*09e0*/  LOP3.LUT R189, R6, R189, R5, 0x1e, !PT ;  /* 0x000000bd06bd7212 */ /* 0x000fe200078e1e05 */
[----:B------:R-:W-:-:S02]  /*09f0*/  IMAD.IADD R244, R241, 0x1, R243 ;  /* 0x00000001f1f47824 */ /* 0x000fc400078e02f3 */
        /* <DEDUP_REMOVED lines=18> */
[C---:B------:R-:W-:Y:S01]  /*0b20*/  SHF.L.U64.HI R3, R0.reuse, 0x2, R3 ;  /* 0x0000000200037819 */ /* 0x040fe20000010203 */
[----:B------:R-:W-:Y:S01]  /*0b30*/  IMAD.SHL.U32 R0, R0, 0x4, RZ ;  /* 0x0000000400007824 */ /* 0x000fe200078e00ff */
[----:B------:R-:W-:-:S02]  /*0b40*/  SEL R194, R4, 0xffffffe0, !P4 ;  /* 0xffffffe004c27807 */ /* 0x000fc40006000000 */
[----:B------:R-:W-:Y:S01]  /*0b50*/  SEL R4, R4, 0xffffffe0, !P1 ;  /* 0xffffffe004047807 */ /* 0x000fe20004800000 */
[----:B------:R1:W-:Y:S01]  /*0b60*/  STL [R1+0x44], R3 ;  /* 0x0000440301007387 */ /* 0x0003e20000100800 */
[----:B------:R-:W-:Y:S01]  /*0b70*/  SEL R2, R2, 0xffffffc0, !P2 ;  /* 0xffffffc002027807 */ /* 0x000fe20005000000 */
[----:B------:R-:W-:Y:S02]  /*0b80*/  IMAD.IADD R194, R193, 0x1, R194 ;  /* 0x00000001c1c27824 */ /* 0x000fe400078e02c2 */
[----:B------:R2:W-:Y:S01]  /*0b90*/  STL [R1+0x40], R0 ;  /* 0x0000400001007387 */ /* 0x0005e20000100800 */
[----:B------:R-:W-:Y:S02]  /*0ba0*/  IMAD.IADD R5, R4, 0x1, R6 ;  /* 0x0000000104057824 */ /* 0x000fe400078e0206 */
[----:B------:R-:W-:Y:S01]  /*0bb0*/  IMAD.IADD R242, R241, 0x1, R4 ;  /* 0x00000001f1f27824 */ /* 0x000fe200078e0204 */
[----:B------:R-:W-:Y:S01]  /*0bc0*/  STL [R1+0x38], R6 ;  /* 0x0000380601007387 */ /* 0x000fe20000100800 */
[----:B------:R-:W-:-:S02]  /*0bd0*/  IMAD.IADD R4, R5, 0x1, R2 ;  /* 0x0000000105047824 */ /* 0x000fc400078e0202 */
[----:B------:R-:W-:Y:S01]  /*0be0*/  IMAD.IADD R195, R195, 0x1, R194 ;  /* 0x00000001c3c37824 */ /* 0x000fe200078e02c2 */
[----:B------:R-:W-:Y:S01]  /*0bf0*/  STL [R1+0x4c], R5 ;  /* 0x00004c0501007387 */ /* 0x000fe20000100800 */
[----:B------:R-:W-:Y:S01]  /*0c00*/  IMAD.IADD R243, R243, 0x1, R242 ;  /* 0x00000001f3f37824 */ /* 0x000fe200078e02f2 */
        /* <DEDUP_REMOVED lines=8> */
.L_x_1874:
        /* <DEDUP_REMOVED lines=53> */
.L_x_1828:
        /* <DEDUP_REMOVED lines=67> */
.L_x_1830:
        /* <DEDUP_REMOVED lines=18> */
.L_x_1831:
        /* <DEDUP_REMOVED lines=72> */
.L_x_1832:
[----:B------:R-:W-:Y:S02]  /*19b0*/  UMOV UR15, UR52 ;  /* 0x00000034000f7c82 */ /* 0x000fe40008000000 */
.L_x_1833:
[----:B------:R-:W2:Y:S04]  /*19c0*/  LDL.64 R2, [R1+0x58] ;  /* 0x0000580001027983 */ /* 0x000ea80000100a00 */
[----:B------:R1:W2:Y:S01]  /*19d0*/  LDL.64 R14, [R1+0x58] ;  /* 0x00005800010e7983 */ /* 0x0002a20000100a00 */
[----:B------:R-:W-:Y:S01]  /*19e0*/  UIADD3 UR8, UP4, UP3, UR8, UR43, UR49 ;  /* 0x0000002b08087290 */ /* 0x000fe2000fb9e031 */
[----:B------:R-:W-:Y:S01]  /*19f0*/  IMAD.U32 R11, RZ, RZ, UR5 ;  /* 0x00000005ff0b7e24 */ /* 0x000fe2000f8e00ff */
[----:B------:R-:W-:Y:S01]  /*1a00*/  UMOV UR16, 0x4 ;  /* 0x0000000400107882 */ /* 0x000fe20000000000 */
[----:B------:R-:W3:Y:S01]  /*1a10*/  S2R R26, SR_TID.X ;  /* 0x00000000001a7919 */ /* 0x000ee20000002100 */
[----:B------:R-:W-:Y:S01]  /*1a20*/  UIADD3 UR25, UP2, UP1, UR18, UR8, UR21 ;  /* 0x0000000812197290 */ /* 0x000fe2000f95e015 */
[----:B------:R-:W-:Y:S01]  /*1a30*/  IMAD.U32 R10, RZ, RZ, UR4 ;  /* 0x00000004ff0a7e24 */ /* 0x000fe2000f8e00ff */
[----:B------:R-:W-:Y:S01]  /*1a40*/  UIADD3.X UR7, UR10, UR50, UR55, UP4, UP3 ;  /* 0x000000320a077290 */ /* 0x000fe2000a7e6437 */
[----:B------:R-:W-:Y:S01]  /*1a50*/  IMAD.U32 R9, RZ, RZ, UR17 ;  /* 0x00000011ff097e24 */ /* 0x000fe2000f8e00ff */
[----:B------:R-:W-:Y:S01]  /*1a60*/  ULDC.64 UR8, c[0x0][0x1a8] ;  /* 0x00006a0000087ab9 */ /* 0x000fe20000000a00 */
[----:B------:R-:W-:Y:S01]  /*1a70*/  BSSY B1, `(.L_x_1829) ;  /* 0x000092e000017945 */ /* 0x000fe20003800000 */
[----:B------:R-:W-:-:S02]  /*1a80*/  UIADD3.X UR21, UR12, UR7, UR14, UP2, UP1 ;  /* 0x000000070c157290 */ /* 0x000fc400097e240e */
[----:B------:R-:W-:Y:S02]  /*1a90*/  UIMAD UR7, UR59, UR8, URZ ;  /* 0x000000083b0772a4 */ /* 0x000fe4000f8e023f */
[----:B------:R-:W-:Y:S02]  /*1aa0*/  ULDC.64 UR4, c[0x0][0x200] ;  /* 0x0000800000047ab9 */ /* 0x000fe40000000a00 */
[----:B------:R-:W-:-:S03]  /*1ab0*/  UIMAD UR18, UR38, UR9, UR7 ;  /* 0x00000009261272a4 */ /* 0x000fc6000f8e0207 */
[----:B------:R-:W-:Y:S02]  /*1ac0*/  ULDC.64 UR8, c[0x0][0x378] ;  /* 0x0000de0000087ab9 */ /* 0x000fe40000000a00 */
[----:B------:R-:W-:-:S04]  /*1ad0*/  UIMAD UR7, UR59, UR8, URZ ;  /* 0x000000083b0772a4 */ /* 0x000fc8000f8e023f */
[----:B------:R-:W-:Y:S01]  /*1ae0*/  UIMAD UR12, UR38, UR9, UR7 ;  /* 0x00000009260c72a4 */ /* 0x000fe2000f8e0207 */
[----:B---3--:R-:W-:Y:S02]  /*1af0*/  SHF.R.S32.HI R27, RZ, 0x1f, R26 ;  /* 0x0000001fff1b7819 */ /* 0x008fe4000001141a */
[----:B------:R-:W-:Y:S02]  /*1b00*/  ULDC.64 UR8, c[0x0][0x370] ;  /* 0x0000dc0000087ab9 */ /* 0x000fe40000000a00 */
[----:B------:R-:W-:Y:S01]  /*1b10*/  UIMAD UR7, UR28, UR8, URZ ;  /* 0x000000081c0772a4 */ /* 0x000fe2000f8e023f */
[----:B------:R-:W-:Y:S01]  /*1b20*/  LEA.HI R0, R27, R26, RZ, 0x3 ;  /* 0x0000001a1b007211 */ /* 0x000fe200078f18ff */
[----:B------:R-:W-:Y:S02]  /*1b30*/  UIADD3 UR8, UR17, UR13, URZ ;  /* 0x0000000d11087290 */ /* 0x000fe4000fffe03f */
[----:B------:R-:W-:Y:S01]  /*1b40*/  UIMAD UR10, UR17, UR9, UR7 ;  /* 0x00000009110a72a4 */ /* 0x000fe2000f8e0207 */
[----:B------:R-:W-:Y:S01]  /*1b50*/  SHF.R.S32.HI R0, RZ, 0x3, R0 ;  /* 0x00000003ff007819 */ /* 0x000fe20000011400 */
[----:B------:R-:W-:-:S02]  /*1b60*/  UIMAD.WIDE UR8, UR8, UR16, UR4 ;  /* 0x00000010080872a5 */ /* 0x000fc4000f8e0204 */
[----:B------:R-:W-:Y:S01]  /*1b70*/  UIADD3 UR7, -UR6, UR11, UR22 ;  /* 0x0000000b06077290 */ /* 0x000fe2000fffe116 */
[----:B------:R-:W-:Y:S01]  /*1b80*/  SHF.R.S32.HI R21, RZ, 0x1f, R0 ;  /* 0x0000001fff157819 */ /* 0x000fe20000011400 */
[----:B------:R-:W-:Y:S01]  /*1b90*/  ULDC.64 UR4, c[0x0][0x3c8] ;  /* 0x0000f20000047ab9 */ /* 0x000fe20000000a00 */
[----:B------:R-:W-:Y:S02]  /*1ba0*/  IADD3 R4, P0, R0, UR17, RZ ;  /* 0x0000001100047c10 */ /* 0x000fe4000ff1e0ff */
[----:B------:R-:W-:Y:S02]  /*1bb0*/  UMOV UR14, UR8 ;  /* 0x00000008000e7c82 */ /* 0x000fe40008000000 */
[----:B------:R-:W-:Y:S01]  /*1bc0*/  IADD3.X R5, R21, UR28, RZ, P0, !PT ;  /* 0x0000001c15057c10 */ /* 0x000fe200087fe4ff */
[----:B------:R-:W-:Y:S02]  /*1bd0*/  ULDC UR28, c[0x0][0x2e8] ;  /* 0x0000ba00001c7ab9 */ /* 0x000fe40000000800 */
[----:B------:R-:W-:-:S02]  /*1be0*/  UIADD3 UR7, UR7, -UR28, URZ ;  /* 0x8000001c07077290 */ /* 0x000fc4000fffe03f */
[----:B------:R-:W-:Y:S01]  /*1bf0*/  IMAD R5, R5, c[0x0][0x190], RZ ;  /* 0x0000640005057a24 */ /* 0x000fe200078e02ff */
[----:B------:R-:W-:Y:S02]  /*1c00*/  UIADD3 UR8, UR17, UR15, URZ ;  /* 0x0000000f11087290 */ /* 0x000fe4000fffe03f */
[----:B------:R-:W-:Y:S02]  /*1c10*/  USHF.R.S32.HI UR17, URZ, 0x1f, UR7 ;  /* 0x0000001f3f117899 */ /* 0x000fe40008011407 */
[----:B------:R-:W-:Y:S02]  /*1c20*/  UMOV UR13, UR9 ;  /* 0x00000009000d7c82 */ /* 0x000fe40008000000 */
[----:B------:R-:W-:Y:S02]  /*1c30*/  ULEA.HI UR17, UR17, UR7, URZ, 0x6 ;  /* 0x0000000711117291 */ /* 0x000fe4000f8f303f */
[----:B------:R-:W-:Y:S01]  /*1c40*/  UIMAD.WIDE UR8, UR8, UR16, UR4 ;  /* 0x00000010080872a5 */ /* 0x000fe2000f8e0204 */
[----:B------:R3:W4:Y:S01]  /*1c50*/  R2UR UR4, R10 ;  /* 0x000000000a0473c2 */ /* 0x00072200000e0000 */
[----:B------:R-:W-:-:S02]  /*1c60*/  USHF.R.S32.HI UR17, URZ, 0x6, UR17 ;  /* 0x000000063f117899 */ /* 0x000fc40008011411 */
[----:B------:R-:W-:Y:S02]  /*1c70*/  UIADD3 UR7, UR29, -0x1, URZ ;  /* 0xffffffff1d077890 */ /* 0x000fe4000fffe03f */
[----:B------:R-:W-:Y:S02]  /*1c80*/  UISETP.LT.AND UP1, UPT, URZ, UR17, UPT ;  /* 0x000000113f00728c */ /* 0x000fe4000bf21270 */
[----:B------:R-:W-:Y:S01]  /*1c90*/  UMOV UR16, UR8 ;  /* 0x0000000800107c82 */ /* 0x000fe20008000000 */
[----:B------:R1:W1:Y:S01]  /*1ca0*/  R2UR UR5, R11 ;  /* 0x000000000b0573c2 */ /* 0x00026200000e0000 */
[----:B------:R-:W-:Y:S02]  /*1cb0*/  USEL UR17, URZ, UR17, !UP1 ;  /* 0x000000113f117287 */ /* 0x000fe4000c800000 */
[----:B------:R-:W-:Y:S02]  /*1cc0*/  UMOV UR15, UR9 ;  /* 0x00000009000f7c82 */ /* 0x000fe40008000000 */
        /* <DEDUP_REMOVED lines=54> */
.L_x_1835:
        /* <DEDUP_REMOVED lines=18> */
.L_x_1836:
        /* <DEDUP_REMOVED lines=28> */
.L_x_1838:
[----:B------:R-:W-:Y:S05]  /*2310*/  BSYNC B0 ;  /* 0x0000000000007941 */ /* 0x000fea0003800000 */
.L_x_1837:
        /* <DEDUP_REMOVED lines=16> */
.L_x_1840:
[----:B------:R-:W-:Y:S05]  /*2420*/  BSYNC B0 ;  /* 0x0000000000007941 */ /* 0x000fea0003800000 */
.L_x_1839:
        /* <DEDUP_REMOVED lines=16> */
.L_x_1842:
[----:B------:R-:W-:Y:S05]  /*2530*/  BSYNC B0 ;  /* 0x0000000000007941 */ /* 0x000fea0003800000 */
.L_x_1841:
        /* <DEDUP_REMOVED lines=16> */
.L_x_1844:
[----:B------:R-:W-:Y:S05]  /*2640*/  BSYNC B0 ;  /* 0x0000000000007941 */ /* 0x000fea0003800000 */
.L_x_1843:
        /* <DEDUP_REMOVED lines=25> */
.L_x_1846:
[----:B------:R-:W-:Y:S05]  /*27e0*/  BSYNC B0 ;  /* 0x0000000000007941 */ /* 0x000fea0003800000 */
.L_x_1845:
        /* <DEDUP_REMOVED lines=14> */
.L_x_1848:
[----:B------:R-:W-:Y:S05]  /*28d0*/  BSYNC B0 ;  /* 0x0000000000007941 */ /* 0x000fea0003800000 */
.L_x_1847:
        /* <DEDUP_REMOVED lines=14> */
.L_x_1850:
[----:B------:R-:W-:Y:S05]  /*29c0*/  BSYNC B0 ;  /* 0x0000000000007941 */ /* 0x000fea0003800000 */
.L_x_1849:
        /* <DEDUP_REMOVED lines=13> */
.L_x_1834:
[----:B--2---:R-:W2:Y:S01]  /*2aa0*/  LDL R16, [R1+0x2c] ;  /* 0x00002c0001107983 */ /* 0x004ea20000100800 */
[----:B------:R-:W-:Y:S01]  /*2ab0*/  ULDC.64 UR8, c[0x0][0x198] ;  /* 0x0000660000087ab9 */ /* 0x000fe20000000a00 */
[C---:B------:R-:W-:Y:S01]  /*2ac0*/  IADD3 R7, R0.reuse, 0x40, RZ ;  /* 0x0000004000077810 */ /* 0x040fe20007ffe0ff */
[----:B------:R-:W-:Y:S01]  /*2ad0*/  UIMAD UR8, UR24, UR8, URZ ;  /* 0x00000008180872a4 */ /* 0x000fe2000f8e023f */
[----:B------:R-:W3:Y:S01]  /*2ae0*/  LDL R28, [R1+0x28] ;  /* 0x00002800011c7983 */ /* 0x000ee20000100800 */
[C---:B------:R-:W-:Y:S01]  /*2af0*/  IADD3 R6, R0.reuse, 0x60, RZ ;  /* 0x0000006000067810 */ /* 0x040fe20007ffe0ff */
[----:B------:R-:W-:Y:S01]  /*2b00*/  IMAD.U32 R12, RZ, RZ, UR22 ;  /* 0x00000016ff0c7e24 */ /* 0x000fe2000f8e00ff */
[----:B------:R-:W-:Y:S01]  /*2b10*/  UIMAD UR9, UR22, UR9, UR8 ;  /* 0x00000009160972a4 */ /* 0x000fe2000f8e0208 */
[----:B------:R-:W-:Y:S01]  /*2b20*/  IADD3 R5, R0, 0x20, RZ ;  /* 0x0000002000057810 */ /* 0x000fe20007ffe0ff */
[----:B------:R-:W-:Y:S01]  /*2b30*/  ULEA.HI UR8, UR7, UR7, URZ, 0x1 ;  /* 0x0000000707087291 */ /* 0x000fe2000f8f083f */
[----:B------:R-:W-:-:S03]  /*2b40*/  IMAD.WIDE.U32 R2, R12, c[0x0][0x198], R14 ;  /* 0x000066000c027a25 */ /* 0x000fc600078e000e */
[----:B------:R-:W-:Y:S01]  /*2b50*/  ULOP3.LUT UR8, UR8, 0xfffffffe, URZ, 0xc0, !UPT ;  /* 0xfffffffe08087892 */ /* 0x000fe2000f8ec03f */
[----:B------:R-:W-:Y:S01]  /*2b60*/  IMAD.U32 R4, RZ, RZ, UR9 ;  /* 0x00000009ff047e24 */ /* 0x000fe2000f8e00ff */
[----:B------:R-:W-:Y:S01]  /*2b70*/  IADD3 R2, P0, R2, UR33, RZ ;  /* 0x0000002102027c10 */ /* 0x000fe2000ff1e0ff */
[----:B------:R-:W-:Y:S01]  /*2b80*/  IMAD.MOV.U32 R197, RZ, RZ, 0x40 ;  /* 0x00000040ffc57424 */ /* 0x000fe200078e00ff */
[----:B------:R-:W-:Y:S02]  /*2b90*/  UIADD3 UR8, UR7, -UR8, URZ ;  /* 0x8000000807087290 */ /* 0x000fe4000fffe03f */
[----:B------:R-:W-:Y:S01]  /*2ba0*/  IADD3.X R3, R3, UR35, R4, P0, !PT ;  /* 0x0000002303037c10 */ /* 0x000fe200087fe404 */
[----:B------:R-:W-:Y:S01]  /*2bb0*/  IMAD R9, R197, c[0x0][0x374], RZ ;  /* 0x0000dd00c5097a24 */ /* 0x000fe200078e02ff */
[----:B------:R-:W-:Y:S02]  /*2bc0*/  UISETP.NE.AND UP0, UPT, UR8, 0x1, UPT ;  /* 0x000000010800788c */ /* 0x000fe4000bf05270 */
        /* <DEDUP_REMOVED lines=28> */
[----:B------:R-:W-:Y:S01]  /*2d90*/  @!P4 IMAD R11, R6, c[0x0][0x19c], R11 ;  /* 0x00006700060bca24 */ /* 0x000fe200078e020b */
[----:B------:R-:W-:Y:S01]  /*2da0*/  UIMAD UR9, UR22, UR9, UR10 ;  /* 0x00000009160972a4 */ /* 0x000fe2000f8e020a */
[----:B------:R-:W-:Y:S01]  /*2db0*/  IMAD.MOV.U32 R32, RZ, RZ, 0x7f800000 ;  /* 0x7f800000ff207424 */ /* 0x000fe200078e00ff */
[----:B------:R-:W-:Y:S01]  /*2dc0*/  MOV R31, 0x7f800000 ;  /* 0x7f800000001f7802 */ /* 0x000fe20000000f00 */
[----:B------:R-:W-:-:S02]  /*2dd0*/  IMAD.MOV.U32 R30, RZ, RZ, 0x7f800000 ;  /* 0x7f800000ff1e7424 */ /* 0x000fc400078e00ff */
[----:B------:R-:W-:Y:S02]  /*2de0*/  IMAD.MOV.U32 R29, RZ, RZ, 0x7f800000 ;  /* 0x7f800000ff1d7424 */ /* 0x000fe400078e00ff */
[C---:B--2---:R-:W-:Y:S01]  /*2df0*/  IMAD.SHL.U32 R20, R16.reuse, 0x2, RZ ;  /* 0x0000000210147824 */ /* 0x044fe200078e00ff */
[----:B------:R-:W-:-:S04]  /*2e00*/  IADD3 R9, R16, 0x2000, RZ ;  /* 0x0000200010097810 */ /* 0x000fc80007ffe0ff */
[----:B------:R-:W-:Y:S01]  /*2e10*/  @P0 STS.128 [R20+0x8000], RZ ;  /* 0x008000ff14000388 */ /* 0x000fe20000000c00 */
[----:B------:R-:W-:-:S03]  /*2e20*/  SEL R9, R9, R16, !P2 ;  /* 0x0000001009097207 */ /* 0x000fc60005000000 */
[----:B------:R-:W-:Y:S02]  /*2e30*/  @P0 STS.128 [R20+0xa000], RZ ;  /* 0x00a000ff14000388 */ /* 0x000fe40000000c00 */
        /* <DEDUP_REMOVED lines=23> */
[----:B------:R-:W-:-:S03]  /*2fb0*/  @!P5 IMAD.MOV.U32 R6, RZ, RZ, R2 ;  /* 0x000000ffff06d224 */ /* 0x000fc600078e0002 */
[----:B------:R-:W-:Y:S01]  /*2fc0*/  @P0 STS [R240+0x200c], RZ ;  /* 0x00200cfff0000388 */ /* 0x000fe20000000800 */
[----:B------:R-:W-:Y:S02]  /*2fd0*/  @!P4 IMAD.IADD R5, R5, 0x1, R11 ;  /* 0x000000010505c824 */ /* 0x000fe400078e020b */
[----:B------:R-:W-:Y:S01]  /*2fe0*/  @!P5 IMAD.WIDE.U32 R6, R0, c[0x0][0x198], R6 ;  /* 0x000066000006da25 */ /* 0x000fe200078e0006 */
[----:B------:R-:W-:Y:S01]  /*2ff0*/  @!PT LDS RZ, [RZ] ;  /* 0x00000000fffff984 */ /* 0x000fe20000000800 */
[----:B------:R-:W-:Y:S01]  /*3000*/  @!PT LDS RZ, [RZ] ;  /* 0x00000000fffff984 */ /* 0x000fe20000000800 */
[----:B------:R-:W-:Y:S01]  /*3010*/  @!PT LDS RZ, [RZ] ;  /* 0x00000000fffff984 */ /* 0x000fe20000000800 */
[----:B------:R1:W-:Y:S04]  /*3020*/  @!P0 LDGSTS.E.BYPASS.LTC128B.128 [R240], [R238.64] ;  /* 0x00000000eef08fae */ /* 0x0003e8000b901d44 */
[----:B------:R1:W-:Y:S01]  /*3030*/  @!P0 LDGSTS.E.BYPASS.LTC128B.128 [R240+0x2000], [R238.64+0x80] ;  /* 0x02000080eef08fae */ /* 0x0003e2000b901d44 */
[----:B------:R-:W-:Y:S02]  /*3040*/  @!P5 IADD3 R9, R7, R9, RZ ;  /* 0x000000090709d210 */ /* 0x000fe40007ffe0ff */
[----:B------:R-:W-:-:S04]  /*3050*/  @!P5 LEA R18, P0, R6, c[0x0][0x168], 0x1 ;  /* 0x00005a000612da11 */ /* 0x000fc800078008ff */
[----:B------:R-:W-:Y:S02]  /*3060*/  @!P5 LEA.HI.X R19, R6, c[0x0][0x16c], R9, 0x1, P0 ;  /* 0x00005b000613da11 */ /* 0x000fe400000f0c09 */
[----:B------:R-:W-:-:S04]  /*3070*/  @!P4 LEA R16, P0, R4, c[0x0][0x168], 0x1 ;  /* 0x00005a000410ca11 */ /* 0x000fc800078008ff */
[----:B------:R-:W-:Y:S01]  /*3080*/  @!P4 LEA.HI.X R17, R4, c[0x0][0x16c], R5, 0x1, P0 ;  /* 0x00005b000411ca11 */ /* 0x000fe200000f0c05 */
[----:B------:R-:W-:Y:S01]  /*3090*/  IMAD.WIDE.U32 R4, R12, c[0x0][0x1a0], R14 ;  /* 0x000068000c047a25 */ /* 0x000fe200078e000e */
[----:B------:R-:W-:-:S05]  /*30a0*/  @!P3 IADD3 R9, P0, R0, 0x40, RZ ;  /* 0x000000400009b810 */ /* 0x000fca0007f1e0ff */
[--C-:B------:R-:W-:Y:S01]  /*30b0*/  @!P3 IMAD.X R6, RZ, RZ, R21.reuse, P0 ;  /* 0x000000ffff06b224 */ /* 0x100fe200000e0615 */
[----:B------:R-:W-:Y:S01]  /*30c0*/  @!P1 IADD3 R10, P0, R0, 0x60, RZ ;  /* 0x00000060000a9810 */ /* 0x000fe20007f1e0ff */
[----:B------:R-:W-:Y:S02]  /*30d0*/  IMAD.U32 R7, RZ, RZ, UR9 ;  /* 0x00000009ff077e24 */ /* 0x000fe4000f8e00ff */
[----:B------:R-:W-:Y:S02]  /*30e0*/  @!P3 IMAD R6, R6, c[0x0][0x198], RZ ;  /* 0x000066000606ba24 */ /* 0x000fe400078e02ff */
[----:B------:R-:W-:Y:S01]  /*30f0*/  @!P1 IMAD.X R14, RZ, RZ, R21, P0 ;  /* 0x000000ffff0e9224 */ /* 0x000fe200000e0615 */
[----:B------:R-:W-:Y:S01]  /*3100*/  IADD3 R4, P0, R4, UR30, RZ ;  /* 0x0000001e04047c10 */ /* 0x000fe2000ff1e0ff */
[----:B------:R-:W-:Y:S02]  /*3110*/  IMAD R11, R13, c[0x0][0x1b8], RZ ;  /* 0x00006e000d0b7a24 */ /* 0x000fe400078e02ff */
[----:B------:R-:W-:Y:S01]  /*3120*/  @!P3 IMAD R13, R9, c[0x0][0x19c], R6 ;  /* 0x00006700090dba24 */ /* 0x000fe200078e0206 */
[----:B------:R-:W-:Y:S01]  /*3130*/  IADD3.X R5, R5, UR31, R7, P0, !PT ;  /* 0x0000001f05057c10 */ /* 0x000fe200087fe407 */
[----:B------:R-:W-:Y:S01]  /*3140*/  @!P3 IMAD.MOV.U32 R7, RZ, RZ, R3 ;  /* 0x000000ffff07b224 */ /* 0x000fe200078e0003 */
[----:B------:R-:W-:Y:S01]  /*3150*/  @!P3 MOV R6, R2 ;  /* 0x000000020006b202 */ /* 0x000fe20000000f00 */
[----:B------:R-:W-:-:S02]  /*3160*/  IMAD R12, R8, c[0x0][0x1bc], R11 ;  /* 0x00006f00080c7a24 */ /* 0x000fc400078e020b */
[----:B------:R-:W-:-:S04]  /*3170*/  IMAD.WIDE.U32 R4, R8, c[0x0][0x1b8], R4 ;  /* 0x00006e0008047a25 */ /* 0x000fc800078e0004 */
[----:B------:R-:W-:-:S04]  /*3180*/  @!P3 IMAD.WIDE.U32 R6, R9, c[0x0][0x198], R6 ;  /* 0x000066000906ba25 */ /* 0x000fc800078e0006 */
[----:B------:R-:W-:Y:S02]  /*3190*/  @!P1 IMAD.MOV.U32 R8, RZ, RZ, R2 ;  /* 0x000000ffff089224 */ /* 0x000fe400078e0002 */
[----:B------:R-:W-:Y:S02]  /*31a0*/  @!P1 IMAD R2, R14, c[0x0][0x198], RZ ;  /* 0x000066000e029a24 */ /* 0x000fe400078e02ff */
[----:B------:R-:W-:Y:S01]  /*31b0*/  @!P1 IMAD.MOV.U32 R9, RZ, RZ, R3 ;  /* 0x000000ffff099224 */ /* 0x000fe200078e0003 */
[----:B------:R-:W-:Y:S01]  /*31c0*/  IADD3 R3, R5, R12, RZ ;  /* 0x0000000c05037210 */ /* 0x000fe20007ffe0ff */
[----:B------:R-:W-:Y:S01]  /*31d0*/  @!P3 IMAD.IADD R7, R7, 0x1, R13 ;  /* 0x000000010707b824 */ /* 0x000fe200078e020d */
[----:B------:R-:W-:Y:S01]  /*31e0*/  @!P3 LEA R14, P0, R6, c[0x0][0x168], 0x1 ;  /* 0x00005a00060eba11 */ /* 0x000fe200078008ff */
[----:B------:R-:W-:Y:S02]  /*31f0*/  @!P1 IMAD R12, R10, c[0x0][0x19c], R2 ;  /* 0x000067000a0c9a24 */ /* 0x000fe400078e0202 */
[----:B------:R-:W-:-:S02]  /*3200*/  @!P5 IMAD.MOV.U32 R2, RZ, RZ, R4 ;  /* 0x000000ffff02d224 */ /* 0x000fc400078e0004 */
        /* <DEDUP_REMOVED lines=21> */
[----:B------:R-:W-:Y:S01]  /*3360*/  @P6 STS [R240+0x300c], RZ ;  /* 0x00300cfff0006388 */ /* 0x000fe20000000800 */
[----:B------:R-:W-:-:S03]  /*3370*/  @!P3 IMAD.X R10, RZ, RZ, R21, P0 ;  /* 0x000000ffff0ab224 */ /* 0x000fc600000e0615 */
[----:B------:R-:W-:Y:S01]  /*3380*/  @!PT LDS RZ, [RZ] ;  /* 0x00000000fffff984 */ /* 0x000fe20000000800 */
[----:B------:R-:W-:Y:S01]  /*3390*/  @!PT LDS RZ, [RZ] ;  /* 0x00000000fffff984 */ /* 0x000fe20000000800 */
[----:B------:R-:W-:Y:S01]  /*33a0*/  @!PT LDS RZ, [RZ] ;  /* 0x00000000fffff984 */ /* 0x000fe20000000800 */
[----:B------:R1:W-:Y:S01]  /*33b0*/  @!P6 LDGSTS.E.BYPASS.LTC128B.128 [R240+0x1000], [R22.64] ;  /* 0x0100000016f0efae */ /* 0x0003e2000b901d44 */
[----:B------:R-:W-:-:S03]  /*33c0*/  @!P4 IMAD R5, R5, c[0x0][0x1a0], RZ ;  /* 0x000068000505ca24 */ /* 0x000fc600078e02ff */
[----:B------:R1:W-:Y:S01]  /*33d0*/  @!P6 LDGSTS.E.BYPASS.LTC128B.128 [R240+0x3000], [R22.64+0x80] ;  /* 0x0300008016f0efae */ /* 0x0003e2000b901d44 */
[----:B------:R-:W-:-:S03]  /*33e0*/  @!P1 IADD3 R0, P0, R0, 0x60, RZ ;  /* 0x0000006000009810 */ /* 0x000fc60007f1e0ff */
[----:B------:R-:W-:Y:S01]  /*33f0*/  @P5 STS.128 [R20+0xc000], RZ ;  /* 0x00c000ff14005388 */ /* 0x000fe20000000c00 */
[----:B------:R-:W-:-:S03]  /*3400*/  @!P4 MOV R7, R3 ;  /* 0x000000030007c202 */ /* 0x000fc60000000f00 */
[----:B------:R-:W-:Y:S01]  /*3410*/  @P5 STS.128 [R20+0x10000], RZ ;  /* 0x010000ff14005388 */ /* 0x000fe20000000c00 */
[----:B------:R-:W-:-:S03]  /*3420*/  @!P4 IMAD.MOV.U32 R6, RZ, RZ, R4 ;  /* 0x000000ffff06c224 */ /* 0x000fc600078e0004 */
[----:B------:R-:W-:Y:S01]  /*3430*/  @!PT LDS RZ, [RZ] ;  /* 0x00000000fffff984 */ /* 0x000fe20000000800 */
[----:B------:R-:W-:Y:S01]  /*3440*/  @!PT LDS RZ, [RZ] ;  /* 0x00000000fffff984 */ /* 0x000fe20000000800 */
[----:B------:R-:W-:Y:S01]  /*3450*/  @!PT LDS RZ, [RZ] ;  /* 0x00000000fffff984 */ /* 0x000fe20000000800 */
[----:B------:R1:W-:Y:S01]  /*3460*/  @!P5 LDGSTS.E.BYPASS.LTC128B.128 [R20+0xc000], [R18.64] ;  /* 0x0c0000001214dfae */ /* 0x0003e2000b901d44 */
[----:B------:R-:W-:-:S03]  /*3470*/  @!P4 IMAD R25, R2, c[0x0][0x1a4], R5 ;  /* 0x000069000219ca24 */ /* 0x000fc600078e0205 */
[----:B------:R1:W-:Y:S01]  /*3480*/  @!P5 LDGSTS.E.BYPASS.LTC128B.128 [R20+0x10000], [R18.64+0x80] ;  /* 0x100000801214dfae */ /* 0x0003e2000b901d44 */
[----:B------:R-:W-:-:S03]  /*3490*/  @!P3 IMAD R10, R10, c[0x0][0x1a0], RZ ;  /* 0x000068000a0aba24 */ /* 0x000fc600078e02ff */
        /* <DEDUP_REMOVED lines=8> */
[----:B------:R-:W-:-:S03]  /*3520*/  @!P4 IMAD.WIDE.U32 R6, R2, c[0x0][0x1a0], R6 ;  /* 0x000068000206ca25 */ /* 0x000fc600078e0006 */
[----:B------:R1:W-:Y:S01]  /*3530*/  @!P4 LDGSTS.E.BYPASS.LTC128B.128 [R20+0x11000], [R16.64+0x80] ;  /* 0x110000801014cfae */ /* 0x0003e2000b901d44 */
[----:B------:R-:W-:-:S03]  /*3540*/  @!P1 IMAD.MOV.U32 R2, RZ, RZ, R4 ;  /* 0x000000ffff029224 */ /* 0x000fc600078e0004 */
[----:B------:R-:W-:Y:S04]  /*3550*/  @P3 STS.128 [R20+0xe000], RZ ;  /* 0x00e000ff14003388 */ /* 0x000fe80000000c00 */
        /* <DEDUP_REMOVED lines=18> */
[----:B------:R-:W-:-:S03]  /*3680*/  @!P1 IMAD R21, R0, c[0x0][0x1a4], R21 ;  /* 0x0000690000159a24 */ /* 0x000fc600078e0215 */
[----:B------:R-:W-:Y:S01]  /*3690*/  @P5 STS.128 [R20+0x14000], RZ ;  /* 0x014000ff14005388 */ /* 0x000fe20000000c00 */
[----:B------:R-:W-:-:S03]  /*36a0*/  @!P1 IMAD.WIDE.U32 R2, R0, c[0x0][0x1a0], R2 ;  /* 0x0000680000029a25 */ /* 0x000fc600078e0002 */
[----:B------:R-:W-:Y:S01]  /*36b0*/  @P5 STS.128 [R20+0x18000], RZ ;  /* 0x018000ff14005388 */ /* 0x000fe20000000c00 */
[----:B------:R-:W-:-:S03]  /*36c0*/  @!P3 IADD3 R5, R5, R24, RZ ;  /* 0x000000180505b210 */ /* 0x000fc60007ffe0ff */
[----:B------:R-:W-:Y:S01]  /*36d0*/  @!PT LDS RZ, [RZ] ;  /* 0x00000000fffff984 */ /* 0x000fe20000000800 */
[----:B------:R-:W-:Y:S01]  /*36e0*/  @!PT LDS RZ, [RZ] ;  /* 0x00000000fffff984 */ /* 0x000fe20000000800 */
[----:B------:R-:W-:Y:S01]  /*36f0*/  @!PT LDS RZ, [RZ] ;  /* 0x00000000fffff984 */ /* 0x000fe20000000800 */
[----:B------:R2:W-:Y:S01]  /*3700*/  @!P5 LDGSTS.E.BYPASS.LTC128B.128 [R20+0x14000], [R8.64] ;  /* 0x140000000814dfae */ /* 0x0005e2000b901d44 */
[----:B---3--:R-:W-:-:S03]  /*3710*/  IADD3 R0, R28, 0x20, RZ ;  /* 0x000000201c007810 */ /* 0x008fc60007ffe0ff */
[----:B------:R2:W-:Y:S01]  /*3720*/  @!P5 LDGSTS.E.BYPASS.LTC128B.128 [R20+0x18000], [R8.64+0x80] ;  /* 0x180000800814dfae */ /* 0x0005e2000b901d44 */
[----:B------:R-:W-:Y:S01]  /*3730*/  @!P4 LEA.HI.X R11, R6, c[0x0][0x174], R7, 0x1, P0 ;  /* 0x00005d00060bca11 */ /* 0x000fe200000f0c07 */
[----:B------:R-:W-:Y:S01]  /*3740*/  @!P1 IMAD.IADD R3, R3, 0x1, R21 ;  /* 0x0000000103039824 */ /* 0x000fe200078e0215 */
[----:B------:R-:W-:Y:S02]  /*3750*/  IADD3 R7, R28, 0x8, RZ ;  /* 0x000000081c077810 */ /* 0x000fe40007ffe0ff */
        /* <DEDUP_REMOVED lines=25> */
[----:B------:R-:W-:Y:S04]  /*38f0*/  @P1 STS.128 [R20+0x1b000], RZ ;  /* 0x01b000ff14001388 */ /* 0x000fe80000000c00 */
[----:B------:R-:W-:Y:S01]  /*3900*/  @!PT LDS RZ, [RZ] ;  /* 0x00000000fffff984 */ /* 0x000fe20000000800 */
[----:B------:R-:W-:Y:S01]  /*3910*/  @!PT LDS RZ, [RZ] ;  /* 0x00000000fffff984 */ /* 0x000fe20000000800 */
[----:B------:R-:W-:Y:S01]  /*3920*/  @!PT LDS RZ, [RZ] ;  /* 0x00000000fffff984 */ /* 0x000fe20000000800 */
[----:B------:R2:W-:Y:S04]  /*3930*/  @!P1 LDGSTS.E.BYPASS.LTC128B.128 [R20+0x17000], [R6.64] ;  /* 0x1700000006149fae */ /* 0x0005e8000b901d44 */
[----:B------:R2:W-:Y:S01]  /*3940*/  @!P1 LDGSTS.E.BYPASS.LTC128B.128 [R20+0x1b000], [R6.64+0x80] ;  /* 0x1b00008006149fae */ /* 0x0005e2000b901d44 */
[----:B------:R-:W-:-:S02]  /*3950*/  SHF.R.S32.HI R3, RZ, 0x1f, R0 ;  /* 0x0000001fff037819 */ /* 0x000fc40000011400 */
[----:B------:R-:W-:Y:S01]  /*3960*/  @!P0 LEA R4, P1, R0, UR14, 0x2 ;  /* 0x0000000e00048c11 */ /* 0x000fe2000f8210ff */
[----:B------:R-:W0:Y:S01]  /*3970*/  LDGDEPBAR ;  /* 0x00000000000079af */ /* 0x000e220000000000 */
[----:B------:R-:W-:Y:S02]  /*3980*/  IADD3 R2, P3, R2, UR14, RZ ;  /* 0x0000000e02027c10 */ /* 0x000fe4000ff7e0ff */
[----:B------:R-:W-:-:S05]  /*3990*/  @!P0 LEA.HI.X R5, R0, UR13, R3, 0x2, P1 ;  /* 0x0000000d00058c11 */ /* 0x000fca00088f1403 */
[----:B------:R3:W4:Y:S01]  /*39a0*/  @!P0 LDG.E R29, [R4.64] ;  /* 0x00000004041d8981 */ /* 0x000722000c1e1900 */
[----:B--2---:R-:W-:-:S04]  /*39b0*/  SHF.R.S32.HI R7, RZ, 0x1f, R28 ;  /* 0x0000001fff077819 */ /* 0x004fc8000001141c */
[----:B------:R-:W-:-:S04]  /*39c0*/  SHF.L.U64.HI R6, R28, 0x2, R7 ;  /* 0x000000021c067819 */ /* 0x000fc80000010207 */
[----:B------:R-:W-:-:S05]  /*39d0*/  IADD3.X R3, R6, UR13, RZ, P3, !PT ;  /* 0x0000000d06037c10 */ /* 0x000fca0009ffe4ff */
[----:B------:R2:W5:Y:S04]  /*39e0*/  @!P4 LDG.E R32, [R2.64] ;  /* 0x000000040220c981 */ /* 0x000568000c1e1900 */
[----:B------:R2:W4:Y:S04]  /*39f0*/  @!P6 LDG.E R31, [R2.64+0x20] ;  /* 0x00002004021fe981 */ /* 0x000528000c1e1900 */
[----:B------:R2:W4:Y:S01]  /*3a00*/  @!P5 LDG.E R30, [R2.64+0x80] ;  /* 0x00008004021ed981 */ /* 0x000522000c1e1900 */
[----:B------:R-:W-:-:S04]  /*3a10*/  LEA.HI R0, R27, R26, RZ, 0x4 ;  /* 0x0000001a1b007211 */ /* 0x000fc800078f20ff */
[----:B------:R-:W-:-:S05]  /*3a20*/  LOP3.LUT R0, R0, 0xfffffff0, RZ, 0xc0, !PT ;  /* 0xfffffff000007812 */ /* 0x000fca00078ec0ff */
[----:B------:R-:W-:-:S05]  /*3a30*/  IMAD.IADD R0, R26, 0x1, -R0 ;  /* 0x000000011a007824 */ /* 0x000fca00078e0a00 */
        /* <DEDUP_REMOVED lines=12> */
[----:B------:R-:W-:Y:S01]  /*3b00*/  IMAD R0, R0, c[0x0][0x1c0], RZ ;  /* 0x0000700000007a24 */ /* 0x000fe200078e02ff */
[----:B---3--:R-:W-:Y:S01]  /*3b10*/  SHF.L.U64.HI R4, R28, 0x2, R7 ;  /* 0x000000021c047819 */ /* 0x008fe20000010207 */
[----:B------:R-:W-:Y:S02]  /*3b20*/  IMAD.SHL.U32 R192, R2, 0x2, RZ ;  /* 0x0000000202c07824 */ /* 0x000fe400078e00ff */
[----:B------:R-:W-:Y:S02]  /*3b30*/  IMAD.SHL.U32 R2, R0, 0x10, RZ ;  /* 0x0000001000027824 */ /* 0x000fe400078e00ff */
[----:B------:R-:W-:Y:S02]  /*3b40*/  IMAD.SHL.U32 R3, R28, 0x4, RZ ;  /* 0x000000041c037824 */ /* 0x000fe400078e00ff */
[----:B------:R-:W-:Y:S01]  /*3b50*/  IMAD.SHL.U32 R250, R0, 0x8, RZ ;  /* 0x0000000800fa7824 */ /* 0x000fe200078e00ff */
[----:B------:R-:W-:Y:S01]  /*3b60*/  UIADD3 UR8, UR22, UR11, URZ ;  /* 0x0000000b16087290 */ /* 0x000fe2000fffe03f */
[----:B------:R-:W-:Y:S01]  /*3b70*/  IMAD.MOV.U32 R198, RZ, RZ, 0x20 ;  /* 0x00000020ffc67424 */ /* 0x000fe200078e00ff */
[----:B------:R-:W-:-:S02]  /*3b80*/  CS2R R158, SRZ ;  /* 0x00000000009e7805 */ /* 0x000fc4000001ff00 */
        /* <DEDUP_REMOVED lines=63> */
[----:B------:R-:W-:Y:S01]  /*3f80*/  ULDC UR12, c[0x0][0x2e8] ;  /* 0x0000ba00000c7ab9 */ /* 0x000fe20000000800 */
[----:B------:R-:W-:Y:S01]  /*3f90*/  CS2R R36, SRZ ;  /* 0x0000000000247805 */ /* 0x000fe2000001ff00 */
[----:B------:R-:W-:-:S02]  /*3fa0*/  SEL R198, R198, 0xffffffe0, !P0 ;  /* 0xffffffe0c6c67807 */ /* 0x000fc40004000000 */
[----:B------:R-:W-:Y:S01]  /*3fb0*/  SEL R197, R197, 0xffffffc0, !P1 ;  /* 0xffffffc0c5c57807 */ /* 0x000fe20004800000 */
[----:B------:R-:W-:-:S03]  /*3fc0*/  UIADD3 UR18, UR8, -UR12, URZ ;  /* 0x8000000c08127290 */ /* 0x000fc6000fffe03f */
[----:B------:R-:W-:Y:S01]  /*3fd0*/  ULDC UR12, c[0x0][0x2e4] ;  /* 0x0000b900000c7ab9 */ /* 0x000fe20000000800 */
[----:B-----5:R-:W-:Y:S04]  /*3fe0*/  STL [R1+0x8], R32 ;  /* 0x0000082001007387 */ /* 0x020fe80000100800 */
[----:B----4-:R-:W-:Y:S04]  /*3ff0*/  STL [R1+0xc], R31 ;  /* 0x00000c1f01007387 */ /* 0x010fe80000100800 */
[----:B------:R-:W-:Y:S04]  /*4000*/  STL [R1], R30 ;  /* 0x0000001e01007387 */ /* 0x000fe80000100800 */
[----:B------:R-:W-:Y:S04]  /*4010*/  STL [R1+0x4], R29 ;  /* 0x0000041d01007387 */ /* 0x000fe80000100800 */
[----:B------:R2:W-:Y:S04]  /*4020*/  STL [R1+0x34], R4 ;  /* 0x0000340401007387 */ /* 0x0005e80000100800 */
[----:B------:R3:W-:Y:S01]  /*4030*/  STL [R1+0x30], R3 ;  /* 0x0000300301007387 */ /* 0x0007e20000100800 */
[----:B--2---:R-:W-:-:S02]  /*4040*/  IADD3 R4, R2, 0x20, RZ ;  /* 0x0000002002047810 */ /* 0x004fc40007ffe0ff */
[----:B---3--:R-:W-:Y:S02]  /*4050*/  IADD3 R3, R2, 0x40, RZ ;  /* 0x0000004002037810 */ /* 0x008fe40007ffe0ff */
[----:B------:R-:W-:Y:S02]  /*4060*/  IADD3 R4, R250, R4, RZ ;  /* 0x00000004fa047210 */ /* 0x000fe40007ffe0ff */
[----:B------:R-:W-:Y:S01]  /*4070*/  IADD3 R2, R2, 0x60, RZ ;  /* 0x0000006002027810 */ /* 0x000fe20007ffe0ff */
[C---:B------:R-:W-:Y:S02]  /*4080*/  IMAD.IADD R3, R250.reuse, 0x1, R3 ;  /* 0x00000001fa037824 */ /* 0x040fe400078e0203 */
[C---:B------:R-:W-:Y:S02]  /*4090*/  IMAD.IADD R4, R250.reuse, 0x1, R4 ;  /* 0x00000001fa047824 */ /* 0x040fe400078e0204 */
[C---:B------:R-:W-:Y:S01]  /*40a0*/  IMAD.IADD R2, R250.reuse, 0x1, R2 ;  /* 0x00000001fa027824 */ /* 0x040fe200078e0202 */
[C---:B------:R-:W-:Y:S01]  /*40b0*/  IADD3 R3, R250.reuse, R3, RZ ;  /* 0x00000003fa037210 */ /* 0x040fe20007ffe0ff */
[----:B------:R-:W-:-:S02]  /*40c0*/  IMAD.IADD R4, R250, 0x1, R4 ;  /* 0x00000001fa047824 */ /* 0x000fc400078e0204 */
[C---:B------:R-:W-:Y:S02]  /*40d0*/  IMAD.IADD R2, R250.reuse, 0x1, R2 ;  /* 0x00000001fa027824 */ /* 0x040fe400078e0202 */
[C---:B------:R-:W-:Y:S02]  /*40e0*/  IMAD.IADD R3, R250.reuse, 0x1, R3 ;  /* 0x00000001fa037824 */ /* 0x040fe400078e0203 */
[C---:B------:R-:W-:Y:S01]  /*40f0*/  IMAD.IADD R4, R250.reuse, 0x1, R4 ;  /* 0x00000001fa047824 */ /* 0x040fe200078e0204 */
[C---:B------:R-:W-:Y:S01]  /*4100*/  IADD3 R2, R250.reuse, R2, RZ ;  /* 0x00000002fa027210 */ /* 0x040fe20007ffe0ff */
[----:B------:R-:W-:-:S03]  /*4110*/  IMAD.IADD R3, R250, 0x1, R3 ;  /* 0x00000001fa037824 */ /* 0x000fc600078e0203 */
[C---:B------:R-:W-:Y:S01]  /*4120*/  IADD3 R0, R250.reuse, R4, RZ ;  /* 0x00000004fa007210 */ /* 0x040fe20007ffe0ff */
[C---:B------:R-:W-:Y:S01]  /*4130*/  IMAD.IADD R2, R250.reuse, 0x1, R2 ;  /* 0x00000001fa027824 */ /* 0x040fe200078e0202 */
[----:B------:R-:W-:Y:S04]  /*4140*/  STL [R1+0x18], R4 ;  /* 0x0000180401007387 */ /* 0x000fe80000100800 */
[----:B------:R2:W-:Y:S04]  /*4150*/  STL [R1+0x14], R3 ;  /* 0x0000140301007387 */ /* 0x0005e80000100800 */
[----:B------:R3:W-:Y:S04]  /*4160*/  STL [R1+0x24], R0 ;  /* 0x0000240001007387 */ /* 0x0007e80000100800 */
[----:B------:R1:W-:Y:S01]  /*4170*/  STL [R1+0x10], R2 ;  /* 0x0000100201007387 */ /* 0x0003e20000100800 */
[----:B--2---:R-:W-:-:S02]  /*4180*/  IMAD.IADD R3, R250, 0x1, R3 ;  /* 0x00000001fa037824 */ /* 0x004fc400078e0203 */
[----:B---3--:R-:W-:-:S03]  /*4190*/  IMAD.IADD R0, R250, 0x1, R2 ;  /* 0x00000001fa007824 */ /* 0x008fc600078e0202 */
[----:B------:R1:W-:Y:S04]  /*41a0*/  STL [R1+0x20], R3 ;  /* 0x0000200301007387 */ /* 0x0003e80000100800 */
[----:B------:R1:W-:Y:S02]  /*41b0*/  STL [R1+0x1c], R0 ;  /* 0x00001c0001007387 */ /* 0x0003e40000100800 */
.L_x_1856:
[----:B------:R-:W0:Y:S01]  /*41c0*/  LDGDEPBAR ;  /* 0x00000000000079af */ /* 0x000e220000000000 */
[C---:B-1----:R-:W-:Y:S01]  /*41d0*/  IADD3 R0, R192.reuse, R198, RZ ;  /* 0x000000c6c0007210 */ /* 0x042fe20007ffe0ff */
        /* <DEDUP_REMOVED lines=22> */
[----:B------:R-:W-:Y:S01]  /*4340*/  LDSM.16.M88.4 R184, [R196+0x10800] ;  /* 0x01080000c4b8783b */ /* 0x000fe20000000200 */
        /* <DEDUP_REMOVED lines=60> */
[C---:B------:R-:W-:Y:S07]  /*4710*/  HMMA.16816.F32.BF16 R24, R180.reuse, R164, R24 ;  /* 0x000000a4b418723c */ /* 0x040fee0000041818 */
[----:B------:R-:W-:Y:S01]  /*4720*/  IADD3 R164, P0, R202, UR16, RZ ;  /* 0x00000010caa47c10 */ /* 0x000fe2000ff1e0ff */
[-C--:B------:R-:W-:Y:S01]  /*4730*/  HMMA.16816.F32.BF16 R28, R180, R166.reuse, R28 ;  /* 0x000000a6b41c723c */ /* 0x080fe2000004181c */
[----:B------:R-:W2:Y:S03]  /*4740*/  LDSM.16.M88.4 R180, [R3+0x3000] ;  /* 0x0030000003b4783b */ /* 0x000ea60000000200 */
[----:B---3--:R-:W-:Y:S02]  /*4750*/  IADD3.X R165, R201, UR15, RZ, P0, !PT ;  /* 0x0000000fc9a57c10 */ /* 0x008fe400087fe4ff */
[----:B------:R-:W-:Y:S02]  /*4760*/  PLOP3.LUT P0, PT, PT, PT, UP0, 0x80, 0x0 ;  /* 0x000000000000781c */ /* 0x000fe40003f0f008 */
[----:B------:R-:W-:Y:S01]  /*4770*/  HMMA.16816.F32.BF16 R32, R172, R166, R32 ;  /* 0x000000a6ac20723c */ /* 0x000fe20000041820 */
[----:B------:R-:W-:Y:S08]  /*4780*/  LDSM.16.M88.4 R172, [R195+0x10000] ;  /* 0x01000000c3ac783b */ /* 0x000ff00000000200 */
[----:B------:R3:W5:Y:S01]  /*4790*/  LDG.E R203, [R164.64] ;  /* 0x00000004a4cb7981 */ /* 0x000762000c1e1900 */
[-C--:B-1----:R-:W-:Y:S03]  /*47a0*/  HMMA.16816.F32.BF16 R4, R168, R176.reuse, R4 ;  /* 0x000000b0a804723c */ /* 0x082fe60000041804 */
[----:B------:R3:W5:Y:S04]  /*47b0*/  LDG.E R204, [R164.64+0x20] ;  /* 0x00002004a4cc7981 */ /* 0x000768000c1e1900 */
[----:B------:R3:W5:Y:S04]  /*47c0*/  LDG.E R202, [R164.64+0x80] ;  /* 0x00008004a4ca7981 */ /* 0x000768000c1e1900 */
[----:B------:R3:W5:Y:S01]  /*47d0*/  LDG.E R201, [R164.64+0xa0] ;  /* 0x0000a004a4c97981 */ /* 0x000762000c1e1900 */
[C---:B--2---:R-:W-:Y:S08]  /*47e0*/  HMMA.16816.F32.BF16 R8, R180.reuse, R176, R8 ;  /* 0x000000b0b408723c */ /* 0x044ff00000041808 */
[-C--:B------:R-:W-:Y:S01]  /*47f0*/  HMMA.16816.F32.BF16 R12, R180, R178.reuse, R12 ;  /* 0x000000b2b40c723c */ /* 0x080fe2000004180c */
[----:B---3--:R-:W1:Y:S07]  /*4800*/  LDSM.16.M88.4 R164, [R2+0x2000] ;  /* 0x0020000002a4783b */ /* 0x008e6e0000000200 */
[C---:B------:R-:W-:Y:S01]  /*4810*/  HMMA.16816.F32.BF16 R16, R168.reuse, R178, R16 ;  /* 0x000000b2a810723c */ /* 0x040fe20000041810 */
[----:B------:R-:W2:Y:S07]  /*4820*/  LDSM.16.M88.4 R176, [R2+0x3000] ;  /* 0x0030000002b0783b */ /* 0x000eae0000000200 */
        /* <DEDUP_REMOVED lines=14> */
[----:B------:R-:W2:Y:S01]  /*4910*/  MUFU.TANH R205, R5 ;  /* 0x0000000500cd7308 */ /* 0x000ea20000002400 */
        /* <DEDUP_REMOVED lines=11> */
[----:B------:R4:W1:Y:S01]  /*49d0*/  MUFU.TANH R186, R7 ;  /* 0x0000000700ba7308 */ /* 0x0008620000002400 */
[----:B------:R-:W-:Y:S09]  /*49e0*/  FMUL.FTZ R19, R19, c[0x0][0x2ec] ;  /* 0x0000bb0013137a20 */ /* 0x000ff20000410000 */
[----:B------:R1:W1:Y:S10]  /*49f0*/  MUFU.TANH R210, R8 ;  /* 0x0000000800d27308 */ /* 0x0002740000002400 */
        /* <DEDUP_REMOVED lines=93> */
.L_x_1852:
        /* <DEDUP_REMOVED lines=131> */
.L_x_1853:
[----:B------:R-:W2:Y:S01]  /*5800*/  LDL R0, [R1+0x8] ;  /* 0x0000080001007983 */ /* 0x000ea20000100800 */
[----:B------:R-:W-:Y:S01]  /*5810*/  MOV R197, 0x40 ;  /* 0x0000004000c57802 */ /* 0x000fe20000000f00 */
[----:B------:R-:W-:Y:S02]  /*5820*/  UISETP.GT.AND UP3, UPT, UR7, UR17, UPT ;  /* 0x000000110700728c */ /* 0x000fe4000bf64270 */
[----:B------:R-:W3:Y:S01]  /*5830*/  LDL R2, [R1+0xc] ;  /* 0x00000c0001027983 */ /* 0x000ee20000100800 */
[----:B------:R-:W-:Y:S03]  /*5840*/  SEL R197, R197, 0xffffffc0, !P1 ;  /* 0xffffffc0c5c57807 */ /* 0x000fe60004800000 */
[----:B------:R-:W4:Y:S04]  /*5850*/  LDL R166, [R1] ;  /* 0x0000000001a67983 */ /* 0x000f280000100800 */
[----:B------:R-:W4:Y:S04]  /*5860*/  LDL R165, [R1+0x4] ;  /* 0x0000040001a57983 */ /* 0x000f280000100800 */
        /* <DEDUP_REMOVED lines=47> */
[----:B-1----:R-:W-:Y:S02]  /*5b60*/  FSEL R0, R17, RZ, P0 ;  /* 0x000000ff11007208 */ /* 0x002fe40000000000 */
[----:B------:R-:W-:Y:S03]  /*5b70*/  PLOP3.LUT P0, PT, PT, PT, UP3, 0x80, 0x0 ;  /* 0x000000000000781c */ /* 0x000fe60003f0f038 */
        /* <DEDUP_REMOVED lines=184> */
[----:B------:R-:W-:Y:S02]  /*6700*/  FADD.FTZ R11, -R201, R11 ;  /* 0x0000000bc90b7221 */ /* 0x000fe40000010100 */
[----:B------:R-:W-:Y:S02]  /*6710*/  FMUL.FTZ R180, R180, R8 ;  /* 0x00000008b4b47220 */ /* 0x000fe40000410000 */
[----:B------:R-:W-:Y:S02]  /*6720*/  FFMA.FTZ R8, -R205, R205, 1 ;  /* 0x3f800000cd087423 */ /* 0x000fe400000101cd */
[----:B------:R-:W-:Y:S02]  /*6730*/  FADD.FTZ R9, -R202, R9 ;  /* 0x00000009ca097221 */ /* 0x000fe40000010100 */
[----:B------:R-:W-:Y:S02]  /*6740*/  FMUL.FTZ R8, R8, c[0x0][0x2ec] ;  /* 0x0000bb0008087a20 */ /* 0x000fe40000410000 */
[----:B------:R-:W-:Y:S02]  /*6750*/  FMUL.FTZ R178, R178, R11 ;  /* 0x0000000bb2b27220 */ /* 0x000fe40000410000 */
[----:B------:R-:W-:Y:S02]  /*6760*/  FMUL.FTZ R11, R176, R8 ;  /* 0x00000008b00b7220 */ /* 0x000fe40000410000 */
[----:B------:R-:W-:Y:S02]  /*6770*/  FFMA.FTZ R8, -R209, R209, 1 ;  /* 0x3f800000d1087423 */ /* 0x000fe400000101d1 */
[----:B------:R-:W-:Y:S02]  /*6780*/  FMUL.FTZ R177, R177, R9 ;  /* 0x00000009b1b17220 */ /* 0x000fe40000410000 */
[----:B------:R-:W-:Y:S02]  /*6790*/  FMUL.FTZ R8, R8, c[0x0][0x2ec] ;  /* 0x0000bb0008087a20 */ /* 0x000fe40000410000 */
[----:B------:R-:W-:Y:S02]  /*67a0*/  FADD.FTZ R17, -R203, R17 ;  /* 0x00000011cb117221 */ /* 0x000fe40000010100 */
        /* <DEDUP_REMOVED lines=8> */
[----:B------:R-:W-:Y:S02]  /*6830*/  FMUL.FTZ R10, R179, R10 ;  /* 0x0000000ab30a7220 */ /* 0x000fe40000410000 */
[----:B------:R-:W-:Y:S01]  /*6840*/  FFMA.FTZ R0, -R186, R186, 1 ;  /* 0x3f800000ba007423 */ /* 0x000fe200000101ba */
[-C--:B-1----:R-:W-:Y:S03]  /*6850*/  HMMA.16816.F32.BF16 R20, R164, R4.reuse, R20 ;  /* 0x00000004a414723c */ /* 0x082fe60000041814 */
[----:B------:R-:W-:Y:S02]  /*6860*/  FMUL.FTZ R2, R2, c[0x0][0x2ec] ;  /* 0x0000bb0002027a20 */ /* 0x000fe40000410000 */
[----:B------:R-:W-:Y:S02]  /*6870*/  FADD.FTZ R19, -R204, R19 ;  /* 0x00000013cc137221 */ /* 0x000fe40000010100 */
[----:B------:R-:W-:Y:S01]  /*6880*/  FMUL.FTZ R18, R50, R18 ;  /* 0x0000001232127220 */ /* 0x000fe20000410000 */
[C---:B------:R-:W-:Y:S01]  /*6890*/  HMMA.16816.F32.BF16 R24, R172.reuse, R4, R24 ;  /* 0x00000004ac18723c */ /* 0x040fe20000041818 */
[----:B------:R2:W5:Y:S03]  /*68a0*/  LDL.LU R50, [R1+0x9c] ;  /* 0x00009c0001327983 */ /* 0x0005660000300800 */
[----:B------:R-:W-:Y:S02]  /*68b0*/  FFMA.FTZ R9, -R206, R206, 1 ;  /* 0x3f800000ce097423 */ /* 0x000fe400000101ce */
[----:B------:R-:W-:Y:S02]  /*68c0*/  FMUL.FTZ R0, R0, c[0x0][0x2ec] ;  /* 0x0000bb0000007a20 */ /* 0x000fe40000410000 */
[----:B------:R-:W-:Y:S01]  /*68d0*/  FMUL.FTZ R179, R10, R2 ;  /* 0x000000020ab37220 */ /* 0x000fe20000410000 */
[-C--:B------:R-:W-:Y:S03]  /*68e0*/  HMMA.16816.F32.BF16 R28, R172, R6.reuse, R28 ;  /* 0x00000006ac1c723c */ /* 0x080fe6000004181c */
[----:B------:R-:W-:Y:S02]  /*68f0*/  FMUL.FTZ R10, R49, R19 ;  /* 0x00000013310a7220 */ /* 0x000fe40000410000 */
[----:B------:R-:W-:Y:S01]  /*6900*/  FMUL.FTZ R9, R9, c[0x0][0x2ec] ;  /* 0x0000bb0009097a20 */ /* 0x000fe20000410000 */
[----:B------:R2:W5:Y:S01]  /*6910*/  LDL.LU R49, [R1+0x98] ;  /* 0x0000980001317983 */ /* 0x0005620000300800 */
[----:B------:R-:W-:Y:S01]  /*6920*/  FADD.FTZ R20, -R203, R20 ;  /* 0x00000014cb147221 */ /* 0x000fe20000010100 */
[----:B------:R-:W-:Y:S04]  /*6930*/  HMMA.16816.F32.BF16 R32, R164, R6, R32 ;  /* 0x00000006a420723c */ /* 0x000fe80000041820 */
[----:B------:R-:W-:Y:S02]  /*6940*/  FMUL.FTZ R182, R182, R0 ;  /* 0x00000000b6b67220 */ /* 0x000fe40000410000 */
[----:B------:R-:W-:Y:S02]  /*6950*/  FADD.FTZ R13, -R202, R13 ;  /* 0x0000000dca0d7221 */ /* 0x000fe40000010100 */
[----:B------:R-:W-:Y:S04]  /*6960*/  FFMA.FTZ R0, -R210, R210, 1 ;  /* 0x3f800000d2007423 */ /* 0x000fe800000101d2 */
[----:B------:R-:W-:Y:S02]  /*6970*/  FFMA.FTZ R4, -R213, R213, 1 ;  /* 0x3f800000d5047423 */ /* 0x000fe400000101d5 */
[----:B------:R-:W-:Y:S02]  /*6980*/  FADD.FTZ R21, -R203, R21 ;  /* 0x00000015cb157221 */ /* 0x000fe40000010100 */
[----:B------:R-:W-:Y:S02]  /*6990*/  FMUL.FTZ R20, R48, R20 ;  /* 0x0000001430147220 */ /* 0x000fe40000410000 */
[----:B------:R-:W-:Y:S01]  /*69a0*/  FMUL.FTZ R181, R181, R9 ;  /* 0x00000009b5b57220 */ /* 0x000fe20000410000 */
[----:B------:R2:W5:Y:S01]  /*69b0*/  LDL.LU R48, [R1+0x94] ;  /* 0x0000940001307983 */ /* 0x0005620000300800 */
[----:B------:R-:W-:Y:S02]  /*69c0*/  FMUL.FTZ R13, R248, R13 ;  /* 0x0000000df80d7220 */ /* 0x000fe40000410000 */
[----:B------:R-:W-:Y:S02]  /*69d0*/  FMUL.FTZ R9, R0, c[0x0][0x2ec] ;  /* 0x0000bb0000097a20 */ /* 0x000fe40000410000 */
[----:B------:R-:W-:Y:S02]  /*69e0*/  FADD.FTZ R16, -R203, R16 ;  /* 0x00000010cb107221 */ /* 0x000fe40000010100 */
[----:B------:R-:W-:Y:S02]  /*69f0*/  FMUL.FTZ R4, R4, c[0x0][0x2ec] ;  /* 0x0000bb0004047a20 */ /* 0x000fe40000410000 */
[----:B------:R-:W-:Y:S02]  /*6a00*/  FADD.FTZ R22, -R204, R22 ;  /* 0x00000016cc167221 */ /* 0x000fe40000010100 */
[----:B------:R-:W-:Y:S02]  /*6a10*/  FMUL.FTZ R21, R47, R21 ;  /* 0x000000152f157220 */ /* 0x000fe40000410000 */
[----:B------:R-:W-:Y:S01]  /*6a20*/  FADD.FTZ R24, -R202, R24 ;  /* 0x00000018ca187221 */ /* 0x000fe20000010100 */
[----:B------:R2:W5:Y:S01]  /*6a30*/  LDL.LU R47, [R1+0x90] ;  /* 0x00009000012f7983 */ /* 0x0005620000300800 */
[----:B------:R-:W-:Y:S02]  /*6a40*/  FMUL.FTZ R180, R180, R9 ;  /* 0x00000009b4b47220 */ /* 0x000fe40000410000 */
[----:B------:R-:W-:Y:S02]  /*6a50*/  FMUL.FTZ R9, R169, R16 ;  /* 0x00000010a9097220 */ /* 0x000fe40000410000 */
[----:B------:R-:W-:Y:S02]  /*6a60*/  FMUL.FTZ R169, R13, R4 ;  /* 0x000000040da97220 */ /* 0x000fe40000410000 */
[----:B------:R-:W-:Y:S02]  /*6a70*/  FMUL.FTZ R13, R252, R22 ;  /* 0x00000016fc0d7220 */ /* 0x000fe40000410000 */
[----:B------:R-:W-:Y:S02]  /*6a80*/  FADD.FTZ R25, -R202, R25 ;  /* 0x00000019ca197221 */ /* 0x000fe40000010100 */
[----:B------:R-:W-:Y:S02]  /*6a90*/  FMUL.FTZ R22, R46, R24 ;  /* 0x000000182e167220 */ /* 0x000fe40000410000 */
[----:B------:R-:W-:Y:S01]  /*6aa0*/  FADD.FTZ R12, -R202, R12 ;  /* 0x0000000cca0c7221 */ /* 0x000fe20000010100 */
[----:B------:R2:W5:Y:S01]  /*6ab0*/  LDL.LU R46, [R1+0x8c] ;  /* 0x00008c00012e7983 */ /* 0x0005620000300800 */
[C---:B------:R-:W-:Y:S02]  /*6ac0*/  FADD.FTZ R14, -R201.reuse, R14 ;  /* 0x0000000ec90e7221 */ /* 0x040fe40000010100 */
[----:B------:R-:W-:Y:S02]  /*6ad0*/  FFMA.FTZ R5, -R214, R214, 1 ;  /* 0x3f800000d6057423 */ /* 0x000fe400000101d6 */
[----:B------:R-:W-:Y:S02]  /*6ae0*/  FFMA.FTZ R2, -R212, R212, 1 ;  /* 0x3f800000d4027423 */ /* 0x000fe400000101d4 */
[----:B------:R-:W-:Y:S02]  /*6af0*/  FADD.FTZ R26, -R201, R26 ;  /* 0x0000001ac91a7221 */ /* 0x000fe40000010100 */
[----:B------:R-:W-:Y:S02]  /*6b00*/  FMUL.FTZ R17, R45, R25 ;  /* 0x000000192d117220 */ /* 0x000fe40000410000 */
[----:B------:R-:W-:Y:S01]  /*6b10*/  FMUL.FTZ R12, R249, R12 ;  /* 0x0000000cf90c7220 */ /* 0x000fe20000410000 */
[----:B------:R2:W5:Y:S01]  /*6b20*/  LDL.LU R45, [R1+0x88] ;  /* 0x00008800012d7983 */ /* 0x0005620000300800 */
[----:B------:R-:W-:Y:S02]  /*6b30*/  FMUL.FTZ R14, R245, R14 ;  /* 0x0000000ef50e7220 */ /* 0x000fe40000410000 */
[----:B------:R-:W-:Y:S02]  /*6b40*/  FMUL.FTZ R5, R5, c[0x0][0x2ec] ;  /* 0x0000bb0005057a20 */ /* 0x000fe40000410000 */
[----:B------:R-:W-:Y:S02]  /*6b50*/  FMUL.FTZ R2, R2, c[0x0][0x2ec] ;  /* 0x0000bb0002027a20 */ /* 0x000fe40000410000 */
[----:B------:R-:W-:Y:S02]  /*6b60*/  FADD.FTZ R23, -R204, R23 ;  /* 0x00000017cc177221 */ /* 0x000fe40000010100 */
[----:B------:R-:W-:Y:S02]  /*6b70*/  FFMA.FTZ R4, -R217, R217, 1 ;  /* 0x3f800000d9047423 */ /* 0x000fe400000101d9 */
[----:B------:R-:W-:Y:S02]  /*6b80*/  FADD.FTZ R27, -R201, R27 ;  /* 0x0000001bc91b7221 */ /* 0x000fe40000010100 */
[----:B------:R-:W-:Y:S02]  /*6b90*/  FMUL.FTZ R24, R44, R26 ;  /* 0x0000001a2c187220 */ /* 0x000fe40000410000 */
[----:B------:R-:W-:Y:S01]  /*6ba0*/  FMUL.FTZ R170, R12, R5 ;  /* 0x000000050caa7220 */ /* 0x000fe20000410000 */
[----:B------:R2:W5:Y:S01]  /*6bb0*/  LDL.LU R44, [R1+0x84] ;  /* 0x00008400012c7983 */ /* 0x0005620000300800 */
[----:B------:R-:W-:Y:S02]  /*6bc0*/  FMUL.FTZ R176, R14, R2 ;  /* 0x000000020eb07220 */ /* 0x000fe40000410000 */
[----:B------:R-:W-:Y:S02]  /*6bd0*/  FMUL.FTZ R12, R251, R23 ;  /* 0x00000017fb0c7220 */ /* 0x000fe40000410000 */
[----:B------:R-:W-:Y:S02]  /*6be0*/  FFMA.FTZ R5, -R218, R218, 1 ;  /* 0x3f800000da057423 */ /* 0x000fe400000101da */
[----:B------:R-:W-:Y:S02]  /*6bf0*/  FFMA.FTZ R2, -R216, R216, 1 ;  /* 0x3f800000d8027423 */ /* 0x000fe400000101d8 */
[----:B------:R-:W-:Y:S02]  /*6c00*/  FMUL.FTZ R4, R4, c[0x0][0x2ec] ;  /* 0x0000bb0004047a20 */ /* 0x000fe40000410000 */
[----:B------:R-:W-:Y:S02]  /*6c10*/  FADD.FTZ R28, -R202, R28 ;  /* 0x0000001cca1c7221 */ /* 0x000fe40000010100 */
[----:B------:R-:W-:Y:S02]  /*6c20*/  FMUL.FTZ R23, R43, R27 ;  /* 0x0000001b2b177220 */ /* 0x000fe40000410000 */
[----:B------:R-:W-:Y:S01]  /*6c30*/  FMUL.FTZ R5, R5, c[0x0][0x2ec] ;  /* 0x0000bb0005057a20 */ /* 0x000fe20000410000 */
[----:B------:R2:W5:Y:S01]  /*6c40*/  LDL.LU R43, [R1+0x80] ;  /* 0x00008000012b7983 */ /* 0x0005620000300800 */
[----:B------:R-:W-:Y:S02]  /*6c50*/  FMUL.FTZ R2, R2, c[0x0][0x2ec] ;  /* 0x0000bb0002027a20 */ /* 0x000fe40000410000 */
        /* <DEDUP_REMOVED lines=16> */
[----:B------:R-:W-:Y:S01]  /*6d60*/  FFMA.FTZ R2, -R220, R220, 1 ;  /* 0x3f800000dc027423 */ /* 0x000fe200000101dc */
[----:B------:R2:W5:Y:S01]  /*6d70*/  LDL.LU R40, [R1+0x74] ;  /* 0x0000740001287983 */ /* 0x0005620000300800 */
[----:B------:R-:W-:Y:S02]  /*6d80*/  FMUL.FTZ R26, R20, R5 ;  /* 0x00000005141a7220 */ /* 0x000fe40000410000 */
[----:B------:R-:W-:Y:S02]  /*6d90*/  FADD.FTZ R32, -R203, R32 ;  /* 0x00000020cb207221 */ /* 0x000fe40000010100 */
[----:B------:R-:W-:Y:S02]  /*6da0*/  FMUL.FTZ R20, R39, R31 ;  /* 0x0000001f27147220 */ /* 0x000fe40000410000 */
[----:B------:R-:W-:Y:S01]  /*6db0*/  FMUL.FTZ R2, R2, c[0x0][0x2ec] ;  /* 0x0000bb0002027a20 */ /* 0x000fe20000410000 */
[----:B------:R2:W5:Y:S01]  /*6dc0*/  LDL.LU R39, [R1+0x70] ;  /* 0x0000700001277983 */ /* 0x0005620000300800 */
        /* <DEDUP_REMOVED lines=9> */
[----:B------:R-:W-:Y:S01]  /*6e60*/  FADD.FTZ R15, -R201, R15 ;  /* 0x0000000fc90f7221 */ /* 0x000fe20000010100 */
[----:B------:R2:W5:Y:S01]  /*6e70*/  LDL.LU R36, [R1+0x64] ;  /* 0x0000640001247983 */ /* 0x0005620000300800 */
[----:B------:R-:W-:Y:S02]  /*6e80*/  FMUL.FTZ R0, R0, c[0x0][0x2ec] ;  /* 0x0000bb0000007a20 */ /* 0x000fe40000410000 */
[----:B------:R-:W-:Y:S02]  /*6e90*/  FMUL.FTZ R15, R235, R15 ;  /* 0x0000000feb0f7220 */ /* 0x000fe40000410000 */
[----:B------:R-:W-:Y:S02]  /*6ea0*/  FMUL.FTZ R178, R178, R0 ;  /* 0x00000000b2b27220 */ /* 0x000fe40000410000 */
[----:B------:R-:W-:Y:S02]  /*6eb0*/  FFMA.FTZ R0, -R211, R211, 1 ;  /* 0x3f800000d3007423 */ /* 0x000fe400000101d3 */
[----:B------:R-:W-:Y:S02]  /*6ec0*/  FFMA.FTZ R5, -R234, R234, 1 ;  /* 0x3f800000ea057423 */ /* 0x000fe400000101ea */
[----:B------:R-:W-:Y:S02]  /*6ed0*/  FMUL.FTZ R0, R0, c[0x0][0x2ec] ;  /* 0x0000bb0000007a20 */ /* 0x000fe40000410000 */
[----:B------:R-:W-:Y:S02]  /*6ee0*/  FFMA.FTZ R4, -R230, R230, 1 ;  /* 0x3f800000e6047423 */ /* 0x000fe400000101e6 */
[----:B------:R-:W-:Y:S02]  /*6ef0*/  FMUL.FTZ R171, R15, R0 ;  /* 0x000000000fab7220 */ /* 0x000fe40000410000 */
[----:B------:R-:W-:Y:S02]  /*6f00*/  FFMA.FTZ R0, -R215, R215, 1 ;  /* 0x3f800000d7007423 */ /* 0x000fe400000101d7 */
[----:B------:R-:W-:Y:S02]  /*6f10*/  FFMA.FTZ R2, -R228, R228, 1 ;  /* 0x3f800000e4027423 */ /* 0x000fe400000101e4 */
[----:B------:R-:W-:Y:S02]  /*6f20*/  FMUL.FTZ R0, R0, c[0x0][0x2ec] ;  /* 0x0000bb0000007a20 */ /* 0x000fe40000410000 */
[----:B------:R-:W-:Y:S02]  /*6f30*/  FMUL.FTZ R5, R5, c[0x0][0x2ec] ;  /* 0x0000bb0005057a20 */ /* 0x000fe40000410000 */
[----:B------:R-:W-:Y:S02]  /*6f40*/  FMUL.FTZ R10, R10, R0 ;  /* 0x000000000a0a7220 */ /* 0x000fe40000410000 */
[----:B------:R-:W-:Y:S02]  /*6f50*/  FFMA.FTZ R0, -R219, R219, 1 ;  /* 0x3f800000db007423 */ /* 0x000fe400000101db */
[----:B------:R-:W-:Y:S02]  /*6f60*/  FMUL.FTZ R4, R4, c[0x0][0x2ec] ;  /* 0x0000bb0004047a20 */ /* 0x000fe40000410000 */
[----:B------:R-:W-:Y:S02]  /*6f70*/  FMUL.FTZ R0, R0, c[0x0][0x2ec] ;  /* 0x0000bb0000007a20 */ /* 0x000fe40000410000 */
[----:B------:R-:W-:Y:S02]  /*6f80*/  FMUL.FTZ R2, R2, c[0x0][0x2ec] ;  /* 0x0000bb0002027a20 */ /* 0x000fe40000410000 */
[----:B------:R-:W-:Y:S02]  /*6f90*/  FMUL.FTZ R27, R12, R0 ;  /* 0x000000000c1b7220 */ /* 0x000fe40000410000 */
[----:B------:R-:W-:Y:S02]  /*6fa0*/  FFMA.FTZ R0, -R226, R226, 1 ;  /* 0x3f800000e2007423 */ /* 0x000fe400000101e2 */
[----:B------:R-:W-:Y:S02]  /*6fb0*/  FMUL.FTZ R22, R22, R5 ;  /* 0x0000000516167220 */ /* 0x000fe40000410000 */
[----:B------:R-:W-:Y:S02]  /*6fc0*/  FMUL.FTZ R0, R0, c[0x0][0x2ec] ;  /* 0x0000bb0000007a20 */ /* 0x000fe40000410000 */
[----:B------:R-:W-:Y:S02]  /*6fd0*/  FMUL.FTZ R17, R17, R4 ;  /* 0x0000000411117220 */ /* 0x000fe40000410000 */
[----:B------:R-:W-:Y:S02]  /*6fe0*/  FMUL.FTZ R24, R24, R2 ;  /* 0x0000000218187220 */ /* 0x000fe40000410000 */
[----:B------:R-:W-:Y:S02]  /*6ff0*/  FMUL.FTZ R23, R23, R0 ;  /* 0x0000000017177220 */ /* 0x000fe40000410000 */
[----:B------:R-:W-:Y:S02]  /*7000*/  FFMA.FTZ R5, -R227, R227, 1 ;  /* 0x3f800000e3057423 */ /* 0x000fe400000101e3 */
[----:B------:R-:W-:Y:S02]  /*7010*/  FFMA.FTZ R4, -R225, R225, 1 ;  /* 0x3f800000e1047423 */ /* 0x000fe400000101e1 */
[----:B------:R-:W-:Y:S02]  /*7020*/  FFMA.FTZ R2, -R223, R223, 1 ;  /* 0x3f800000df027423 */ /* 0x000fe400000101df */
[----:B------:R-:W-:Y:S02]  /*7030*/  FFMA.FTZ R0, -R221, R221, 1 ;  /* 0x3f800000dd007423 */ /* 0x000fe400000101dd */
[----:B------:R-:W-:Y:S02]  /*7040*/  FADD.FTZ R35, -R204, R35 ;  /* 0x00000023cc237221 */ /* 0x000fe40000010100 */
[----:B------:R-:W-:Y:S02]  /*7050*/  FMUL.FTZ R5, R5, c[0x0][0x2ec] ;  /* 0x0000bb0005057a20 */ /* 0x000fe40000410000 */
[----:B------:R-:W-:Y:S02]  /*7060*/  FMUL.FTZ R4, R4, c[0x0][0x2ec] ;  /* 0x0000bb0004047a20 */ /* 0x000fe40000410000 */
[----:B------:R-:W-:Y:S02]  /*7070*/  FMUL.FTZ R2, R2, c[0x0][0x2ec] ;  /* 0x0000bb0002027a20 */ /* 0x000fe40000410000 */
[----:B------:R-:W-:Y:S02]  /*7080*/  FMUL.FTZ R0, R0, c[0x0][0x2ec] ;  /* 0x0000bb0000007a20 */ /* 0x000fe40000410000 */
[----:B------:R-:W-:Y:S01]  /*7090*/  FMUL.FTZ R15, R250, R35 ;  /* 0x00000023fa0f7220 */ /* 0x000fe20000410000 */
[----:B------:R-:W-:Y:S01]  /*70a0*/  MOV R250, c[0x0][0x22c] ;  /* 0x00008b0000fa7a02 */ /* 0x000fe20000000f00 */
        /* <DEDUP_REMOVED lines=17> */
[----:B------:R-:W-:Y:S01]  /*71c0*/  FMUL.FTZ R15, R15, R0 ;  /* 0x000000000f0f7220 */ /* 0x000fe20000410000 */
[----:B------:R-:W-:-:S05]  /*71d0*/  @!P0 BRA `(.L_x_1854) ;  /* 0x0000016000008947 */ /* 0x000fca0003800000 */
[----:B--2---:R-:W-:Y:S01]  /*71e0*/  IMAD.MOV.U32 R5, RZ, RZ, c[0x0][0x190] ;  /* 0x00006400ff057624 */ /* 0x004fe200078e00ff */
        /* <DEDUP_REMOVED lines=21> */
.L_x_1854:
[----:B--2---:R-:W-:Y:S01]  /*7340*/  F2FP.BF16.PACK_AB R12, R11, R181 ;  /* 0x000000b50b0c723e */ /* 0x004fe200000010ff */
        /* <DEDUP_REMOVED lines=145> */
.L_x_1855:
[----:B------:R-:W-:Y:S01]  /*7c60*/  LDSM.16.M88.4 R32, [R3+0x1c000] ;  /* 0x01c000000320783b */ /* 0x000fe20000000200 */
[----:B------:R-:W-:Y:S01]  /*7c70*/  IMAD.MOV.U32 R2, RZ, RZ, c[0x0][0x22c] ;  /* 0x00008b00ff027624 */ /* 0x000fe200078e00ff */
[----:B------:R-:W-:Y:S02]  /*7c80*/  ULOP3.LUT UR8, UR7, 0x1, URZ, 0xc0, !UPT ;  /* 0x0000000107087892 */ /* 0x000fe4000f8ec03f */
[----:B------:R-:W-:Y:S01]  /*7c90*/  UISETP.GT.AND UP2, UPT, UR7, UR17, UPT ;  /* 0x000000110700728c */ /* 0x000fe2000bf44270 */
        /* <DEDUP_REMOVED lines=8> */
[----:B------:R-:W5:Y:S05]  /*7d20*/  LDL R206, [R1+0x40] ;  /* 0x0000400001ce7983 */ /* 0x000f6a0000100800 */
        /* <DEDUP_REMOVED lines=73> */
[C---:B------:R-:W-:Y:S08]  /*81c0*/  HMMA.16816.F32.BF16 R24, R180.reuse, R164, R24 ;  /* 0x000000a4b418723c */ /* 0x040ff00000041818 */
[-C--:B------:R-:W-:Y:S01]  /*81d0*/  HMMA.16816.F32.BF16 R28, R180, R166.reuse, R28 ;  /* 0x000000a6b41c723c */ /* 0x080fe2000004181c */
[----:B------:R-:W3:Y:S07]  /*81e0*/  LDSM.16.MT88.4 R180, [R189+0x7000] ;  /* 0x00700000bdb4783b */ /* 0x000eee0000004200 */
[----:B------:R-:W-:Y:S01]  /*81f0*/  HMMA.16816.F32.BF16 R32, R172, R166, R32 ;  /* 0x000000a6ac20723c */ /* 0x000fe20000041820 */
[----:B------:R-:W-:Y:S05]  /*8200*/  LDSM.16.M88.4 R164, [R188+0x1e000] ;  /* 0x01e00000bca4783b */ /* 0x000fea0000000200 */
[----:B------:R-:W4:Y:S02]  /*8210*/  LDSM.16.MT88.4 R172, [R189+0x3800] ;  /* 0x00380000bdac783b */ /* 0x000f240000004200 */
[-C--:B-1----:R-:W-:Y:S08]  /*8220*/  HMMA.16816.F32.BF16 R4, R168, R176.reuse, R4 ;  /* 0x000000b0a804723c */ /* 0x082ff00000041804 */
[C---:B------:R-:W-:Y:S08]  /*8230*/  HMMA.16816.F32.BF16 R8, R184.reuse, R176, R8 ;  /* 0x000000b0b808723c */ /* 0x040ff00000041808 */
[-C--:B------:R-:W-:Y:S08]  /*8240*/  HMMA.16816.F32.BF16 R12, R184, R178.reuse, R12 ;  /* 0x000000b2b80c723c */ /* 0x080ff0000004180c */
[C---:B------:R-:W-:Y:S01]  /*8250*/  HMMA.16816.F32.BF16 R16, R168.reuse, R178, R16 ;  /* 0x000000b2a810723c */ /* 0x040fe20000041810 */
[----:B------:R1:W2:Y:S07]  /*8260*/  LDSM.16.M88.4 R176, [R188+0x1f000] ;  /* 0x01f00000bcb0783b */ /* 0x0002ae0000000200 */
[-C--:B---3--:R-:W-:Y:S08]  /*8270*/  HMMA.16816.F32.BF16 R20, R168, R180.reuse, R20 ;  /* 0x000000b4a814723c */ /* 0x088ff00000041814 */
[C---:B------:R-:W-:Y:S07]  /*8280*/  HMMA.16816.F32.BF16 R24, R184.reuse, R180, R24 ;  /* 0x000000b4b818723c */ /* 0x040fee0000041818 */
[----:B------:R-:W-:Y:S01]  /*8290*/  IMAD.MOV.U32 R180, RZ, RZ, c[0x0][0x22c] ;  /* 0x00008b00ffb47624 */ /* 0x000fe200078e00ff */
[-C--:B------:R-:W-:Y:S01]  /*82a0*/  HMMA.16816.F32.BF16 R28, R184, R182.reuse, R28 ;  /* 0x000000b6b81c723c */ /* 0x080fe2000004181c */
[----:B------:R-:W3:Y:S03]  /*82b0*/  LDSM.16.MT88.4 R184, [R189+0x7800] ;  /* 0x00780000bdb8783b */ /* 0x000ee60000004200 */
[----:B-1----:R-:W-:Y:S01]  /*82c0*/  LEA.HI.X.SX32 R188, R2, R247, 0x2, P2 ;  /* 0x000000f702bc7211 */ /* 0x002fe200010f16ff */
[----:B------:R-:W-:Y:S02]  /*82d0*/  IMAD.MOV.U32 R2, RZ, RZ, R235 ;  /* 0x000000ffff027224 */ /* 0x000fe400078e00eb */
[----:B------:R-:W-:Y:S01]  /*82e0*/  IMAD R180, R180, c[0x0][0x1c0], RZ ;  /* 0x00007000b4b47a24 */ /* 0x000fe200078e02ff */
[----:B------:R-:W-:Y:S04]  /*82f0*/  HMMA.16816.F32.BF16 R32, R168, R182, R32 ;  /* 0x000000b6a820723c */ /* 0x000fe80000041820 */
[----:B------:R-:W-:Y:S02]  /*8300*/  IMAD.MOV.U32 R3, RZ, RZ, R188 ;  /* 0x000000ffff037224 */ /* 0x000fe400078e00bc */
[----:B------:R-:W-:Y:S01]  /*8310*/  IMAD R180, R180, 0x30, RZ ;  /* 0x00000030b4b47824 */ /* 0x000fe200078e02ff */
[----:B-----5:R-:W-:Y:S01]  /*8320*/  @P0 IADD3 R170, P3, R206, UR14, RZ ;  /* 0x0000000eceaa0c10 */ /* 0x020fe2000ff7e0ff */
[-C--:B----4-:R-:W-:Y:S01]  /*8330*/  HMMA.16816.F32.BF16 R4, R164, R172.reuse, R4 ;  /* 0x000000aca404723c */ /* 0x090fe20000041804 */
[----:B------:R-:W-:Y:S04]  /*8340*/  @UP3 UIADD3 UR14, UP1, UR14, -0x100, URZ ;  /* 0xffffff000e0e3890 */ /* 0x000fe8000ff3e03f */
[----:B------:R-:W-:Y:S01]  /*8350*/  @P0 IADD3.X R171, R205, UR13, RZ, P3, !PT ;  /* 0x0000000dcdab0c10 */ /* 0x000fe20009ffe4ff */
[----:B------:R-:W-:Y:S01]  /*8360*/  IMAD.MOV.U32 R205, RZ, RZ, c[0x0][0x22c] ;  /* 0x00008b00ffcd7624 */ /* 0x000fe200078e00ff */
[CC--:B------:R-:W-:Y:S01]  /*8370*/  LEA R168, P2, R250.reuse, R2.reuse, 0x2 ;  /* 0x00000002faa87211 */ /* 0x0c0fe200078410ff */
[C---:B--2---:R-:W-:Y:S01]  /*8380*/  HMMA.16816.F32.BF16 R8, R176.reuse, R172, R8 ;  /* 0x000000acb008723c */ /* 0x044fe20000041808 */
[----:B------:R-:W-:Y:S01]  /*8390*/  @UP3 UIADD3.X UR13, UR13, -0x1, URZ, UP1, !UPT ;  /* 0xffffffff0d0d3890 */ /* 0x000fe20008ffe43f */
[----:B------:R1:W2:Y:S02]  /*83a0*/  @P0 LDG.E R202, [R170.64+0x20] ;  /* 0x00002004aaca0981 */ /* 0x0002a4000c1e1900 */
[-C--:B------:R-:W-:Y:S01]  /*83b0*/  LEA.HI.X.SX32 R169, R250, R3.reuse, 0x2, P2 ;  /* 0x00000003faa97211 */ /* 0x080fe200010f16ff */
[----:B------:R-:W-:Y:S02]  /*83c0*/  IMAD R205, R205, c[0x0][0x1c0], RZ ;  /* 0x00007000cdcd7a24 */ /* 0x000fe400078e02ff */
[----:B------:R1:W4:Y:S01]  /*83d0*/  @P0 LDG.E R0, [R170.64+0xa0] ;  /* 0x0000a004aa000981 */ /* 0x000322000c1e1900 */
[-C--:B------:R-:W-:Y:S04]  /*83e0*/  HMMA.16816.F32.BF16 R12, R176, R174.reuse, R12 ;  /* 0x000000aeb00c723c */ /* 0x080fe8000004180c */
[----:B------:R1:W5:Y:S01]  /*83f0*/  @P0 LDG.E R203, [R170.64+0x80] ;  /* 0x00008004aacb0981 */ /* 0x000362000c1e1900 */
[----:B------:R-:W-:Y:S03]  /*8400*/  IMAD R205, R205, 0x18, RZ ;  /* 0x00000018cdcd7824 */ /* 0x000fe600078e02ff */
[C---:B------:R-:W-:Y:S01]  /*8410*/  HMMA.16816.F32.BF16 R16, R164.reuse, R174, R16 ;  /* 0x000000aea410723c */ /* 0x040fe20000041810 */
[----:B------:R1:W5:Y:S05]  /*8420*/  @P0 LDG.E R204, [R170.64] ;  /* 0x00000004aacc0981 */ /* 0x00036a000c1e1900 */
[----:B------:R1:W-:Y:S01]  /*8430*/  RED.E.ADD.F32.FTZ.RN.STRONG.GPU [R2.64], R4 ;  /* 0x000000040200798e */ /* 0x0003e2000c10e784 */
[----:B------:R-:W-:Y:S01]  /*8440*/  IMAD.MOV.U32 R175, RZ, RZ, c[0x0][0x22c] ;  /* 0x00008b00ffaf7624 */ /* 0x000fe200078e00ff */
[-C--:B---3--:R-:W-:Y:S03]  /*8450*/  HMMA.16816.F32.BF16 R20, R164, R184.reuse, R20 ;  /* 0x000000b8a414723c */ /* 0x088fe60000041814 */
[----:B------:R3:W-:Y:S01]  /*8460*/  RED.E.ADD.F32.FTZ.RN.STRONG.GPU [R168.64], R5 ;  /* 0x00000005a800798e */ /* 0x0007e2000c10e784 */
[----:B------:R-:W-:Y:S04]  /*8470*/  IMAD R175, R175, c[0x0][0x1c0], RZ ;  /* 0x00007000afaf7a24 */ /* 0x000fe800078e02ff */
[C---:B------:R-:W-:Y:S04]  /*8480*/  HMMA.16816.F32.BF16 R24, R176.reuse, R184, R24 ;  /* 0x000000b8b018723c */ /* 0x040fe80000041818 */
[----:B------:R-:W-:Y:S04]  /*8490*/  IMAD R175, R175, 0x38, RZ ;  /* 0x00000038afaf7824 */ /* 0x000fe800078e02ff */
[-C--:B------:R-:W-:Y:S04]  /*84a0*/  HMMA.16816.F32.BF16 R28, R176, R186.reuse, R28 ;  /* 0x000000bab01c723c */ /* 0x080fe8000004181c */
[CC--:B-1----:R-:W-:Y:S04]  /*84b0*/  LEA R170, P2, R205.reuse, R2.reuse, 0x2 ;  /* 0x00000002cdaa7211 */ /* 0x0c2fe800078410ff */
[----:B------:R-:W-:Y:S04]  /*84c0*/  HMMA.16816.F32.BF16 R32, R164, R186, R32 ;  /* 0x000000baa420723c */ /* 0x000fe80000041820 */
[-C--:B------:R-:W-:Y:S02]  /*84d0*/  LEA.HI.X.SX32 R171, R205, R3.reuse, 0x2, P2 ;  /* 0x00000003cdab7211 */ /* 0x080fe400010f16ff */
[CC--:B------:R-:W-:Y:S06]  /*84e0*/  LEA R4, P2, R180.reuse, R2.reuse, 0x2 ;  /* 0x00000002b4047211 */ /* 0x0c0fec00078410ff */
[-C--:B---3--:R-:W-:Y:S01]  /*84f0*/  LEA.HI.X.SX32 R5, R180, R3.reuse, 0x2, P2 ;  /* 0x00000003b4057211 */ /* 0x088fe200010f16ff */
[----:B--2---:R1:W-:Y:S05]  /*8500*/  @P0 STL [R1+0xc], R202 ;  /* 0x00000cca01000387 */ /* 0x0043ea0000100800 */
[----:B----4-:R2:W-:Y:S05]  /*8510*/  @P0 STL [R1+0x4], R0 ;  /* 0x0000040001000387 */ /* 0x0105ea0000100800 */
[----:B------:R-:W3:Y:S01]  /*8520*/  LDL R174, [R1+0x24] ;  /* 0x0000240001ae7983 */ /* 0x000ee20000100800 */
[----:B-1----:R-:W-:Y:S04]  /*8530*/  IMAD.MOV.U32 R202, RZ, RZ, c[0x0][0x22c] ;  /* 0x00008b00ffca7624 */ /* 0x002fe800078e00ff */
[----:B------:R-:W-:Y:S01]  /*8540*/  IMAD R202, R202, c[0x0][0x1c0], RZ ;  /* 0x00007000caca7a24 */ /* 0x000fe200078e02ff */
[----:B--2---:R-:W2:Y:S03]  /*8550*/  LDL R0, [R1+0x18] ;  /* 0x0000180001007983 */ /* 0x004ea60000100800 */
[----:B------:R-:W-:Y:S02]  /*8560*/  IMAD.SHL.U32 R202, R202, 0x10, RZ ;  /* 0x00000010caca7824 */ /* 0x000fe400078e00ff */
[----:B-----5:R1:W-:Y:S05]  /*8570*/  @P0 STL [R1], R203 ;  /* 0x000000cb01000387 */ /* 0x0203ea0000100800 */
[----:B------:R4:W-:Y:S01]  /*8580*/  @P0 STL [R1+0x8], R204 ;  /* 0x000008cc01000387 */ /* 0x0009e20000100800 */
[CC--:B------:R-:W-:Y:S04]  /*8590*/  LEA R172, P0, R202.reuse, R2.reuse, 0x2 ;  /* 0x00000002caac7211 */ /* 0x0c0fe800078010ff */
[-C--:B------:R-:W-:Y:S05]  /*85a0*/  LEA.HI.X.SX32 R173, R202, R3.reuse, 0x2, P0 ;  /* 0x00000003caad7211 */ /* 0x080fea00000f16ff */
[----:B------:R5:W-:Y:S05]  /*85b0*/  RED.E.ADD.F32.FTZ.RN.STRONG.GPU [R172.64], R6 ;  /* 0x00000006ac00798e */ /* 0x000bea000c10e784 */
[----:B------:R5:W-:Y:S01]  /*85c0*/  RED.E.ADD.F32.FTZ.RN.STRONG.GPU [R170.64], R7 ;  /* 0x00000007aa00798e */ /* 0x000be2000c10e784 */
[----:B-1----:R-:W-:Y:S04]  /*85d0*/  IMAD.MOV.U32 R203, RZ, RZ, c[0x0][0x22c] ;  /* 0x00008b00ffcb7624 */ /* 0x002fe800078e00ff */
[----:B------:R-:W-:Y:S02]  /*85e0*/  IMAD R203, R203, c[0x0][0x1c0], RZ ;  /* 0x00007000cbcb7a24 */ /* 0x000fe400078e02ff */
[----:B----4-:R-:W-:Y:S02]  /*85f0*/  IMAD.MOV.U32 R204, RZ, RZ, c[0x0][0x22c] ;  /* 0x00008b00ffcc7624 */ /* 0x010fe400078e00ff */
        /* <DEDUP_REMOVED lines=31> */
[----:B----4-:R-:W4:Y:S01]  /*87f0*/  LDL R164, [R1+0x14] ;  /* 0x0000140001a47983 */ /* 0x010f220000100800 */
        /* <DEDUP_REMOVED lines=8> */
[-C--:B------:R-:W-:Y:S01]  /*8880*/  LEA R10, P0, R176, R2.reuse, 0x2 ;  /* 0x00000002b00a7211 */ /* 0x080fe200078010ff */
[----:B------:R-:W-:Y:S01]  /*8890*/  IMAD.IADD R175, R250, 0x1, R175 ;  /* 0x00000001faaf7824 */ /* 0x000fe200078e02af */
        /* <DEDUP_REMOVED lines=9> */
[----:B------:R-:W-:Y:S01]  /*8930*/  IADD3 R170, R203, 0x40, RZ ;  /* 0x00000040cbaa7810 */ /* 0x000fe20007ffe0ff */
[C---:B------:R-:W-:Y:S01]  /*8940*/  IMAD.IADD R17, R250.reuse, 0x1, R17 ;  /* 0x00000001fa117824 */ /* 0x040fe200078e0211 */
[-C--:B------:R-:W-:Y:S02]  /*8950*/  LEA R8, P3, R175, R2.reuse, 0x2 ;  /* 0x00000002af087211 */ /* 0x080fe400078610ff */
[----:B------:R-:W-:Y:S01]  /*8960*/  IADD3 R167, R203, 0x40, RZ ;  /* 0x00000040cba77810 */ /* 0x000fe20007ffe0ff */
[C---:B------:R-:W-:Y:S01]  /*8970*/  IMAD.IADD R170, R250.reuse, 0x1, R170 ;  /* 0x00000001faaa7824 */ /* 0x040fe200078e02aa */
        /* <DEDUP_REMOVED lines=39> */
[CC--:B---3--:R-:W-:Y:S04]  /*8bf0*/  LEA R10, P4, R18.reuse, R2.reuse, 0x2 ;  /* 0x00000002120a7211 */ /* 0x0c8fe800078810ff */
[-C--:B------:R-:W-:Y:S02]  /*8c00*/  LEA.HI.X.SX32 R11, R18, R3.reuse, 0x2, P4 ;  /* 0x00000003120b7211 */ /* 0x080fe400020f16ff */
[CC--:B----4-:R-:W-:Y:S04]  /*8c10*/  LEA R6, P2, R164.reuse, R2.reuse, 0x2 ;  /* 0x00000002a4067211 */ /* 0x0d0fe800078410ff */
        /* <DEDUP_REMOVED lines=337> */
.L_x_1857:
        /* <DEDUP_REMOVED lines=18> */
.L_x_1858:
        /* <DEDUP_REMOVED lines=56> */
.L_x_1860:
[----:B-1-34-:R-:W-:Y:S05]  /*a5d0*/  BSYNC B0 ;  /* 0x0000000000007941 */ /* 0x01afea0003800000 */
.L_x_1859:
        /* <DEDUP_REMOVED lines=16> */
.L_x_1862:
[----:B------:R-:W-:Y:S05]  /*a6e0*/  BSYNC B0 ;  /* 0x0000000000007941 */ /* 0x000fea0003800000 */
.L_x_1861:
        /* <DEDUP_REMOVED lines=16> */
.L_x_1864:
[----:B------:R-:W-:Y:S05]  /*a7f0*/  BSYNC B0 ;  /* 0x0000000000007941 */ /* 0x000fea0003800000 */
.L_x_1863:
        /* <DEDUP_REMOVED lines=16> */
.L_x_1866:
[----:B------:R-:W-:Y:S05]  /*a900*/  BSYNC B0 ;  /* 0x0000000000007941 */ /* 0x000fea0003800000 */
.L_x_1865:
        /* <DEDUP_REMOVED lines=25> */
.L_x_1868:
[----:B------:R-:W-:Y:S05]  /*aaa0*/  BSYNC B0 ;  /* 0x0000000000007941 */ /* 0x000fea0003800000 */
.L_x_1867:
        /* <DEDUP_REMOVED lines=14> */
.L_x_1870:
[----:B------:R-:W-:Y:S05]  /*ab90*/  BSYNC B0 ;  /* 0x0000000000007941 */ /* 0x000fea0003800000 */
.L_x_1869:
        /* <DEDUP_REMOVED lines=14> */
.L_x_1872:
[----:B------:R-:W-:Y:S05]  /*ac80*/  BSYNC B0 ;  /* 0x0000000000007941 */ /* 0x000fea0003800000 */
.L_x_1871:
        /* <DEDUP_REMOVED lines=12> */
.L_x_1851:
[----:B------:R-:W-:Y:S05]  /*ad50*/  BSYNC B1 ;  /* 0x0000000000017941 */ /* 0x000fea0003800000 */
.L_x_1829:
        /* <DEDUP_REMOVED lines=11> */
.L_x_1873:
[----:B------:R-:W-:Y:S05]  /*ae10*/  EXIT ;  /* 0x000000000000794d */ /* 0x000fea0003800000 */
.L_x_1875:
        /* <DEDUP_REMOVED lines=14> */
.L_x_2089:


//--------------------- .text._ZN5flash44flash_bwd_dq_dk_dv_loop_seqk_parallel_kernelI23Flash_bwd_kernel_traitsILi128ELi64ELi128ELi8ELi2ELi4ELi2ELb0ELb0EN7cutlass10bfloat16_tE19Flash_kernel_traitsILi128ELi64ELi128ELi8ES3_EELb1ELb0ELb1ELb1ELb0ELb0ELb0EEEvNS_16Flash_bwd_paramsE --------------------------
	.section	.text._ZN5flash44flash_bwd_dq_dk_dv_loop_seqk_parallel_kernelI23Flash_bwd_kernel_traitsILi128ELi64ELi128ELi8ELi2ELi4ELi2ELb0ELb0EN7cutlass10bfloat16_tE19Flash_kernel_traitsILi128ELi64ELi128ELi8ES3_EELb1ELb0ELb1ELb1ELb0ELb0ELb0EEEvNS_16Flash_bwd_paramsE,"ax",@progbits
	.sectioninfo	@"SHI_REGISTERS=255"
	.align	128
        .global         _ZN5flash44flash_bwd_dq_dk_dv_loop_seqk_parallel_kernelI23Flash_bwd_kernel_traitsILi128ELi64ELi128ELi8ELi2ELi4ELi2ELb0ELb0EN7cutlass10bfloat16_tE19Flash_kernel_traitsILi128ELi64ELi128ELi8ES3_EELb1ELb0ELb1ELb1ELb0ELb0ELb0EEEvNS_16Flash_bwd_paramsE
        .type           _ZN5flash44flash_bwd_dq_dk_dv_loop_seqk_parallel_kernelI23Flash_bwd_kernel_traitsILi128ELi64ELi128ELi8ELi2ELi4ELi2ELb0ELb0EN7cutlass10bfloat16_tE19Flash_kernel_traitsILi128ELi64ELi128ELi8ES3_EELb1ELb0ELb1ELb1ELb0ELb0ELb0EEEvNS_16Flash_bwd_paramsE,@function
        .size           _ZN5flash44flash_bwd_dq_dk_dv_loop_seqk_parallel_kernelI23Flash_bwd_kernel_traitsILi128ELi64ELi128ELi8ELi2ELi4ELi2ELb0ELb0EN7cutlass10bfloat16_tE19Flash_kernel_traitsILi128ELi64ELi128ELi8ES3_EELb1ELb0ELb1ELb1ELb0ELb0ELb0EEEvNS_16Flash_bwd_paramsE,(.L_x_2090 - _ZN5flash44flash_bwd_dq_dk_dv_loop_seqk_parallel_kernelI23Flash_bwd_kernel_traitsILi128ELi64ELi128ELi8ELi2ELi4ELi2ELb0ELb0EN7cutlass10bfloat16_tE19Flash_kernel_traitsILi128ELi64ELi128ELi8ES3_EELb1ELb0ELb1ELb1ELb0ELb0ELb0EEEvNS_16Flash_bwd_paramsE)
        .other          _ZN5flash44flash_bwd_dq_dk_dv_loop_seqk_parallel_kernelI23Flash_bwd_kernel_traitsILi128ELi64ELi128ELi8ELi2ELi4ELi2ELb0ELb0EN7cutlass10bfloat16_tE19Flash_kernel_traitsILi128ELi64ELi128ELi8ES3_EELb1ELb0ELb1ELb1ELb0ELb0ELb0EEEvNS_16Flash_bwd_paramsE,@"STO_CUDA_ENTRY STV_DEFAULT"
_ZN5flash44flash_bwd_dq_dk_dv_loop_seqk_parallel_kernelI23Flash_bwd_kernel_traitsILi128ELi64ELi128ELi8ELi2ELi4ELi2ELb0ELb0EN7cutlass10bfloat16_tE19Flash_kernel_traitsILi128ELi64ELi128ELi8ES3_EELb1ELb0ELb1ELb1ELb0ELb0ELb0EEEvNS_16Flash_bwd_paramsE:
.text._ZN5flash44flash_bwd_dq_dk_dv_loop_seqk_parallel_kernelI23Flash_bwd_kernel_traitsILi128ELi64ELi128ELi8ELi2ELi4ELi2ELb0ELb0EN7cutlass10bfloat16_tE19Flash_kernel_traitsILi128ELi64ELi128ELi8ES3_EELb1ELb0ELb1ELb1ELb0ELb0ELb0EEEvNS_16Flash_bwd_paramsE:
        /* <DEDUP_REMOVED lines=66> */
[----:B------:R-:W-:Y:S01]  /*0420*/  ULDC UR51, c[0x0][0x214] ;  /* 0x0000850000337ab9 */ /* 0x000fe20000000800 */
[----:B------:R-:W-:Y:S01]  /*0430*/  LEA.HI R2, R6, R3, RZ, 0x1 ;  /* 0x0000000306027211 */ /* 0x000fe200078f08ff */
[----:B------:R-:W-:Y:S01]  /*0440*/  ULDC UR58, c[0x0][0x1c8] ;  /* 0x00007200003a7ab9 */ /* 0x000fe20000000800 */
[----:B------:R-:W-:Y:S01]  /*0450*/  LEA.HI R0, R0, R4, RZ, 0x3 ;  /* 0x0000000400007211 */ /* 0x000fe200078f18ff */
[----:B------:R-:W-:Y:S01]  /*0460*/  IMAD.IADD R10, R8, 0x1, -R10 ;  /* 0x00000001080a7824 */ /* 0x000fe200078e0a0a */
[----:B------:R-:W-:Y:S01]  /*0470*/  LOP3.LUT R2, R2, 0xfffffffe, RZ, 0xc0, !PT ;  /* 0xfffffffe02027812 */ /* 0x000fe200078ec0ff */
[----:B------:R-:W-:Y:S01]  /*0480*/  ULDC.U8 UR8, c[0x0][0x3d0] ;  /* 0x0000f40000087ab9 */ /* 0x000fe20000000000 */
[----:B------:R-:W-:Y:S01]  /*0490*/  LOP3.LUT R0, R0, 0xfffffff8, RZ, 0xc0, !PT ;  /* 0xfffffff800007812 */ /* 0x000fe200078ec0ff */
[----:B------:R-:W-:Y:S01]  /*04a0*/  IMAD.SHL.U32 R236, R10, 0x8, RZ ;  /* 0x000000080aec7824 */ /* 0x000fe200078e00ff */
[----:B------:R-:W-:Y:S01]  /*04b0*/  ULDC UR52, c[0x0][0x224] ;  /* 0x0000890000347ab9 */ /* 0x000fe20000000800 */
        /* <DEDUP_REMOVED lines=10> */
[----:B------:R-:W-:Y:S01]  /*0560*/  @UP5 UIMAD UR56, UR32, UR51, URZ ;  /* 0x00000033203852a4 */ /* 0x000fe2000f8e023f */
[----:B------:R-:W-:Y:S01]  /*0570*/  SHF.R.S32.HI R244, RZ, 0x2, R244 ;  /* 0x00000002fff47819 */ /* 0x000fe200000114f4 */
[----:B------:R-:W-:Y:S01]  /*0580*/  ULDC.64 UR14, c[0x0][0x118] ;  /* 0x00004600000e7ab9 */ /* 0x000fe20000000a00 */
[----:B------:R-:W-:Y:S01]  /*0590*/  IADD3 R243, R236, 0x40, RZ ;  /* 0x00000040ecf37810 */ /* 0x000fe20007ffe0ff */
[----:B------:R-:W-:Y:S01]  /*05a0*/  IMAD.IADD R13, R5, 0x1, -R0 ;  /* 0x00000001050d7824 */ /* 0x000fe200078e0a00 */
[----:B------:R-:W-:Y:S01]  /*05b0*/  LOP3.LUT R0, R2, 0x1c0, RZ, 0xc0, !PT ;  /* 0x000001c002007812 */ /* 0x000fe200078ec0ff */
[----:B------:R-:W-:Y:S01]  /*05c0*/  IMAD.SHL.U32 R2, R9, 0x10, RZ ;  /* 0x0000001009027824 */ /* 0x000fe200078e00ff */
[----:B------:R-:W-:Y:S01]  /*05d0*/  SHF.R.S32.HI R5, RZ, 0x6, R12 ;  /* 0x00000006ff057819 */ /* 0x000fe2000001140c */
[----:B------:R-:W-:Y:S01]  /*05e0*/  IMAD R244, R16, 0x10, R244 ;  /* 0x0000001010f47824 */ /* 0x000fe200078e02f4 */
[C---:B------:R-:W-:Y:S01]  /*05f0*/  LOP3.LUT R207, R0.reuse, 0x8, R242, 0xf8, !PT ;  /* 0x0000000800cf7812 */ /* 0x040fe200078ef8f2 */
[----:B------:R-:W-:Y:S01]  /*0600*/  ULDC UR40, c[0x0][0x2e8] ;  /* 0x0000ba0000287ab9 */ /* 0x000fe20000000800 */
[----:B------:R-:W-:Y:S01]  /*0610*/  LOP3.LUT R201, R0, 0x30, R2, 0xf8, !PT ;  /* 0x0000003000c97812 */ /* 0x000fe200078ef802 */
[----:B------:R-:W-:Y:S01]  /*0620*/  IMAD R2, R5, 0x800, R4 ;  /* 0x0000080005027824 */ /* 0x000fe200078e0204 */
[----:B------:R-:W-:Y:S01]  /*0630*/  SHF.R.U32.HI R3, RZ, 0x3, R0 ;  /* 0x00000003ff037819 */ /* 0x000fe20000011600 */
[----:B------:R-:W-:Y:S01]  /*0640*/  ULOP3.LUT UR58, UR34, UR58, URZ, 0x3c, !UPT ;  /* 0x0000003a223a7292 */ /* 0x000fe2000f8e3c3f */
[----:B------:R-:W-:Y:S01]  /*0650*/  LOP3.LUT R0, R6, 0x1, RZ, 0xc0, !PT ;  /* 0x0000000106007812 */ /* 0x000fe200078ec0ff */
[----:B------:R-:W-:Y:S01]  /*0660*/  USHF.R.S32.HI UR59, URZ, 0x1f, UR34 ;  /* 0x0000001f3f3b7899 */ /* 0x000fe20008011422 */
[----:B------:R-:W-:Y:S01]  /*0670*/  LOP3.LUT R207, R207, R3, RZ, 0x3c, !PT ;  /* 0x00000003cfcf7212 */ /* 0x000fe200078e3cff */
[----:B------:R-:W-:Y:S01]  /*0680*/  UISETP.NE.AND UP6, UPT, UR8, URZ, UPT ;  /* 0x0000003f0800728c */ /* 0x000fe2000bfc5270 */
[----:B------:R-:W-:Y:S01]  /*0690*/  ISETP.NE.U32.AND P0, PT, R0, 0x1, PT ;  /* 0x000000010000780c */ /* 0x000fe20003f05070 */
[----:B------:R-:W-:Y:S01]  /*06a0*/  IMAD.SHL.U32 R0, R8, 0x20, RZ ;  /* 0x0000002008007824 */ /* 0x000fe200078e00ff */
[----:B------:R-:W-:Y:S01]  /*06b0*/  LOP3.LUT R201, R201, 0x8, R242, 0xf8, !PT ;  /* 0x00000008c9c97812 */ /* 0x000fe200078ef8f2 */
[----:B------:R-:W-:Y:S01]  /*06c0*/  IMAD.IADD R207, R2, 0x1, R207 ;  /* 0x0000000102cf7824 */ /* 0x000fe200078e02cf */
[----:B------:R-:W-:Y:S01]  /*06d0*/  R2P PR, R6, 0x6 ;  /* 0x0000000606007804 */ /* 0x000fe20000000000 */
[C---:B------:R-:W-:Y:S01]  /*06e0*/  IMAD.SHL.U32 R2, R5.reuse, 0x8, RZ ;  /* 0x0000000805027824 */ /* 0x040fe200078e00ff */
        /* <DEDUP_REMOVED lines=21> */
[----:B------:R-:W-:Y:S01]  /*0840*/  USHF.R.S32.HI UR60, URZ, 0x1f, UR34 ;  /* 0x0000001f3f3c7899 */ /* 0x000fe20008011422 */
[----:B------:R-:W-:Y:S01]  /*0850*/  LOP3.LUT R5, R0, 0x20, R5, 0xf8, !PT ;  /* 0x0000002000057812 */ /* 0x000fe200078ef805 */
[----:B------:R-:W-:Y:S01]  /*0860*/  UIMAD.WIDE.U32 UR42, UR36, UR44, URZ ;  /* 0x0000002c242a72a5 */ /* 0x000fe2000f8e003f */
[----:B------:R-:W-:Y:S01]  /*0870*/  LOP3.LUT R7, R3, R0, R2, 0x1e, !PT ;  /* 0x0000000003077212 */ /* 0x000fe200078e1e02 */
[----:B------:R-:W-:Y:S01]  /*0880*/  IMAD R0, R16, 0x400, R6 ;  /* 0x0000040010007824 */ /* 0x000fe200078e0206 */
[----:B------:R-:W-:Y:S01]  /*0890*/  LOP3.LUT R3, R5, R3, RZ, 0x3c, !PT ;  /* 0x0000000305037212 */ /* 0x000fe200078e3cff */
[----:B------:R-:W-:Y:S01]  /*08a0*/  IMAD.SHL.U32 R5, R13, 0x40, RZ ;  /* 0x000000400d057824 */ /* 0x000fe200078e00ff */
[----:B------:R-:W-:Y:S01]  /*08b0*/  LOP3.LUT R9, R2, 0x10, R4, 0xf8, !PT ;  /* 0x0000001002097812 */ /* 0x000fe200078ef804 */
[----:B------:R-:W-:Y:S01]  /*08c0*/  IMAD.SHL.U32 R2, R11, 0x40, RZ ;  /* 0x000000400b027824 */ /* 0x000fe200078e00ff */
[----:B------:R-:W-:Y:S01]  /*08d0*/  UIMAD UR53, UR37, UR44, URZ ;  /* 0x0000002c253572a4 */ /* 0x000fe2000f8e023f */
[----:B------:R-:W-:Y:S01]  /*08e0*/  IMAD.SHL.U32 R4, R8, 0x8, RZ ;  /* 0x0000000808047824 */ /* 0x000fe200078e00ff */
[----:B------:R-:W-:Y:S01]  /*08f0*/  LOP3.LUT R5, R5, 0x1c0, RZ, 0xc0, !PT ;  /* 0x000001c005057812 */ /* 0x000fe200078ec0ff */
[----:B------:R-:W-:Y:S01]  /*0900*/  IMAD.IADD R233, R3, 0x1, R0 ;  /* 0x0000000103e97824 */ /* 0x000fe200078e0200 */
[----:B------:R-:W-:Y:S01]  /*0910*/  LOP3.LUT R0, R2, 0xfffffe00, RZ, 0xc0, !PT ;  /* 0xfffffe0002007812 */ /* 0x000fe200078ec0ff */
[----:B------:R-:W-:Y:S01]  /*0920*/  IMAD.IADD R7, R12, 0x1, R7 ;  /* 0x000000010c077824 */ /* 0x000fe200078e0207 */
[----:B------:R-:W-:Y:S01]  /*0930*/  LOP3.LUT R3, R5, 0x8, R4, 0xf8, !PT ;  /* 0x0000000805037812 */ /* 0x000fe200078ef804 */
[----:B------:R-:W-:Y:S01]  /*0940*/  IMAD.SHL.U32 R233, R233, 0x2, RZ ;  /* 0x00000002e9e97824 */ /* 0x000fe200078e00ff */
[--C-:B------:R-:W-:Y:S01]  /*0950*/  SHF.R.U32.HI R6, RZ, 0x3, R5.reuse ;  /* 0x00000003ff067819 */ /* 0x100fe20000011605 */
[----:B------:R-:W-:Y:S01]  /*0960*/  IMAD R4, R16, 0x400, R0 ;  /* 0x0000040010047824 */ /* 0x000fe200078e0200 */
[----:B------:R-:W-:Y:S01]  /*0970*/  USHF.R.S32.HI UR55, URZ, 0x1f, UR48 ;  /* 0x0000001f3f377899 */ /* 0x000fe20008011430 */
[----:B------:R-:W-:Y:S01]  /*0980*/  IMAD.IADD R234, R233, 0x1, R232 ;  /* 0x00000001e9ea7824 */ /* 0x000fe200078e02e8 */
[----:B------:R-:W-:Y:S01]  /*0990*/  LOP3.LUT R3, R3, R6, RZ, 0x3c, !PT ;  /* 0x0000000603037212 */ /* 0x000fe200078e3cff */
[----:B------:R-:W-:Y:S01]  /*09a0*/  UIMAD UR52, UR5, UR52, URZ ;  /* 0x00000034053472a4 */ /* 0x000fe2000f8e023f */
[C-C-:B------:R-:W-:Y:S01]  /*09b0*/  LOP3.LUT R2, R6.reuse, R9, R5.reuse, 0x1e, !PT ;  /* 0x0000000906027212 */ /* 0x140fe200078e1e05 */
[----:B------:R-:W-:Y:S01]  /*09c0*/  @!UP5 UIMAD UR51, UR6, UR51, URZ ;  /* 0x000000330633d2a4 */ /* 0x000fe2000f8e023f */
[----:B------:R-:W-:Y:S01]  /*09d0*/  LOP3.LUT R200, R6, R200, R5, 0x1e, !PT ;  /* 0x000000c806c87212 */ /* 0x000fe200078e1e05 */
[----:B------:R-:W-:Y:S01]  /*09e0*/  IMAD.IADD R211, R4, 0x1, R3 ;  /* 0x0000000104d37824 */ /* 0x000fe200078e0203 */
[-C--:B------:R-:W-:Y:S01]  /*09f0*/  LOP3.LUT R210, R2, R0.reuse, RZ, 0xfc, !PT ;  /* 0x0000000002d27212 */ /* 0x080fe200078efcff */
[----:B------:R-:W-:Y:S01]  /*0a00*/  IMAD.MOV.U32 R3, RZ, RZ, 0x20 ;  /* 0x00000020ff037424 */ /* 0x000fe200078e00ff */
[----:B------:R-:W-:Y:S01]  /*0a10*/  LOP3.LUT R200, R200, R0, RZ, 0xfc, !PT ;  /* 0x00000000c8c87212 */ /* 0x000fe200078efcff */
[----:B------:R-:W-:Y:S01]  /*0a20*/  IMAD.MOV.U32 R2, RZ, RZ, 0x40 ;  /* 0x00000040ff027424 */ /* 0x000fe200078e00ff */
[----:B------:R-:W-:Y:S01]  /*0a30*/  LEA R6, R7, 0xc000, 0x1 ;  /* 0x0000c00007067811 */ /* 0x000fe200078e08ff */
[----:B------:R-:W-:Y:S01]  /*0a40*/  USHF.R.S32.HI UR50, URZ, 0x1f, UR46 ;  /* 0x0000001f3f327899 */ /* 0x000fe2000801142e */
[C---:B------:R-:W-:Y:S01]  /*0a50*/  SEL R0, R3.reuse, 0xffffffe0, !P4 ;  /* 0xffffffe003007807 */ /* 0x040fe20006000000 */
[----:B------:R-:W-:Y:S01]  /*0a60*/  USHF.R.S32.HI UR49, URZ, 0x1f, UR41 ;  /* 0x0000001f3f317899 */ /* 0x000fe20008011429 */
[C---:B------:R-:W-:Y:S01]  /*0a70*/  SEL R206, R2.reuse, 0xffffffc0, !P3 ;  /* 0xffffffc002ce7807 */ /* 0x040fe20005800000 */
[----:B------:R-:W-:Y:S01]  /*0a80*/  STL [R1+0x8], R6 ;  /* 0x0000080601007387 */ /* 0x000fe20000100800 */
[----:B------:R-:W-:Y:S01]  /*0a90*/  SEL R3, R3, 0xffffffe0, !P1 ;  /* 0xffffffe003037807 */ /* 0x000fe20004800000 */
[C---:B------:R-:W-:Y:S01]  /*0aa0*/  IMAD R205, R207.reuse, 0x2, R0 ;  /* 0x00000002cfcd7824 */ /* 0x040fe200078e0200 */
        /* <DEDUP_REMOVED lines=10> */
[----:B------:R-:W-:Y:S01]  /*0b50*/  UMOV UR39, 0xffffc000 ;  /* 0xffffc00000277882 */ /* 0x000fe20000000000 */
[----:B------:R-:W-:Y:S01]  /*0b60*/  IMAD.IADD R206, R206, 0x1, R205 ;  /* 0x00000001cece7824 */ /* 0x000fe200078e02cd */
[----:B------:R1:W-:Y:S01]  /*0b70*/  STL [R1+0xc], R0 ;  /* 0x00000c0001007387 */ /* 0x0003e20000100800 */
[----:B------:R-:W-:-:S03]  /*0b80*/  IMAD.IADD R232, R232, 0x1, R231 ;  /* 0x00000001e8e87824 */ /* 0x000fc600078e02e7 */
[----:B------:R2:W-:Y:S04]  /*0b90*/  STL [R1+0x20], R4 ;  /* 0x0000200401007387 */ /* 0x0005e80000100800 */
[----:B------:R2:W-:Y:S01]  /*0ba0*/  STL [R1+0x18], R3 ;  /* 0x0000180301007387 */ /* 0x0005e20000100800 */
[----:B-1----:R-:W-:-:S05]  /*0bb0*/  IMAD.IADD R0, R2, 0x1, R4 ;  /* 0x0000000102007824 */ /* 0x002fca00078e0204 */
[----:B------:R2:W-:Y:S02]  /*0bc0*/  STL [R1+0x1c], R0 ;  /* 0x00001c0001007387 */ /* 0x0005e40000100800 */
.L_x_1948:
        /* <DEDUP_REMOVED lines=53> */
.L_x_1876:
        /* <DEDUP_REMOVED lines=67> */
.L_x_1878:
        /* <DEDUP_REMOVED lines=18> */
.L_x_1879:
        /* <DEDUP_REMOVED lines=72> */
.L_x_1880:
[----:B------:R-:W-:Y:S02]  /*18f0*/  UMOV UR6, UR52 ;  /* 0x0000003400067c82 */ /* 0x000fe40008000000 */
.L_x_1881:
        /* <DEDUP_REMOVED lines=8> */
[----:B------:R-:W-:Y:S01]  /*1980*/  UMOV UR12, 0x4 ;  /* 0x00000004000c7882 */ /* 0x000fe20000000000 */
[----:B------:R-:W-:Y:S01]  /*1990*/  IMAD.U32 R7, RZ, RZ, UR10 ;  /* 0x0000000aff077e24 */ /* 0x000fe2000f8e00ff */
[----:B------:R-:W-:Y:S01]  /*19a0*/  UIADD3.X UR11, UR8, UR4, UR9, UP2, UP1 ;  /* 0x00000004080b7290 */ /* 0x000fe200097e2409 */
[----:B------:R-:W-:Y:S01]  /*19b0*/  IMAD.WIDE.U32 R2, R0, c[0x0][0x190], R236 ;  /* 0x0000640000027a25 */ /* 0x000fe200078e00ec */
[----:B------:R-:W-:Y:S01]  /*19c0*/  UIADD3 UR16, UR10, UR16, URZ ;  /* 0x000000100a107290 */ /* 0x000fe2000fffe03f */
[----:B------:R-:W-:Y:S01]  /*19d0*/  BSSY B1, `(.L_x_1877) ;  /* 0x0000aef000017945 */ /* 0x000fe20003800000 */
[----:B------:R-:W-:Y:S01]  /*19e0*/  ULDC.64 UR4, c[0x0][0x1a8] ;  /* 0x00006a0000047ab9 */ /* 0x000fe20000000a00 */
[----:B------:R-:W-:Y:S01]  /*19f0*/  IMAD R5, R5, c[0x0][0x190], RZ ;  /* 0x0000640005057a24 */ /* 0x000fe200078e02ff */
[----:B------:R-:W-:Y:S01]  /*1a00*/  UIMAD UR4, UR59, UR4, URZ ;  /* 0x000000043b0472a4 */ /* 0x000fe2000f8e023f */
[----:B------:R-:W-:Y:S01]  /*1a10*/  IADD3 R4, P1, R2, UR35, RZ ;  /* 0x0000002302047c10 */ /* 0x000fe2000ff3e0ff */
[----:B------:R-:W-:Y:S01]  /*1a20*/  ULDC UR35, c[0x0][0x2e8] ;  /* 0x0000ba0000237ab9 */ /* 0x000fe20000000800 */
[----:B------:R-:W-:Y:S01]  /*1a30*/  IMAD R0, R0, c[0x0][0x194], R5 ;  /* 0x0000650000007a24 */ /* 0x000fe200078e0205 */
[----:B------:R-:W-:-:S03]  /*1a40*/  UIMAD UR9, UR34, UR5, UR4 ;  /* 0x00000005220972a4 */ /* 0x000fc6000f8e0204 */
[----:B------:R-:W-:Y:S01]  /*1a50*/  ULDC.64 UR4, c[0x0][0x378] ;  /* 0x0000de0000047ab9 */ /* 0x000fe20000000a00 */
[----:B------:R-:W-:Y:S01]  /*1a60*/  IADD3.X R5, R3, UR33, R0, P1, !PT ;  /* 0x0000002103057c10 */ /* 0x000fe20008ffe400 */
[----:B------:R-:W-:Y:S01]  /*1a70*/  UIMAD UR4, UR59, UR4, URZ ;  /* 0x000000043b0472a4 */ /* 0x000fe2000f8e023f */
[----:B------:R-:W-:Y:S02]  /*1a80*/  IADD3 R2, P1, R236, UR20, RZ ;  /* 0x00000014ec027c10 */ /* 0x000fe4000ff3e0ff */
[----:B-1----:R-:W-:Y:S01]  /*1a90*/  SHF.R.S32.HI R18, RZ, 0x1f, R17 ;  /* 0x0000001fff127819 */ /* 0x002fe20000011411 */
[----:B------:R-:W-:Y:S01]  /*1aa0*/  UIMAD UR8, UR34, UR5, UR4 ;  /* 0x00000005220872a4 */ /* 0x000fe2000f8e0204 */
[----:B------:R-:W-:Y:S02]  /*1ab0*/  IADD3.X R3, R237, UR22, RZ, P1, !PT ;  /* 0x00000016ed037c10 */ /* 0x000fe40008ffe4ff */
[----:B------:R-:W-:Y:S01]  /*1ac0*/  ULDC.64 UR4, c[0x0][0x370] ;  /* 0x0000dc0000047ab9 */ /* 0x000fe20000000a00 */
[----:B------:R-:W-:Y:S01]  /*1ad0*/  LEA.HI R0, R18, R17, RZ, 0x5 ;  /* 0x0000001112007211 */ /* 0x000fe200078f28ff */
[----:B------:R-:W-:Y:S01]  /*1ae0*/  UIMAD UR4, UR21, UR4, URZ ;  /* 0x00000004150472a4 */ /* 0x000fe2000f8e023f */
[----:B------:R-:W-:-:S02]  /*1af0*/  IMAD.WIDE.U32 R2, R7, c[0x0][0x370], R2 ;  /* 0x0000dc0007027a25 */ /* 0x000fc400078e0002 */
[----:B------:R-:W-:Y:S01]  /*1b00*/  ULDC.64 UR20, c[0x0][0x3c8] ;  /* 0x0000f20000147ab9 */ /* 0x000fe20000000a00 */
[----:B------:R-:W-:Y:S01]  /*1b10*/  LOP3.LUT R6, R0, 0xffffffe0, RZ, 0xc0, !PT ;  /* 0xffffffe000067812 */ /* 0x000fe200078ec0ff */
[----:B------:R-:W-:Y:S01]  /*1b20*/  UIMAD UR7, UR10, UR5, UR4 ;  /* 0x000000050a0772a4 */ /* 0x000fe2000f8e0204 */
[----:B------:R-:W-:Y:S01]  /*1b30*/  SHF.R.S32.HI R0, RZ, 0x5, R0 ;  /* 0x00000005ff007819 */ /* 0x000fe20000011400 */
[----:B------:R-:W-:Y:S02]  /*1b40*/  UIADD3 UR4, UR10, UR6, URZ ;  /* 0x000000060a047290 */ /* 0x000fe4000fffe03f */
[----:B------:R-:W-:Y:S01]  /*1b50*/  IMAD.IADD R14, R17, 0x1, -R6 ;  /* 0x00000001110e7824 */ /* 0x000fe200078e0a06 */
[----:B------:R-:W-:Y:S01]  /*1b60*/  UIADD3 UR10, UR31, -0x1, URZ ;  /* 0xffffffff1f0a7890 */ /* 0x000fe2000fffe03f */
[----:B------:R-:W-:Y:S01]  /*1b70*/  IADD3 R3, R3, UR7, RZ ;  /* 0x0000000703037c10 */ /* 0x000fe2000fffe0ff */
[----:B------:R-:W-:Y:S01]  /*1b80*/  UIMAD.WIDE UR4, UR4, UR12, UR20 ;  /* 0x0000000c040472a5 */ /* 0x000fe2000f8e0214 */
[----:B------:R-:W-:Y:S01]  /*1b90*/  IMAD R0, R0, UR47, R14 ;  /* 0x0000002f00007c24 */ /* 0x000fe2000f8e020e */
[----:B------:R-:W-:-:S04]  /*1ba0*/  ULDC.64 UR6, c[0x0][0x200] ;  /* 0x0000800000067ab9 */ /* 0x000fc80000000a00 */
[C---:B------:R-:W-:Y:S01]  /*1bb0*/  IADD3 R6, P1, R0.reuse, UR17, RZ ;  /* 0x0000001100067c10 */ /* 0x040fe2000ff3e0ff */
[----:B------:R-:W-:Y:S02]  /*1bc0*/  UMOV UR21, UR4 ;  /* 0x0000000400157c82 */ /* 0x000fe40008000000 */
[----:B------:R-:W-:Y:S01]  /*1bd0*/  UIADD3 UR4, -UR13, UR18, UR23 ;  /* 0x000000120d047290 */ /* 0x000fe2000fffe117 */
[----:B------:R-:W-:Y:S01]  /*1be0*/  LEA.HI.X.SX32 R7, R0, UR11, 0x1, P1 ;  /* 0x0000000b00077c11 */ /* 0x000fe200088f0eff */
[----:B------:R-:W-:Y:S01]  /*1bf0*/  UMOV UR20, UR5 ;  /* 0x0000000500147c82 */ /* 0x000fe20008000000 */
[----:B------:R-:W-:Y:S01]  /*1c00*/  IMAD.U32 R0, RZ, RZ, UR34 ;  /* 0x00000022ff007e24 */ /* 0x000fe2000f8e00ff */
[----:B------:R-:W-:Y:S01]  /*1c10*/  UIADD3 UR4, UR4, -UR35, URZ ;  /* 0x8000002304047290 */ /* 0x000fe2000fffe03f */
[----:B------:R-:W-:Y:S01]  /*1c20*/  LEA R212, P1, R6, c[0x0][0x350], 0x2 ;  /* 0x0000d40006d47a11 */ /* 0x000fe200078210ff */
[----:B------:R-:W-:Y:S01]  /*1c30*/  UIMAD.WIDE UR16, UR16, UR12, UR6 ;  /* 0x0000000c101072a5 */ /* 0x000fe2000f8e0206 */
[----:B------:R-:W-:Y:S01]  /*1c40*/  IMAD.WIDE.U32 R2, R0, c[0x0][0x378], R2 ;  /* 0x0000de0000027a25 */ /* 0x000fe200078e0002 */
[----:B------:R-:W-:Y:S01]  /*1c50*/  USHF.R.S32.HI UR5, URZ, 0x1f, UR4 ;  /* 0x0000001f3f057899 */ /* 0x000fe20008011404 */
[----:B------:R-:W-:-:S02]  /*1c60*/  LEA.HI.X R213, R6, c[0x0][0x354], R7, 0x2, P1 ;  /* 0x0000d50006d57a11 */ /* 0x000fc400008f1407 */
[----:B------:R-:W-:Y:S01]  /*1c70*/  IMAD.WIDE.U32 R4, R0, c[0x0][0x1a8], R4 ;  /* 0x00006a0000047a25 */ /* 0x000fe200078e0004 */
[----:B------:R-:W-:Y:S01]  /*1c80*/  ULEA.HI UR4, UR5, UR4, URZ, 0x6 ;  /* 0x0000000405047291 */ /* 0x000fe2000f8f303f */
[----:B------:R-:W-:Y:S02]  /*1c90*/  IADD3 R3, R3, UR8, RZ ;  /* 0x0000000803037c10 */ /* 0x000fe4000fffe0ff */
[----:B------:R-:W-:Y:S01]  /*1ca0*/  IMAD R0, R16, c[0x0][0x370], RZ ;  /* 0x0000dc0010007a24 */ /* 0x000fe200078e02ff */
[----:B------:R-:W-:Y:S01]  /*1cb0*/  USHF.R.S32.HI UR4, URZ, 0x6, UR4 ;  /* 0x000000063f047899 */ /* 0x000fe20008011404 */
[----:B------:R-:W-:Y:S01]  /*1cc0*/  IADD3 R10, R5, UR9, RZ ;  /* 0x00000009050a7c10 */ /* 0x000fe2000fffe0ff */
[----:B------:R-:W-:Y:S01]  /*1cd0*/  IMAD.WIDE.U32 R2, R242, c[0x0][0x370], R2 ;  /* 0x0000dc00f2027a25 */ /* 0x000fe200078e0002 */
[----:B------:R-:W-:Y:S01]  /*1ce0*/  LEA R240, P3, R4, c[0x0][0x160], 0x1 ;  /* 0x0000580004f07a11 */ /* 0x000fe200078608ff */
[----:B------:R-:W-:Y:S02]  /*1cf0*/  UISETP.LT.AND UP1, UPT, URZ, UR4, UPT ;  /* 0x000000043f00728c */ /* 0x000fe4000bf21270 */
[----:B------:R-:W-:Y:S01]  /*1d00*/  IMAD R0, R242, c[0x0][0x374], R0 ;  /* 0x0000dd00f2007a24 */ /* 0x000fe200078e0200 */
[----:B------:R-:W-:Y:S01]  /*1d10*/  LEA R238, P2, R2, c[0x0][0x330], 0x1 ;  /* 0x0000cc0002ee7a11 */ /* 0x000fe200078408ff */
[----:B------:R-:W-:Y:S01]  /*1d20*/  USEL UR22, URZ, UR4, !UP1 ;  /* 0x000000043f167287 */ /* 0x000fe2000c800000 */
[----:B------:R-:W-:Y:S01]  /*1d30*/  LEA.HI.X R241, R4, c[0x0][0x164], R10, 0x1, P3 ;  /* 0x0000590004f17a11 */ /* 0x000fe200018f0c0a */
[----:B------:R-:W-:-:S02]  /*1d40*/  IMAD.IADD R9, R3, 0x1, R0 ;  /* 0x0000000103097824 */ /* 0x000fc400078e0200 */
[----:B------:R-:W-:-:S03]  /*1d50*/  UISETP.GT.AND UP1, UPT, UR31, UR22, UPT ;  /* 0x000000161f00728c */ /* 0x000fc6000bf24270 */
[----:B------:R-:W-:-:S03]  /*1d60*/  LEA.HI.X R239, R2, c[0x0][0x334], R9, 0x1, P2 ;  /* 0x0000cd0002ef7a11 */ /* 0x000fc600010f0c09 */
[----:B------:R-:W-:-:S13]  /*1d70*/  PLOP3.LUT P1, PT, PT, PT, UP1, 0x80, 0x0 ;  /* 0x000000000000781c */ /* 0x000fda0003f2f018 */
[----:B------:R-:W-:Y:S05]  /*1d80*/  @P1 BRA `(.L_x_1882) ;  /* 0x00000c9000001947 */ /* 0x000fea0003800000 */
        /* <DEDUP_REMOVED lines=18> */
.L_x_1883:
        /* <DEDUP_REMOVED lines=18> */
.L_x_1884:
        /* <DEDUP_REMOVED lines=30> */
.L_x_1886:
[----:B------:R-:W-:Y:S05]  /*21b0*/  BSYNC B0 ;  /* 0x0000000000007941 */ /* 0x000fea0003800000 */
.L_x_1885:
        /* <DEDUP_REMOVED lines=18> */
.L_x_1888:
[----:B------:R-:W-:Y:S05]  /*22e0*/  BSYNC B0 ;  /* 0x0000000000007941 */ /* 0x000fea0003800000 */
.L_x_1887:
        /* <DEDUP_REMOVED lines=18> */
.L_x_1890:
[----:B------:R-:W-:Y:S05]  /*2410*/  BSYNC B0 ;  /* 0x0000000000007941 */ /* 0x000fea0003800000 */
.L_x_1889:
        /* <DEDUP_REMOVED lines=17> */
.L_x_1892:
[----:B------:R-:W-:Y:S05]  /*2530*/  BSYNC B0 ;  /* 0x0000000000007941 */ /* 0x000fea0003800000 */
.L_x_1891:
        /* <DEDUP_REMOVED lines=27> */
.L_x_1894:
[----:B------:R-:W-:Y:S05]  /*26f0*/  BSYNC B0 ;  /* 0x0000000000007941 */ /* 0x000fea0003800000 */
.L_x_1893:
        /* <DEDUP_REMOVED lines=16> */
.L_x_1896:
[----:B------:R-:W-:Y:S05]  /*2800*/  BSYNC B0 ;  /* 0x0000000000007941 */ /* 0x000fea0003800000 */
.L_x_1895:
        /* <DEDUP_REMOVED lines=16> */
.L_x_1898:
[----:B------:R-:W-:Y:S05]  /*2910*/  BSYNC B0 ;  /* 0x0000000000007941 */ /* 0x000fea0003800000 */
.L_x_1897:
        /* <DEDUP_REMOVED lines=16> */
.L_x_1882:
[----:B------:R-:W1:Y:S01]  /*2a20*/  S2R R19, SR_TID.X ;  /* 0x0000000000137919 */ /* 0x000e620000002100 */
[----:B------:R-:W-:Y:S01]  /*2a30*/  PLOP3.LUT P0, PT, PT, PT, UP6, 0x80, 0x0 ;  /* 0x000000000000781c */ /* 0x000fe20003f0f068 */
[----:B------:R-:W-:Y:S01]  /*2a40*/  ULEA.HI UR4, UR10, UR10, URZ, 0x1 ;  /* 0x0000000a0a047291 */ /* 0x000fe2000f8f083f */
[----:B------:R-:W-:Y:S01]  /*2a50*/  IMAD.SHL.U32 R0, R242, 0x40, RZ ;  /* 0x00000040f2007824 */ /* 0x000fe200078e00ff */
[----:B------:R-:W2:Y:S01]  /*2a60*/  S2R R20, SR_TID.X ;  /* 0x0000000000147919 */ /* 0x000ea20000002100 */
[----:B------:R-:W-:Y:S01]  /*2a70*/  BSSY B0, `(.L_x_1900) ;  /* 0x0000020000007945 */ /* 0x000fe20003800000 */
        /* <DEDUP_REMOVED lines=10> */
[----:B-1----:R-:W-:-:S04]  /*2b20*/  SHF.R.S32.HI R19, RZ, 0x1f, R19 ;  /* 0x0000001fff137819 */ /* 0x002fc80000011413 */
        /* <DEDUP_REMOVED lines=20> */
.L_x_1901:
[----:B------:R-:W-:Y:S05]  /*2c70*/  BSYNC B0 ;  /* 0x0000000000007941 */ /* 0x000fea0003800000 */
.L_x_1900:
        /* <DEDUP_REMOVED lines=29> */
.L_x_1903:
[----:B------:R-:W-:Y:S05]  /*2e50*/  BSYNC B0 ;  /* 0x0000000000007941 */ /* 0x000fea0003800000 */
.L_x_1902:
        /* <DEDUP_REMOVED lines=15> */
.L_x_1905:
        /* <DEDUP_REMOVED lines=19> */
.L_x_1906:
[----:B------:R-:W-:Y:S05]  /*3080*/  BSYNC B0 ;  /* 0x0000000000007941 */ /* 0x000fea0003800000 */
.L_x_1904:
        /* <DEDUP_REMOVED lines=14> */
.L_x_1908:
        /* <DEDUP_REMOVED lines=27> */
.L_x_1909:
[----:B------:R-:W-:Y:S05]  /*3320*/  BSYNC B0 ;  /* 0x0000000000007941 */ /* 0x000fea0003800000 */
.L_x_1907:
        /* <DEDUP_REMOVED lines=14> */
[C---:B------:R-:W-:Y:S02]  /*3410*/  IADD3 R2, R244.reuse, 0x20, RZ ;  /* 0x00000020f4027810 */ /* 0x040fe40007ffe0ff */
        /* <DEDUP_REMOVED lines=45> */
.L_x_1911:
[----:B-1----:R-:W-:Y:S05]  /*36f0*/  BSYNC B0 ;  /* 0x0000000000007941 */ /* 0x002fea0003800000 */
.L_x_1910:
        /* <DEDUP_REMOVED lines=30> */
.L_x_1913:
[----:B------:R-:W-:Y:S05]  /*38e0*/  BSYNC B0 ;  /* 0x0000000000007941 */ /* 0x000fea0003800000 */
.L_x_1912:
        /* <DEDUP_REMOVED lines=31> */
.L_x_1915:
[----:B------:R-:W-:Y:S05]  /*3ae0*/  BSYNC B0 ;  /* 0x0000000000007941 */ /* 0x000fea0003800000 */
.L_x_1914:
        /* <DEDUP_REMOVED lines=30> */
.L_x_1917:
[----:B------:R-:W-:Y:S05]  /*3cd0*/  BSYNC B0 ;  /* 0x0000000000007941 */ /* 0x000fea0003800000 */
.L_x_1916:
        /* <DEDUP_REMOVED lines=38> */
.L_x_1919:
[----:B------:R-:W-:Y:S05]  /*3f40*/  BSYNC B0 ;  /* 0x0000000000007941 */ /* 0x000fea0003800000 */
.L_x_1918:
        /* <DEDUP_REMOVED lines=29> */
.L_x_1921:
[----:B------:R-:W-:Y:S05]  /*4120*/  BSYNC B0 ;  /* 0x0000000000007941 */ /* 0x000fea0003800000 */
.L_x_1920:
        /* <DEDUP_REMOVED lines=29> */
.L_x_1923:
[----:B------:R-:W-:Y:S05]  /*4300*/  BSYNC B0 ;  /* 0x0000000000007941 */ /* 0x000fea0003800000 */
.L_x_1922:
        /* <DEDUP_REMOVED lines=27> */
.L_x_1925:
[----:B------:R-:W-:Y:S05]  /*44c0*/  BSYNC B0 ;  /* 0x0000000000007941 */ /* 0x000fea0003800000 */
.L_x_1924:
[----:B------:R-:W-:Y:S02]  /*44d0*/  ULDC.64 UR6, c[0x0][0x318] ;  /* 0x0000c60000067ab9 */ /* 0x000fe40000000a00 */
[----:B------:R-:W-:Y:S01]  /*44e0*/  ULDC.64 UR8, c[0x0][0x320] ;  /* 0x0000c80000087ab9 */ /* 0x000fe20000000a00 */
[----:B------:R-:W-:Y:S01]  /*44f0*/  IMAD.MOV.U32 R8, RZ, RZ, c[0x0][0x308] ;  /* 0x0000c200ff087624 */ /* 0x000fe200078e00ff */
[----:B------:R-:W-:Y:S01]  /*4500*/  UISETP.NE.U32.AND UP1, UPT, URZ, UR6, UPT ;  /* 0x000000063f00728c */ /* 0x000fe2000bf25070 */
[----:B------:R-:W-:Y:S01]  /*4510*/  IMAD.MOV.U32 R9, RZ, RZ, c[0x0][0x30c] ;  /* 0x0000c300ff097624 */ /* 0x000fe200078e00ff */
[----:B-1----:R-:W-:Y:S01]  /*4520*/  LEA.HI R5, R18, R17, RZ, 0x4 ;  /* 0x0000001112057211 */ /* 0x002fe200078f20ff */
[----:B------:R-:W-:Y:S01]  /*4530*/  IMAD.U32 R230, RZ, RZ, UR25 ;  /* 0x00000019ffe67e24 */ /* 0x000fe2000f8e00ff */
[----:B------:R-:W-:Y:S01]  /*4540*/  UISETP.NE.AND.EX UP1, UPT, URZ, UR7, UPT, UP1 ;  /* 0x000000073f00728c */ /* 0x000fe2000bf25310 */
[----:B------:R-:W0:Y:S04]  /*4550*/  LDGDEPBAR ;  /* 0x00000000000079af */ /* 0x000e280000000000 */
[----:B--2---:R1:W2:Y:S01]  /*4560*/  LDG.E.64 R6, [R8.64] ;  /* 0x0000000e08067981 */ /* 0x0042a2000c1e1b00 */
        /* <DEDUP_REMOVED lines=10> */
[----:B------:R-:W-:-:S05]  /*4610*/  IMAD.U32 R3, RZ, RZ, UR7 ;  /* 0x00000007ff037e24 */ /* 0x000fca000f8e00ff */
[----:B---34-:R3:W4:Y:S04]  /*4620*/  @P0 LDG.E R0, [R2.64] ;  /* 0x0000000e02000981 */ /* 0x018728000c1e1900 */
[----:B---3--:R1:W3:Y:S01]  /*4630*/  LDG.E.64 R2, [R8.64+0x8] ;  /* 0x0000080e08027981 */ /* 0x0082e2000c1e1b00 */
[----:B------:R-:W4:Y:S01]  /*4640*/  @P0 MUFU.RCP R4, c[0x0][0x238] ;  /* 0x00008e0000040b08 */ /* 0x000f220000001000 */
[----:B------:R-:W-:Y:S02]  /*4650*/  LOP3.LUT R5, R5, 0xfffffff0, RZ, 0xc0, !PT ;  /* 0xfffffff005057812 */ /* 0x000fe400078ec0ff */
[----:B-1----:R-:W1:Y:S02]  /*4660*/  S2R R8, SR_TID.X ;  /* 0x0000000000087919 */ /* 0x002e640000002100 */
[----:B-1----:R-:W-:Y:S01]  /*4670*/  IMAD.SHL.U32 R8, R8, 0x2, RZ ;  /* 0x0000000208087824 */ /* 0x002fe200078e00ff */
[----:B------:R-:W-:Y:S01]  /*4680*/  UMOV UR8, URZ ;  /* 0x0000003f00087c82 */ /* 0x000fe20008000000 */
[----:B------:R-:W-:Y:S01]  /*4690*/  IMAD.MOV.U32 R203, RZ, RZ, 0x40 ;  /* 0x00000040ffcb7424 */ /* 0x000fe200078e00ff */
[----:B------:R-:W-:Y:S01]  /*46a0*/  CS2R R158, SRZ ;  /* 0x00000000009e7805 */ /* 0x000fe2000001ff00 */
        /* <DEDUP_REMOVED lines=65> */
[----:B----4-:R-:W-:-:S02]  /*4ac0*/  @P0 FMUL.FTZ R4, R0, R4 ;  /* 0x0000000400040220 */ /* 0x010fc40000410000 */
[----:B------:R-:W-:Y:S02]  /*4ad0*/  IMAD.IADD R0, R17, 0x1, -R5 ;  /* 0x0000000111007824 */ /* 0x000fe400078e0a05 */
[----:B------:R1:W4:Y:S01]  /*4ae0*/  @P0 R2UR UR4, R4 ;  /* 0x00000000040403c2 */ /* 0x00032200000e0000 */
[----:B------:R-:W-:Y:S02]  /*4af0*/  IMAD.SHL.U32 R5, R19, 0x20, RZ ;  /* 0x0000002013057824 */ /* 0x000fe400078e00ff */
[----:B-1----:R-:W-:-:S04]  /*4b00*/  SHF.R.S32.HI R4, RZ, 0x1f, R0 ;  /* 0x0000001fff047819 */ /* 0x002fc80000011400 */
[----:B------:R-:W-:-:S04]  /*4b10*/  LEA.HI R4, R4, R0, RZ, 0x3 ;  /* 0x0000000004047211 */ /* 0x000fc800078f18ff */
[----:B------:R-:W-:-:S05]  /*4b20*/  LOP3.LUT R4, R4, 0xfffffff8, RZ, 0xc0, !PT ;  /* 0xfffffff804047812 */ /* 0x000fca00078ec0ff */
[----:B------:R-:W-:Y:S01]  /*4b30*/  IMAD.IADD R0, R0, 0x1, -R4 ;  /* 0x0000000100007824 */ /* 0x000fe200078e0a04 */
[----:B------:R-:W-:-:S04]  /*4b40*/  LOP3.LUT R5, R5, 0x6, R8, 0xf8, !PT ;  /* 0x0000000605057812 */ /* 0x000fc800078ef808 */
[C---:B------:R-:W-:Y:S02]  /*4b50*/  LOP3.LUT P0, RZ, R0.reuse, 0x2, RZ, 0xc0, !PT ;  /* 0x0000000200ff7812 */ /* 0x040fe4000780c0ff */
[----:B------:R-:W-:Y:S02]  /*4b60*/  LOP3.LUT P4, RZ, R0, 0x4, RZ, 0xc0, !PT ;  /* 0x0000000400ff7812 */ /* 0x000fe4000788c0ff */
[--C-:B------:R-:W-:Y:S02]  /*4b70*/  SHF.R.S32.HI R0, RZ, 0x1f, R14.reuse ;  /* 0x0000001fff007819 */ /* 0x100fe4000001140e */
[----:B---3--:R-:W-:Y:S01]  /*4b80*/  IADD3 R14, P3, P2, R2, UR41, R14 ;  /* 0x00000029020e7c10 */ /* 0x008fe2000fa7e00e */
[----:B------:R-:W-:-:S03]  /*4b90*/  IMAD R230, R230, 0x80, R5 ;  /* 0x00000080e6e67824 */ /* 0x000fc600078e0205 */
[----:B------:R-:W-:Y:S01]  /*4ba0*/  IADD3.X R249, R3, UR49, R0, P3, P2 ;  /* 0x0000003103f97c10 */ /* 0x000fe20009fe4400 */
[----:B------:R-:W-:-:S04]  /*4bb0*/  IMAD.U32 R0, RZ, RZ, UR25 ;  /* 0x00000019ff007e24 */ /* 0x000fc8000f8e00ff */
[----:B------:R-:W-:Y:S01]  /*4bc0*/  IMAD R4, R0, 0x4, R19 ;  /* 0x0000000400047824 */ /* 0x000fe200078e0213 */
[----:B------:R-:W-:Y:S01]  /*4bd0*/  IADD3 R0, R244, -UR18, -R230 ;  /* 0x80000012f4007c10 */ /* 0x000fe2000fffe8e6 */
[----:B------:R-:W-:-:S03]  /*4be0*/  IMAD.MOV.U32 R5, RZ, RZ, 0x40 ;  /* 0x00000040ff057424 */ /* 0x000fc600078e00ff */
[----:B------:R-:W-:Y:S01]  /*4bf0*/  IADD3 R0, R0, UR13, RZ ;  /* 0x0000000d00007c10 */ /* 0x000fe2000fffe0ff */
[----:B--2---:R-:W1:Y:S04]  /*4c00*/  R2UR UR11, R7 ;  /* 0x00000000070b73c2 */ /* 0x004e6800000e0000 */
[----:B------:R2:W-:Y:S04]  /*4c10*/  STL [R1+0x4], R0 ;  /* 0x0000040001007387 */ /* 0x0005e80000100800 */
[----:B------:R-:W3:Y:S01]  /*4c20*/  R2UR UR12, R6 ;  /* 0x00000000060c73c2 */ /* 0x000ee200000e0000 */
[----:B------:R-:W-:-:S02]  /*4c30*/  IADD3 R2, R211, 0x2000, RZ ;  /* 0x00002000d3027810 */ /* 0x000fc40007ffe0ff */
[----:B------:R-:W-:Y:S02]  /*4c40*/  IADD3 R3, R210, 0x2000, RZ ;  /* 0x00002000d2037810 */ /* 0x000fe40007ffe0ff */
[----:B------:R-:W-:Y:S02]  /*4c50*/  SEL R2, R2, R211, !P1 ;  /* 0x000000d302027207 */ /* 0x000fe40004800000 */
[----:B--2---:R-:W-:-:S05]  /*4c60*/  SEL R0, R5, 0xffffffc0, !P4 ;  /* 0xffffffc005007807 */ /* 0x004fca0006000000 */
[----:B------:R2:W-:Y:S01]  /*4c70*/  STL [R1], R0 ;  /* 0x0000000001007387 */ /* 0x0005e20000100800 */
[----:B----4-:R-:W-:Y:S01]  /*4c80*/  @UP1 UMOV UR8, UR4 ;  /* 0x0000000400081c82 */ /* 0x010fe20008000000 */
[----:B------:R-:W-:Y:S01]  /*4c90*/  SEL R3, R3, R210, !P1 ;  /* 0x000000d203037207 */ /* 0x000fe20004800000 */
[----:B------:R-:W-:Y:S01]  /*4ca0*/  UIADD3 UR4, UR23, UR18, URZ ;  /* 0x0000001217047290 */ /* 0x000fe2000fffe03f */
[----:B------:R-:W-:Y:S01]  /*4cb0*/  IMAD.SHL.U32 R204, R2, 0x2, RZ ;  /* 0x0000000202cc7824 */ /* 0x000fe200078e00ff */
[----:B-1----:R-:W-:Y:S01]  /*4cc0*/  LOP3.LUT R2, R4, UR11, RZ, 0x3c, !PT ;  /* 0x0000000b04027c12 */ /* 0x002fe2000f8e3cff */
[----:B------:R-:W-:Y:S01]  /*4cd0*/  IMAD.WIDE.U32 R250, R14, -0x2daee0ad, RZ ;  /* 0xd2511f530efa7825 */ /* 0x000fe200078e00ff */
[----:B------:R-:W-:Y:S01]  /*4ce0*/  UIADD3 UR4, -UR13, 0x80, UR4 ;  /* 0x000000800d047890 */ /* 0x000fe2000fffe104 */
[----:B---3--:R-:W-:Y:S02]  /*4cf0*/  LOP3.LUT R249, R249, UR12, RZ, 0x3c, !PT ;  /* 0x0000000cf9f97c12 */ /* 0x008fe4000f8e3cff */
[----:B------:R-:W-:Y:S01]  /*4d00*/  IMAD.SHL.U32 R202, R3, 0x2, RZ ;  /* 0x0000000203ca7824 */ /* 0x000fe200078e00ff */
[----:B------:R-:W-:-:S02]  /*4d10*/  SEL R209, R209, 0xffffffe0, !P0 ;  /* 0xffffffe0d1d17807 */ /* 0x000fc40004000000 */
[----:B------:R-:W-:Y:S02]  /*4d20*/  SEL R203, R203, 0xffffffc0, !P4 ;  /* 0xffffffc0cbcb7807 */ /* 0x000fe40006000000 */
[----:B------:R-:W-:Y:S01]  /*4d30*/  LOP3.LUT R252, R251, R2, RZ, 0x3c, !PT ;  /* 0x00000002fbfc7212 */ /* 0x000fe200078e3cff */
[----:B------:R-:W-:-:S03]  /*4d40*/  UIADD3 UR23, UR4, -UR19, URZ ;  /* 0x8000001304177290 */ /* 0x000fc6000fffe03f */
[----:B------:R-:W-:Y:S02]  /*4d50*/  ULDC UR19, c[0x0][0x2e4] ;  /* 0x0000b90000137ab9 */ /* 0x000fe40000000800 */
.L_x_1930:
[----:B------:R-:W0:Y:S01]  /*4d60*/  LDGDEPBAR ;  /* 0x00000000000079af */ /* 0x000e220000000000 */
[C---:B------:R-:W-:Y:S01]  /*4d70*/  IMAD.IADD R196, R204.reuse, 0x1, R209 ;  /* 0x00000001ccc47824 */ /* 0x040fe200078e02d1 */
[----:B------:R-:W-:Y:S01]  /*4d80*/  USHF.L.U32 UR4, UR10, 0x6, URZ ;  /* 0x000000060a047899 */ /* 0x000fe2000800063f */
[--C-:B------:R-:W-:Y:S01]  /*4d90*/  IMAD.IADD R2, R204, 0x1, R203.reuse ;  /* 0x00000001cc027824 */ /* 0x100fe200078e02cb */
[----:B------:R-:W-:Y:S01]  /*4da0*/  ULDC UR5, c[0x0][0x2e4] ;  /* 0x0000b90000057ab9 */ /* 0x000fe20000000800 */
[----:B--2---:R-:W-:Y:S01]  /*4db0*/  IMAD.IADD R0, R196, 0x1, R203 ;  /* 0x00000001c4007824 */ /* 0x004fe200078e02cb */
[----:B------:R-:W-:Y:S02]  /*4dc0*/  UISETP.GE.AND UP0, UPT, UR4, UR23, UPT ;  /* 0x000000170400728c */ /* 0x000fe4000bf06270 */
[----:B------:R-:W2:Y:S02]  /*4dd0*/  LDL R3, [R1+0x4] ;  /* 0x0000040001037983 */ /* 0x000ea40000100800 */
[----:B--2---:R-:W-:Y:S01]  /*4de0*/  IADD3 R3, R3, UR4, RZ ;  /* 0x0000000403037c10 */ /* 0x004fe2000fffe0ff */
        /* <DEDUP_REMOVED lines=18> */
[C---:B------:R-:W-:Y:S08]  /*4f10*/  HMMA.16816.F32.BF16 R24, R28.reuse, R164, RZ ;  /* 0x000000a41c18723c */ /* 0x040ff000000418ff */
[-C--:B------:R-:W-:Y:S08]  /*4f20*/  HMMA.16816.F32.BF16 R28, R28, R166.reuse, RZ ;  /* 0x000000a61c1c723c */ /* 0x080ff000000418ff */
[----:B------:R-:W-:Y:S01]  /*4f30*/  HMMA.16816.F32.BF16 R32, R32, R166, RZ ;  /* 0x000000a62020723c */ /* 0x000fe200000418ff */
[----:B------:R-:W3:Y:S07]  /*4f40*/  LDSM.16.M88.4 R164, [R207+0xc800] ;  /* 0x00c80000cfa4783b */ /* 0x000eee0000000200 */
[-C--:B----4-:R-:W-:Y:S08]  /*4f50*/  HMMA.16816.F32.BF16 R4, R168, R172.reuse, R4 ;  /* 0x000000aca804723c */ /* 0x090ff00000041804 */
[C---:B-1----:R-:W-:Y:S07]  /*4f60*/  HMMA.16816.F32.BF16 R8, R176.reuse, R172, R8 ;  /* 0x000000acb008723c */ /* 0x042fee0000041808 */
[----:B------:R-:W-:Y:S01]  /*4f70*/  IMAD.U32 R172, RZ, RZ, UR21 ;  /* 0x00000015ffac7e24 */ /* 0x000fe2000f8e00ff */
[-C--:B------:R-:W-:Y:S01]  /*4f80*/  HMMA.16816.F32.BF16 R12, R176, R174.reuse, R12 ;  /* 0x000000aeb00c723c */ /* 0x080fe2000004180c */
[----:B------:R-:W-:Y:S07]  /*4f90*/  IMAD.U32 R173, RZ, RZ, UR20 ;  /* 0x00000014ffad7e24 */ /* 0x000fee000f8e00ff */
[C---:B------:R-:W-:Y:S08]  /*4fa0*/  HMMA.16816.F32.BF16 R16, R168.reuse, R174, R16 ;  /* 0x000000aea810723c */ /* 0x040ff00000041810 */
[-C--:B--2---:R-:W-:Y:S08]  /*4fb0*/  HMMA.16816.F32.BF16 R20, R168, R180.reuse, R20 ;  /* 0x000000b4a814723c */ /* 0x084ff00000041814 */
[C---:B------:R-:W-:Y:S07]  /*4fc0*/  HMMA.16816.F32.BF16 R24, R176.reuse, R180, R24 ;  /* 0x000000b4b018723c */ /* 0x040fee0000041818 */
[C---:B------:R-:W-:Y:S01]  /*4fd0*/  LEA R180, P0, R244.reuse, R172, 0x2 ;  /* 0x000000acf4b47211 */ /* 0x040fe200078010ff */
[-C--:B------:R-:W-:Y:S01]  /*4fe0*/  HMMA.16816.F32.BF16 R28, R176, R182.reuse, R28 ;  /* 0x000000b6b01c723c */ /* 0x080fe2000004181c */
[----:B------:R-:W-:Y:S03]  /*4ff0*/  LDSM.16.M88.4 R176, [R0+0x1000] ;  /* 0x0010000000b0783b */ /* 0x000fe60000000200 */
[----:B------:R-:W-:Y:S04]  /*5000*/  LEA.HI.X.SX32 R181, R244, R173, 0x2, P0 ;  /* 0x000000adf4b57211 */ /* 0x000fe800000f16ff */
[----:B------:R-:W-:Y:S01]  /*5010*/  HMMA.16816.F32.BF16 R32, R168, R182, R32 ;  /* 0x000000b6a820723c */ /* 0x000fe20000041820 */
[----:B------:R-:W-:Y:S07]  /*5020*/  LDSM.16.M88.4 R168, [R0] ;  /* 0x0000000000a8783b */ /* 0x000fee0000000200 */
[-C--:B------:R-:W-:Y:S01]  /*5030*/  HMMA.16816.F32.BF16 R4, R184, R188.reuse, R4 ;  /* 0x000000bcb804723c */ /* 0x080fe20000041804 */
[----:B------:R-:W1:Y:S07]  /*5040*/  LDSM.16.M88.4 R172, [R206+0xc000] ;  /* 0x00c00000ceac783b */ /* 0x000e6e0000000200 */
[C---:B---3--:R-:W-:Y:S01]  /*5050*/  HMMA.16816.F32.BF16 R8, R192.reuse, R188, R8 ;  /* 0x000000bcc008723c */ /* 0x048fe20000041808 */
[----:B-----5:R2:W5:Y:S04]  /*5060*/  LDG.E R217, [R180.64] ;  /* 0x0000000eb4d97981 */ /* 0x020568000c1e1900 */
[----:B------:R2:W5:Y:S03]  /*5070*/  LDG.E R216, [R180.64+0x20] ;  /* 0x0000200eb4d87981 */ /* 0x000566000c1e1900 */
[-C--:B------:R-:W-:Y:S01]  /*5080*/  HMMA.16816.F32.BF16 R12, R192, R190.reuse, R12 ;  /* 0x000000bec00c723c */ /* 0x080fe2000004180c */
[----:B------:R2:W5:Y:S04]  /*5090*/  LDG.E R215, [R180.64+0x80] ;  /* 0x0000800eb4d77981 */ /* 0x000568000c1e1900 */
[----:B------:R2:W5:Y:S03]  /*50a0*/  LDG.E R214, [R180.64+0xa0] ;  /* 0x0000a00eb4d67981 */ /* 0x000566000c1e1900 */
[C---:B------:R-:W-:Y:S01]  /*50b0*/  HMMA.16816.F32.BF16 R16, R184.reuse, R190, R16 ;  /* 0x000000beb810723c */ /* 0x040fe20000041810 */
[----:B------:R-:W-:Y:S07]  /*50c0*/  LDSM.16.M88.4 R188, [R204+0x3000] ;  /* 0x00300000ccbc783b */ /* 0x000fee0000000200 */
[-C--:B------:R-:W-:Y:S08]  /*50d0*/  HMMA.16816.F32.BF16 R20, R184, R164.reuse, R20 ;  /* 0x000000a4b814723c */ /* 0x080ff00000041814 */
[C---:B------:R-:W-:Y:S01]  /*50e0*/  HMMA.16816.F32.BF16 R24, R192.reuse, R164, R24 ;  /* 0x000000a4c018723c */ /* 0x040fe20000041818 */
[----:B--2---:R-:W2:Y:S07]  /*50f0*/  LDSM.16.M88.4 R180, [R206+0xc800] ;  /* 0x00c80000ceb4783b */ /* 0x004eae0000000200 */
[-C--:B------:R-:W-:Y:S01]  /*5100*/  HMMA.16816.F32.BF16 R28, R192, R166.reuse, R28 ;  /* 0x000000a6c01c723c */ /* 0x080fe2000004181c */
[----:B------:R-:W-:Y:S07]  /*5110*/  LDSM.16.M88.4 R192, [R205+0x10000] ;  /* 0x01000000cdc0783b */ /* 0x000fee0000000200 */
[----:B------:R-:W-:Y:S01]  /*5120*/  HMMA.16816.F32.BF16 R32, R184, R166, R32 ;  /* 0x000000a6b820723c */ /* 0x000fe20000041820 */
[----:B------:R-:W-:Y:S07]  /*5130*/  LDSM.16.M88.4 R164, [R204+0x2000] ;  /* 0x00200000cca4783b */ /* 0x000fee0000000200 */
[-C--:B-1----:R-:W-:Y:S01]  /*5140*/  HMMA.16816.F32.BF16 R4, R168, R172.reuse, R4 ;  /* 0x000000aca804723c */ /* 0x082fe20000041804 */
[----:B------:R-:W1:Y:S07]  /*5150*/  LDSM.16.M88.4 R184, [R208+0x10000] ;  /* 0x01000000d0b8783b */ /* 0x000e6e0000000200 */
[C---:B------:R-:W-:Y:S08]  /*5160*/  HMMA.16816.F32.BF16 R8, R176.reuse, R172, R8 ;  /* 0x000000acb008723c */ /* 0x040ff00000041808 */
[-C--:B------:R-:W-:Y:S08]  /*5170*/  HMMA.16816.F32.BF16 R12, R176, R174.reuse, R12 ;  /* 0x000000aeb00c723c */ /* 0x080ff0000004180c */
[C---:B------:R-:W-:Y:S01]  /*5180*/  HMMA.16816.F32.BF16 R16, R168.reuse, R174, R16 ;  /* 0x000000aea810723c */ /* 0x040fe20000041810 */
[----:B------:R-:W3:Y:S07]  /*5190*/  LDSM.16.M88.4 R172, [R208+0x10800] ;  /* 0x01080000d0ac783b */ /* 0x000eee0000000200 */
[-C--:B--2---:R-:W-:Y:S08]  /*51a0*/  HMMA.16816.F32.BF16 R20, R168, R180.reuse, R20 ;  /* 0x000000b4a814723c */ /* 0x084ff00000041814 */
[C---:B------:R-:W-:Y:S08]  /*51b0*/  HMMA.16816.F32.BF16 R24, R176.reuse, R180, R24 ;  /* 0x000000b4b018723c */ /* 0x040ff00000041818 */
[-C--:B------:R-:W-:Y:S01]  /*51c0*/  HMMA.16816.F32.BF16 R28, R176, R182.reuse, R28 ;  /* 0x000000b6b01c723c */ /* 0x080fe2000004181c */
[----:B------:R-:W2:Y:S07]  /*51d0*/  LDSM.16.M88.4 R176, [R196+0x2000] ;  /* 0x00200000c4b0783b */ /* 0x000eae0000000200 */
[----:B------:R-:W-:Y:S01]  /*51e0*/  HMMA.16816.F32.BF16 R32, R168, R182, R32 ;  /* 0x000000b6a820723c */ /* 0x000fe20000041820 */
[----:B------:R-:W4:Y:S07]  /*51f0*/  LDSM.16.M88.4 R196, [R196+0x3000] ;  /* 0x00300000c4c4783b */ /* 0x000f2e0000000200 */
[-C--:B-1----:R-:W-:Y:S01]  /*5200*/  HMMA.16816.F32.BF16 R4, R164, R184.reuse, R4 ;  /* 0x000000b8a404723c */ /* 0x082fe20000041804 */
[----:B------:R-:W1:Y:S07]  /*5210*/  LDSM.16.M88.4 R168, [R205+0x10800] ;  /* 0x01080000cda8783b */ /* 0x000e6e0000000200 */
[C---:B------:R-:W-:Y:S01]  /*5220*/  HMMA.16816.F32.BF16 R8, R188.reuse, R184, R8 ;  /* 0x000000b8bc08723c */ /* 0x040fe20000041808 */
[----:B------:R-:W-:Y:S06]  /*5230*/  LDSM.16.M88.4 R180, [R2+0x3000] ;  /* 0x0030000002b4783b */ /* 0x000fec0000000200 */
[----:B------:R-:W-:Y:S01]  /*5240*/  IADD3 R185, R3, -0x1, RZ ;  /* 0xffffffff03b97810 */ /* 0x000fe20007ffe0ff */
[-C--:B------:R-:W-:Y:S03]  /*5250*/  HMMA.16816.F32.BF16 R12, R188, R186.reuse, R12 ;  /* 0x000000babc0c723c */ /* 0x080fe6000004180c */
[----:B------:R-:W-:Y:S02]  /*5260*/  ISETP.GE.AND P0, PT, R185, RZ, PT ;  /* 0x000000ffb900720c */ /* 0x000fe40003f06270 */
[C---:B------:R-:W-:Y:S03]  /*5270*/  IADD3 R184, R3.reuse, 0x8, RZ ;  /* 0x0000000803b87810 */ /* 0x040fe60007ffe0ff */
[C---:B------:R-:W-:Y:S04]  /*5280*/  HMMA.16816.F32.BF16 R16, R164.reuse, R186, R16 ;  /* 0x000000baa410723c */ /* 0x040fe80000041810 */
[----:B------:R-:W-:Y:S04]  /*5290*/  ISETP.GE.AND P1, PT, R184, RZ, PT ;  /* 0x000000ffb800720c */ /* 0x000fe80003f26270 */
[-C--:B---3--:R-:W-:Y:S04]  /*52a0*/  HMMA.16816.F32.BF16 R20, R164, R172.reuse, R20 ;  /* 0x000000aca414723c */ /* 0x088fe80000041814 */
[C---:B------:R-:W-:Y:S04]  /*52b0*/  @!P0 IADD3 R185, -R3.reuse, 0x1, RZ ;  /* 0x0000000103b98810 */ /* 0x040fe80007ffe1ff */
[C---:B------:R-:W-:Y:S04]  /*52c0*/  HMMA.16816.F32.BF16 R24, R188.reuse, R172, R24 ;  /* 0x000000acbc18723c */ /* 0x040fe80000041818 */
[C---:B------:R-:W-:Y:S03]  /*52d0*/  @!P1 IADD3 R184, -R3.reuse, -0x8, RZ ;  /* 0xfffffff803b89810 */ /* 0x040fe60007ffe1ff */
[----:B------:R-:W-:Y:S01]  /*52e0*/  IABS R172, R3 ;  /* 0x0000000300ac7213 */ /* 0x000fe20000000000 */
[-C--:B------:R-:W-:Y:S03]  /*52f0*/  HMMA.16816.F32.BF16 R28, R188, R174.reuse, R28 ;  /* 0x000000aebc1c723c */ /* 0x080fe6000004181c */
[----:B------:R3:W-:Y:S04]  /*5300*/  I2F R218, R172 ;  /* 0x000000ac00da7306 */ /* 0x0007e80000201400 */
[C---:B------:R-:W-:Y:S01]  /*5310*/  IADD3 R188, R3.reuse, 0x7, RZ ;  /* 0x0000000703bc7810 */ /* 0x040fe20007ffe0ff */
[----:B------:R-:W-:Y:S01]  /*5320*/  HMMA.16816.F32.BF16 R32, R164, R174, R32 ;  /* 0x000000aea420723c */ /* 0x000fe20000041820 */
[----:B------:R1:W-:Y:S03]  /*5330*/  LDSM.16.M88.4 R164, [R2+0x2000] ;  /* 0x0020000002a4783b */ /* 0x0003e60000000200 */
[----:B------:R-:W-:Y:S02]  /*5340*/  ISETP.GE.AND P0, PT, R188, RZ, PT ;  /* 0x000000ffbc00720c */ /* 0x000fe40003f06270 */
[C---:B------:R-:W-:Y:S02]  /*5350*/  IADD3 R189, R3.reuse, 0x18, RZ ;  /* 0x0000001803bd7810 */ /* 0x040fe40007ffe0ff */
[-C--:B--2---:R-:W-:Y:S08]  /*5360*/  HMMA.16816.F32.BF16 R4, R176, R192.reuse, R4 ;  /* 0x000000c0b004723c */ /* 0x084ff00000041804 */
[C---:B----4-:R-:W-:Y:S01]  /*5370*/  HMMA.16816.F32.BF16 R8, R196.reuse, R192, R8 ;  /* 0x000000c0c408723c */ /* 0x050fe20000041808 */
[----:B------:R-:W2:Y:S01]  /*5380*/  I2F R193, R185 ;  /* 0x000000b900c17306 */ /* 0x000ea20000201400 */
[----:B---3--:R-:W3:Y:S02]  /*5390*/  LDSM.16.M88.4 R172, [R207+0x10000] ;  /* 0x01000000cfac783b */ /* 0x008ee40000000200 */
[C---:B------:R-:W-:Y:S04]  /*53a0*/  @!P0 IADD3 R188, -R3.reuse, -0x7, RZ ;  /* 0xfffffff903bc8810 */ /* 0x040fe80007ffe1ff */
[-C--:B------:R-:W-:Y:S03]  /*53b0*/  HMMA.16816.F32.BF16 R12, R196, R194.reuse, R12 ;  /* 0x000000c2c40c723c */ /* 0x080fe6000004180c */
[----:B------:R4:W-:Y:S01]  /*53c0*/  I2F R192, R188 ;  /* 0x000000bc00c07306 */ /* 0x0009e20000201400 */
[C---:B-1----:R-:W-:Y:S04]  /*53d0*/  IADD3 R2, R3.reuse, 0x20, RZ ;  /* 0x0000002003027810 */ /* 0x042fe80007ffe0ff */
[C---:B------:R-:W-:Y:S05]  /*53e0*/  HMMA.16816.F32.BF16 R16, R176.reuse, R194, R16 ;  /* 0x000000c2b010723c */ /* 0x040fea0000041810 */
[----:B------:R1:W1:Y:S03]  /*53f0*/  I2F R194, R184 ;  /* 0x000000b800c27306 */ /* 0x0002660000201400 */
[-C--:B------:R-:W-:Y:S08]  /*5400*/  HMMA.16816.F32.BF16 R20, R176, R168.reuse, R20 ;  /* 0x000000a8b014723c */ /* 0x080ff00000041814 */
[C---:B------:R-:W-:Y:S04]  /*5410*/  HMMA.16816.F32.BF16 R24, R196.reuse, R168, R24 ;  /* 0x000000a8c418723c */ /* 0x040fe80000041818 */
[C---:B----4-:R-:W-:Y:S03]  /*5420*/  IADD3 R188, R3.reuse, 0x1f, RZ ;  /* 0x0000001f03bc7810 */ /* 0x050fe60007ffe0ff */
[----:B------:R-:W-:Y:S01]  /*5430*/  IADD3 R169, R3, 0x28, RZ ;  /* 0x0000002803a97810 */ /* 0x000fe20007ffe0ff */
[-C--:B------:R-:W-:Y:S03]  /*5440*/  HMMA.16816.F32.BF16 R28, R196, R170.reuse, R28 ;  /* 0x000000aac41c723c */ /* 0x080fe6000004181c */
[----:B------:R-:W-:Y:S02]  /*5450*/  ISETP.GE.AND P1, PT, R169, RZ, PT ;  /* 0x000000ffa900720c */ /* 0x000fe40003f26270 */
[C---:B------:R-:W-:Y:S01]  /*5460*/  IADD3 R168, R3.reuse, 0x27, RZ ;  /* 0x0000002703a87810 */ /* 0x040fe20007ffe0ff */
[----:B-1----:R-:W1:Y:S02]  /*5470*/  LDSM.16.M88.4 R184, [R207+0x10800] ;  /* 0x01080000cfb8783b */ /* 0x002e640000000200 */
[----:B------:R-:W-:Y:S04]  /*5480*/  HMMA.16816.F32.BF16 R32, R176, R170, R32 ;  /* 0x000000aab020723c */ /* 0x000fe80000041820 */
[----:B------:R-:W-:Y:S02]  /*5490*/  ISETP.GE.AND P0, PT, R168, RZ, PT ;  /* 0x000000ffa800720c */ /* 0x000fe40003f06270 */
[----:B------:R-:W-:Y:S02]  /*54a0*/  LDSM.16.M88.4 R176, [R206+0x10000] ;  /* 0x01000000ceb0783b */ /* 0x000fe40000000200 */
[C---:B------:R-:W-:Y:S01]  /*54b0*/  @!P1 IADD3 R169, -R3.reuse, -0x28, RZ ;  /* 0xffffffd803a99810 */ /* 0x040fe20007ffe1ff */
[-C--:B---3--:R-:W-:Y:S03]  /*54c0*/  HMMA.16816.F32.BF16 R4, R164, R172.reuse, R4 ;  /* 0x000000aca404723c */ /* 0x088fe60000041804 */
[----:B------:R-:W3:Y:S02]  /*54d0*/  I2F R196, R169 ;  /* 0x000000a900c47306 */ /* 0x000ee40000201400 */
[----:B------:R-:W-:Y:S03]  /*54e0*/  ISETP.GE.AND P1, PT, R2, RZ, PT ;  /* 0x000000ff0200720c */ /* 0x000fe60003f26270 */
[C---:B------:R-:W-:Y:S01]  /*54f0*/  @!P0 IADD3 R168, -R3.reuse, -0x27, RZ ;  /* 0xffffffd903a88810 */ /* 0x040fe20007ffe1ff */
[C---:B------:R-:W-:Y:S04]  /*5500*/  HMMA.16816.F32.BF16 R8, R180.reuse, R172, R8 ;  /* 0x000000acb408723c */ /* 0x040fe80000041808 */
[----:B------:R4:W2:Y:S01]  /*5510*/  I2F R195, R168 ;  /* 0x000000a800c37306 */ /* 0x0008a20000201400 */
[----:B------:R-:W-:Y:S03]  /*5520*/  ISETP.GE.AND P0, PT, R188, RZ, PT ;  /* 0x000000ffbc00720c */ /* 0x000fe60003f06270 */
[-C--:B------:R-:W-:Y:S04]  /*5530*/  HMMA.16816.F32.BF16 R12, R180, R174.reuse, R12 ;  /* 0x000000aeb40c723c */ /* 0x080fe8000004180c */
[----:B------:R-:W-:Y:S02]  /*5540*/  @!P1 IADD3 R2, -R3, -0x20, RZ ;  /* 0xffffffe003029810 */ /* 0x000fe40007ffe1ff */
[----:B------:R-:W-:Y:S02]  /*5550*/  ISETP.GE.AND P1, PT, R189, RZ, PT ;  /* 0x000000ffbd00720c */ /* 0x000fe40003f26270 */
[----:B------:R2:W2:Y:S01]  /*5560*/  I2F R191, R2 ;  /* 0x0000000200bf7306 */ /* 0x0004a20000201400 */
[C---:B------:R-:W-:Y:S01]  /*5570*/  HMMA.16816.F32.BF16 R16, R164.reuse, R174, R16 ;  /* 0x000000aea410723c */ /* 0x040fe20000041810 */
[----:B------:R-:W-:Y:S03]  /*5580*/  LDSM.16.M88.4 R172, [R0+0x3000] ;  /* 0x0030000000ac783b */ /* 0x000fe60000000200 */
[C---:B------:R-:W-:Y:S04]  /*5590*/  @!P0 IADD3 R188, -R3.reuse, -0x1f, RZ ;  /* 0xffffffe103bc8810 */ /* 0x040fe80007ffe1ff */
[-C--:B-1----:R-:W-:Y:S01]  /*55a0*/  HMMA.16816.F32.BF16 R20, R164, R184.reuse, R20 ;  /* 0x000000b8a414723c */ /* 0x082fe20000041814 */
[----:B------:R1:W1:Y:S01]  /*55b0*/  I2F R190, R188 ;  /* 0x000000bc00be7306 */ /* 0x0002620000201400 */
[----:B----4-:R4:W3:Y:S02]  /*55c0*/  LDSM.16.M88.4 R168, [R0+0x2000] ;  /* 0x0020000000a8783b */ /* 0x0108e40000000200 */
[C---:B------:R-:W-:Y:S04]  /*55d0*/  @!P1 IADD3 R189, -R3.reuse, -0x18, RZ ;  /* 0xffffffe803bd9810 */ /* 0x040fe80007ffe1ff */
[C---:B------:R-:W-:Y:S03]  /*55e0*/  HMMA.16816.F32.BF16 R24, R180.reuse, R184, R24 ;  /* 0x000000b8b418723c */ /* 0x040fe60000041818 */
[----:B------:R-:W3:Y:S01]  /*55f0*/  I2F R189, R189 ;  /* 0x000000bd00bd7306 */ /* 0x000ee20000201400 */
[C---:B--2---:R-:W-:Y:S04]  /*5600*/  IADD3 R2, R3.reuse, 0x17, RZ ;  /* 0x0000001703027810 */ /* 0x044fe80007ffe0ff */
[-C--:B------:R-:W-:Y:S03]  /*5610*/  HMMA.16816.F32.BF16 R28, R180, R186.reuse, R28 ;  /* 0x000000bab41c723c */ /* 0x080fe6000004181c */
[----:B------:R-:W-:Y:S02]  /*5620*/  ISETP.GE.AND P0, PT, R2, RZ, PT ;  /* 0x000000ff0200720c */ /* 0x000fe40003f06270 */
[C---:B------:R-:W-:Y:S02]  /*5630*/  IADD3 R184, R3.reuse, -0x9, RZ ;  /* 0xfffffff703b87810 */ /* 0x040fe40007ffe0ff */
[C---:B------:R-:W-:Y:S01]  /*5640*/  IADD3 R180, R3.reuse, -0x11, RZ ;  /* 0xffffffef03b47810 */ /* 0x040fe20007ffe0ff */
[----:B------:R-:W-:Y:S01]  /*5650*/  HMMA.16816.F32.BF16 R32, R164, R186, R32 ;  /* 0x000000baa420723c */ /* 0x000fe20000041820 */
[----:B------:R-:W2:Y:S03]  /*5660*/  LDSM.16.M88.4 R164, [R206+0x10800] ;  /* 0x01080000cea4783b */ /* 0x000ea60000000200 */
[C---:B-1----:R-:W-:Y:S02]  /*5670*/  IADD3 R188, R3.reuse, -0x8, RZ ;  /* 0xfffffff803bc7810 */ /* 0x042fe40007ffe0ff */
[C---:B----4-:R-:W-:Y:S02]  /*5680*/  IADD3 R0, R3.reuse, -0x10, RZ ;  /* 0xfffffff003007810 */ /* 0x050fe40007ffe0ff */
[----:B------:R-:W-:Y:S04]  /*5690*/  ISETP.GE.AND P1, PT, R188, RZ, PT ;  /* 0x000000ffbc00720c */ /* 0x000fe80003f26270 */
[C---:B------:R-:W-:Y:S02]  /*56a0*/  @!P0 IADD3 R2, -R3.reuse, -0x17, RZ ;  /* 0xffffffe903028810 */ /* 0x040fe40007ffe1ff */
[----:B------:R-:W-:Y:S02]  /*56b0*/  ISETP.GE.AND P0, PT, R184, RZ, PT ;  /* 0x000000ffb800720c */ /* 0x000fe40003f06270 */
[----:B------:R1:W4:Y:S01]  /*56c0*/  I2F R182, R2 ;  /* 0x0000000200b67306 */ /* 0x0003220000201400 */
[-C--:B---3--:R-:W-:Y:S05]  /*56d0*/  HMMA.16816.F32.BF16 R4, R168, R176.reuse, R4 ;  /* 0x000000b0a804723c */ /* 0x088fea0000041804 */
[C---:B------:R-:W-:Y:S02]  /*56e0*/  @!P1 IADD3 R188, -R3.reuse, 0x8, RZ ;  /* 0x0000000803bc9810 */ /* 0x040fe40007ffe1ff */
[----:B------:R-:W-:Y:S01]  /*56f0*/  ISETP.GE.AND P1, PT, R0, RZ, PT ;  /* 0x000000ff0000720c */ /* 0x000fe20003f26270 */
[C---:B------:R-:W-:Y:S03]  /*5700*/  HMMA.16816.F32.BF16 R8, R172.reuse, R176, R8 ;  /* 0x000000b0ac08723c */ /* 0x040fe60000041808 */
[----:B------:R-:W3:Y:S01]  /*5710*/  I2F R188, R188 ;  /* 0x000000bc00bc7306 */ /* 0x000ee20000201400 */
[C---:B------:R-:W-:Y:S02]  /*5720*/  @!P0 IADD3 R184, -R3.reuse, 0x9, RZ ;  /* 0x0000000903b88810 */ /* 0x040fe40007ffe1ff */
[----:B------:R-:W-:Y:S02]  /*5730*/  ISETP.GE.AND P0, PT, R180, RZ, PT ;  /* 0x000000ffb400720c */ /* 0x000fe40003f06270 */
[-C--:B------:R-:W-:Y:S04]  /*5740*/  HMMA.16816.F32.BF16 R12, R172, R178.reuse, R12 ;  /* 0x000000b2ac0c723c */ /* 0x080fe8000004180c */
[C---:B------:R-:W-:Y:S01]  /*5750*/  @!P1 IADD3 R0, -R3.reuse, 0x10, RZ ;  /* 0x0000001003009810 */ /* 0x040fe20007ffe1ff */
[----:B------:R-:W3:Y:S01]  /*5760*/  I2F R184, R184 ;  /* 0x000000b800b87306 */ /* 0x000ee20000201400 */
[----:B-1----:R-:W-:Y:S02]  /*5770*/  IADD3 R2, R3, 0x10, RZ ;  /* 0x0000001003027810 */ /* 0x002fe40007ffe0ff */
[----:B------:R-:W-:Y:S01]  /*5780*/  FFMA.FTZ R5, R193, -UR8, R5 ;  /* 0x80000008c1057c23 */ /* 0x000fe20008010005 */
[C---:B------:R-:W-:Y:S04]  /*5790*/  HMMA.16816.F32.BF16 R16, R168.reuse, R178, R16 ;  /* 0x000000b2a810723c */ /* 0x040fe80000041810 */
[----:B------:R-:W-:Y:S01]  /*57a0*/  FFMA.FTZ R6, R194, -UR8, R6 ;  /* 0x80000008c2067c23 */ /* 0x000fe20008010006 */
[----:B------:R-:W-:Y:S01]  /*57b0*/  ISETP.GE.AND P1, PT, R2, RZ, PT ;  /* 0x000000ff0200720c */ /* 0x000fe20003f26270 */
[----:B------:R1:W1:Y:S01]  /*57c0*/  I2F R181, R0 ;  /* 0x0000000000b57306 */ /* 0x0002620000201400 */
[----:B------:R-:W-:Y:S01]  /*57d0*/  FFMA.FTZ R7, R192, -UR8, R7 ;  /* 0x80000008c0077c23 */ /* 0x000fe20008010007 */
[-C--:B--2---:R-:W-:Y:S04]  /*57e0*/  HMMA.16816.F32.BF16 R20, R168, R164.reuse, R20 ;  /* 0x000000a4a814723c */ /* 0x084fe80000041814 */
[----:B------:R-:W-:Y:S01]  /*57f0*/  FFMA.FTZ R4, R218, -UR8, R4 ;  /* 0x80000008da047c23 */ /* 0x000fe20008010004 */
[C---:B------:R-:W-:Y:S01]  /*5800*/  IADD3 R176, R3.reuse, -0x18, RZ ;  /* 0xffffffe803b07810 */ /* 0x040fe20007ffe0ff */
[----:B------:R-:W-:Y:S01]  /*5810*/  FFMA.FTZ R10, R196, -UR8, R10 ;  /* 0x80000008c40a7c23 */ /* 0x000fe2000801000a */
[----:B------:R-:W-:Y:S01]  /*5820*/  IADD3 R177, R3, -0x19, RZ ;  /* 0xffffffe703b17810 */ /* 0x000fe20007ffe0ff */
[----:B------:R-:W-:Y:S01]  /*5830*/  FFMA.FTZ R11, R195, -UR8, R11 ;  /* 0x80000008c30b7c23 */ /* 0x000fe2000801000b */
[----:B------:R-:W-:Y:S01]  /*5840*/  @!P0 IADD3 R180, -R3, 0x11, RZ ;  /* 0x0000001103b48810 */ /* 0x000fe20007ffe1ff */
[C---:B------:R-:W-:Y:S04]  /*5850*/  HMMA.16816.F32.BF16 R24, R172.reuse, R164, R24 ;  /* 0x000000a4ac18723c */ /* 0x040fe80000041818 */
[----:B------:R-:W-:Y:S01]  /*5860*/  FFMA.FTZ R8, R191, -UR8, R8 ;  /* 0x80000008bf087c23 */ /* 0x000fe20008010008 */
[----:B------:R-:W2:Y:S01]  /*5870*/  I2F R180, R180 ;  /* 0x000000b400b47306 */ /* 0x000ea20000201400 */
[----:B------:R-:W-:Y:S01]  /*5880*/  FFMA.FTZ R9, R190, -UR8, R9 ;  /* 0x80000008be097c23 */ /* 0x000fe20008010009 */
[----:B------:R-:W-:Y:S01]  /*5890*/  @!P1 IADD3 R2, -R3, -0x10, RZ ;  /* 0xfffffff003029810 */ /* 0x000fe20007ffe1ff */
[----:B------:R-:W-:Y:S01]  /*58a0*/  FFMA.FTZ R14, R191, -UR8, R14 ;  /* 0x80000008bf0e7c23 */ /* 0x000fe2000801000e */
[----:B------:R-:W-:Y:S01]  /*58b0*/  ISETP.GE.AND P2, PT, R176, RZ, PT ;  /* 0x000000ffb000720c */ /* 0x000fe20003f46270 */
[-C--:B------:R-:W-:Y:S03]  /*58c0*/  HMMA.16816.F32.BF16 R28, R172, R166.reuse, R28 ;  /* 0x000000a6ac1c723c */ /* 0x080fe6000004181c */
[----:B------:R-:W-:Y:S01]  /*58d0*/  FFMA.FTZ R15, R190, -UR8, R15 ;  /* 0x80000008be0f7c23 */ /* 0x000fe2000801000f */
[----:B-1----:R-:W-:Y:S01]  /*58e0*/  IADD3 R0, R3, 0xf, RZ ;  /* 0x0000000f03007810 */ /* 0x002fe20007ffe0ff */
[----:B------:R-:W-:Y:S01]  /*58f0*/  FFMA.FTZ R12, R189, -UR8, R12 ;  /* 0x80000008bd0c7c23 */ /* 0x000fe2000801000c */
[----:B------:R-:W-:Y:S01]  /*5900*/  ISETP.GE.AND P1, PT, R177, RZ, PT ;  /* 0x000000ffb100720c */ /* 0x000fe20003f26270 */
[----:B----4-:R-:W-:Y:S01]  /*5910*/  FFMA.FTZ R13, R182, -UR8, R13 ;  /* 0x80000008b60d7c23 */ /* 0x010fe2000801000d */
[----:B------:R-:W1:Y:S01]  /*5920*/  I2F R2, R2 ;  /* 0x0000000200027306 */ /* 0x000e620000201400 */
[----:B------:R-:W-:Y:S01]  /*5930*/  FFMA.FTZ R19, R193, -UR8, R19 ;  /* 0x80000008c1137c23 */ /* 0x000fe20008010013 */
[----:B------:R-:W-:Y:S01]  /*5940*/  ISETP.GE.AND P0, PT, R0, RZ, PT ;  /* 0x000000ff0000720c */ /* 0x000fe20003f06270 */
[----:B------:R-:W-:Y:S04]  /*5950*/  HMMA.16816.F32.BF16 R32, R168, R166, R32 ;  /* 0x000000a6a820723c */ /* 0x000fe80000041820 */
[----:B------:R-:W-:Y:S01]  /*5960*/  FFMA.FTZ R18, R218, -UR8, R18 ;  /* 0x80000008da127c23 */ /* 0x000fe20008010012 */
[C---:B------:R-:W-:Y:S01]  /*5970*/  @!P2 IADD3 R176, -R3.reuse, 0x18, RZ ;  /* 0x0000001803b0a810 */ /* 0x040fe20007ffe1ff */
[----:B---3--:R-:W-:Y:S02]  /*5980*/  FFMA.FTZ R16, R188, -UR8, R16 ;  /* 0x80000008bc107c23 */ /* 0x008fe40008010010 */
[----:B------:R-:W-:Y:S01]  /*5990*/  FFMA.FTZ R17, R184, -UR8, R17 ;  /* 0x80000008b8117c23 */ /* 0x000fe20008010011 */
[C---:B------:R-:W-:Y:S02]  /*59a0*/  @!P1 IADD3 R177, -R3.reuse, 0x19, RZ ;  /* 0x0000001903b19810 */ /* 0x040fe40007ffe1ff */
[----:B------:R-:W3:Y:S01]  /*59b0*/  I2F R176, R176 ;  /* 0x000000b000b07306 */ /* 0x000ee20000201400 */
[----:B------:R-:W-:Y:S01]  /*59c0*/  FFMA.FTZ R22, R188, -UR8, R22 ;  /* 0x80000008bc167c23 */ /* 0x000fe20008010016 */
[----:B------:R-:W-:Y:S01]  /*59d0*/  @!P0 IADD3 R0, -R3, -0xf, RZ ;  /* 0xfffffff103008810 */ /* 0x000fe20007ffe1ff */
[----:B------:R-:W-:Y:S01]  /*59e0*/  FFMA.FTZ R23, R184, -UR8, R23 ;  /* 0x80000008b8177c23 */ /* 0x000fe20008010017 */
[----:B------:R-:W-:Y:S01]  /*59f0*/  PLOP3.LUT P0, PT, PT, PT, UP0, 0x80, 0x0 ;  /* 0x000000000000781c */ /* 0x000fe20003f0f008 */
[----:B------:R-:W-:Y:S02]  /*5a00*/  FFMA.FTZ R20, R181, -UR8, R20 ;  /* 0x80000008b5147c23 */ /* 0x000fe40008010014 */
[----:B--2---:R-:W-:Y:S02]  /*5a10*/  FFMA.FTZ R21, R180, -UR8, R21 ;  /* 0x80000008b4157c23 */ /* 0x004fe40008010015 */
[----:B------:R-:W-:Y:S01]  /*5a20*/  FFMA.FTZ R26, R189, -UR8, R26 ;  /* 0x80000008bd1a7c23 */ /* 0x000fe2000801001a */
[----:B------:R-:W2:Y:S01]  /*5a30*/  I2F R0, R0 ;  /* 0x0000000000007306 */ /* 0x000ea20000201400 */
[----:B------:R-:W-:Y:S02]  /*5a40*/  FFMA.FTZ R27, R182, -UR8, R27 ;  /* 0x80000008b61b7c23 */ /* 0x000fe4000801001b */
[----:B-1----:R-:W-:Y:S02]  /*5a50*/  FFMA.FTZ R24, R2, -UR8, R24 ;  /* 0x8000000802187c23 */ /* 0x002fe40008010018 */
[----:B------:R-:W-:Y:S02]  /*5a60*/  FFMA.FTZ R28, R194, -UR8, R28 ;  /* 0x80000008c21c7c23 */ /* 0x000fe4000801001c */
[----:B------:R-:W-:Y:S02]  /*5a70*/  FFMA.FTZ R29, R192, -UR8, R29 ;  /* 0x80000008c01d7c23 */ /* 0x000fe4000801001d */
[----:B------:R-:W-:Y:S01]  /*5a80*/  FFMA.FTZ R30, R2, -UR8, R30 ;  /* 0x80000008021e7c23 */ /* 0x000fe2000801001e */
[----:B------:R-:W1:Y:S01]  /*5a90*/  I2F R177, R177 ;  /* 0x000000b100b17306 */ /* 0x000e620000201400 */
[----:B------:R-:W-:Y:S02]  /*5aa0*/  FFMA.FTZ R34, R181, -UR8, R34 ;  /* 0x80000008b5227c23 */ /* 0x000fe40008010022 */
[----:B------:R-:W-:Y:S02]  /*5ab0*/  FFMA.FTZ R35, R180, -UR8, R35 ;  /* 0x80000008b4237c23 */ /* 0x000fe40008010023 */
[----:B---3--:R-:W-:Y:S02]  /*5ac0*/  FFMA.FTZ R32, R176, -UR8, R32 ;  /* 0x80000008b0207c23 */ /* 0x008fe40008010020 */
[C---:B--2---:R-:W-:Y:S02]  /*5ad0*/  FFMA.FTZ R25, R0.reuse, -UR8, R25 ;  /* 0x8000000800197c23 */ /* 0x044fe40008010019 */
[----:B------:R-:W-:Y:S02]  /*5ae0*/  FFMA.FTZ R31, R0, -UR8, R31 ;  /* 0x80000008001f7c23 */ /* 0x000fe4000801001f */
[----:B-1----:R-:W-:Y:S01]  /*5af0*/  FFMA.FTZ R33, R177, -UR8, R33 ;  /* 0x80000008b1217c23 */ /* 0x002fe20008010021 */
[----:B------:R-:W-:-:S05]  /*5b00*/  @!P0 BRA `(.L_x_1926) ;  /* 0x000000c000008947 */ /* 0x000fca0003800000 */
[----:B------:R-:W-:Y:S04]  /*5b10*/  USHF.L.U32 UR5, UR25, 0x7, URZ ;  /* 0x0000000719057899 */ /* 0x000fe8000800063f */
        /* <DEDUP_REMOVED lines=11> */
.L_x_1926:
[----:B------:R-:W-:Y:S01]  /*5bd0*/  IADD3 R0, R244, UR4, RZ ;  /* 0x00000004f4007c10 */ /* 0x000fe2000fffe0ff */
[----:B------:R-:W-:Y:S01]  /*5be0*/  UIADD3 UR4, -UR5, UR13, -UR18 ;  /* 0x0000000d05047290 */ /* 0x000fe2000fffe912 */
[----:B------:R-:W-:Y:S01]  /*5bf0*/  IADD3 R170, R230, 0x1, RZ ;  /* 0x00000001e6aa7810 */ /* 0x000fe20007ffe0ff */
        /* <DEDUP_REMOVED lines=9> */
[C---:B------:R-:W-:Y:S02]  /*5c90*/  IADD3 R169, R230.reuse, 0x8, RZ ;  /* 0x00000008e6a97810 */ /* 0x040fe40007ffe0ff */
[C---:B------:R-:W-:Y:S01]  /*5ca0*/  IADD3 R168, R230.reuse, 0x9, RZ ;  /* 0x00000009e6a87810 */ /* 0x040fe20007ffe0ff */
[----:B------:R-:W-:Y:S01]  /*5cb0*/  UIADD3 UR4, UR4, UR40, URZ ;  /* 0x0000002804047290 */ /* 0x000fe2000fffe03f */
[C---:B------:R-:W-:Y:S02]  /*5cc0*/  IADD3 R167, R230.reuse, 0x10, RZ ;  /* 0x00000010e6a77810 */ /* 0x040fe40007ffe0ff */
[----:B------:R-:W-:Y:S03]  /*5cd0*/  IADD3 R166, R230, 0x11, RZ ;  /* 0x00000011e6a67810 */ /* 0x000fe60007ffe0ff */
[----:B------:R-:W-:Y:S02]  /*5ce0*/  IADD3 R171, R0, UR4, RZ ;  /* 0x0000000400ab7c10 */ /* 0x000fe4000fffe0ff */
[----:B------:R-:W-:Y:S02]  /*5cf0*/  IMNMX R0, RZ, R165, !PT ;  /* 0x000000a5ff007217 */ /* 0x000fe40007800200 */
[----:B------:R-:W-:Y:S02]  /*5d00*/  IADD3 R173, R3, UR4, RZ ;  /* 0x0000000403ad7c10 */ /* 0x000fe4000fffe0ff */
[----:B------:R-:W-:Y:S02]  /*5d10*/  IMNMX R3, R171, UR13, PT ;  /* 0x0000000dab037c17 */ /* 0x000fe4000b800200 */
[-C--:B------:R-:W-:Y:S02]  /*5d20*/  ISETP.GE.AND P2, PT, R230, R0.reuse, PT ;  /* 0x00000000e600720c */ /* 0x080fe40003f46270 */
[----:B------:R-:W-:Y:S02]  /*5d30*/  ISETP.GE.AND P1, PT, R170, R0, PT ;  /* 0x00000000aa00720c */ /* 0x000fe40003f26270 */
[----:B------:R-:W-:Y:S02]  /*5d40*/  IADD3 R172, R164, UR4, RZ ;  /* 0x00000004a4ac7c10 */ /* 0x000fe4000fffe0ff */
[----:B------:R-:W-:Y:S02]  /*5d50*/  IADD3 R175, R2, UR4, RZ ;  /* 0x0000000402af7c10 */ /* 0x000fe4000fffe0ff */
[C---:B------:R-:W-:Y:S02]  /*5d60*/  IADD3 R165, R230.reuse, 0x18, RZ ;  /* 0x00000018e6a57810 */ /* 0x040fe40007ffe0ff */
[C---:B------:R-:W-:Y:S02]  /*5d70*/  IADD3 R164, R230.reuse, 0x19, RZ ;  /* 0x00000019e6a47810 */ /* 0x040fe40007ffe0ff */
[-C--:B------:R-:W-:Y:S02]  /*5d80*/  ISETP.GE.OR P2, PT, R230, R3.reuse, !P2 ;  /* 0x00000003e600720c */ /* 0x080fe40005746670 */
[----:B------:R-:W-:Y:S02]  /*5d90*/  IMNMX R2, RZ, R174, !PT ;  /* 0x000000aeff027217 */ /* 0x000fe40007800200 */
        /* <DEDUP_REMOVED lines=8> */
[----:B------:R-:W-:Y:S02]  /*5e20*/  IMNMX R0, R172, UR13, PT ;  /* 0x0000000dac007c17 */ /* 0x000fe4000b800200 */
        /* <DEDUP_REMOVED lines=36> */
[----:B------:R-:W-:Y:S02]  /*6070*/  IMNMX R2, RZ, R177, !PT ;  /* 0x000000b1ff027217 */ /* 0x000fe40007800200 */
        /* <DEDUP_REMOVED lines=52> */
.L_x_1927:
[----:B------:R-:W2:Y:S01]  /*63c0*/  LDL R0, [R1+0x10] ;  /* 0x0000100001007983 */ /* 0x000ea20000100800 */
[----:B------:R-:W-:Y:S01]  /*63d0*/  IMAD.U32 R166, RZ, RZ, UR10 ;  /* 0x0000000affa67e24 */ /* 0x000fe2000f8e00ff */
[----:B------:R-:W-:Y:S01]  /*63e0*/  UIADD3 UR4, UR12, 0x3c6ef372, URZ ;  /* 0x3c6ef3720c047890 */ /* 0x000fe2000fffe03f */
[----:B------:R-:W-:Y:S01]  /*63f0*/  IMAD.WIDE.U32 R2, R252, -0x326172a9, RZ ;  /* 0xcd9e8d57fc027825 */ /* 0x000fe200078e00ff */
[----:B------:R-:W-:Y:S01]  /*6400*/  FSETP.NEU.FTZ.AND P0, PT, R247, -INF , PT ;  /* 0xff800000f700780b */ /* 0x000fe20003f1d000 */
[----:B------:R-:W-:Y:S02]  /*6410*/  ULDC UR6, c[0x0][0x1c0] ;  /* 0x0000700000067ab9 */ /* 0x000fe40000000800 */
[----:B------:R-:W-:Y:S01]  /*6420*/  UISETP.GT.AND UP2, UPT, UR10, UR22, UPT ;  /* 0x000000160a00728c */ /* 0x000fe2000bf44270 */
[----:B------:R-:W-:Y:S01]  /*6430*/  LOP3.LUT R174, R2, UR4, RZ, 0x3c, !PT ;  /* 0x0000000402ae7c12 */ /* 0x000fe2000f8e3cff */
[----:B------:R-:W-:Y:S01]  /*6440*/  UIADD3 UR4, UR12, -0x61c88647, URZ ;  /* 0x9e3779b90c047890 */ /* 0x000fe2000fffe03f */
[----:B--2---:R-:W-:Y:S05]  /*6450*/  IMAD R166, R166, 0x4, R0 ;  /* 0x00000004a6a67824 */ /* 0x004fea00078e0200 */
[C---:B------:R-:W-:Y:S01]  /*6460*/  IADD3 R164, R166.reuse, 0x2, RZ ;  /* 0x00000002a6a47810 */ /* 0x040fe20007ffe0ff */
[----:B------:R-:W-:Y:S04]  /*6470*/  IMAD.WIDE.U32 R166, R166, -0x326172a9, RZ ;  /* 0xcd9e8d57a6a67825 */ /* 0x000fe800078e00ff */
[----:B------:R-:W-:Y:S01]  /*6480*/  IMAD.WIDE.U32 R164, R164, -0x326172a9, RZ ;  /* 0xcd9e8d57a4a47825 */ /* 0x000fe200078e00ff */
[C---:B------:R-:W-:Y:S04]  /*6490*/  LOP3.LUT R168, R3.reuse, UR4, R166, 0x96, !PT ;  /* 0x0000000403a87c12 */ /* 0x040fe8000f8e96a6 */
[----:B------:R-:W-:Y:S01]  /*64a0*/  LOP3.LUT R166, R3, UR4, R164, 0x96, !PT ;  /* 0x0000000403a67c12 */ /* 0x000fe2000f8e96a4 */
[----:B------:R-:W-:Y:S01]  /*64b0*/  UIADD3 UR4, UR11, -0x4498517b, URZ ;  /* 0xbb67ae850b047890 */ /* 0x000fe2000fffe03f */
[-C--:B------:R-:W-:Y:S01]  /*64c0*/  LOP3.LUT R164, R167, R249.reuse, RZ, 0x3c, !PT ;  /* 0x000000f9a7a47212 */ /* 0x080fe200078e3cff */
[----:B------:R-:W-:Y:S01]  /*64d0*/  IMAD.WIDE.U32 R168, R168, -0x2daee0ad, RZ ;  /* 0xd2511f53a8a87825 */ /* 0x000fe200078e00ff */
[----:B------:R-:W-:Y:S03]  /*64e0*/  LOP3.LUT R2, R165, R249, RZ, 0x3c, !PT ;  /* 0x000000f9a5027212 */ /* 0x000fe600078e3cff */
[----:B------:R-:W-:Y:S01]  /*64f0*/  LOP3.LUT R0, R250, UR4, RZ, 0x3c, !PT ;  /* 0x00000004fa007c12 */ /* 0x000fe2000f8e3cff */
[----:B------:R-:W-:Y:S01]  /*6500*/  UIADD3 UR4, UR11, 0x76cf5d0a, URZ ;  /* 0x76cf5d0a0b047890 */ /* 0x000fe2000fffe03f */
[----:B------:R-:W-:Y:S04]  /*6510*/  IMAD.WIDE.U32 R166, R166, -0x2daee0ad, RZ ;  /* 0xd2511f53a6a67825 */ /* 0x000fe800078e00ff */
[----:B------:R-:W-:Y:S04]  /*6520*/  IMAD.WIDE.U32 R2, R2, -0x2daee0ad, RZ ;  /* 0xd2511f5302027825 */ /* 0x000fe800078e00ff */
[----:B------:R-:W-:Y:S01]  /*6530*/  IMAD.WIDE.U32 R164, R164, -0x2daee0ad, RZ ;  /* 0xd2511f53a4a47825 */ /* 0x000fe200078e00ff */
[----:B------:R-:W-:Y:S02]  /*6540*/  LOP3.LUT R170, R167, UR4, R2, 0x96, !PT ;  /* 0x00000004a7aa7c12 */ /* 0x000fe4000f8e9602 */
[C---:B------:R-:W-:Y:S02]  /*6550*/  LOP3.LUT R2, R0.reuse, R3, RZ, 0x3c, !PT ;  /* 0x0000000300027212 */ /* 0x040fe400078e3cff */
        /* <DEDUP_REMOVED lines=8> */
[----:B------:R-:W-:Y:S01]  /*65e0*/  LOP3.LUT R2, R174, R3, RZ, 0x3c, !PT ;  /* 0x00000003ae027212 */ /* 0x000fe200078e3cff */
[----:B------:R-:W-:Y:S01]  /*65f0*/  FMUL.FTZ R0, R246, 1.4426950216293334961 ;  /* 0x3fb8aa3bf6007820 */ /* 0x000fe20000410000 */
        /* <DEDUP_REMOVED lines=46> */
[--C-:B------:R-:W-:Y:S01]  /*68e0*/  FFMA.FTZ R7, R7, c[0x0][0x23c], -R3.reuse ;  /* 0x00008f0007077a23 */ /* 0x100fe20000010803 */
[----:B------:R-:W-:Y:S01]  /*68f0*/  FSEL R2, R2, RZ, P0 ;  /* 0x000000ff02027208 */ /* 0x000fe20000000000 */
[----:B------:R1:W-:Y:S01]  /*6900*/  MUFU.EX2 R190, R4 ;  /* 0x0000000400be7308 */ /* 0x0003e20000000800 */
[----:B------:R-:W-:Y:S01]  /*6910*/  FSETP.NEU.FTZ.AND P0, PT, R246, -INF , PT ;  /* 0xff800000f600780b */ /* 0x000fe20003f1d000 */
[--C-:B------:R-:W-:Y:S01]  /*6920*/  FFMA.FTZ R35, R35, c[0x0][0x23c], -R3.reuse ;  /* 0x00008f0023237a23 */ /* 0x100fe20000010803 */
[----:B------:R-:W-:Y:S01]  /*6930*/  ULDC.U8 UR4, c[0x0][0x2d8] ;  /* 0x0000b60000047ab9 */ /* 0x000fe20000000000 */
[--C-:B------:R-:W-:Y:S01]  /*6940*/  FFMA.FTZ R34, R34, c[0x0][0x23c], -R3.reuse ;  /* 0x00008f0022227a23 */ /* 0x100fe20000010803 */
[----:B------:R-:W-:Y:S01]  /*6950*/  FSEL R0, R0, RZ, P0 ;  /* 0x000000ff00007208 */ /* 0x000fe20000000000 */
[--C-:B------:R-:W-:Y:S02]  /*6960*/  FFMA.FTZ R19, R19, c[0x0][0x23c], -R3.reuse ;  /* 0x00008f0013137a23 */ /* 0x100fe40000010803 */
[--C-:B------:R-:W-:Y:S02]  /*6970*/  FFMA.FTZ R18, R18, c[0x0][0x23c], -R3.reuse ;  /* 0x00008f0012127a23 */ /* 0x100fe40000010803 */
[----:B------:R-:W-:Y:S01]  /*6980*/  FFMA.FTZ R15, R15, c[0x0][0x23c], -R0 ;  /* 0x00008f000f0f7a23 */ /* 0x000fe20000010800 */
[----:B------:R2:W-:Y:S01]  /*6990*/  MUFU.EX2 R195, R7 ;  /* 0x0000000700c37308 */ /* 0x0005e20000000800 */
[--C-:B------:R-:W-:Y:S02]  /*69a0*/  FFMA.FTZ R23, R23, c[0x0][0x23c], -R3.reuse ;  /* 0x00008f0017177a23 */ /* 0x100fe40000010803 */
[--C-:B------:R-:W-:Y:S02]  /*69b0*/  FFMA.FTZ R22, R22, c[0x0][0x23c], -R3.reuse ;  /* 0x00008f0016167a23 */ /* 0x100fe40000010803 */
[----:B------:R-:W-:Y:S01]  /*69c0*/  FFMA.FTZ R3, R6, c[0x0][0x23c], -R3 ;  /* 0x00008f0006037a23 */ /* 0x000fe20000010803 */
[--C-:B------:R-:W-:Y:S01]  /*69d0*/  SHF.R.U32.HI R6, RZ, 0x18, R175.reuse ;  /* 0x00000018ff067819 */ /* 0x100fe200000116af */
[--C-:B------:R-:W-:Y:S02]  /*69e0*/  FFMA.FTZ R20, R20, c[0x0][0x23c], -R164.reuse ;  /* 0x00008f0014147a23 */ /* 0x100fe400000108a4 */
[--C-:B------:R-:W-:Y:S01]  /*69f0*/  FFMA.FTZ R33, R33, c[0x0][0x23c], -R164.reuse ;  /* 0x00008f0021217a23 */ /* 0x100fe200000108a4 */
[----:B------:R3:W-:Y:S01]  /*6a00*/  MUFU.EX2 R197, R15 ;  /* 0x0000000f00c57308 */ /* 0x0007e20000000800 */
[--C-:B------:R-:W-:Y:S01]  /*6a10*/  FFMA.FTZ R17, R17, c[0x0][0x23c], -R164.reuse ;  /* 0x00008f0011117a23 */ /* 0x100fe200000108a4 */
[----:B------:R-:W-:Y:S01]  /*6a20*/  ISETP.LE.U32.AND P1, PT, R6, UR4, PT ;  /* 0x0000000406007c0c */ /* 0x000fe2000bf23070 */
[----:B------:R-:W-:Y:S01]  /*6a30*/  FFMA.FTZ R16, R16, c[0x0][0x23c], -R164 ;  /* 0x00008f0010107a23 */ /* 0x000fe200000108a4 */
[----:B-1----:R-:W-:Y:S01]  /*6a40*/  SHF.R.U32.HI R4, RZ, 0x18, R172 ;  /* 0x00000018ff047819 */ /* 0x002fe200000116ac */
[----:B------:R-:W-:Y:S01]  /*6a50*/  FFMA.FTZ R21, R21, c[0x0][0x23c], -R164 ;  /* 0x00008f0015157a23 */ /* 0x000fe200000108a4 */
[----:B------:R-:W-:Y:S01]  /*6a60*/  SHF.R.U32.HI R6, RZ, 0x18, R166 ;  /* 0x00000018ff067819 */ /* 0x000fe200000116a6 */
[----:B------:R-:W-:Y:S01]  /*6a70*/  FFMA.FTZ R164, R5, c[0x0][0x23c], -R164 ;  /* 0x00008f0005a47a23 */ /* 0x000fe200000108a4 */
[----:B------:R-:W-:Y:S01]  /*6a80*/  LOP3.LUT R5, R172, 0xff, RZ, 0xc0, !PT ;  /* 0x000000ffac057812 */ /* 0x000fe200078ec0ff */
[--C-:B------:R-:W-:Y:S01]  /*6a90*/  FFMA.FTZ R28, R28, c[0x0][0x23c], -R2.reuse ;  /* 0x00008f001c1c7a23 */ /* 0x100fe20000010802 */
[----:B------:R1:W-:Y:S01]  /*6aa0*/  MUFU.EX2 R182, R3 ;  /* 0x0000000300b67308 */ /* 0x0003e20000000800 */
[----:B------:R-:W-:Y:S01]  /*6ab0*/  ISETP.LE.U32.AND P2, PT, R4, UR4, PT ;  /* 0x0000000404007c0c */ /* 0x000fe2000bf43070 */
[--C-:B------:R-:W-:Y:S01]  /*6ac0*/  FFMA.FTZ R12, R12, c[0x0][0x23c], -R2.reuse ;  /* 0x00008f000c0c7a23 */ /* 0x100fe20000010802 */
[----:B------:R-:W-:Y:S01]  /*6ad0*/  ISETP.LE.U32.AND P3, PT, R5, UR4, PT ;  /* 0x0000000405007c0c */ /* 0x000fe2000bf63070 */
[--C-:B------:R-:W-:Y:S01]  /*6ae0*/  FFMA.FTZ R8, R8, c[0x0][0x23c], -R2.reuse ;  /* 0x00008f0008087a23 */ /* 0x100fe20000010802 */
[----:B--2---:R-:W-:Y:S01]  /*6af0*/  LOP3.LUT R7, R175, 0xff, RZ, 0xc0, !PT ;  /* 0x000000ffaf077812 */ /* 0x004fe200078ec0ff */
[--C-:B------:R-:W-:Y:S01]  /*6b00*/  FFMA.FTZ R13, R13, c[0x0][0x23c], -R2.reuse ;  /* 0x00008f000d0d7a23 */ /* 0x100fe20000010802 */
[----:B------:R-:W-:Y:S01]  /*6b10*/  LOP3.LUT R5, R168, 0xff, RZ, 0xc0, !PT ;  /* 0x000000ffa8057812 */ /* 0x000fe200078ec0ff */
[--C-:B------:R-:W-:Y:S01]  /*6b20*/  FFMA.FTZ R9, R9, c[0x0][0x23c], -R2.reuse ;  /* 0x00008f0009097a23 */ /* 0x100fe20000010802 */
[----:B------:R-:W-:Y:S01]  /*6b30*/  ISETP.LE.U32.AND P6, PT, R7, UR4, PT ;  /* 0x0000000407007c0c */ /* 0x000fe2000bfc3070 */
[----:B------:R-:W2:Y:S01]  /*6b40*/  MUFU.EX2 R228, R32 ;  /* 0x0000002000e47308 */ /* 0x000ea20000000800 */
[----:B------:R-:W-:Y:S01]  /*6b50*/  ISETP.LE.U32.AND P4, PT, R5, UR4, PT ;  /* 0x0000000405007c0c */ /* 0x000fe2000bf83070 */
[----:B------:R-:W-:Y:S01]  /*6b60*/  FFMA.FTZ R24, R24, c[0x0][0x23c], -R2 ;  /* 0x00008f0018187a23 */ /* 0x000fe20000010802 */
[----:B------:R-:W-:Y:S01]  /*6b70*/  SHF.R.U32.HI R5, RZ, 0x18, R170 ;  /* 0x00000018ff057819 */ /* 0x000fe200000116aa */
[----:B------:R-:W-:Y:S01]  /*6b80*/  FFMA.FTZ R25, R25, c[0x0][0x23c], -R2 ;  /* 0x00008f0019197a23 */ /* 0x000fe20000010802 */
[----:B---3--:R-:W-:Y:S01]  /*6b90*/  SHF.R.U32.HI R15, RZ, 0x10, R172 ;  /* 0x00000010ff0f7819 */ /* 0x008fe200000116ac */
[----:B------:R-:W-:Y:S01]  /*6ba0*/  FFMA.FTZ R2, R29, c[0x0][0x23c], -R2 ;  /* 0x00008f001d027a23 */ /* 0x000fe20000010802 */
[----:B------:R-:W-:Y:S01]  /*6bb0*/  LOP3.LUT R172, R172, 0xffff, RZ, 0xc0, !PT ;  /* 0x0000ffffacac7812 */ /* 0x000fe200078ec0ff */
[----:B------:R-:W-:Y:S01]  /*6bc0*/  FFMA.FTZ R14, R14, c[0x0][0x23c], -R0 ;  /* 0x00008f000e0e7a23 */ /* 0x000fe20000010800 */
[----:B------:R-:W-:Y:S01]  /*6bd0*/  LOP3.LUT R4, R15, 0xff, RZ, 0xc0, !PT ;  /* 0x000000ff0f047812 */ /* 0x000fe200078ec0ff */
[----:B------:R-:W3:Y:S01]  /*6be0*/  MUFU.EX2 R229, R35 ;  /* 0x0000002300e57308 */ /* 0x000ee20000000800 */
[----:B------:R-:W-:Y:S01]  /*6bf0*/  SHF.R.U32.HI R7, RZ, 0x10, R170 ;  /* 0x00000010ff077819 */ /* 0x000fe200000116aa */
[--C-:B------:R-:W-:Y:S01]  /*6c00*/  FFMA.FTZ R11, R11, c[0x0][0x23c], -R0.reuse ;  /* 0x00008f000b0b7a23 */ /* 0x100fe20000010800 */
[----:B------:R-:W-:Y:S01]  /*6c10*/  ISETP.LE.U32.AND P5, PT, R4, UR4, PT ;  /* 0x0000000404007c0c */ /* 0x000fe2000bfa3070 */
[--C-:B------:R-:W-:Y:S01]  /*6c20*/  FFMA.FTZ R10, R10, c[0x0][0x23c], -R0.reuse ;  /* 0x00008f000a0a7a23 */ /* 0x100fe20000010800 */
[C---:B-1----:R-:W-:Y:S01]  /*6c30*/  LOP3.LUT R3, R170.reuse, 0xff, RZ, 0xc0, !PT ;  /* 0x000000ffaa037812 */ /* 0x042fe200078ec0ff */
[----:B------:R-:W-:Y:S01]  /*6c40*/  FFMA.FTZ R31, R31, c[0x0][0x23c], -R0 ;  /* 0x00008f001f1f7a23 */ /* 0x000fe20000010800 */
[----:B------:R-:W-:Y:S01]  /*6c50*/  SHF.R.U32.HI R4, RZ, 0x8, R172 ;  /* 0x00000008ff047819 */ /* 0x000fe200000116ac */
[--C-:B------:R-:W-:Y:S01]  /*6c60*/  FFMA.FTZ R27, R27, c[0x0][0x23c], -R0.reuse ;  /* 0x00008f001b1b7a23 */ /* 0x100fe20000010800 */
[----:B------:R-:W-:Y:S01]  /*6c70*/  LOP3.LUT R170, R170, 0xffff, RZ, 0xc0, !PT ;  /* 0x0000ffffaaaa7812 */ /* 0x000fe200078ec0ff */
[----:B------:R-:W1:Y:S01]  /*6c80*/  MUFU.EX2 R223, R20 ;  /* 0x0000001400df7308 */ /* 0x000e620000000800 */
[--C-:B------:R-:W-:Y:S02]  /*6c90*/  FFMA.FTZ R26, R26, c[0x0][0x23c], -R0.reuse ;  /* 0x00008f001a1a7a23 */ /* 0x100fe40000010800 */
[----:B------:R-:W-:Y:S02]  /*6ca0*/  FFMA.FTZ R0, R30, c[0x0][0x23c], -R0 ;  /* 0x00008f001e007a23 */ /* 0x000fe40000010800 */
[----:B--2---:R-:W-:Y:S01]  /*6cb0*/  @!P3 FADD.FTZ R228, -R228, -RZ ;  /* 0x800000ffe4e4b221 */ /* 0x004fe20000010100 */
[----:B------:R-:W-:Y:S02]  /*6cc0*/  ISETP.LE.U32.AND P3, PT, R3, UR4, PT ;  /* 0x0000000403007c0c */ /* 0x000fe4000bf63070 */
[----:B------:R-:W-:Y:S02]  /*6cd0*/  SHF.R.U32.HI R3, RZ, 0x10, R175 ;  /* 0x00000010ff037819 */ /* 0x000fe400000116af */
[----:B------:R-:W2:Y:S01]  /*6ce0*/  MUFU.EX2 R224, R23 ;  /* 0x0000001700e07308 */ /* 0x000ea20000000800 */
[----:B------:R-:W-:Y:S01]  /*6cf0*/  LOP3.LUT R175, R175, 0xffff, RZ, 0xc0, !PT ;  /* 0x0000ffffafaf7812 */ /* 0x000fe200078ec0ff */
[----:B---3--:R-:W-:Y:S01]  /*6d00*/  @!P2 FADD.FTZ R229, -R229, -RZ ;  /* 0x800000ffe5e5a221 */ /* 0x008fe20000010100 */
[----:B------:R-:W-:Y:S02]  /*6d10*/  ISETP.LE.U32.AND P2, PT, R5, UR4, PT ;  /* 0x0000000405007c0c */ /* 0x000fe4000bf43070 */
[----:B------:R-:W-:Y:S02]  /*6d20*/  LOP3.LUT R5, R3, 0xff, RZ, 0xc0, !PT ;  /* 0x000000ff03057812 */ /* 0x000fe400078ec0ff */
[----:B------:R-:W-:Y:S03]  /*6d30*/  LOP3.LUT R3, R4, 0xffff, RZ, 0xc0, !PT ;  /* 0x0000ffff04037812 */ /* 0x000fe600078ec0ff */
[----:B------:R-:W3:Y:S01]  /*6d40*/  MUFU.EX2 R227, R34 ;  /* 0x0000002200e37308 */ /* 0x000ee20000000800 */
[----:B------:R-:W-:Y:S01]  /*6d50*/  SHF.R.U32.HI R4, RZ, 0x18, R176 ;  /* 0x00000018ff047819 */ /* 0x000fe200000116b0 */
[----:B-1----:R-:W-:Y:S01]  /*6d60*/  @!P6 FADD.FTZ R223, -R223, -RZ ;  /* 0x800000ffdfdfe221 */ /* 0x002fe20000010100 */
[----:B------:R-:W-:Y:S02]  /*6d70*/  ISETP.LE.U32.AND P6, PT, R5, UR4, PT ;  /* 0x0000000405007c0c */ /* 0x000fe4000bfc3070 */
[----:B------:R-:W-:Y:S05]  /*6d80*/  LOP3.LUT R5, R166, 0xff, RZ, 0xc0, !PT ;  /* 0x000000ffa6057812 */ /* 0x000fea00078ec0ff */
[----:B------:R-:W1:Y:S01]  /*6d90*/  MUFU.EX2 R219, R16 ;  /* 0x0000001000db7308 */ /* 0x000e620000000800 */
[----:B--2---:R-:W-:Y:S01]  /*6da0*/  @!P1 FADD.FTZ R224, -R224, -RZ ;  /* 0x800000ffe0e09221 */ /* 0x004fe20000010100 */
[----:B------:R-:W-:Y:S02]  /*6db0*/  ISETP.LE.U32.AND P1, PT, R3, UR4, PT ;  /* 0x0000000403007c0c */ /* 0x000fe4000bf23070 */
[----:B------:R-:W-:Y:S06]  /*6dc0*/  LOP3.LUT R3, R165, 0xff, RZ, 0xc0, !PT ;  /* 0x000000ffa5037812 */ /* 0x000fec00078ec0ff */
[----:B------:R-:W2:Y:S01]  /*6dd0*/  MUFU.EX2 R225, R28 ;  /* 0x0000001c00e17308 */ /* 0x000ea20000000800 */
[----:B---3--:R-:W-:Y:S01]  /*6de0*/  @!P5 FADD.FTZ R227, -R227, -RZ ;  /* 0x800000ffe3e3d221 */ /* 0x008fe20000010100 */
[----:B------:R-:W-:Y:S02]  /*6df0*/  ISETP.LE.U32.AND P5, PT, R3, UR4, PT ;  /* 0x0000000403007c0c */ /* 0x000fe4000bfa3070 */
[----:B------:R-:W-:Y:S06]  /*6e00*/  SHF.R.U32.HI R3, RZ, 0x18, R165 ;  /* 0x00000018ff037819 */ /* 0x000fec00000116a5 */
[----:B------:R-:W3:Y:S01]  /*6e10*/  MUFU.EX2 R221, R22 ;  /* 0x0000001600dd7308 */ /* 0x000ee20000000800 */
[----:B-1----:R-:W-:Y:S01]  /*6e20*/  @!P3 FADD.FTZ R219, -R219, -RZ ;  /* 0x800000ffdbdbb221 */ /* 0x002fe20000010100 */
[----:B------:R-:W-:Y:S02]  /*6e30*/  ISETP.LE.U32.AND P3, PT, R3, UR4, PT ;  /* 0x0000000403007c0c */ /* 0x000fe4000bf63070 */
[----:B------:R-:W-:Y:S02]  /*6e40*/  LOP3.LUT R3, R7, 0xff, RZ, 0xc0, !PT ;  /* 0x000000ff07037812 */ /* 0x000fe400078ec0ff */
[----:B------:R-:W-:Y:S04]  /*6e50*/  SHF.R.U32.HI R16, RZ, 0x10, R168 ;  /* 0x00000010ff107819 */ /* 0x000fe800000116a8 */
[----:B------:R-:W1:Y:S01]  /*6e60*/  MUFU.EX2 R220, R19 ;  /* 0x0000001300dc7308 */ /* 0x000e620000000800 */
[----:B--2---:R-:W-:Y:S01]  /*6e70*/  @!P4 FADD.FTZ R225, -R225, -RZ ;  /* 0x800000ffe1e1c221 */ /* 0x004fe20000010100 */
[----:B------:R-:W-:Y:S02]  /*6e80*/  ISETP.LE.U32.AND P4, PT, R4, UR4, PT ;  /* 0x0000000404007c0c */ /* 0x000fe4000bf83070 */
[----:B------:R-:W-:Y:S06]  /*6e90*/  LOP3.LUT R4, R176, 0xff, RZ, 0xc0, !PT ;  /* 0x000000ffb0047812 */ /* 0x000fec00078ec0ff */
[----:B------:R-:W2:Y:S01]  /*6ea0*/  MUFU.EX2 R226, R33 ;  /* 0x0000002100e27308 */ /* 0x000ea20000000800 */
[----:B---3--:R-:W-:Y:S01]  /*6eb0*/  @!P6 FADD.FTZ R221, -R221, -RZ ;  /* 0x800000ffdddde221 */ /* 0x008fe20000010100 */
[----:B------:R-:W-:Y:S02]  /*6ec0*/  ISETP.LE.U32.AND P6, PT, R3, UR4, PT ;  /* 0x0000000403007c0c */ /* 0x000fe4000bfc3070 */
[----:B------:R-:W-:Y:S01]  /*6ed0*/  SHF.R.U32.HI R3, RZ, 0x8, R175 ;  /* 0x00000008ff037819 */ /* 0x000fe200000116af */
[----:B------:R-:W-:Y:S01]  /*6ee0*/  @!P4 FADD.FTZ R195, -R195, -RZ ;  /* 0x800000ffc3c3c221 */ /* 0x000fe20000010100 */
[----:B------:R-:W-:Y:S04]  /*6ef0*/  ISETP.LE.U32.AND P4, PT, R6, UR4, PT ;  /* 0x0000000406007c0c */ /* 0x000fe8000bf83070 */
[----:B------:R-:W3:Y:S01]  /*6f00*/  MUFU.EX2 R218, R18 ;  /* 0x0000001200da7308 */ /* 0x000ee20000000800 */
[----:B------:R-:W-:Y:S01]  /*6f10*/  LOP3.LUT R3, R3, 0xffff, RZ, 0xc0, !PT ;  /* 0x0000ffff03037812 */ /* 0x000fe200078ec0ff */
[----:B-1----:R-:W-:Y:S01]  /*6f20*/  @!P2 FADD.FTZ R220, -R220, -RZ ;  /* 0x800000ffdcdca221 */ /* 0x002fe20000010100 */
[----:B------:R-:W-:Y:S02]  /*6f30*/  ISETP.LE.U32.AND P2, PT, R4, UR4, PT ;  /* 0x0000000404007c0c */ /* 0x000fe4000bf43070 */
[----:B------:R-:W-:Y:S05]  /*6f40*/  SHF.R.U32.HI R4, RZ, 0x8, R170 ;  /* 0x00000008ff047819 */ /* 0x000fea00000116aa */
[----:B------:R-:W1:Y:S01]  /*6f50*/  MUFU.EX2 R198, R12 ;  /* 0x0000000c00c67308 */ /* 0x000e620000000800 */
[----:B------:R-:W-:Y:S02]  /*6f60*/  @!P4 FADD.FTZ R197, -R197, -RZ ;  /* 0x800000ffc5c5c221 */ /* 0x000fe40000010100 */
[----:B--2---:R-:W-:Y:S01]  /*6f70*/  @!P1 FADD.FTZ R226, -R226, -RZ ;  /* 0x800000ffe2e29221 */ /* 0x004fe20000010100 */
[----:B------:R-:W-:Y:S02]  /*6f80*/  ISETP.LE.U32.AND P1, PT, R5, UR4, PT ;  /* 0x0000000405007c0c */ /* 0x000fe4000bf23070 */
[----:B------:R-:W-:Y:S01]  /*6f90*/  SHF.R.U32.HI R5, RZ, 0x10, R176 ;  /* 0x00000010ff057819 */ /* 0x000fe200000116b0 */
[----:B------:R-:W-:Y:S01]  /*6fa0*/  @!P2 FADD.FTZ R190, -R190, -RZ ;  /* 0x800000ffbebea221 */ /* 0x000fe20000010100 */
[----:B------:R-:W-:Y:S02]  /*6fb0*/  ISETP.LE.U32.AND P2, PT, R3, UR4, PT ;  /* 0x0000000403007c0c */ /* 0x000fe4000bf43070 */
[----:B------:R-:W2:Y:S01]  /*6fc0*/  MUFU.EX2 R186, R8 ;  /* 0x0000000800ba7308 */ /* 0x000ea20000000800 */
[----:B------:R-:W-:Y:S02]  /*6fd0*/  LOP3.LUT R5, R5, 0xff, RZ, 0xc0, !PT ;  /* 0x000000ff05057812 */ /* 0x000fe400078ec0ff */
[----:B------:R-:W-:Y:S01]  /*6fe0*/  LOP3.LUT R3, R4, 0xffff, RZ, 0xc0, !PT ;  /* 0x0000ffff04037812 */ /* 0x000fe200078ec0ff */
[----:B---3--:R-:W-:Y:S01]  /*6ff0*/  @!P6 FADD.FTZ R218, -R218, -RZ ;  /* 0x800000ffdadae221 */ /* 0x008fe20000010100 */
[----:B------:R-:W-:Y:S02]  /*7000*/  ISETP.LE.U32.AND P6, PT, R5, UR4, PT ;  /* 0x0000000405007c0c */ /* 0x000fe4000bfc3070 */
[----:B------:R-:W-:Y:S03]  /*7010*/  LOP3.LUT R4, R174, 0xff, RZ, 0xc0, !PT ;  /* 0x000000ffae047812 */ /* 0x000fe600078ec0ff */
[----:B------:R-:W3:Y:S01]  /*7020*/  MUFU.EX2 R199, R21 ;  /* 0x0000001500c77308 */ /* 0x000ee20000000800 */
[----:B------:R-:W-:Y:S02]  /*7030*/  ISETP.LE.U32.AND P4, PT, R4, UR4, PT ;  /* 0x0000000404007c0c */ /* 0x000fe4000bf83070 */
[----:B------:R-:W-:Y:S01]  /*7040*/  SHF.R.U32.HI R4, RZ, 0x18, R174 ;  /* 0x00000018ff047819 */ /* 0x000fe200000116ae */
[----:B-1----:R-:W-:Y:S01]  /*7050*/  @!P1 FADD.FTZ R198, -R198, -RZ ;  /* 0x800000ffc6c69221 */ /* 0x002fe20000010100 */
[----:B------:R-:W-:Y:S02]  /*7060*/  ISETP.LE.U32.AND P1, PT, R3, UR4, PT ;  /* 0x0000000403007c0c */ /* 0x000fe4000bf23070 */
[----:B------:R-:W-:Y:S01]  /*7070*/  LOP3.LUT R3, R176, 0xffff, RZ, 0xc0, !PT ;  /* 0x0000ffffb0037812 */ /* 0x000fe200078ec0ff */
[----:B------:R-:W-:Y:S01]  /*7080*/  @!P6 FADD.FTZ R182, -R182, -RZ ;  /* 0x800000ffb6b6e221 */ /* 0x000fe20000010100 */
[----:B------:R-:W-:Y:S01]  /*7090*/  SHF.R.U32.HI R12, RZ, 0x18, R168 ;  /* 0x00000018ff0c7819 */ /* 0x000fe200000116a8 */
[----:B------:R1:W-:Y:S01]  /*70a0*/  MUFU.EX2 R187, R2 ;  /* 0x0000000200bb7308 */ /* 0x0003e20000000800 */
[----:B------:R-:W-:Y:S02]  /*70b0*/  SHF.R.U32.HI R3, RZ, 0x8, R3 ;  /* 0x00000008ff037819 */ /* 0x000fe40000011603 */
[----:B------:R-:W-:Y:S01]  /*70c0*/  LOP3.LUT R168, R168, 0xffff, RZ, 0xc0, !PT ;  /* 0x0000ffffa8a87812 */ /* 0x000fe200078ec0ff */
[----:B--2---:R-:W-:Y:S01]  /*70d0*/  @!P4 FADD.FTZ R186, -R186, -RZ ;  /* 0x800000ffbabac221 */ /* 0x004fe20000010100 */
[----:B------:R-:W-:Y:S02]  /*70e0*/  SHF.R.U32.HI R8, RZ, 0x10, R166 ;  /* 0x00000010ff087819 */ /* 0x000fe400000116a6 */
[----:B------:R-:W-:Y:S02]  /*70f0*/  LOP3.LUT R3, R3, 0xffff, RZ, 0xc0, !PT ;  /* 0x0000ffff03037812 */ /* 0x000fe400078ec0ff */
[----:B------:R-:W-:Y:S01]  /*7100*/  LOP3.LUT R166, R166, 0xffff, RZ, 0xc0, !PT ;  /* 0x0000ffffa6a67812 */ /* 0x000fe200078ec0ff */
[----:B------:R-:W2:Y:S01]  /*7110*/  MUFU.EX2 R196, R17 ;  /* 0x0000001100c47308 */ /* 0x000ea20000000800 */
[----:B------:R-:W-:Y:S01]  /*7120*/  ISETP.LE.U32.AND P0, PT, R12, UR4, PT ;  /* 0x000000040c007c0c */ /* 0x000fe2000bf03070 */
[----:B---3--:R-:W-:Y:S01]  /*7130*/  @!P2 FADD.FTZ R199, -R199, -RZ ;  /* 0x800000ffc7c7a221 */ /* 0x008fe20000010100 */
[----:B------:R-:W-:Y:S02]  /*7140*/  ISETP.LE.U32.AND P2, PT, R4, UR4, PT ;  /* 0x0000000404007c0c */ /* 0x000fe4000bf43070 */
[----:B------:R-:W-:Y:S05]  /*7150*/  LOP3.LUT R4, R8, 0xff, RZ, 0xc0, !PT ;  /* 0x000000ff08047812 */ /* 0x000fea00078ec0ff */
[----:B------:R-:W3:Y:S01]  /*7160*/  MUFU.EX2 R189, R14 ;  /* 0x0000000e00bd7308 */ /* 0x000ee20000000800 */
[----:B------:R-:W-:Y:S02]  /*7170*/  ISETP.LE.U32.AND P6, PT, R4, UR4, PT ;  /* 0x0000000404007c0c */ /* 0x000fe4000bfc3070 */
[----:B------:R-:W-:Y:S02]  /*7180*/  SHF.R.U32.HI R4, RZ, 0x8, R166 ;  /* 0x00000008ff047819 */ /* 0x000fe400000116a6 */
[----:B-1----:R-:W-:Y:S02]  /*7190*/  F2FP.RELU.BF16.PACK_AB R2, R195, R182 ;  /* 0x000000b6c302723e */ /* 0x002fe400000018ff */
[----:B------:R-:W-:Y:S03]  /*71a0*/  LOP3.LUT R4, R4, 0xffff, RZ, 0xc0, !PT ;  /* 0x0000ffff04047812 */ /* 0x000fe600078ec0ff */
[----:B------:R-:W1:Y:S01]  /*71b0*/  MUFU.EX2 R177, R164 ;  /* 0x000000a400b17308 */ /* 0x000e620000000800 */
[----:B------:R4:W-:Y:S01]  /*71c0*/  STS [R233+0x20400], R2 ;  /* 0x02040002e9007388 */ /* 0x0009e20000000800 */
[----:B--2---:R-:W-:Y:S01]  /*71d0*/  @!P1 FADD.FTZ R196, -R196, -RZ ;  /* 0x800000ffc4c49221 */ /* 0x004fe20000010100 */
[----:B------:R-:W-:Y:S02]  /*71e0*/  ISETP.LE.U32.AND P1, PT, R3, UR4, PT ;  /* 0x0000000403007c0c */ /* 0x000fe4000bf23070 */
[----:B------:R-:W-:Y:S02]  /*71f0*/  SHF.R.U32.HI R3, RZ, 0x10, R174 ;  /* 0x00000010ff037819 */ /* 0x000fe400000116ae */
[----:B------:R-:W-:Y:S03]  /*7200*/  LOP3.LUT R174, R174, 0xffff, RZ, 0xc0, !PT ;  /* 0x0000ffffaeae7812 */ /* 0x000fe600078ec0ff */
[----:B------:R-:W2:Y:S01]  /*7210*/  MUFU.EX2 R188, R11 ;  /* 0x0000000b00bc7308 */ /* 0x000ea20000000800 */
[----:B------:R-:W-:Y:S02]  /*7220*/  LOP3.LUT R5, R3, 0xff, RZ, 0xc0, !PT ;  /* 0x000000ff03057812 */ /* 0x000fe400078ec0ff */
[----:B------:R-:W-:Y:S01]  /*7230*/  SHF.R.U32.HI R3, RZ, 0x8, R174 ;  /* 0x00000008ff037819 */ /* 0x000fe200000116ae */
[----:B---3--:R-:W-:Y:S01]  /*7240*/  @!P6 FADD.FTZ R189, -R189, -RZ ;  /* 0x800000ffbdbde221 */ /* 0x008fe20000010100 */
[----:B------:R-:W-:Y:S02]  /*7250*/  ISETP.LE.U32.AND P4, PT, R5, UR4, PT ;  /* 0x0000000405007c0c */ /* 0x000fe4000bf83070 */
[----:B------:R-:W-:Y:S02]  /*7260*/  LOP3.LUT R3, R3, 0xffff, RZ, 0xc0, !PT ;  /* 0x0000ffff03037812 */ /* 0x000fe400078ec0ff */
[----:B------:R-:W-:Y:S01]  /*7270*/  SHF.R.U32.HI R5, RZ, 0x10, R165 ;  /* 0x00000010ff057819 */ /* 0x000fe200000116a5 */
[----:B------:R-:W3:Y:S01]  /*7280*/  MUFU.EX2 R178, R10 ;  /* 0x0000000a00b27308 */ /* 0x000ee20000000800 */
[----:B------:R-:W-:Y:S02]  /*7290*/  ISETP.LE.U32.AND P6, PT, R3, UR4, PT ;  /* 0x0000000403007c0c */ /* 0x000fe4000bfc3070 */
[----:B------:R-:W-:Y:S01]  /*72a0*/  LOP3.LUT R5, R5, 0xff, RZ, 0xc0, !PT ;  /* 0x000000ff05057812 */ /* 0x000fe200078ec0ff */
[----:B-1----:R-:W-:Y:S01]  /*72b0*/  @!P1 FADD.FTZ R177, -R177, -RZ ;  /* 0x800000ffb1b19221 */ /* 0x002fe20000010100 */
[----:B------:R-:W-:Y:S02]  /*72c0*/  LOP3.LUT R3, R16, 0xff, RZ, 0xc0, !PT ;  /* 0x000000ff10037812 */ /* 0x000fe400078ec0ff */
[----:B------:R-:W-:Y:S02]  /*72d0*/  LOP3.LUT R165, R165, 0xffff, RZ, 0xc0, !PT ;  /* 0x0000ffffa5a57812 */ /* 0x000fe400078ec0ff */
[----:B----4-:R-:W-:Y:S01]  /*72e0*/  F2FP.RELU.BF16.PACK_AB R2, R196, R219 ;  /* 0x000000dbc402723e */ /* 0x010fe200000018ff */
[----:B------:R-:W1:Y:S01]  /*72f0*/  MUFU.EX2 R176, R9 ;  /* 0x0000000900b07308 */ /* 0x000e620000000800 */
[----:B------:R-:W-:Y:S02]  /*7300*/  ISETP.LE.U32.AND P1, PT, R3, UR4, PT ;  /* 0x0000000403007c0c */ /* 0x000fe4000bf23070 */
[----:B------:R-:W-:Y:S01]  /*7310*/  SHF.R.U32.HI R3, RZ, 0x8, R165 ;  /* 0x00000008ff037819 */ /* 0x000fe200000116a5 */
[----:B--2---:R-:W-:Y:S01]  /*7320*/  @!P2 FADD.FTZ R188, -R188, -RZ ;  /* 0x800000ffbcbca221 */ /* 0x004fe20000010100 */
[----:B------:R-:W-:Y:S02]  /*7330*/  ISETP.LE.U32.AND P2, PT, R4, UR4, PT ;  /* 0x0000000404007c0c */ /* 0x000fe4000bf43070 */
[----:B------:R-:W-:Y:S02]  /*7340*/  SHF.R.U32.HI R4, RZ, 0x8, R168 ;  /* 0x00000008ff047819 */ /* 0x000fe400000116a8 */
[----:B------:R-:W-:Y:S01]  /*7350*/  LOP3.LUT R3, R3, 0xffff, RZ, 0xc0, !PT ;  /* 0x0000ffff03037812 */ /* 0x000fe200078ec0ff */
[----:B------:R2:W4:Y:S01]  /*7360*/  MUFU.EX2 R181, R0 ;  /* 0x0000000000b57308 */ /* 0x0005220000000800 */
[----:B------:R-:W-:Y:S01]  /*7370*/  LOP3.LUT R4, R4, 0xffff, RZ, 0xc0, !PT ;  /* 0x0000ffff04047812 */ /* 0x000fe200078ec0ff */
[----:B---3--:R-:W-:Y:S01]  /*7380*/  @!P4 FADD.FTZ R178, -R178, -RZ ;  /* 0x800000ffb2b2c221 */ /* 0x008fe20000010100 */
[----:B------:R-:W-:Y:S02]  /*7390*/  ISETP.LE.U32.AND P4, PT, R5, UR4, PT ;  /* 0x0000000405007c0c */ /* 0x000fe4000bf83070 */
[----:B------:R-:W-:Y:S05]  /*73a0*/  F2FP.RELU.BF16.PACK_AB R5, R177, R190 ;  /* 0x000000beb105723e */ /* 0x000fea00000018ff */
[----:B------:R-:W3:Y:S01]  /*73b0*/  MUFU.EX2 R184, R13 ;  /* 0x0000000d00b87308 */ /* 0x000ee20000000800 */
[----:B------:R3:W-:Y:S01]  /*73c0*/  STS [R233+0x20000], R5 ;  /* 0x02000005e9007388 */ /* 0x0007e20000000800 */
[----:B-1----:R-:W-:Y:S01]  /*73d0*/  @!P6 FADD.FTZ R176, -R176, -RZ ;  /* 0x800000ffb0b0e221 */ /* 0x002fe20000010100 */
[----:B------:R-:W-:Y:S02]  /*73e0*/  ISETP.LE.U32.AND P6, PT, R3, UR4, PT ;  /* 0x0000000403007c0c */ /* 0x000fe4000bfc3070 */
[----:B------:R1:W-:Y:S01]  /*73f0*/  STS [R234+0x20000], R2 ;  /* 0x02000002ea007388 */ /* 0x0003e20000000800 */
[----:B------:R-:W-:Y:S04]  /*7400*/  F2FP.RELU.BF16.PACK_AB R3, R188, R178 ;  /* 0x000000b2bc03723e */ /* 0x000fe800000018ff */
        /* <DEDUP_REMOVED lines=148> */
[----:B------:R-:W-:Y:S01]  /*7d50*/  FADD.FTZ R11, -R214, R11 ;  /* 0x0000000bd60b7221 */ /* 0x000fe20000010100 */
[----:B------:R-:W-:Y:S01]  /*7d60*/  FSEL R2, R2, R217, P1 ;  /* 0x000000d902027208 */ /* 0x000fe20000800000 */
[----:B------:R-:W-:Y:S01]  /*7d70*/  FMUL.FTZ R190, R190, R4 ;  /* 0x00000004bebe7220 */ /* 0x000fe20000410000 */
[----:B------:R-:W-:Y:S02]  /*7d80*/  FSETP.GE.FTZ.AND P1, PT, R195, RZ, PT ;  /* 0x000000ffc300720b */ /* 0x000fe40003f36000 */
[----:B------:R-:W-:Y:S01]  /*7d90*/  FADD.FTZ R10, -R214, R10 ;  /* 0x0000000ad60a7221 */ /* 0x000fe20000010100 */
[----:B------:R-:W-:Y:S01]  /*7da0*/  FSEL R0, R0, R216, P0 ;  /* 0x000000d800007208 */ /* 0x000fe20000000000 */
[----:B------:R-:W-:Y:S01]  /*7db0*/  FMUL.FTZ R177, R177, R2 ;  /* 0x00000002b1b17220 */ /* 0x000fe20000410000 */
[----:B------:R-:W-:Y:S01]  /*7dc0*/  FSETP.GE.FTZ.AND P0, PT, R186, RZ, PT ;  /* 0x000000ffba00720b */ /* 0x000fe20003f16000 */
[----:B------:R-:W-:Y:S02]  /*7dd0*/  FADD.FTZ R2, -R216, R7 ;  /* 0x00000007d8027221 */ /* 0x000fe40000010100 */
[----:B------:R-:W-:Y:S01]  /*7de0*/  FMUL.FTZ R182, R182, R0 ;  /* 0x00000000b6b67220 */ /* 0x000fe20000410000 */
[----:B------:R-:W1:Y:S01]  /*7df0*/  LDSM.16.M88.4 R4, [R206+0x18800] ;  /* 0x01880000ce04783b */ /* 0x000e620000000200 */
[C---:B------:R-:W-:Y:S01]  /*7e00*/  FADD.FTZ R0, -R215.reuse, R8 ;  /* 0x00000008d7007221 */ /* 0x040fe20000010100 */
[----:B------:R-:W-:Y:S01]  /*7e10*/  FSEL R2, R2, R216, P1 ;  /* 0x000000d802027208 */ /* 0x000fe20000800000 */
[----:B------:R-:W-:Y:S01]  /*7e20*/  FADD.FTZ R9, -R215, R9 ;  /* 0x00000009d7097221 */ /* 0x000fe20000010100 */
[----:B------:R-:W-:Y:S01]  /*7e30*/  FSETP.GE.FTZ.AND P1, PT, R188, RZ, PT ;  /* 0x000000ffbc00720b */ /* 0x000fe20003f36000 */
[----:B------:R-:W-:Y:S01]  /*7e40*/  FADD.FTZ R8, -R214, R15 ;  /* 0x0000000fd6087221 */ /* 0x000fe20000010100 */
[----:B------:R-:W-:Y:S01]  /*7e50*/  FSEL R0, R0, R215, P0 ;  /* 0x000000d700007208 */ /* 0x000fe20000000000 */
[----:B------:R-:W-:Y:S01]  /*7e60*/  FMUL.FTZ R195, R195, R2 ;  /* 0x00000002c3c37220 */ /* 0x000fe20000410000 */
[----:B------:R-:W-:Y:S02]  /*7e70*/  LEA R212, P0, R169, R212, 0x2 ;  /* 0x000000d4a9d47211 */ /* 0x000fe400078010ff */
[----:B------:R-:W-:Y:S01]  /*7e80*/  FSEL R2, R10, R214, P2 ;  /* 0x000000d60a027208 */ /* 0x000fe20001000000 */
        /* <DEDUP_REMOVED lines=22> */
[-C--:B------:R-:W-:Y:S02]  /*7ff0*/  FSEL R10, R10, R215.reuse, P2 ;  /* 0x000000d70a0a7208 */ /* 0x080fe40001000000 */
[----:B------:R-:W-:Y:S02]  /*8000*/  FSETP.GE.FTZ.AND P2, PT, R196, RZ, PT ;  /* 0x000000ffc400720b */ /* 0x000fe40003f56000 */
[----:B------:R-:W-:Y:S01]  /*8010*/  FSEL R0, R0, R216, P0 ;  /* 0x000000d800007208 */ /* 0x000fe20000000000 */
        /* <DEDUP_REMOVED lines=14> */
[-C--:B------:R-:W-:Y:S02]  /*8100*/  FSEL R4, R4, R217.reuse, P2 ;  /* 0x000000d904047208 */ /* 0x080fe40001000000 */
[----:B------:R-:W-:Y:S01]  /*8110*/  FSETP.GE.FTZ.AND P2, PT, R199, RZ, PT ;  /* 0x000000ffc700720b */ /* 0x000fe20003f56000 */
[C---:B------:R-:W-:Y:S01]  /*8120*/  FADD.FTZ R23, -R216.reuse, R23 ;  /* 0x00000017d8177221 */ /* 0x040fe20000010100 */
[----:B------:R-:W-:Y:S01]  /*8130*/  HMMA.16816.F32.BF16 R32, R164, R6, R32 ;  /* 0x00000006a420723c */ /* 0x000fe20000041820 */
[----:B------:R-:W-:Y:S03]  /*8140*/  FADD.FTZ R22, -R216, R22 ;  /* 0x00000016d8167221 */ /* 0x000fe60000010100 */
[----:B------:R-:W-:Y:S01]  /*8150*/  FADD.FTZ R21, -R217, R21 ;  /* 0x00000015d9157221 */ /* 0x000fe20000010100 */
        /* <DEDUP_REMOVED lines=8> */
[C---:B------:R-:W-:Y:S01]  /*81e0*/  FADD.FTZ R26, -R214.reuse, R26 ;  /* 0x0000001ad61a7221 */ /* 0x040fe20000010100 */
        /* <DEDUP_REMOVED lines=61> */
[----:B------:R-:W-:Y:S02]  /*85c0*/  LEA R0, P4, R9, R2, 0x5 ;  /* 0x0000000209007211 */ /* 0x000fe400078828ff */
        /* <DEDUP_REMOVED lines=43> */
.L_x_1928:
        /* <DEDUP_REMOVED lines=175> */
.L_x_1929:
        /* <DEDUP_REMOVED lines=17> */
[----:B------:R-:W-:Y:S01]  /*9480*/  UIMAD UR4, UR6, 0x18, URZ ;  /* 0x00000018060478a4 */ /* 0x000fe2000f8e023f */
[----:B------:R-:W4:Y:S05]  /*9490*/  LDSM.16.MT88.4 R172, [R200+0x800] ;  /* 0x00080000c8ac783b */ /* 0x000f2a0000004200 */
[----:B------:R-:W3:Y:S01]  /*94a0*/  LDSM.16.M88.4 R176, [R192+0x1d000] ;  /* 0x01d00000c0b0783b */ /* 0x000ee20000000200 */
[----:B------:R-:W-:Y:S02]  /*94b0*/  IMAD.U32 R198, RZ, RZ, UR4 ;  /* 0x00000004ffc67e24 */ /* 0x000fe4000f8e00ff */
[----:B------:R-:W-:Y:S01]  /*94c0*/  IMAD.U32 R214, RZ, RZ, UR4 ;  /* 0x00000004ffd67e24 */ /* 0x000fe2000f8e00ff */
[----:B------:R-:W-:Y:S01]  /*94d0*/  USHF.L.U32 UR4, UR6, 0x5, URZ ;  /* 0x0000000506047899 */ /* 0x000fe2000800063f */
[----:B------:R-:W3:Y:S05]  /*94e0*/  LDSM.16.MT88.4 R180, [R200+0x4800] ;  /* 0x00480000c8b4783b */ /* 0x000eea0000004200 */
[----:B------:R-:W-:Y:S01]  /*94f0*/  LDSM.16.M88.4 R184, [R193+0x1d000] ;  /* 0x01d00000c1b8783b */ /* 0x000fe20000000200 */
[----:B------:R-:W-:Y:S02]  /*9500*/  IMAD.U32 R199, RZ, RZ, UR4 ;  /* 0x00000004ffc77e24 */ /* 0x000fe4000f8e00ff */
[----:B------:R-:W-:Y:S01]  /*9510*/  IMAD.U32 R217, RZ, RZ, UR4 ;  /* 0x00000004ffd97e24 */ /* 0x000fe2000f8e00ff */
[----:B------:R-:W-:Y:S01]  /*9520*/  UIMAD UR4, UR6, 0x28, URZ ;  /* 0x00000028060478a4 */ /* 0x000fe2000f8e023f */
[-C--:B-1----:R-:W-:Y:S01]  /*9530*/  HMMA.16816.F32.BF16 R4, R32, R16.reuse, RZ ;  /* 0x000000102004723c */ /* 0x082fe200000418ff */
[----:B------:R-:W-:Y:S04]  /*9540*/  LDSM.16.MT88.4 R188, [R200+0x5000] ;  /* 0x00500000c8bc783b */ /* 0x000fe80000004200 */
[----:B------:R-:W-:Y:S01]  /*9550*/  IMAD.U32 R203, RZ, RZ, UR4 ;  /* 0x00000004ffcb7e24 */ /* 0x000fe2000f8e00ff */
[----:B------:R1:W5:Y:S01]  /*9560*/  @P1 LDG.E R247, [R196.64] ;  /* 0x0000000ec4f71981 */ /* 0x000362000c1e1900 */
[----:B------:R-:W-:Y:S01]  /*9570*/  IMAD.U32 R220, RZ, RZ, UR4 ;  /* 0x00000004ffdc7e24 */ /* 0x000fe2000f8e00ff */
[C---:B--2---:R-:W-:Y:S01]  /*9580*/  HMMA.16816.F32.BF16 R8, R28.reuse, R16, RZ ;  /* 0x000000101c08723c */ /* 0x044fe200000418ff */
[----:B------:R-:W-:Y:S02]  /*9590*/  UIMAD UR4, UR6, 0x30, URZ ;  /* 0x00000030060478a4 */ /* 0x000fe4000f8e023f */
[----:B------:R1:W5:Y:S04]  /*95a0*/  @P1 LDG.E R248, [R196.64+0x20] ;  /* 0x0000200ec4f81981 */ /* 0x000368000c1e1900 */
[----:B------:R-:W-:Y:S01]  /*95b0*/  IMAD.U32 R215, RZ, RZ, UR4 ;  /* 0x00000004ffd77e24 */ /* 0x000fe2000f8e00ff */
[-C--:B------:R-:W-:Y:S01]  /*95c0*/  HMMA.16816.F32.BF16 R12, R28, R18.reuse, RZ ;  /* 0x000000121c0c723c */ /* 0x080fe200000418ff */
[----:B------:R1:W5:Y:S03]  /*95d0*/  @P1 LDG.E R245, [R196.64+0x80] ;  /* 0x0000800ec4f51981 */ /* 0x000366000c1e1900 */
[----:B------:R-:W-:Y:S01]  /*95e0*/  IMAD.U32 R219, RZ, RZ, UR4 ;  /* 0x00000004ffdb7e24 */ /* 0x000fe2000f8e00ff */
[----:B------:R-:W-:Y:S01]  /*95f0*/  UIMAD UR4, UR6, 0x38, URZ ;  /* 0x00000038060478a4 */ /* 0x000fe2000f8e023f */
[----:B------:R1:W5:Y:S01]  /*9600*/  @P1 LDG.E R246, [R196.64+0xa0] ;  /* 0x0000a00ec4f61981 */ /* 0x000362000c1e1900 */
[-C--:B------:R-:W-:Y:S01]  /*9610*/  LEA R2, P1, R2, R212.reuse, 0x2 ;  /* 0x000000d402027211 */ /* 0x080fe200078210ff */
[C---:B------:R-:W-:Y:S04]  /*9620*/  HMMA.16816.F32.BF16 R16, R32.reuse, R18, RZ ;  /* 0x000000122010723c */ /* 0x040fe800000418ff */
[----:B------:R-:W-:Y:S02]  /*9630*/  IMAD.U32 R216, RZ, RZ, UR4 ;  /* 0x00000004ffd87e24 */ /* 0x000fe4000f8e00ff */
[----:B------:R-:W-:Y:S01]  /*9640*/  IMAD.U32 R218, RZ, RZ, UR4 ;  /* 0x00000004ffda7e24 */ /* 0x000fe2000f8e00ff */
[----:B------:R-:W-:Y:S01]  /*9650*/  USHF.L.U32 UR4, UR6, 0x4, URZ ;  /* 0x0000000406047899 */ /* 0x000fe2000800063f */
[-C--:B---3--:R-:W-:Y:S03]  /*9660*/  HMMA.16816.F32.BF16 R20, R32, R164.reuse, RZ ;  /* 0x000000a42014723c */ /* 0x088fe600000418ff */
[----:B------:R-:W-:Y:S02]  /*9670*/  UIADD3 UR6, UR4, 0x20, URZ ;  /* 0x0000002004067890 */ /* 0x000fe4000fffe03f */
[----:B------:R-:W-:Y:S02]  /*9680*/  UIADD3 UR7, UR4, 0x40, URZ ;  /* 0x0000004004077890 */ /* 0x000fe4000fffe03f */
[----:B------:R-:W-:Y:S01]  /*9690*/  UIADD3 UR9, UR4, 0x60, URZ ;  /* 0x0000006004097890 */ /* 0x000fe2000fffe03f */
[C---:B------:R-:W-:Y:S05]  /*96a0*/  HMMA.16816.F32.BF16 R24, R28.reuse, R164, RZ ;  /* 0x000000a41c18723c */ /* 0x040fea00000418ff */
[----:B------:R-:W-:Y:S03]  /*96b0*/  IMAD.U32 R0, RZ, RZ, UR9 ;  /* 0x00000009ff007e24 */ /* 0x000fe6000f8e00ff */
[-C--:B------:R-:W-:Y:S08]  /*96c0*/  HMMA.16816.F32.BF16 R28, R28, R166.reuse, RZ ;  /* 0x000000a61c1c723c */ /* 0x080ff000000418ff */
[----:B------:R-:W-:Y:S01]  /*96d0*/  HMMA.16816.F32.BF16 R32, R32, R166, RZ ;  /* 0x000000a62020723c */ /* 0x000fe200000418ff */
[----:B------:R-:W-:Y:S07]  /*96e0*/  LDSM.16.M88.4 R164, [R193+0x1c000] ;  /* 0x01c00000c1a4783b */ /* 0x000fee0000000200 */
[-C--:B----4-:R-:W-:Y:S08]  /*96f0*/  HMMA.16816.F32.BF16 R4, R168, R172.reuse, R4 ;  /* 0x000000aca804723c */ /* 0x090ff00000041804 */
[C---:B------:R-:W-:Y:S08]  /*9700*/  HMMA.16816.F32.BF16 R8, R176.reuse, R172, R8 ;  /* 0x000000acb008723c */ /* 0x040ff00000041808 */
[-C--:B------:R-:W-:Y:S08]  /*9710*/  HMMA.16816.F32.BF16 R12, R176, R174.reuse, R12 ;  /* 0x000000aeb00c723c */ /* 0x080ff0000004180c */
[C---:B------:R-:W-:Y:S01]  /*9720*/  HMMA.16816.F32.BF16 R16, R168.reuse, R174, R16 ;  /* 0x000000aea810723c */ /* 0x040fe20000041810 */
[----:B------:R-:W2:Y:S07]  /*9730*/  LDSM.16.MT88.4 R172, [R200+0x1000] ;  /* 0x00100000c8ac783b */ /* 0x000eae0000004200 */
        /* <DEDUP_REMOVED lines=17> */
[----:B------:R3:W-:Y:S05]  /*9850*/  LDSM.16.M88.4 R164, [R3+0x1e000] ;  /* 0x01e0000003a4783b */ /* 0x0007ea0000000200 */
[----:B------:R-:W-:Y:S02]  /*9860*/  LDSM.16.MT88.4 R188, [R200+0x6000] ;  /* 0x00600000c8bc783b */ /* 0x000fe40000004200 */
[-C--:B--2---:R-:W-:Y:S08]  /*9870*/  HMMA.16816.F32.BF16 R4, R168, R172.reuse, R4 ;  /* 0x000000aca804723c */ /* 0x084ff00000041804 */
[C---:B------:R-:W-:Y:S01]  /*9880*/  HMMA.16816.F32.BF16 R8, R176.reuse, R172, R8 ;  /* 0x000000acb008723c */ /* 0x040fe20000041808 */
[----:B---3--:R-:W-:Y:S07]  /*9890*/  IMAD.U32 R3, RZ, RZ, UR5 ;  /* 0x00000005ff037e24 */ /* 0x008fee000f8e00ff */
[-C--:B------:R-:W-:Y:S04]  /*98a0*/  HMMA.16816.F32.BF16 R12, R176, R174.reuse, R12 ;  /* 0x000000aeb00c723c */ /* 0x080fe8000004180c */
[-C--:B------:R-:W-:Y:S04]  /*98b0*/  LEA.HI.X.SX32 R3, R3, R213.reuse, 0x2, P1 ;  /* 0x000000d503037211 */ /* 0x080fe800008f16ff */
[C---:B------:R-:W-:Y:S01]  /*98c0*/  HMMA.16816.F32.BF16 R16, R168.reuse, R174, R16 ;  /* 0x000000aea810723c */ /* 0x040fe20000041810 */
[----:B------:R-:W2:Y:S07]  /*98d0*/  LDSM.16.MT88.4 R172, [R200+0x2000] ;  /* 0x00200000c8ac783b */ /* 0x000eae0000004200 */
[-C--:B------:R-:W-:Y:S08]  /*98e0*/  HMMA.16816.F32.BF16 R20, R168, R180.reuse, R20 ;  /* 0x000000b4a814723c */ /* 0x080ff00000041814 */
[C---:B------:R-:W-:Y:S08]  /*98f0*/  HMMA.16816.F32.BF16 R24, R176.reuse, R180, R24 ;  /* 0x000000b4b018723c */ /* 0x040ff00000041818 */
[-C--:B------:R-:W-:Y:S01]  /*9900*/  HMMA.16816.F32.BF16 R28, R176, R182.reuse, R28 ;  /* 0x000000b6b01c723c */ /* 0x080fe2000004181c */
[----:B------:R-:W-:Y:S07]  /*9910*/  LDSM.16.MT88.4 R176, [R200+0x2800] ;  /* 0x00280000c8b0783b */ /* 0x000fee0000004200 */
[----:B------:R-:W-:Y:S01]  /*9920*/  HMMA.16816.F32.BF16 R32, R168, R182, R32 ;  /* 0x000000b6a820723c */ /* 0x000fe20000041820 */
[----:B------:R-:W3:Y:S05]  /*9930*/  LDSM.16.M88.4 R168, [R192+0x1e000] ;  /* 0x01e00000c0a8783b */ /* 0x000eea0000000200 */
[----:B------:R-:W4:Y:S02]  /*9940*/  LDSM.16.M88.4 R180, [R192+0x1f000] ;  /* 0x01f00000c0b4783b */ /* 0x000f240000000200 */
        /* <DEDUP_REMOVED lines=10> */
[----:B------:R-:W1:Y:S05]  /*99f0*/  LDSM.16.M88.4 R164, [R193+0x1e000] ;  /* 0x01e00000c1a4783b */ /* 0x000e6a0000000200 */
[----:B------:R-:W1:Y:S02]  /*9a00*/  LDSM.16.M88.4 R188, [R193+0x1f000] ;  /* 0x01f00000c1bc783b */ /* 0x000e640000000200 */
[-C--:B---3--:R-:W-:Y:S08]  /*9a10*/  HMMA.16816.F32.BF16 R4, R168, R176.reuse, R4 ;  /* 0x000000b0a804723c */ /* 0x088ff00000041804 */
[C---:B----4-:R-:W-:Y:S08]  /*9a20*/  HMMA.16816.F32.BF16 R8, R180.reuse, R176, R8 ;  /* 0x000000b0b408723c */ /* 0x050ff00000041808 */
[-C--:B------:R-:W-:Y:S08]  /*9a30*/  HMMA.16816.F32.BF16 R12, R180, R178.reuse, R12 ;  /* 0x000000b2b40c723c */ /* 0x080ff0000004180c */
[C---:B------:R-:W-:Y:S01]  /*9a40*/  HMMA.16816.F32.BF16 R16, R168.reuse, R178, R16 ;  /* 0x000000b2a810723c */ /* 0x040fe20000041810 */
[----:B------:R-:W3:Y:S07]  /*9a50*/  LDSM.16.MT88.4 R176, [R200+0x7000] ;  /* 0x00700000c8b0783b */ /* 0x000eee0000004200 */
[-C--:B--2---:R-:W-:Y:S08]  /*9a60*/  HMMA.16816.F32.BF16 R20, R168, R172.reuse, R20 ;  /* 0x000000aca814723c */ /* 0x084ff00000041814 */
[C---:B------:R-:W-:Y:S08]  /*9a70*/  HMMA.16816.F32.BF16 R24, R180.reuse, R172, R24 ;  /* 0x000000acb418723c */ /* 0x040ff00000041818 */
[-C--:B------:R-:W-:Y:S01]  /*9a80*/  HMMA.16816.F32.BF16 R28, R180, R174.reuse, R28 ;  /* 0x000000aeb41c723c */ /* 0x080fe2000004181c */
[----:B------:R-:W-:Y:S07]  /*9a90*/  LDSM.16.M88.4 R180, [R194+0x1f000] ;  /* 0x01f00000c2b4783b */ /* 0x000fee0000000200 */
[----:B------:R-:W-:Y:S01]  /*9aa0*/  HMMA.16816.F32.BF16 R32, R168, R174, R32 ;  /* 0x000000aea820723c */ /* 0x000fe20000041820 */
[----:B------:R-:W-:Y:S05]  /*9ab0*/  LDSM.16.M88.4 R168, [R194+0x1e000] ;  /* 0x01e00000c2a8783b */ /* 0x000fea0000000200 */
[----:B------:R-:W2:Y:S02]  /*9ac0*/  LDSM.16.MT88.4 R172, [R200+0x3800] ;  /* 0x00380000c8ac783b */ /* 0x000ea40000004200 */
[-C--:B-1----:R-:W-:Y:S03]  /*9ad0*/  HMMA.16816.F32.BF16 R4, R164, R184.reuse, R4 ;  /* 0x000000b8a404723c */ /* 0x082fe60000041804 */
[----:B------:R-:W1:Y:S05]  /*9ae0*/  LDSM.16.MT88.4 R192, [R200+0x7800] ;  /* 0x00780000c8c0783b */ /* 0x000e6a0000004200 */
[C---:B------:R-:W-:Y:S07]  /*9af0*/  HMMA.16816.F32.BF16 R8, R188.reuse, R184, R8 ;  /* 0x000000b8bc08723c */ /* 0x040fee0000041808 */
[----:B------:R-:W-:Y:S01]  /*9b00*/  IMAD.U32 R185, RZ, RZ, UR7 ;  /* 0x00000007ffb97e24 */ /* 0x000fe2000f8e00ff */
[-C--:B------:R-:W-:Y:S08]  /*9b10*/  HMMA.16816.F32.BF16 R12, R188, R186.reuse, R12 ;  /* 0x000000babc0c723c */ /* 0x080ff0000004180c */
[C---:B------:R-:W-:Y:S08]  /*9b20*/  HMMA.16816.F32.BF16 R16, R164.reuse, R186, R16 ;  /* 0x000000baa410723c */ /* 0x040ff00000041810 */
[-C--:B---3--:R-:W-:Y:S08]  /*9b30*/  HMMA.16816.F32.BF16 R20, R164, R176.reuse, R20 ;  /* 0x000000b0a414723c */ /* 0x088ff00000041814 */
[C---:B------:R-:W-:Y:S07]  /*9b40*/  HMMA.16816.F32.BF16 R24, R188.reuse, R176, R24 ;  /* 0x000000b0bc18723c */ /* 0x040fee0000041818 */
[----:B------:R-:W-:Y:S01]  /*9b50*/  IMAD.U32 R177, RZ, RZ, UR6 ;  /* 0x00000006ffb17e24 */ /* 0x000fe2000f8e00ff */
[-C--:B------:R-:W-:Y:S07]  /*9b60*/  HMMA.16816.F32.BF16 R28, R188, R178.reuse, R28 ;  /* 0x000000b2bc1c723c */ /* 0x080fee000004181c */
[----:B------:R-:W-:Y:S01]  /*9b70*/  IMAD.U32 R189, RZ, RZ, UR7 ;  /* 0x00000007ffbd7e24 */ /* 0x000fe2000f8e00ff */
        /* <DEDUP_REMOVED lines=12> */
[----:B------:R-:W-:Y:S01]  /*9c40*/  UIADD3 UR4, UR5, UR4, URZ ;  /* 0x0000000405047290 */ /* 0x000fe2000fffe03f */
[-C--:B------:R-:W-:Y:S04]  /*9c50*/  HMMA.16816.F32.BF16 R12, R180, R174.reuse, R12 ;  /* 0x000000aeb40c723c */ /* 0x080fe8000004180c */
[-C--:B------:R-:W-:Y:S01]  /*9c60*/  LEA.HI.X.SX32 R167, R217, R213.reuse, 0x2, P0 ;  /* 0x000000d5d9a77211 */ /* 0x080fe200000f16ff */
[----:B------:R-:W-:Y:S02]  /*9c70*/  IMAD.U32 R188, RZ, RZ, UR4 ;  /* 0x00000004ffbc7e24 */ /* 0x000fe4000f8e00ff */
[----:B------:R2:W-:Y:S01]  /*9c80*/  RED.E.ADD.F32.FTZ.RN.STRONG.GPU [R212.64], R4 ;  /* 0x00000004d400798e */ /* 0x0005e2000c10e78e */
[C---:B------:R-:W-:Y:S04]  /*9c90*/  HMMA.16816.F32.BF16 R16, R168.reuse, R174, R16 ;  /* 0x000000aea810723c */ /* 0x040fe80000041810 */
[----:B------:R-:W-:Y:S03]  /*9ca0*/  RED.E.ADD.F32.FTZ.RN.STRONG.GPU [R2.64], R5 ;  /* 0x000000050200798e */ /* 0x000fe6000c10e78e */
[----:B------:R-:W-:Y:S01]  /*9cb0*/  IMAD.U32 R174, RZ, RZ, UR6 ;  /* 0x00000006ffae7e24 */ /* 0x000fe2000f8e00ff */
[-C--:B-1----:R-:W-:Y:S01]  /*9cc0*/  HMMA.16816.F32.BF16 R20, R168, R192.reuse, R20 ;  /* 0x000000c0a814723c */ /* 0x082fe20000041814 */
[----:B------:R1:W-:Y:S01]  /*9cd0*/  RED.E.ADD.F32.FTZ.RN.STRONG.GPU [R164.64], R6 ;  /* 0x00000006a400798e */ /* 0x0003e2000c10e78e */
[----:B------:R-:W-:Y:S06]  /*9ce0*/  UIADD3 UR6, UR5, UR6, URZ ;  /* 0x0000000605067290 */ /* 0x000fec000fffe03f */
[C---:B------:R-:W-:Y:S01]  /*9cf0*/  HMMA.16816.F32.BF16 R24, R180.reuse, R192, R24 ;  /* 0x000000c0b418723c */ /* 0x040fe20000041818 */
[----:B------:R-:W-:Y:S03]  /*9d00*/  IMAD.U32 R175, RZ, RZ, UR6 ;  /* 0x00000006ffaf7e24 */ /* 0x000fe6000f8e00ff */
[----:B------:R-:W-:Y:S01]  /*9d10*/  IMAD.U32 R179, RZ, RZ, UR6 ;  /* 0x00000006ffb37e24 */ /* 0x000fe2000f8e00ff */
[----:B------:R-:W-:Y:S02]  /*9d20*/  UIADD3 UR6, UR5, UR6, URZ ;  /* 0x0000000605067290 */ /* 0x000fe4000fffe03f */
[----:B------:R-:W-:Y:S01]  /*9d30*/  IMAD.U32 R193, RZ, RZ, UR4 ;  /* 0x00000004ffc17e24 */ /* 0x000fe2000f8e00ff */
[-C--:B------:R-:W-:Y:S01]  /*9d40*/  HMMA.16816.F32.BF16 R28, R180, R194.reuse, R28 ;  /* 0x000000c2b41c723c */ /* 0x080fe2000004181c */
[----:B------:R-:W-:Y:S03]  /*9d50*/  UIADD3 UR4, UR5, UR4, URZ ;  /* 0x0000000405047290 */ /* 0x000fe6000fffe03f */
[-C--:B--2---:R-:W-:Y:S01]  /*9d60*/  LEA R4, P1, R198, R212.reuse, 0x2 ;  /* 0x000000d4c6047211 */ /* 0x084fe200078210ff */
[----:B------:R-:W-:Y:S02]  /*9d70*/  IMAD.U32 R176, RZ, RZ, UR6 ;  /* 0x00000006ffb07e24 */ /* 0x000fe4000f8e00ff */
[----:B------:R-:W-:Y:S01]  /*9d80*/  IMAD.U32 R181, RZ, RZ, UR6 ;  /* 0x00000006ffb57e24 */ /* 0x000fe2000f8e00ff */
[----:B------:R-:W-:Y:S01]  /*9d90*/  HMMA.16816.F32.BF16 R32, R168, R194, R32 ;  /* 0x000000c2a820723c */ /* 0x000fe20000041820 */
[----:B------:R-:W-:Y:S03]  /*9da0*/  UIADD3 UR6, UR5, UR6, URZ ;  /* 0x0000000605067290 */ /* 0x000fe6000fffe03f */
[-C--:B-1----:R-:W-:Y:S01]  /*9db0*/  LEA R164, P2, R203, R212.reuse, 0x2 ;  /* 0x000000d4cba47211 */ /* 0x082fe200078410ff */
[----:B------:R-:W-:Y:S01]  /*9dc0*/  IMAD.U32 R190, RZ, RZ, UR4 ;  /* 0x00000004ffbe7e24 */ /* 0x000fe2000f8e00ff */
[----:B------:R-:W2:Y:S01]  /*9dd0*/  LDL R203, [R1] ;  /* 0x0000000001cb7983 */ /* 0x000ea20000100800 */
[-C--:B------:R-:W-:Y:S01]  /*9de0*/  LEA.HI.X.SX32 R5, R214, R213.reuse, 0x2, P1 ;  /* 0x000000d5d6057211 */ /* 0x080fe200008f16ff */
[----:B------:R-:W-:Y:S01]  /*9df0*/  IMAD.U32 R178, RZ, RZ, UR6 ;  /* 0x00000006ffb27e24 */ /* 0x000fe2000f8e00ff */
[-C--:B------:R-:W-:Y:S03]  /*9e00*/  LEA.HI.X.SX32 R165, R220, R213.reuse, 0x2, P2 ;  /* 0x000000d5dca57211 */ /* 0x080fe600010f16ff */
[----:B------:R1:W-:Y:S01]  /*9e10*/  RED.E.ADD.F32.FTZ.RN.STRONG.GPU [R4.64], R7 ;  /* 0x000000070400798e */ /* 0x0003e2000c10e78e */
[-C--:B------:R-:W-:Y:S01]  /*9e20*/  LEA R6, P1, R215, R212.reuse, 0x2 ;  /* 0x000000d4d7067211 */ /* 0x080fe200078210ff */
[----:B------:R-:W-:Y:S01]  /*9e30*/  IMAD.U32 R184, RZ, RZ, UR6 ;  /* 0x00000006ffb87e24 */ /* 0x000fe2000f8e00ff */
[----:B------:R-:W-:Y:S01]  /*9e40*/  UIADD3 UR6, UR5, UR6, URZ ;  /* 0x0000000605067290 */ /* 0x000fe2000fffe03f */
[----:B------:R-:W-:Y:S01]  /*9e50*/  IMAD.U32 R195, RZ, RZ, UR4 ;  /* 0x00000004ffc37e24 */ /* 0x000fe2000f8e00ff */
[----:B------:R-:W-:Y:S01]  /*9e60*/  RED.E.ADD.F32.FTZ.RN.STRONG.GPU [R166.64], R8 ;  /* 0x00000008a600798e */ /* 0x000fe2000c10e78e */
[----:B------:R-:W-:Y:S01]  /*9e70*/  UIADD3 UR4, UR5, UR4, URZ ;  /* 0x0000000405047290 */ /* 0x000fe2000fffe03f */
[----:B------:R-:W-:Y:S01]  /*9e80*/  IMAD.U32 R169, RZ, RZ, UR7 ;  /* 0x00000007ffa97e24 */ /* 0x000fe2000f8e00ff */
[----:B------:R-:W-:Y:S01]  /*9e90*/  UIADD3 UR7, UR5, UR7, URZ ;  /* 0x0000000705077290 */ /* 0x000fe2000fffe03f */
[----:B------:R-:W-:Y:S01]  /*9ea0*/  IMAD.U32 R180, RZ, RZ, UR6 ;  /* 0x00000006ffb47e24 */ /* 0x000fe2000f8e00ff */
[----:B------:R-:W-:Y:S01]  /*9eb0*/  RED.E.ADD.F32.FTZ.RN.STRONG.GPU [R164.64], R9 ;  /* 0x00000009a400798e */ /* 0x000fe2000c10e78e */
[----:B------:R-:W-:Y:S01]  /*9ec0*/  IMAD.U32 R186, RZ, RZ, UR6 ;  /* 0x00000006ffba7e24 */ /* 0x000fe2000f8e00ff */
[----:B------:R-:W-:Y:S01]  /*9ed0*/  UIADD3 UR6, UR5, UR6, URZ ;  /* 0x0000000605067290 */ /* 0x000fe2000fffe03f */
[----:B------:R-:W-:Y:S01]  /*9ee0*/  IMAD.U32 R192, RZ, RZ, UR4 ;  /* 0x00000004ffc07e24 */ /* 0x000fe2000f8e00ff */
[----:B------:R-:W-:Y:S01]  /*9ef0*/  UIADD3 UR9, UR5, UR4, URZ ;  /* 0x0000000405097290 */ /* 0x000fe2000fffe03f */
[----:B------:R-:W-:Y:S02]  /*9f00*/  IMAD.U32 R194, RZ, RZ, UR4 ;  /* 0x00000004ffc27e24 */ /* 0x000fe4000f8e00ff */
[----:B------:R-:W-:Y:S01]  /*9f10*/  IMAD.U32 R170, RZ, RZ, UR7 ;  /* 0x00000007ffaa7e24 */ /* 0x000fe2000f8e00ff */
[----:B------:R-:W-:Y:S01]  /*9f20*/  UIADD3 UR7, UR5, UR7, URZ ;  /* 0x0000000705077290 */ /* 0x000fe2000fffe03f */
[----:B------:R-:W-:Y:S02]  /*9f30*/  IMAD.U32 R182, RZ, RZ, UR6 ;  /* 0x00000006ffb67e24 */ /* 0x000fe4000f8e00ff */
[----:B------:R-:W-:Y:S02]  /*9f40*/  IMAD.U32 R183, RZ, RZ, UR6 ;  /* 0x00000006ffb77e24 */ /* 0x000fe4000f8e00ff */
[----:B------:R-:W-:Y:S02]  /*9f50*/  IMAD.U32 R168, RZ, RZ, UR9 ;  /* 0x00000009ffa87e24 */ /* 0x000fe4000f8e00ff */
[----:B------:R-:W-:Y:S01]  /*9f60*/  IMAD.U32 R171, RZ, RZ, UR7 ;  /* 0x00000007ffab7e24 */ /* 0x000fe2000f8e00ff */
[----:B------:R-:W-:Y:S01]  /*9f70*/  UIADD3 UR7, UR5, UR7, URZ ;  /* 0x0000000705077290 */ /* 0x000fe2000fffe03f */
[-C--:B-1----:R-:W-:Y:S02]  /*9f80*/  LEA.HI.X.SX32 R7, R219, R213.reuse, 0x2, P1 ;  /* 0x000000d5db077211 */ /* 0x082fe400008f16ff */
[-C--:B------:R-:W-:Y:S01]  /*9f90*/  LEA R4, P0, R216, R212.reuse, 0x2 ;  /* 0x000000d4d8047211 */ /* 0x080fe200078010ff */
[----:B------:R-:W-:Y:S02]  /*9fa0*/  UIADD3 UR4, UR5, UR7, URZ ;  /* 0x0000000705047290 */ /* 0x000fe4000fffe03f */
[----:B------:R1:W-:Y:S01]  /*9fb0*/  RED.E.ADD.F32.FTZ.RN.STRONG.GPU [R6.64], R10 ;  /* 0x0000000a0600798e */ /* 0x0003e2000c10e78e */
[-C--:B------:R-:W-:Y:S01]  /*9fc0*/  LEA.HI.X.SX32 R5, R218, R213.reuse, 0x2, P0 ;  /* 0x000000d5da057211 */ /* 0x080fe200000f16ff */
[----:B------:R-:W-:Y:S02]  /*9fd0*/  IMAD.U32 R173, RZ, RZ, UR7 ;  /* 0x00000007ffad7e24 */ /* 0x000fe4000f8e00ff */
[----:B------:R-:W-:Y:S01]  /*9fe0*/  IMAD.U32 R172, RZ, RZ, UR4 ;  /* 0x00000004ffac7e24 */ /* 0x000fe2000f8e00ff */
[----:B------:R-:W-:Y:S01]  /*9ff0*/  UIADD3 UR4, UR10, -0x1, URZ ;  /* 0xffffffff0a047890 */ /* 0x000fe2000fffe03f */
[----:B------:R3:W-:Y:S05]  /*a000*/  RED.E.ADD.F32.FTZ.RN.STRONG.GPU [R4.64], R11 ;  /* 0x0000000b0400798e */ /* 0x0007ea000c10e78e */
[----:B------:R-:W-:Y:S01]  /*a010*/  RED.E.ADD.F32.FTZ.RN.STRONG.GPU [R212.64+0x80], R16 ;  /* 0x00008010d400798e */ /* 0x000fe2000c10e78e */
[----:B------:R-:W-:Y:S04]  /*a020*/  UMOV UR10, UR4 ;  /* 0x00000004000a7c82 */ /* 0x000fe80008000000 */
[----:B------:R-:W-:Y:S01]  /*a030*/  RED.E.ADD.F32.FTZ.RN.STRONG.GPU [R2.64+0x80], R17 ;  /* 0x000080110200798e */ /* 0x000fe2000c10e78e */
[-C--:B-1----:R-:W-:Y:S04]  /*a040*/  LEA R6, P1, R174, R212.reuse, 0x2 ;  /* 0x000000d4ae067211 */ /* 0x082fe800078210ff */
[-C--:B------:R-:W-:Y:S02]  /*a050*/  LEA.HI.X.SX32 R7, R177, R213.reuse, 0x2, P1 ;  /* 0x000000d5b1077211 */ /* 0x080fe400008f16ff */
[-C--:B---3--:R-:W-:Y:S02]  /*a060*/  LEA R4, P0, R175, R212.reuse, 0x2 ;  /* 0x000000d4af047211 */ /* 0x088fe400078010ff */
        /* <DEDUP_REMOVED lines=20> */
[-C--:B---3--:R-:W-:Y:S03]  /*a1b0*/  LEA R4, P1, R187, R212.reuse, 0x2 ;  /* 0x000000d4bb047211 */ /* 0x088fe600078210ff */
[----:B------:R1:W-:Y:S01]  /*a1c0*/  RED.E.ADD.F32.FTZ.RN.STRONG.GPU [R6.64], R22 ;  /* 0x000000160600798e */ /* 0x0003e2000c10e78e */
[-C--:B------:R-:W-:Y:S02]  /*a1d0*/  LEA.HI.X.SX32 R5, R191, R213.reuse, 0x2, P1 ;  /* 0x000000d5bf057211 */ /* 0x080fe400008f16ff */
[-C--:B----4-:R-:W-:Y:S03]  /*a1e0*/  LEA R8, P0, R188, R212.reuse, 0x2 ;  /* 0x000000d4bc087211 */ /* 0x090fe600078010ff */
[----:B------:R3:W-:Y:S01]  /*a1f0*/  RED.E.ADD.F32.FTZ.RN.STRONG.GPU [R4.64], R23 ;  /* 0x000000170400798e */ /* 0x0007e2000c10e78e */
[-C--:B------:R-:W-:Y:S04]  /*a200*/  LEA.HI.X.SX32 R9, R193, R213.reuse, 0x2, P0 ;  /* 0x000000d5c1097211 */ /* 0x080fe800000f16ff */
[----:B------:R-:W-:Y:S05]  /*a210*/  LDSM.16.MT88.4 R20, [R202+0x2000] ;  /* 0x00200000ca14783b */ /* 0x000fea0000004200 */
[----:B------:R4:W-:Y:S01]  /*a220*/  RED.E.ADD.F32.FTZ.RN.STRONG.GPU [R8.64], R24 ;  /* 0x000000180800798e */ /* 0x0009e2000c10e78e */
[-C--:B-1----:R-:W-:Y:S04]  /*a230*/  LEA R6, P1, R190, R212.reuse, 0x2 ;  /* 0x000000d4be067211 */ /* 0x082fe800078210ff */
[-C--:B------:R-:W-:Y:S02]  /*a240*/  LEA.HI.X.SX32 R7, R195, R213.reuse, 0x2, P1 ;  /* 0x000000d5c3077211 */ /* 0x080fe400008f16ff */
[-C--:B---3--:R-:W-:Y:S03]  /*a250*/  LEA R4, P0, R192, R212.reuse, 0x2 ;  /* 0x000000d4c0047211 */ /* 0x088fe600078010ff */
[----:B------:R1:W-:Y:S01]  /*a260*/  RED.E.ADD.F32.FTZ.RN.STRONG.GPU [R6.64], R25 ;  /* 0x000000190600798e */ /* 0x0003e2000c10e78e */
[-C--:B------:R-:W-:Y:S05]  /*a270*/  LEA.HI.X.SX32 R5, R194, R213.reuse, 0x2, P0 ;  /* 0x000000d5c2057211 */ /* 0x080fea00000f16ff */
[----:B------:R3:W-:Y:S01]  /*a280*/  RED.E.ADD.F32.FTZ.RN.STRONG.GPU [R4.64], R26 ;  /* 0x0000001a0400798e */ /* 0x0007e2000c10e78e */
[CC--:B----4-:R-:W-:Y:S04]  /*a290*/  LEA R8, P1, R168.reuse, R212.reuse, 0x2 ;  /* 0x000000d4a8087211 */ /* 0x0d0fe800078210ff */
[-C--:B------:R-:W-:Y:S05]  /*a2a0*/  LEA.HI.X.SX32 R9, R168, R213.reuse, 0x2, P1 ;  /* 0x000000d5a8097211 */ /* 0x080fea00008f16ff */
[----:B------:R4:W-:Y:S05]  /*a2b0*/  RED.E.ADD.F32.FTZ.RN.STRONG.GPU [R8.64], R27 ;  /* 0x0000001b0800798e */ /* 0x0009ea000c10e78e */
[----:B------:R-:W-:Y:S05]  /*a2c0*/  RED.E.ADD.F32.FTZ.RN.STRONG.GPU [R212.64+0x180], R32 ;  /* 0x00018020d400798e */ /* 0x000fea000c10e78e */
[----:B------:R-:W-:Y:S01]  /*a2d0*/  RED.E.ADD.F32.FTZ.RN.STRONG.GPU [R2.64+0x180], R33 ;  /* 0x000180210200798e */ /* 0x000fe2000c10e78e */
[CC--:B-1----:R-:W-:Y:S04]  /*a2e0*/  LEA R6, P0, R0.reuse, R212.reuse, 0x2 ;  /* 0x000000d400067211 */ /* 0x0c2fe800078010ff */
[-C--:B------:R-:W-:Y:S02]  /*a2f0*/  LEA.HI.X.SX32 R7, R0, R213.reuse, 0x2, P0 ;  /* 0x000000d500077211 */ /* 0x080fe400000f16ff */
[CC--:B---3--:R-:W-:Y:S03]  /*a300*/  LEA R4, P0, R169.reuse, R212.reuse, 0x2 ;  /* 0x000000d4a9047211 */ /* 0x0c8fe600078010ff */
[----:B------:R1:W-:Y:S01]  /*a310*/  RED.E.ADD.F32.FTZ.RN.STRONG.GPU [R6.64], R34 ;  /* 0x000000220600798e */ /* 0x0003e2000c10e78e */
[-C--:B------:R-:W-:Y:S05]  /*a320*/  LEA.HI.X.SX32 R5, R169, R213.reuse, 0x2, P0 ;  /* 0x000000d5a9057211 */ /* 0x080fea00000f16ff */
[----:B------:R3:W-:Y:S01]  /*a330*/  RED.E.ADD.F32.FTZ.RN.STRONG.GPU [R4.64], R35 ;  /* 0x000000230400798e */ /* 0x0007e2000c10e78e */
[CC--:B----4-:R-:W-:Y:S04]  /*a340*/  LEA R8, P1, R170.reuse, R212.reuse, 0x2 ;  /* 0x000000d4aa087211 */ /* 0x0d0fe800078210ff */
[-C--:B------:R-:W-:Y:S01]  /*a350*/  LEA.HI.X.SX32 R9, R170, R213.reuse, 0x2, P1 ;  /* 0x000000d5aa097211 */ /* 0x080fe200008f16ff */
[----:B------:R-:W-:Y:S05]  /*a360*/  LDSM.16.MT88.4 R32, [R201+0x1e800] ;  /* 0x01e80000c920783b */ /* 0x000fea0000004200 */
[----:B------:R-:W-:Y:S05]  /*a370*/  RED.E.ADD.F32.FTZ.RN.STRONG.GPU [R8.64], R28 ;  /* 0x0000001c0800798e */ /* 0x000fea000c10e78e */
[----:B------:R-:W-:Y:S01]  /*a380*/  LDSM.16.MT88.4 R8, [R202] ;  /* 0x00000000ca08783b */ /* 0x000fe20000004200 */
[CC--:B-1----:R-:W-:Y:S04]  /*a390*/  LEA R6, P0, R171.reuse, R212.reuse, 0x2 ;  /* 0x000000d4ab067211 */ /* 0x0c2fe800078010ff */
[-C--:B------:R-:W-:Y:S02]  /*a3a0*/  LEA.HI.X.SX32 R7, R171, R213.reuse, 0x2, P0 ;  /* 0x000000d5ab077211 */ /* 0x080fe400000f16ff */
[CC--:B---3--:R-:W-:Y:S01]  /*a3b0*/  LEA R4, P1, R173.reuse, R212.reuse, 0x2 ;  /* 0x000000d4ad047211 */ /* 0x0c8fe200078210ff */
[----:B------:R-:W-:Y:S01]  /*a3c0*/  LDSM.16.MT88.4 R168, [R202+0x2800] ;  /* 0x00280000caa8783b */ /* 0x000fe20000004200 */
[C---:B------:R-:W-:Y:S02]  /*a3d0*/  LEA R2, P0, R172.reuse, R212, 0x2 ;  /* 0x000000d4ac027211 */ /* 0x040fe400078010ff */
[-C--:B------:R-:W-:Y:S02]  /*a3e0*/  LEA.HI.X.SX32 R5, R173, R213.reuse, 0x2, P1 ;  /* 0x000000d5ad057211 */ /* 0x080fe400008f16ff */
[----:B------:R-:W-:Y:S01]  /*a3f0*/  RED.E.ADD.F32.FTZ.RN.STRONG.GPU [R6.64], R29 ;  /* 0x0000001d0600798e */ /* 0x000fe2000c10e78e */
[----:B------:R-:W-:Y:S02]  /*a400*/  LEA.HI.X.SX32 R3, R172, R213, 0x2, P0 ;  /* 0x000000d5ac037211 */ /* 0x000fe400000f16ff */
[----:B------:R-:W-:Y:S01]  /*a410*/  PLOP3.LUT P1, PT, PT, PT, UP0, 0x80, 0x0 ;  /* 0x000000000000781c */ /* 0x000fe20003f2f008 */
[----:B------:R-:W-:Y:S01]  /*a420*/  @UP2 UIADD3 UR21, UP0, UR21, -0x100, URZ ;  /* 0xffffff0015152890 */ /* 0x000fe2000ff1e03f */
[----:B------:R-:W-:Y:S01]  /*a430*/  RED.E.ADD.F32.FTZ.RN.STRONG.GPU [R4.64], R30 ;  /* 0x0000001e0400798e */ /* 0x000fe2000c10e78e */
[----:B------:R-:W-:Y:S02]  /*a440*/  PLOP3.LUT P0, PT, PT, PT, UP1, 0x80, 0x0 ;  /* 0x000000000000781c */ /* 0x000fe40003f0f018 */
[----:B------:R-:W-:Y:S02]  /*a450*/  @UP2 UIADD3.X UR20, UR20, -0x1, URZ, UP0, !UPT ;  /* 0xffffffff14142890 */ /* 0x000fe400087fe43f */
[----:B------:R-:W1:Y:S05]  /*a460*/  LDSM.16.MT88.4 R4, [R201+0x1c000] ;  /* 0x01c00000c904783b */ /* 0x000e6a0000004200 */
[----:B------:R-:W-:Y:S05]  /*a470*/  RED.E.ADD.F32.FTZ.RN.STRONG.GPU [R2.64], R31 ;  /* 0x0000001f0200798e */ /* 0x000fea000c10e78e */
[----:B------:R-:W-:Y:S01]  /*a480*/  LDSM.16.MT88.4 R28, [R202+0x800] ;  /* 0x00080000ca1c783b */ /* 0x000fe20000004200 */
[----:B--2---:R-:W-:Y:S05]  /*a490*/  IMAD.IADD R0, R203, 0x1, R202 ;  /* 0x00000001cb007824 */ /* 0x004fea00078e02ca */
[----:B------:R-:W2:Y:S01]  /*a4a0*/  LDSM.16.MT88.4 R16, [R0] ;  /* 0x000000000010783b */ /* 0x000ea20000004200 */
[-C--:B-1----:R-:W-:Y:S04]  /*a4b0*/  HMMA.16816.F32.BF16 R100, R4, R8.reuse, R100 ;  /* 0x000000080464723c */ /* 0x082fe80000041864 */
[----:B------:R-:W1:Y:S04]  /*a4c0*/  LDSM.16.MT88.4 R24, [R0+0x2000] ;  /* 0x002000000018783b */ /* 0x000e680000004200 */
[C---:B------:R-:W-:Y:S01]  /*a4d0*/  HMMA.16816.F32.BF16 R104, R12.reuse, R8, R104 ;  /* 0x000000080c68723c */ /* 0x040fe20000041868 */
[----:B------:R-:W-:Y:S05]  /*a4e0*/  LDSM.16.MT88.4 R164, [R0+0x800] ;  /* 0x0008000000a4783b */ /* 0x000fea0000004200 */
[----:B------:R-:W-:Y:S02]  /*a4f0*/  LDSM.16.MT88.4 R172, [R0+0x2800] ;  /* 0x0028000000ac783b */ /* 0x000fe40000004200 */
[-C--:B------:R-:W-:Y:S08]  /*a500*/  HMMA.16816.F32.BF16 R108, R12, R10.reuse, R108 ;  /* 0x0000000a0c6c723c */ /* 0x080ff0000004186c */
[C---:B------:R-:W-:Y:S01]  /*a510*/  HMMA.16816.F32.BF16 R112, R4.reuse, R10, R112 ;  /* 0x0000000a0470723c */ /* 0x040fe20000041870 */
[----:B------:R-:W3:Y:S07]  /*a520*/  LDSM.16.MT88.4 R8, [R201+0x1c800] ;  /* 0x01c80000c908783b */ /* 0x000eee0000004200 */
        /* <DEDUP_REMOVED lines=10> */
[-C--:B-1----:R-:W-:Y:S08]  /*a5d0*/  HMMA.16816.F32.BF16 R148, R4, R24.reuse, R148 ;  /* 0x000000180494723c */ /* 0x082ff00000041894 */
        /* <DEDUP_REMOVED lines=348> */
.L_x_1931:
        /* <DEDUP_REMOVED lines=18> */
.L_x_1932:
        /* <DEDUP_REMOVED lines=59> */
.L_x_1934:
[----:B--234-:R-:W-:Y:S05]  /*c070*/  BSYNC B0 ;  /* 0x0000000000007941 */ /* 0x01cfea0003800000 */
.L_x_1933:
        /* <DEDUP_REMOVED lines=18> */
.L_x_1936:
[----:B------:R-:W-:Y:S05]  /*c1a0*/  BSYNC B0 ;  /* 0x0000000000007941 */ /* 0x000fea0003800000 */
.L_x_1935:
        /* <DEDUP_REMOVED lines=18> */
.L_x_1938:
[----:B------:R-:W-:Y:S05]  /*c2d0*/  BSYNC B0 ;  /* 0x0000000000007941 */ /* 0x000fea0003800000 */
.L_x_1937:
        /* <DEDUP_REMOVED lines=17> */
.L_x_1940:
[----:B------:R-:W-:Y:S05]  /*c3f0*/  BSYNC B0 ;  /* 0x0000000000007941 */ /* 0x000fea0003800000 */
.L_x_1939:
        /* <DEDUP_REMOVED lines=27> */
.L_x_1942:
[----:B------:R-:W-:Y:S05]  /*c5b0*/  BSYNC B0 ;  /* 0x0000000000007941 */ /* 0x000fea0003800000 */
.L_x_1941:
        /* <DEDUP_REMOVED lines=16> */
.L_x_1944:
[----:B------:R-:W-:Y:S05]  /*c6c0*/  BSYNC B0 ;  /* 0x0000000000007941 */ /* 0x000fea0003800000 */
.L_x_1943:
        /* <DEDUP_REMOVED lines=16> */
.L_x_1946:
[----:B------:R-:W-:Y:S05]  /*c7d0*/  BSYNC B0 ;  /* 0x0000000000007941 */ /* 0x000fea0003800000 */
.L_x_1945:
        /* <DEDUP_REMOVED lines=14> */
.L_x_1899:
[----:B------:R-:W-:Y:S05]  /*c8c0*/  BSYNC B1 ;  /* 0x0000000000017941 */ /* 0x000fea0003800000 */
.L_x_1877:
        /* <DEDUP_REMOVED lines=11> */
.L_x_1947:
[----:B------:R-:W-:Y:S05]  /*c980*/  EXIT ;  /* 0x000000000000794d */ /* 0x000fea0003800000 */
.L_x_1949:
        /* <DEDUP_REMOVED lines=15> */
.L_x_2090:


//--------------------- .text._ZN5flash44flash_bwd_dq_dk_dv_loop_seqk_parallel_kernelI23Flash_bwd_kernel_traitsILi128ELi64ELi128ELi8ELi2ELi4ELi2ELb0ELb0EN7cutlass10bfloat16_tE19Flash_kernel_traitsILi128ELi64ELi128ELi8ES3_EELb0ELb0ELb1ELb1ELb0ELb0ELb1EEEvNS_16Flash_bwd_paramsE --------------------------
	.section	.text._ZN5flash44flash_bwd_dq_dk_dv_loop_seqk_parallel_kernelI23Flash_bwd_kernel_traitsILi128ELi64ELi128ELi8ELi2ELi4ELi2ELb0ELb0EN7cutlass10bfloat16_tE19Flash_kernel_traitsILi128ELi64ELi128ELi8ES3_EELb0ELb0ELb1ELb1ELb0ELb0ELb1EEEvNS_16Flash_bwd_paramsE,"ax",@progbits
	.sectioninfo	@"SHI_REGISTERS=255"
	.align	128
        .global         _ZN5flash44flash_bwd_dq_dk_dv_loop_seqk_parallel_kernelI23Flash_bwd_kernel_traitsILi128ELi64ELi128ELi8ELi2ELi4ELi2ELb0ELb0EN7cutlass10bfloat16_tE19Flash_kernel_traitsILi128ELi64ELi128ELi8ES3_EELb0ELb0ELb1ELb1ELb0ELb0ELb1EEEvNS_16Flash_bwd_paramsE
        .type           _ZN5flash44flash_bwd_dq_dk_dv_loop_seqk_parallel_kernelI23Flash_bwd_kernel_traitsILi128ELi64ELi128ELi8ELi2ELi4ELi2ELb0ELb0EN7cutlass10bfloat16_tE19Flash_kernel_traitsILi128ELi64ELi128ELi8ES3_EELb0ELb0ELb1ELb1ELb0ELb0ELb1EEEvNS_16Flash_bwd_paramsE,@function
        .size           _ZN5flash44flash_bwd_dq_dk_dv_loop_seqk_parallel_kernelI23Flash_bwd_kernel_traitsILi128ELi64ELi128ELi8ELi2ELi4ELi2ELb0ELb0EN7cutlass10bfloat16_tE19Flash_kernel_traitsILi128ELi64ELi128ELi8ES3_EELb0ELb0ELb1ELb1ELb0ELb0ELb1EEEvNS_16Flash_bwd_paramsE,(.L_x_2091 - _ZN5flash44flash_bwd_dq_dk_dv_loop_seqk_parallel_kernelI23Flash_bwd_kernel_traitsILi128ELi64ELi128ELi8ELi2ELi4ELi2ELb0ELb0EN7cutlass10bfloat16_tE19Flash_kernel_traitsILi128ELi64ELi128ELi8ES3_EELb0ELb0ELb1ELb1ELb0ELb0ELb1EEEvNS_16Flash_bwd_paramsE)
        .other          _ZN5flash44flash_bwd_dq_dk_dv_loop_seqk_parallel_kernelI23Flash_bwd_kernel_traitsILi128ELi64ELi128ELi8ELi2ELi4ELi2ELb0ELb0EN7cutlass10bfloat16_tE19Flash_kernel_traitsILi128ELi64ELi128ELi8ES3_EELb0ELb0ELb1ELb1ELb0ELb0ELb1EEEvNS_16Flash_bwd_paramsE,@"STO_CUDA_ENTRY STV_DEFAULT"
_ZN5flash44flash_bwd_dq_dk_dv_loop_seqk_parallel_kernelI23Flash_bwd_kernel_traitsILi128ELi64ELi128ELi8ELi2ELi4ELi2ELb0ELb0EN7cutlass10bfloat16_tE19Flash_kernel_traitsILi128ELi64ELi128ELi8ES3_EELb0ELb0ELb1ELb1ELb0ELb0ELb1EEEvNS_16Flash_bwd_paramsE:
.text._ZN5flash44flash_bwd_dq_dk_dv_loop_seqk_parallel_kernelI23Flash_bwd_kernel_traitsILi128ELi64ELi128ELi8ELi2ELi4ELi2ELb0ELb0EN7cutlass10bfloat16_tE19Flash_kernel_traitsILi128ELi64ELi128ELi8ES3_EELb0ELb0ELb1ELb1ELb0ELb0ELb1EEEvNS_16Flash_bwd_paramsE:
        /* <DEDUP_REMOVED lines=17> */
[----:B------:R-:W-:Y:S01]  /*0110*/  UMOV UR8, 0x80 ;  /* 0x0000008000087882 */ /* 0x000fe20000000000 */
[----:B------:R-:W3:Y:S01]  /*0120*/  S2UR UR37, SR_CTAID.Z ;  /* 0x00000000002579c3 */ /* 0x000ee20000002700 */
[----:B------:R-:W-:-:S02]  /*0130*/  ULDC UR4, c[0x0][0x210] ;  /* 0x0000840000047ab9 */ /* 0x000fc40000000800 */
[----:B------:R-:W-:Y:S02]  /*0140*/  ULDC UR59, c[0x0][0x234] ;  /* 0x00008d00003b7ab9 */ /* 0x000fe40000000800 */
[----:B------:R-:W-:Y:S02]  /*0150*/  UISETP.NE.AND UP5, UPT, UR9, URZ, UPT ;  /* 0x0000003f0900728c */ /* 0x000fe4000bfa5270 */
        /* <DEDUP_REMOVED lines=16> */
[----:B------:R-:W-:Y:S01]  /*0260*/  UIMAD UR50, UR50, UR12, URZ ;  /* 0x0000000c323272a4 */ /* 0x000fe2000f8e023f */
        /* <DEDUP_REMOVED lines=15> */
[----:B------:R-:W-:Y:S01]  /*0360*/  ULDC UR53, c[0x0][0x214] ;  /* 0x0000850000357ab9 */ /* 0x000fe20000000800 */
[----:B------:R-:W-:Y:S01]  /*0370*/  LOP3.LUT R5, R5, 0xfffffffe, RZ, 0xc0, !PT ;  /* 0xfffffffe05057812 */ /* 0x000fe200078ec0ff */
[----:B------:R-:W-:Y:S01]  /*0380*/  IMAD.IADD R15, R9, 0x1, -R6 ;  /* 0x00000001090f7824 */ /* 0x000fe200078e0a06 */
[----:B------:R-:W-:Y:S01]  /*0390*/  LOP3.LUT R3, R3, 0xfffffffc, RZ, 0xc0, !PT ;  /* 0xfffffffc03037812 */ /* 0x000fe200078ec0ff */
[----:B------:R-:W-:Y:S01]  /*03a0*/  IMAD.IADD R6, R9, 0x1, -R10 ;  /* 0x0000000109067824 */ /* 0x000fe200078e0a0a */
[--C-:B------:R-:W-:Y:S01]  /*03b0*/  SHF.R.S32.HI R4, RZ, 0x2, R2.reuse ;  /* 0x00000002ff047819 */ /* 0x100fe20000011402 */
[C---:B------:R-:W-:Y:S01]  /*03c0*/  IMAD.IADD R13, R0.reuse, 0x1, -R5 ;  /* 0x00000001000d7824 */ /* 0x040fe200078e0a05 */
[----:B------:R-:W-:Y:S01]  /*03d0*/  SHF.R.S32.HI R2, RZ, 0x1f, R2 ;  /* 0x0000001fff027819 */ /* 0x000fe20000011402 */
[----:B------:R-:W-:Y:S01]  /*03e0*/  IMAD.IADD R10, R0, 0x1, -R3 ;  /* 0x00000001000a7824 */ /* 0x000fe200078e0a03 */
[----:B------:R-:W-:Y:S01]  /*03f0*/  SHF.R.S32.HI R3, RZ, 0x4, R7 ;  /* 0x00000004ff037819 */ /* 0x000fe20000011407 */
[----:B------:R-:W-:Y:S01]  /*0400*/  IMAD.SHL.U32 R250, R6, 0x8, RZ ;  /* 0x0000000806fa7824 */ /* 0x000fe200078e00ff */
[----:B------:R-:W-:Y:S01]  /*0410*/  LEA.HI R0, R2, R4, RZ, 0x3 ;  /* 0x0000000402007211 */ /* 0x000fe200078f18ff */
[----:B------:R-:W-:Y:S01]  /*0420*/  ULDC UR60, c[0x0][0x1c8] ;  /* 0x00007200003c7ab9 */ /* 0x000fe20000000800 */
[C---:B------:R-:W-:Y:S01]  /*0430*/  LEA.HI R2, R7.reuse, R3, RZ, 0x1 ;  /* 0x0000000307027211 */ /* 0x040fe200078f08ff */
[----:B------:R-:W-:Y:S01]  /*0440*/  ULDC.U8 UR10, c[0x0][0x3d0] ;  /* 0x0000f400000a7ab9 */ /* 0x000fe20000000000 */
[----:B------:R-:W-:Y:S01]  /*0450*/  LOP3.LUT R0, R0, 0xfffffff8, RZ, 0xc0, !PT ;  /* 0xfffffff800007812 */ /* 0x000fe200078ec0ff */
[----:B------:R-:W-:Y:S01]  /*0460*/  ULDC UR54, c[0x0][0x224] ;  /* 0x0000890000367ab9 */ /* 0x000fe20000000800 */
[----:B------:R-:W-:Y:S01]  /*0470*/  LOP3.LUT R11, R7, 0xfffffff0, RZ, 0xc0, !PT ;  /* 0xfffffff0070b7812 */ /* 0x000fe200078ec0ff */
[----:B------:R-:W-:Y:S01]  /*0480*/  @UP5 UIMAD UR58, UR34, UR53, URZ ;  /* 0x00000035223a52a4 */ /* 0x000fe2000f8e023f */
[----:B------:R-:W-:Y:S01]  /*0490*/  LOP3.LUT P4, RZ, R6, 0x2, RZ, 0xc0, !PT ;  /* 0x0000000206ff7812 */ /* 0x000fe2000788c0ff */
[----:B------:R-:W-:Y:S01]  /*04a0*/  IMAD.IADD R5, R4, 0x1, -R0 ;  /* 0x0000000104057824 */ /* 0x000fe200078e0a00 */
[----:B------:R-:W-:Y:S01]  /*04b0*/  LOP3.LUT R0, R2, 0xfffffffe, RZ, 0xc0, !PT ;  /* 0xfffffffe02007812 */ /* 0x000fe200078ec0ff */
[----:B------:R-:W-:Y:S01]  /*04c0*/  IMAD.IADD R9, R9, 0x1, -R11 ;  /* 0x0000000109097824 */ /* 0x000fe200078e0a0b */
[----:B------:R-:W-:Y:S01]  /*04d0*/  SHF.R.S32.HI R2, RZ, 0x3, R200 ;  /* 0x00000003ff027819 */ /* 0x000fe200000114c8 */
[----:B------:R-:W-:Y:S01]  /*04e0*/  ULDC.64 UR6, c[0x0][0x118] ;  /* 0x0000460000067ab9 */ /* 0x000fe20000000a00 */
[----:B------:R-:W-:Y:S01]  /*04f0*/  LOP3.LUT P3, RZ, R6, 0x4, RZ, 0xc0, !PT ;  /* 0x0000000406ff7812 */ /* 0x000fe2000786c0ff */
[----:B------:R-:W-:Y:S01]  /*0500*/  IMAD.IADD R7, R3, 0x1, -R0 ;  /* 0x0000000103077824 */ /* 0x000fe200078e0a00 */
[----:B------:R-:W-:Y:S01]  /*0510*/  SHF.R.S32.HI R0, RZ, 0x1f, R8 ;  /* 0x0000001fff007819 */ /* 0x000fe20000011408 */
[----:B------:R-:W-:Y:S01]  /*0520*/  ULDC UR44, c[0x0][0x2e8] ;  /* 0x0000ba00002c7ab9 */ /* 0x000fe20000000800 */
[----:B------:R-:W-:Y:S01]  /*0530*/  SHF.R.S32.HI R4, RZ, 0x1f, R9 ;  /* 0x0000001fff047819 */ /* 0x000fe20000011409 */
[----:B------:R-:W-:Y:S01]  /*0540*/  ULDC UR43, c[0x0][0x2e8] ;  /* 0x0000ba00002b7ab9 */ /* 0x000fe20000000800 */
[----:B------:R-:W-:Y:S01]  /*0550*/  LEA.HI R16, R0, R8, RZ, 0x2 ;  /* 0x0000000800107211 */ /* 0x000fe200078f10ff */
[----:B------:R-:W-:Y:S01]  /*0560*/  IMAD.SHL.U32 R0, R2, 0x40, RZ ;  /* 0x0000004002007824 */ /* 0x000fe200078e00ff */
[----:B------:R-:W-:Y:S01]  /*0570*/  LEA.HI R11, R4, R9, RZ, 0x3 ;  /* 0x00000009040b7211 */ /* 0x000fe200078f18ff */
[----:B------:R-:W-:-:S02]  /*0580*/  ULOP3.LUT UR60, UR37, UR60, URZ, 0x3c, !UPT ;  /* 0x0000003c253c7292 */ /* 0x000fc4000f8e3c3f */
[----:B------:R-:W-:Y:S01]  /*0590*/  USHF.R.S32.HI UR61, URZ, 0x1f, UR37 ;  /* 0x0000001f3f3d7899 */ /* 0x000fe20008011425 */
[----:B------:R-:W-:Y:S01]  /*05a0*/  LOP3.LUT R0, R0, 0x1c0, RZ, 0xc0, !PT ;  /* 0x000001c000007812 */ /* 0x000fe200078ec0ff */
[----:B------:R-:W-:Y:S01]  /*05b0*/  UISETP.NE.AND UP6, UPT, UR10, URZ, UPT ;  /* 0x0000003f0a00728c */ /* 0x000fe2000bfc5270 */
[----:B------:R-:W-:Y:S01]  /*05c0*/  LOP3.LUT R4, R11, 0xfffffff8, RZ, 0xc0, !PT ;  /* 0xfffffff80b047812 */ /* 0x000fe200078ec0ff */
[----:B------:R-:W-:Y:S01]  /*05d0*/  UIMAD.WIDE.U32 UR46, UR38, UR48, URZ ;  /* 0x00000030262e72a5 */ /* 0x000fe2000f8e003f */
[----:B------:R-:W-:Y:S01]  /*05e0*/  LOP3.LUT R3, R0, 0x38, R250, 0xf8, !PT ;  /* 0x0000003800037812 */ /* 0x000fe200078ef8fa */
[----:B------:R-:W-:Y:S01]  /*05f0*/  UIMAD UR55, UR39, UR48, URZ ;  /* 0x00000030273772a4 */ /* 0x000fe2000f8e023f */
[----:B------:R-:W-:Y:S01]  /*0600*/  SHF.R.U32.HI R2, RZ, 0x3, R0 ;  /* 0x00000003ff027819 */ /* 0x000fe20000011600 */
[----:B------:R-:W-:Y:S01]  /*0610*/  IMAD.SHL.U32 R0, R6, 0x40, RZ ;  /* 0x0000004006007824 */ /* 0x000fe200078e00ff */
[----:B------:R-:W-:Y:S01]  /*0620*/  USHF.R.S32.HI UR57, URZ, 0x1f, UR51 ;  /* 0x0000001f3f397899 */ /* 0x000fe20008011433 */
[----:B------:R-:W-:Y:S01]  /*0630*/  IMAD.SHL.U32 R6, R7, 0x200, RZ ;  /* 0x0000020007067824 */ /* 0x000fe200078e00ff */
[----:B------:R-:W-:Y:S01]  /*0640*/  LOP3.LUT R12, R3, R2, RZ, 0x3c, !PT ;  /* 0x00000002030c7212 */ /* 0x000fe200078e3cff */
[----:B------:R-:W-:Y:S01]  /*0650*/  IMAD.SHL.U32 R2, R10, 0x10, RZ ;  /* 0x000000100a027824 */ /* 0x000fe200078e00ff */
[----:B------:R-:W-:Y:S01]  /*0660*/  LOP3.LUT R0, R0, 0x1c0, RZ, 0xc0, !PT ;  /* 0x000001c000007812 */ /* 0x000fe200078ec0ff */
[----:B------:R-:W-:Y:S01]  /*0670*/  IMAD.IADD R18, R9, 0x1, -R4 ;  /* 0x0000000109127824 */ /* 0x000fe200078e0a04 */
[----:B------:R-:W-:Y:S01]  /*0680*/  LOP3.LUT R3, R5, 0x1, RZ, 0xc0, !PT ;  /* 0x0000000105037812 */ /* 0x000fe200078ec0ff */
[----:B------:R-:W-:Y:S01]  /*0690*/  UIMAD UR54, UR4, UR54, URZ ;  /* 0x00000036043672a4 */ /* 0x000fe2000f8e023f */
[----:B------:R-:W-:Y:S01]  /*06a0*/  LOP3.LUT R2, R0, 0x30, R2, 0xf8, !PT ;  /* 0x0000003000027812 */ /* 0x000fe200078ef802 */
[----:B------:R-:W-:Y:S01]  /*06b0*/  @!UP5 UIMAD UR53, UR5, UR53, URZ ;  /* 0x000000350535d2a4 */ /* 0x000fe2000f8e023f */
[----:B------:R-:W-:Y:S01]  /*06c0*/  ISETP.NE.U32.AND P0, PT, R3, 0x1, PT ;  /* 0x000000010300780c */ /* 0x000fe20003f05070 */
[----:B------:R-:W-:Y:S01]  /*06d0*/  STL [R1+0x5c], R18 ;  /* 0x00005c1201007387 */ /* 0x000fe20000100800 */
[----:B------:R-:W-:Y:S01]  /*06e0*/  SHF.R.S32.HI R3, RZ, 0x6, R14 ;  /* 0x00000006ff037819 */ /* 0x000fe2000001140e */
[----:B------:R-:W-:Y:S01]  /*06f0*/  USHF.R.S32.HI UR52, URZ, 0x1f, UR45 ;  /* 0x0000001f3f347899 */ /* 0x000fe2000801142d */
[--C-:B------:R-:W-:Y:S01]  /*0700*/  LOP3.LUT R14, R2, 0x8, R200.reuse, 0xf8, !PT ;  /* 0x00000008020e7812 */ /* 0x100fe200078ef8c8 */
[----:B------:R-:W-:Y:S01]  /*0710*/  UMOV UR42, 0xffffc000 ;  /* 0xffffc000002a7882 */ /* 0x000fe20000000000 */
[----:B------:R-:W-:Y:S01]  /*0720*/  LOP3.LUT R200, R0, 0x8, R200, 0xf8, !PT ;  /* 0x0000000800c87812 */ /* 0x000fe200078ef8c8 */
[----:B------:R-:W-:Y:S01]  /*0730*/  IMAD.SHL.U32 R4, R3, 0x8, RZ ;  /* 0x0000000803047824 */ /* 0x000fe200078e00ff */
[----:B------:R-:W-:Y:S01]  /*0740*/  SHF.R.U32.HI R197, RZ, 0x3, R0 ;  /* 0x00000003ffc57819 */ /* 0x000fe20000011600 */
[----:B------:R-:W-:Y:S01]  /*0750*/  IMAD.SHL.U32 R0, R7, 0x20, RZ ;  /* 0x0000002007007824 */ /* 0x000fe200078e00ff */
[----:B------:R-:W-:Y:S01]  /*0760*/  R2P PR, R5, 0x6 ;  /* 0x0000000605007804 */ /* 0x000fe20000000000 */
[----:B------:R-:W-:Y:S01]  /*0770*/  IMAD R2, R3, 0x800, R6 ;  /* 0x0000080003027824 */ /* 0x000fe200078e0206 */
[----:B------:R-:W-:-:S02]  /*0780*/  LOP3.LUT R200, R200, R197, RZ, 0x3c, !PT ;  /* 0x000000c5c8c87212 */ /* 0x000fc400078e3cff */
[----:B------:R-:W-:Y:S02]  /*0790*/  LOP3.LUT R0, R0, 0x20, RZ, 0xc0, !PT ;  /* 0x0000002000007812 */ /* 0x000fe400078ec0ff */
[----:B------:R-:W-:Y:S01]  /*07a0*/  LOP3.LUT R197, R6, R14, R197, 0xf6, !PT ;  /* 0x0000000e06c57212 */ /* 0x000fe200078ef6c5 */
[----:B------:R-:W-:Y:S01]  /*07b0*/  IMAD.IADD R200, R2, 0x1, R200 ;  /* 0x0000000102c87824 */ /* 0x000fe200078e02c8 */
[----:B------:R-:W-:Y:S01]  /*07c0*/  LOP3.LUT R196, R0, 0x18, R4, 0xf8, !PT ;  /* 0x0000001800c47812 */ /* 0x000fe200078ef804 */
[----:B------:R-:W-:Y:S01]  /*07d0*/  IMAD.U32 R4, RZ, RZ, UR14 ;  /* 0x0000000eff047e24 */ /* 0x000fe2000f8e00ff */
[----:B------:R-:W-:Y:S01]  /*07e0*/  SHF.R.S32.HI R0, RZ, 0x7, R17 ;  /* 0x00000007ff007819 */ /* 0x000fe20000011411 */
[----:B------:R-:W-:Y:S01]  /*07f0*/  IMAD.SHL.U32 R2, R15, 0x2, RZ ;  /* 0x000000020f027824 */ /* 0x000fe200078e00ff */
[----:B------:R-:W-:Y:S01]  /*0800*/  SEL R228, R228, 0x10, !P0 ;  /* 0x00000010e4e47807 */ /* 0x000fe20004000000 */
[----:B------:R-:W-:Y:S02]  /*0810*/  IMAD.SHL.U32 R4, R5, 0x40, RZ ;  /* 0x0000004005047824 */ /* 0x000fe400078e00ff */
        /* <DEDUP_REMOVED lines=16> */
[----:B------:R-:W-:Y:S01]  /*0920*/  LOP3.LUT R3, R5, R3, RZ, 0x3c, !PT ;  /* 0x0000000305037212 */ /* 0x000fe200078e3cff */
[----:B------:R-:W-:Y:S02]  /*0930*/  IMAD.SHL.U32 R5, R18, 0x40, RZ ;  /* 0x0000004012057824 */ /* 0x000fe400078e00ff */
[----:B------:R-:W-:Y:S02]  /*0940*/  IMAD.IADD R9, R9, 0x1, R2 ;  /* 0x0000000109097824 */ /* 0x000fe400078e0202 */
[----:B------:R-:W-:Y:S01]  /*0950*/  IMAD.IADD R226, R3, 0x1, R0 ;  /* 0x0000000103e27824 */ /* 0x000fe200078e0200 */
[----:B------:R-:W-:Y:S01]  /*0960*/  LOP3.LUT R5, R5, 0x1c0, RZ, 0xc0, !PT ;  /* 0x000001c005057812 */ /* 0x000fe200078ec0ff */
[----:B------:R-:W-:-:S02]  /*0970*/  IMAD.U32 R0, RZ, RZ, UR9 ;  /* 0x00000009ff007e24 */ /* 0x000fc4000f8e00ff */
[----:B------:R-:W-:Y:S01]  /*0980*/  IMAD.U32 R2, RZ, RZ, UR8 ;  /* 0x00000008ff027e24 */ /* 0x000fe2000f8e00ff */
[----:B------:R-:W-:Y:S01]  /*0990*/  SHF.R.S32.HI R2, RZ, 0x2, R16 ;  /* 0x00000002ff027819 */ /* 0x000fe20000011410 */
[----:B------:R-:W-:Y:S01]  /*09a0*/  IMAD.SHL.U32 R0, R11, 0x40, RZ ;  /* 0x000000400b007824 */ /* 0x000fe200078e00ff */
[----:B------:R-:W-:Y:S01]  /*09b0*/  SHF.R.U32.HI R6, RZ, 0x3, R5 ;  /* 0x00000003ff067819 */ /* 0x000fe20000011605 */
[----:B------:R-:W-:Y:S02]  /*09c0*/  IMAD.SHL.U32 R3, R7, 0x8, RZ ;  /* 0x0000000807037824 */ /* 0x000fe400078e00ff */
[----:B------:R-:W-:Y:S01]  /*09d0*/  IMAD R8, R13, 0x10, R2 ;  /* 0x000000100d087824 */ /* 0x000fe200078e0202 */
[----:B------:R-:W-:Y:S01]  /*09e0*/  LOP3.LUT R0, R0, 0xfffffe00, RZ, 0xc0, !PT ;  /* 0xfffffe0000007812 */ /* 0x000fe200078ec0ff */
[----:B------:R-:W-:Y:S01]  /*09f0*/  IMAD.SHL.U32 R226, R226, 0x2, RZ ;  /* 0x00000002e2e27824 */ /* 0x000fe200078e00ff */
[----:B------:R-:W-:Y:S02]  /*0a00*/  LOP3.LUT R3, R5, 0x8, R3, 0xf8, !PT ;  /* 0x0000000805037812 */ /* 0x000fe400078ef803 */
[C-C-:B------:R-:W-:Y:S01]  /*0a10*/  LOP3.LUT R2, R6.reuse, R10, R5.reuse, 0x1e, !PT ;  /* 0x0000000a06027212 */ /* 0x140fe200078e1e05 */
[----:B------:R-:W-:Y:S01]  /*0a20*/  IMAD R4, R13, 0x400, R0 ;  /* 0x000004000d047824 */ /* 0x000fe200078e0200 */
[----:B------:R-:W-:Y:S01]  /*0a30*/  LOP3.LUT R196, R6, R196, R5, 0x1e, !PT ;  /* 0x000000c406c47212 */ /* 0x000fe200078e1e05 */
[----:B------:R-:W-:Y:S01]  /*0a40*/  STL [R1+0x2c], R8 ;  /* 0x00002c0801007387 */ /* 0x000fe20000100800 */
[----:B------:R-:W-:Y:S01]  /*0a50*/  LOP3.LUT R3, R3, R6, RZ, 0x3c, !PT ;  /* 0x0000000603037212 */ /* 0x000fe200078e3cff */
[----:B------:R-:W-:Y:S01]  /*0a60*/  IMAD.IADD R229, R226, 0x1, R228 ;  /* 0x00000001e2e57824 */ /* 0x000fe200078e02e4 */
[-C--:B------:R-:W-:Y:S01]  /*0a70*/  LOP3.LUT R206, R2, R0.reuse, RZ, 0xfc, !PT ;  /* 0x0000000002ce7212 */ /* 0x080fe200078efcff */
[----:B------:R-:W-:Y:S01]  /*0a80*/  IMAD.MOV.U32 R2, RZ, RZ, 0x40 ;  /* 0x00000040ff027424 */ /* 0x000fe200078e00ff */
[----:B------:R-:W-:Y:S01]  /*0a90*/  LOP3.LUT R196, R196, R0, RZ, 0xfc, !PT ;  /* 0x00000000c4c47212 */ /* 0x000fe200078efcff */
[----:B------:R-:W-:Y:S01]  /*0aa0*/  IMAD.IADD R207, R4, 0x1, R3 ;  /* 0x0000000104cf7824 */ /* 0x000fe200078e0203 */
[----:B------:R-:W-:Y:S01]  /*0ab0*/  IADD3 R0, R8, -0x40, RZ ;  /* 0xffffffc008007810 */ /* 0x000fe20007ffe0ff */
[----:B------:R-:W-:Y:S01]  /*0ac0*/  IMAD.MOV.U32 R4, RZ, RZ, 0x20 ;  /* 0x00000020ff047424 */ /* 0x000fe200078e00ff */
[----:B------:R-:W-:-:S02]  /*0ad0*/  IADD3 R5, R250, 0x40, RZ ;  /* 0x00000040fa057810 */ /* 0x000fc40007ffe0ff */
        /* <DEDUP_REMOVED lines=29> */
.L_x_2022:
        /* <DEDUP_REMOVED lines=53> */
.L_x_1950:
        /* <DEDUP_REMOVED lines=22> */
[----:B------:R-:W-:Y:S02]  /*1160*/  ULDC UR12, c[0x0][0x2e4] ;  /* 0x0000b900000c7ab9 */ /* 0x000fe40000000800 */
[----:B------:R-:W-:Y:S02]  /*1170*/  UIADD3 UR8, UR9, 0x3f, URZ ;  /* 0x0000003f09087890 */ /* 0x000fe4000fffe03f */
[----:B------:R-:W-:Y:S02]  /*1180*/  ULDC.64 UR10, c[0x0][0x190] ;  /* 0x00006400000a7ab9 */ /* 0x000fe40000000a00 */
[----:B------:R-:W-:Y:S02]  /*1190*/  UIADD3 UR4, UR4, UR12, -UR5 ;  /* 0x0000000c04047290 */ /* 0x000fe4000fffe805 */
[----:B------:R-:W-:-:S02]  /*11a0*/  UIMAD.WIDE.U32 UR16, UR15, UR10, URZ ;  /* 0x0000000a0f1072a5 */ /* 0x000fc4000f8e003f */
[----:B------:R-:W-:Y:S02]  /*11b0*/  USHF.R.S32.HI UR10, URZ, 0x1f, UR8 ;  /* 0x0000001f3f0a7899 */ /* 0x000fe40008011408 */
[----:B------:R-:W-:Y:S02]  /*11c0*/  UIADD3 UR4, UR4, 0x3f, URZ ;  /* 0x0000003f04047890 */ /* 0x000fe4000fffe03f */
[----:B------:R-:W-:Y:S02]  /*11d0*/  ULDC.64 UR12, c[0x0][0x178] ;  /* 0x00005e00000c7ab9 */ /* 0x000fe40000000a00 */
[----:B------:R-:W-:Y:S02]  /*11e0*/  ULEA.HI UR18, UR10, UR8, URZ, 0x6 ;  /* 0x000000080a127291 */ /* 0x000fe4000f8f303f */
[----:B------:R-:W-:Y:S02]  /*11f0*/  USHF.R.S32.HI UR8, URZ, 0x1f, UR4 ;  /* 0x0000001f3f087899 */ /* 0x000fe40008011404 */
[----:B------:R-:W-:-:S02]  /*1200*/  UIMAD UR14, UR41, UR12, URZ ;  /* 0x0000000c290e72a4 */ /* 0x000fc4000f8e023f */
        /* <DEDUP_REMOVED lines=16> */
[----:B------:R-:W-:Y:S02]  /*1310*/  @UP3 UIADD3 UR35, UR17, UR19, URZ ;  /* 0x0000001311233290 */ /* 0x000fe4000fffe03f */
[----:B------:R-:W-:Y:S02]  /*1320*/  ULEA UR17, UR33, 0xffffffc0, 0x6 ;  /* 0xffffffc021117891 */ /* 0x000fe4000f8e303f */
        /* <DEDUP_REMOVED lines=16> */
.L_x_1952:
        /* <DEDUP_REMOVED lines=18> */
.L_x_1953:
        /* <DEDUP_REMOVED lines=72> */
.L_x_1954:
[----:B------:R-:W-:Y:S02]  /*19d0*/  UMOV UR13, UR54 ;  /* 0x00000036000d7c82 */ /* 0x000fe40008000000 */
.L_x_1955:
[----:B------:R-:W1:Y:S01]  /*19e0*/  S2R R16, SR_TID.X ;  /* 0x0000000000107919 */ /* 0x000e620000002100 */
[----:B------:R-:W-:Y:S01]  /*19f0*/  UIADD3 UR10, UP4, UP3, UR10, UR45, UR51 ;  /* 0x0000002d0a0a7290 */ /* 0x000fe2000fb9e033 */
[----:B------:R-:W-:Y:S01]  /*1a00*/  SHF.R.S32.HI R251, RZ, 0x1f, R250 ;  /* 0x0000001ffffb7819 */ /* 0x000fe200000114fa */
[----:B------:R-:W-:Y:S01]  /*1a10*/  IMAD.U32 R8, RZ, RZ, UR17 ;  /* 0x00000011ff087e24 */ /* 0x000fe2000f8e00ff */
[----:B------:R-:W-:Y:S01]  /*1a20*/  BSSY B1, `(.L_x_1951) ;  /* 0x0000aae000017945 */ /* 0x000fe20003800000 */
[----:B------:R-:W-:Y:S02]  /*1a30*/  UIADD3 UR30, UP2, UP1, UR18, UR10, UR22 ;  /* 0x0000000a121e7290 */ /* 0x000fe4000f95e016 */
[----:B------:R-:W-:Y:S02]  /*1a40*/  UIADD3.X UR4, UR8, UR52, UR57, UP4, UP3 ;  /* 0x0000003408047290 */ /* 0x000fe4000a7e6439 */
[----:B------:R-:W-:-:S02]  /*1a50*/  ULDC.64 UR10, c[0x0][0x1a8] ;  /* 0x00006a00000a7ab9 */ /* 0x000fc40000000a00 */
[----:B------:R-:W-:Y:S02]  /*1a60*/  UIADD3.X UR28, UR12, UR4, UR16, UP2, UP1 ;  /* 0x000000040c1c7290 */ /* 0x000fe400097e2410 */
[----:B------:R-:W-:Y:S02]  /*1a70*/  UIMAD UR4, UR61, UR10, URZ ;  /* 0x0000000a3d0472a4 */ /* 0x000fe4000f8e023f */
[----:B------:R-:W-:Y:S02]  /*1a80*/  UMOV UR18, 0x4 ;  /* 0x0000000400127882 */ /* 0x000fe40000000000 */
        /* <DEDUP_REMOVED lines=9> */
[----:B------:R-:W-:Y:S02]  /*1b20*/  UIADD3 UR10, UR17, UR14, URZ ;  /* 0x0000000e110a7290 */ /* 0x000fe4000fffe03f */
[----:B------:R-:W-:Y:S01]  /*1b30*/  UIMAD UR8, UR17, UR11, UR4 ;  /* 0x0000000b110872a4 */ /* 0x000fe2000f8e0204 */
[----:B------:R-:W-:Y:S01]  /*1b40*/  SHF.R.S32.HI R15, RZ, 0x1f, R2 ;  /* 0x0000001fff0f7819 */ /* 0x000fe20000011402 */
[----:B------:R-:W-:Y:S01]  /*1b50*/  ULDC.64 UR14, c[0x0][0x200] ;  /* 0x00008000000e7ab9 */ /* 0x000fe20000000a00 */
[----:B------:R-:W-:Y:S01]  /*1b60*/  IADD3 R0, P0, R2, UR17, RZ ;  /* 0x0000001102007c10 */ /* 0x000fe2000ff1e0ff */
[----:B------:R-:W-:-:S02]  /*1b70*/  UIMAD.WIDE UR10, UR10, UR18, UR14 ;  /* 0x000000120a0a72a5 */ /* 0x000fc4000f8e020e */
[----:B------:R-:W-:Y:S01]  /*1b80*/  UIADD3 UR4, -UR5, UR9, UR20 ;  /* 0x0000000905047290 */ /* 0x000fe2000fffe114 */
[----:B------:R-:W-:Y:S01]  /*1b90*/  IADD3.X R3, R15, UR32, RZ, P0, !PT ;  /* 0x000000200f037c10 */ /* 0x000fe200087fe4ff */
[----:B------:R-:W-:-:S03]  /*1ba0*/  IMAD.WIDE.U32 R4, R0, c[0x0][0x190], R250 ;  /* 0x0000640000047a25 */ /* 0x000fc600078e00fa */
[----:B------:R-:W-:Y:S01]  /*1bb0*/  UMOV UR15, UR10 ;  /* 0x0000000a000f7c82 */ /* 0x000fe20008000000 */
[----:B------:R-:W-:Y:S01]  /*1bc0*/  IMAD R3, R3, c[0x0][0x190], RZ ;  /* 0x0000640003037a24 */ /* 0x000fe200078e02ff */
[----:B------:R-:W-:Y:S01]  /*1bd0*/  UIADD3 UR10, UR17, UR13, URZ ;  /* 0x0000000d110a7290 */ /* 0x000fe2000fffe03f */
[----:B------:R-:W-:Y:S01]  /*1be0*/  IADD3 R6, P0, R4, UR40, RZ ;  /* 0x0000002804067c10 */ /* 0x000fe2000ff1e0ff */
[----:B------:R-:W-:Y:S01]  /*1bf0*/  UMOV UR14, UR11 ;  /* 0x0000000b000e7c82 */ /* 0x000fe20008000000 */
[----:B------:R-:W-:Y:S01]  /*1c00*/  IMAD R0, R0, c[0x0][0x194], R3 ;  /* 0x0000650000007a24 */ /* 0x000fe200078e0203 */
[----:B------:R-:W-:Y:S01]  /*1c10*/  ULDC.64 UR16, c[0x0][0x3c8] ;  /* 0x0000f20000107ab9 */ /* 0x000fe20000000a00 */
[----:B------:R-:W-:Y:S01]  /*1c20*/  LEA.HI R3, R17, R16, RZ, 0x5 ;  /* 0x0000001011037211 */ /* 0x000fe200078f28ff */
[----:B------:R-:W-:Y:S02]  /*1c30*/  UIMAD.WIDE UR10, UR10, UR18, UR16 ;  /* 0x000000120a0a72a5 */ /* 0x000fe4000f8e0210 */
[----:B------:R-:W-:Y:S01]  /*1c40*/  IADD3.X R7, R5, UR35, R0, P0, !PT ;  /* 0x0000002305077c10 */ /* 0x000fe200087fe400 */
[----:B------:R-:W-:Y:S01]  /*1c50*/  ULDC UR18, c[0x0][0x2e8] ;  /* 0x0000ba0000127ab9 */ /* 0x000fe20000000800 */
[----:B------:R-:W-:Y:S01]  /*1c60*/  IADD3 R4, P0, R250, UR29, RZ ;  /* 0x0000001dfa047c10 */ /* 0x000fe2000ff1e0ff */
[----:B------:R-:W-:Y:S01]  /*1c70*/  UIADD3 UR4, UR4, -UR18, URZ ;  /* 0x8000001204047290 */ /* 0x000fe2000fffe03f */
[----:B------:R-:W-:Y:S01]  /*1c80*/  LOP3.LUT R0, R3, 0xffffffe0, RZ, 0xc0, !PT ;  /* 0xffffffe003007812 */ /* 0x000fe200078ec0ff */
[----:B------:R-:W-:Y:S01]  /*1c90*/  UMOV UR17, UR10 ;  /* 0x0000000a00117c82 */ /* 0x000fe20008000000 */
[----:B------:R-:W-:Y:S01]  /*1ca0*/  IADD3.X R5, R251, UR31, RZ, P0, !PT ;  /* 0x0000001ffb057c10 */ /* 0x000fe200087fe4ff */
[----:B------:R-:W-:Y:S01]  /*1cb0*/  USHF.R.S32.HI UR18, URZ, 0x1f, UR4 ;  /* 0x0000001f3f127899 */ /* 0x000fe20008011404 */
[----:B------:R-:W-:Y:S01]  /*1cc0*/  SHF.R.S32.HI R3, RZ, 0x5, R3 ;  /* 0x00000005ff037819 */ /* 0x000fe20000011403 */
[----:B------:R-:W-:Y:S01]  /*1cd0*/  IMAD.IADD R0, R16, 0x1, -R0 ;  /* 0x0000000110007824 */ /* 0x000fe200078e0a00 */
[----:B------:R-:W-:Y:S01]  /*1ce0*/  UMOV UR16, UR11 ;  /* 0x0000000b00107c82 */ /* 0x000fe20008000000 */
[----:B------:R-:W-:Y:S01]  /*1cf0*/  IMAD.WIDE.U32 R4, R8, c[0x0][0x370], R4 ;  /* 0x0000dc0008047a25 */ /* 0x000fe200078e0004 */
[----:B------:R-:W-:-:S03]  /*1d00*/  ULEA.HI UR18, UR18, UR4, URZ, 0x6 ;  /* 0x0000000412127291 */ /* 0x000fc6000f8f303f */
[----:B------:R-:W-:Y:S01]  /*1d10*/  IMAD R0, R3, UR50, R0 ;  /* 0x0000003203007c24 */ /* 0x000fe2000f8e0200 */
[----:B------:R-:W-:Y:S01]  /*1d20*/  USHF.R.S32.HI UR18, URZ, 0x6, UR18 ;  /* 0x000000063f127899 */ /* 0x000fe20008011412 */
[----:B------:R-:W-:Y:S01]  /*1d30*/  IADD3 R5, R5, UR8, RZ ;  /* 0x0000000805057c10 */ /* 0x000fe2000fffe0ff */
[----:B------:R-:W-:Y:S01]  /*1d40*/  IMAD.U32 R3, RZ, RZ, UR37 ;  /* 0x00000025ff037e24 */ /* 0x000fe2000f8e00ff */
[----:B------:R-:W-:Y:S01]  /*1d50*/  UIADD3 UR8, UR33, -0x1, URZ ;  /* 0xffffffff21087890 */ /* 0x000fe2000fffe03f */
[C---:B------:R-:W-:Y:S01]  /*1d60*/  IADD3 R9, P0, R0.reuse, UR30, RZ ;  /* 0x0000001e00097c10 */ /* 0x040fe2000ff1e0ff */
[----:B------:R-:W-:Y:S01]  /*1d70*/  UISETP.LT.AND UP1, UPT, URZ, UR18, UPT ;  /* 0x000000123f00728c */ /* 0x000fe2000bf21270 */
[C---:B------:R-:W-:Y:S02]  /*1d80*/  IMAD.WIDE.U32 R4, R3.reuse, c[0x0][0x378], R4 ;  /* 0x0000de0003047a25 */ /* 0x040fe400078e0004 */
[----:B------:R-:W-:Y:S01]  /*1d90*/  LEA.HI.X.SX32 R0, R0, UR28, 0x1, P0 ;  /* 0x0000001c00007c11 */ /* 0x000fe200080f0eff */
[----:B------:R-:W-:Y:S01]  /*1da0*/  USEL UR18, URZ, UR18, !UP1 ;  /* 0x000000123f127287 */ /* 0x000fe2000c800000 */
[----:B------:R-:W-:Y:S01]  /*1db0*/  IMAD.WIDE.U32 R6, R3, c[0x0][0x1a8], R6 ;  /* 0x00006a0003067a25 */ /* 0x000fe200078e0006 */
[----:B------:R-:W-:-:S02]  /*1dc0*/  IADD3 R5, R5, UR12, RZ ;  /* 0x0000000c05057c10 */ /* 0x000fc4000fffe0ff */
[----:B------:R-:W-:Y:S01]  /*1dd0*/  UISETP.GT.AND UP1, UPT, UR33, UR18, UPT ;  /* 0x000000122100728c */ /* 0x000fe2000bf24270 */
[----:B------:R-:W-:Y:S01]  /*1de0*/  IMAD R3, R15, c[0x0][0x370], RZ ;  /* 0x0000dc000f037a24 */ /* 0x000fe200078e02ff */
[----:B------:R-:W-:Y:S01]  /*1df0*/  IADD3 R10, R7, UR22, RZ ;  /* 0x00000016070a7c10 */ /* 0x000fe2000fffe0ff */
[C---:B------:R-:W-:Y:S01]  /*1e00*/  IMAD.WIDE.U32 R4, R2.reuse, c[0x0][0x370], R4 ;  /* 0x0000dc0002047a25 */ /* 0x040fe200078e0004 */
[----:B------:R-:W-:Y:S02]  /*1e10*/  LEA R225, P2, R9, c[0x0][0x350], 0x2 ;  /* 0x0000d40009e17a11 */ /* 0x000fe400078410ff */
[----:B------:R-:W-:Y:S01]  /*1e20*/  PLOP3.LUT P0, PT, PT, PT, UP1, 0x80, 0x0 ;  /* 0x000000000000781c */ /* 0x000fe20003f0f018 */
[----:B------:R-:W-:Y:S01]  /*1e30*/  IMAD R3, R2, c[0x0][0x374], R3 ;  /* 0x0000dd0002037a24 */ /* 0x000fe200078e0203 */
[----:B------:R-:W-:Y:S02]  /*1e40*/  LEA R244, P3, R4, c[0x0][0x330], 0x1 ;  /* 0x0000cc0004f47a11 */ /* 0x000fe400078608ff */
[----:B------:R-:W-:Y:S01]  /*1e50*/  LEA R246, P4, R6, c[0x0][0x160], 0x1 ;  /* 0x0000580006f67a11 */ /* 0x000fe200078808ff */
[----:B------:R-:W-:Y:S01]  /*1e60*/  IMAD.IADD R3, R5, 0x1, R3 ;  /* 0x0000000105037824 */ /* 0x000fe200078e0203 */
[----:B------:R-:W-:-:S02]  /*1e70*/  LEA.HI.X R224, R9, c[0x0][0x354], R0, 0x2, P2 ;  /* 0x0000d50009e07a11 */ /* 0x000fc400010f1400 */
[----:B------:R-:W-:Y:S02]  /*1e80*/  LEA.HI.X R247, R6, c[0x0][0x164], R10, 0x1, P4 ;  /* 0x0000590006f77a11 */ /* 0x000fe400020f0c0a */
[----:B------:R-:W-:-:S03]  /*1e90*/  LEA.HI.X R245, R4, c[0x0][0x334], R3, 0x1, P3 ;  /* 0x0000cd0004f57a11 */ /* 0x000fc600018f0c03 */
        /* <DEDUP_REMOVED lines=19> */
.L_x_1957:
        /* <DEDUP_REMOVED lines=18> */
.L_x_1958:
        /* <DEDUP_REMOVED lines=31> */
.L_x_1960:
[----:B-1----:R-:W-:Y:S05]  /*22e0*/  BSYNC B0 ;  /* 0x0000000000007941 */ /* 0x002fea0003800000 */
.L_x_1959:
        /* <DEDUP_REMOVED lines=18> */
.L_x_1962:
[----:B------:R-:W-:Y:S05]  /*2410*/  BSYNC B0 ;  /* 0x0000000000007941 */ /* 0x000fea0003800000 */
.L_x_1961:
        /* <DEDUP_REMOVED lines=18> */
.L_x_1964:
[----:B------:R-:W-:Y:S05]  /*2540*/  BSYNC B0 ;  /* 0x0000000000007941 */ /* 0x000fea0003800000 */
.L_x_1963:
        /* <DEDUP_REMOVED lines=17> */
.L_x_1966:
[----:B------:R-:W-:Y:S05]  /*2660*/  BSYNC B0 ;  /* 0x0000000000007941 */ /* 0x000fea0003800000 */
.L_x_1965:
[----:B------:R-:W-:Y:S01]  /*2670*/  ULDC.64 UR4, c[0x0][0x3a8] ;  /* 0x0000ea0000047ab9 */ /* 0x000fe20000000a00 */
[----:B-1----:R-:W-:Y:S01]  /*2680*/  IMAD.U32 R4, RZ, RZ, UR20 ;  /* 0x00000014ff047e24 */ /* 0x002fe2000f8e00ff */
[----:B------:R-:W-:Y:S01]  /*2690*/  UIMAD UR4, UR19, UR4, URZ ;  /* 0x00000004130472a4 */ /* 0x000fe2000f8e023f */
[----:B------:R-:W-:Y:S02]  /*26a0*/  BSSY B0, `(.L_x_1967) ;  /* 0x0000019000007945 */ /* 0x000fe40003800000 */
[----:B------:R-:W-:Y:S01]  /*26b0*/  IMAD.WIDE.U32 R4, R4, c[0x0][0x3a8], R250 ;  /* 0x0000ea0004047a25 */ /* 0x000fe200078e00fa */
[----:B------:R-:W-:-:S04]  /*26c0*/  UIMAD UR4, UR20, UR5, UR4 ;  /* 0x00000005140472a4 */ /* 0x000fc8000f8e0204 */
[----:B------:R-:W-:Y:S02]  /*26d0*/  IADD3 R4, P0, R4, UR10, RZ ;  /* 0x0000000a04047c10 */ /* 0x000fe4000ff1e0ff */
[----:B------:R-:W-:Y:S01]  /*26e0*/  MOV R0, UR4 ;  /* 0x0000000400007c02 */ /* 0x000fe20008000f00 */
[----:B------:R-:W-:Y:S02]  /*26f0*/  ULDC.64 UR4, c[0x0][0x3c0] ;  /* 0x0000f00000047ab9 */ /* 0x000fe40000000a00 */
        /* <DEDUP_REMOVED lines=19> */
.L_x_1968:
[----:B------:R-:W-:Y:S05]  /*2830*/  BSYNC B0 ;  /* 0x0000000000007941 */ /* 0x000fea0003800000 */
.L_x_1967:
        /* <DEDUP_REMOVED lines=16> */
.L_x_1970:
[----:B------:R-:W-:Y:S05]  /*2940*/  BSYNC B0 ;  /* 0x0000000000007941 */ /* 0x000fea0003800000 */
.L_x_1969:
        /* <DEDUP_REMOVED lines=16> */
.L_x_1972:
[----:B------:R-:W-:Y:S05]  /*2a50*/  BSYNC B0 ;  /* 0x0000000000007941 */ /* 0x000fea0003800000 */
.L_x_1971:
        /* <DEDUP_REMOVED lines=16> */
.L_x_1956:
        /* <DEDUP_REMOVED lines=28> */
.L_x_1975:
[----:B------:R-:W-:Y:S05]  /*2d20*/  BSYNC B0 ;  /* 0x0000000000007941 */ /* 0x000fea0003800000 */
.L_x_1974:
        /* <DEDUP_REMOVED lines=30> */
.L_x_1977:
[----:B------:R-:W-:Y:S05]  /*2f10*/  BSYNC B0 ;  /* 0x0000000000007941 */ /* 0x000fea0003800000 */
.L_x_1976:
        /* <DEDUP_REMOVED lines=15> */
.L_x_1979:
        /* <DEDUP_REMOVED lines=20> */
.L_x_1980:
[----:B------:R-:W-:Y:S05]  /*3150*/  BSYNC B0 ;  /* 0x0000000000007941 */ /* 0x000fea0003800000 */
.L_x_1978:
        /* <DEDUP_REMOVED lines=14> */
.L_x_1982:
        /* <DEDUP_REMOVED lines=28> */
.L_x_1983:
[----:B------:R-:W-:Y:S05]  /*3400*/  BSYNC B0 ;  /* 0x0000000000007941 */ /* 0x000fea0003800000 */
.L_x_1981:
[----:B------:R-:W5:Y:S01]  /*3410*/  LDL R18, [R1+0x2c] ;  /* 0x00002c0001127983 */ /* 0x000f620000100800 */
[----:B------:R-:W-:Y:S01]  /*3420*/  IMAD.MOV.U32 R19, RZ, RZ, 0x7f800000 ;  /* 0x7f800000ff137424 */ /* 0x000fe200078e00ff */
[----:B------:R-:W-:Y:S01]  /*3430*/  ULDC.64 UR10, c[0x0][0x198] ;  /* 0x00006600000a7ab9 */ /* 0x000fe20000000a00 */
[----:B------:R-:W-:Y:S01]  /*3440*/  IMAD.MOV.U32 R20, RZ, RZ, 0x7f800000 ;  /* 0x7f800000ff147424 */ /* 0x000fe200078e00ff */
[----:B------:R-:W-:Y:S01]  /*3450*/  UIMAD UR10, UR19, UR10, URZ ;  /* 0x0000000a130a72a4 */ /* 0x000fe2000f8e023f */
[----:B------:R-:W-:Y:S02]  /*3460*/  IMAD.MOV.U32 R21, RZ, RZ, 0x7f800000 ;  /* 0x7f800000ff157424 */ /* 0x000fe400078e00ff */
[----:B------:R-:W-:Y:S01]  /*3470*/  IMAD.MOV.U32 R22, RZ, RZ, 0x7f800000 ;  /* 0x7f800000ff167424 */ /* 0x000fe200078e00ff */
[----:B------:R-:W-:Y:S01]  /*3480*/  UIMAD UR10, UR20, UR11, UR10 ;  /* 0x0000000b140a72a4 */ /* 0x000fe2000f8e020a */
[----:B------:R-:W-:-:S04]  /*3490*/  IMAD.U32 R6, RZ, RZ, UR20 ;  /* 0x00000014ff067e24 */ /* 0x000fc8000f8e00ff */
[----:B------:R-:W-:-:S04]  /*34a0*/  IMAD.WIDE.U32 R6, R6, c[0x0][0x198], R250 ;  /* 0x0000660006067a25 */ /* 0x000fc800078e00fa */
[----:B------:R-:W-:Y:S01]  /*34b0*/  IMAD.U32 R10, RZ, RZ, UR10 ;  /* 0x0000000aff0a7e24 */ /* 0x000fe2000f8e00ff */
[----:B------:R-:W-:Y:S02]  /*34c0*/  IADD3 R6, P1, R6, UR23, RZ ;  /* 0x0000001706067c10 */ /* 0x000fe4000ff3e0ff */
[C---:B-----5:R-:W-:Y:S02]  /*34d0*/  IADD3 R3, R18.reuse, 0x28, RZ ;  /* 0x0000002812037810 */ /* 0x060fe40007ffe0ff */
[----:B-1----:R-:W-:Y:S02]  /*34e0*/  IADD3 R4, R18, 0x20, RZ ;  /* 0x0000002012047810 */ /* 0x002fe40007ffe0ff */
[----:B------:R-:W-:Y:S02]  /*34f0*/  ISETP.GE.AND P3, PT, R3, UR4, PT ;  /* 0x0000000403007c0c */ /* 0x000fe4000bf66270 */
[----:B------:R-:W-:Y:S01]  /*3500*/  ISETP.GE.AND P4, PT, R4, UR4, PT ;  /* 0x0000000404007c0c */ /* 0x000fe2000bf86270 */
[C---:B------:R-:W-:Y:S01]  /*3510*/  IMAD.SHL.U32 R4, R18.reuse, 0x4, RZ ;  /* 0x0000000412047824 */ /* 0x040fe200078e00ff */
[----:B------:R-:W-:-:S02]  /*3520*/  IADD3 R5, R18, 0x8, RZ ;  /* 0x0000000812057810 */ /* 0x000fc40007ffe0ff */
[----:B------:R-:W-:Y:S02]  /*3530*/  SHF.R.S32.HI R12, RZ, 0x1f, R18 ;  /* 0x0000001fff0c7819 */ /* 0x000fe40000011412 */
[----:B------:R-:W-:Y:S02]  /*3540*/  ISETP.GE.AND P5, PT, R5, UR4, PT ;  /* 0x0000000405007c0c */ /* 0x000fe4000bfa6270 */
[----:B------:R-:W-:Y:S02]  /*3550*/  IADD3 R4, P2, R4, UR15, RZ ;  /* 0x0000000f04047c10 */ /* 0x000fe4000ff5e0ff */
[C---:B------:R-:W-:Y:S02]  /*3560*/  SHF.L.U64.HI R5, R18.reuse, 0x2, R12 ;  /* 0x0000000212057819 */ /* 0x040fe4000001020c */
[----:B------:R-:W-:Y:S02]  /*3570*/  ISETP.GE.AND P6, PT, R18, UR4, PT ;  /* 0x0000000412007c0c */ /* 0x000fe4000bfc6270 */
[----:B------:R-:W-:-:S02]  /*3580*/  IADD3.X R5, R5, UR14, RZ, P2, !PT ;  /* 0x0000000e05057c10 */ /* 0x000fc400097fe4ff */
[----:B------:R-:W-:Y:S02]  /*3590*/  SHF.R.S32.HI R9, RZ, 0x1f, R3 ;  /* 0x0000001fff097819 */ /* 0x000fe40000011403 */
[C---:B------:R-:W-:Y:S01]  /*35a0*/  @!P3 LEA R8, P2, R3.reuse, UR15, 0x2 ;  /* 0x0000000f0308bc11 */ /* 0x040fe2000f8410ff */
[----:B------:R-:W5:Y:S03]  /*35b0*/  @!P4 LDG.E R20, [R4.64+0x80] ;  /* 0x000080060414c981 */ /* 0x000f66000c1e1900 */
[----:B------:R-:W-:Y:S01]  /*35c0*/  @!P3 LEA.HI.X R9, R3, UR14, R9, 0x2, P2 ;  /* 0x0000000e0309bc11 */ /* 0x000fe200090f1409 */
[----:B--2---:R-:W2:Y:S04]  /*35d0*/  @!P5 LDG.E R21, [R4.64+0x20] ;  /* 0x000020060415d981 */ /* 0x004ea8000c1e1900 */
[----:B---3--:R-:W3:Y:S04]  /*35e0*/  @!P3 LDG.E R19, [R8.64] ;  /* 0x000000060813b981 */ /* 0x008ee8000c1e1900 */
[----:B----4-:R-:W4:Y:S01]  /*35f0*/  @!P6 LDG.E R22, [R4.64] ;  /* 0x000000060416e981 */ /* 0x010f22000c1e1900 */
[----:B------:R-:W-:-:S06]  /*3600*/  UIMAD UR4, UR36, -0x80, UR5 ;  /* 0xffffff80240478a4 */ /* 0x000fcc000f8e0205 */
        /* <DEDUP_REMOVED lines=9> */
[----:B---3--:R1:W-:Y:S04]  /*36a0*/  STL [R1+0x8], R19 ;  /* 0x0000081301007387 */ /* 0x0083e80000100800 */
[----:B-----5:R1:W-:Y:S04]  /*36b0*/  STL [R1+0x4], R20 ;  /* 0x0000041401007387 */ /* 0x0203e80000100800 */
[----:B--2---:R1:W-:Y:S04]  /*36c0*/  STL [R1+0x10], R21 ;  /* 0x0000101501007387 */ /* 0x0043e80000100800 */
[----:B----4-:R1:W-:Y:S01]  /*36d0*/  STL [R1+0xc], R22 ;  /* 0x00000c1601007387 */ /* 0x0103e20000100800 */
[----:B------:R-:W-:Y:S05]  /*36e0*/  @P6 BRA `(.L_x_1985) ;  /* 0x0000018000006947 */ /* 0x000fea0003800000 */
[----:B-1----:R-:W2:Y:S01]  /*36f0*/  LDL R19, [R1] ;  /* 0x0000000001137983 */ /* 0x002ea20000100800 */
[----:B------:R-:W-:Y:S01]  /*3700*/  ISETP.GE.AND P2, PT, R250, c[0x0][0x220], PT ;  /* 0x00008800fa007a0c */ /* 0x000fe20003f46270 */
[----:B------:R-:W-:Y:S01]  /*3710*/  IMAD R3, R15, c[0x0][0x198], RZ ;  /* 0x000066000f037a24 */ /* 0x000fe200078e02ff */
[----:B------:R-:W-:Y:S01]  /*3720*/  MOV R5, R10 ;  /* 0x0000000a00057202 */ /* 0x000fe20000000f00 */
[----:B------:R-:W-:-:S02]  /*3730*/  IMAD.MOV.U32 R4, RZ, RZ, R6 ;  /* 0x000000ffff047224 */ /* 0x000fc400078e0006 */
        /* <DEDUP_REMOVED lines=19> */
.L_x_1985:
[----:B------:R-:W-:Y:S05]  /*3870*/  BSYNC B0 ;  /* 0x0000000000007941 */ /* 0x000fea0003800000 */
.L_x_1984:
        /* <DEDUP_REMOVED lines=31> */
.L_x_1987:
[----:B------:R-:W-:Y:S05]  /*3a70*/  BSYNC B0 ;  /* 0x0000000000007941 */ /* 0x000fea0003800000 */
.L_x_1986:
        /* <DEDUP_REMOVED lines=32> */
.L_x_1989:
[----:B------:R-:W-:Y:S05]  /*3c80*/  BSYNC B0 ;  /* 0x0000000000007941 */ /* 0x000fea0003800000 */
.L_x_1988:
        /* <DEDUP_REMOVED lines=31> */
.L_x_1991:
[----:B------:R-:W-:Y:S05]  /*3e80*/  BSYNC B0 ;  /* 0x0000000000007941 */ /* 0x000fea0003800000 */
.L_x_1990:
[----:B------:R-:W-:Y:S01]  /*3e90*/  ULDC.64 UR10, c[0x0][0x1a0] ;  /* 0x00006800000a7ab9 */ /* 0x000fe20000000a00 */
[----:B-1----:R-:W-:Y:S01]  /*3ea0*/  MOV R4, UR20 ;  /* 0x0000001400047c02 */ /* 0x002fe20008000f00 */
[----:B------:R-:W-:Y:S01]  /*3eb0*/  UIMAD UR4, UR19, UR10, URZ ;  /* 0x0000000a130472a4 */ /* 0x000fe2000f8e023f */
[----:B------:R1:W-:Y:S01]  /*3ec0*/  @P6 STS.128 [R0+0x14000], RZ ;  /* 0x014000ff00006388 */ /* 0x0003e20000000c00 */
[----:B------:R-:W-:Y:S02]  /*3ed0*/  BSSY B0, `(.L_x_1992) ;  /* 0x0000024000007945 */ /* 0x000fe40003800000 */
[----:B------:R-:W-:Y:S01]  /*3ee0*/  UIMAD UR4, UR20, UR11, UR4 ;  /* 0x0000000b140472a4 */ /* 0x000fe2000f8e0204 */
[----:B------:R1:W-:Y:S01]  /*3ef0*/  @P6 STS.128 [R0+0x18000], RZ ;  /* 0x018000ff00006388 */ /* 0x0003e20000000c00 */
[----:B------:R-:W-:-:S04]  /*3f00*/  IMAD.WIDE.U32 R4, R4, c[0x0][0x1a0], R250 ;  /* 0x0000680004047a25 */ /* 0x000fc800078e00fa */
[----:B------:R-:W-:Y:S02]  /*3f10*/  MOV R3, UR4 ;  /* 0x0000000400037c02 */ /* 0x000fe40008000f00 */
[----:B------:R-:W-:-:S04]  /*3f20*/  IADD3 R6, P1, R4, UR26, RZ ;  /* 0x0000001a04067c10 */ /* 0x000fc8000ff3e0ff */
        /* <DEDUP_REMOVED lines=30> */
.L_x_1993:
[----:B-1----:R-:W-:Y:S05]  /*4110*/  BSYNC B0 ;  /* 0x0000000000007941 */ /* 0x002fea0003800000 */
.L_x_1992:
        /* <DEDUP_REMOVED lines=30> */
.L_x_1995:
[----:B------:R-:W-:Y:S05]  /*4300*/  BSYNC B0 ;  /* 0x0000000000007941 */ /* 0x000fea0003800000 */
.L_x_1994:
        /* <DEDUP_REMOVED lines=30> */
.L_x_1997:
[----:B------:R-:W-:Y:S05]  /*44f0*/  BSYNC B0 ;  /* 0x0000000000007941 */ /* 0x000fea0003800000 */
.L_x_1996:
        /* <DEDUP_REMOVED lines=29> */
.L_x_1999:
[----:B------:R-:W-:Y:S05]  /*46d0*/  BSYNC B0 ;  /* 0x0000000000007941 */ /* 0x000fea0003800000 */
.L_x_1998:
[----:B------:R-:W-:Y:S01]  /*46e0*/  ULDC.64 UR12, c[0x0][0x318] ;  /* 0x0000c600000c7ab9 */ /* 0x000fe20000000a00 */
[----:B------:R-:W5:Y:S01]  /*46f0*/  LDL R5, [R1+0x5c] ;  /* 0x00005c0001057983 */ /* 0x000f620000100800 */
[----:B------:R-:W-:Y:S02]  /*4700*/  UISETP.NE.U32.AND UP1, UPT, URZ, UR12, UPT ;  /* 0x0000000c3f00728c */ /* 0x000fe4000bf25070 */
[----:B------:R-:W-:Y:S01]  /*4710*/  ULDC.64 UR22, c[0x0][0x320] ;  /* 0x0000c80000167ab9 */ /* 0x000fe20000000a00 */
[----:B-1234-:R-:W-:Y:S01]  /*4720*/  LEA.HI R0, R17, R16, RZ, 0x6 ;  /* 0x0000001011007211 */ /* 0x01efe200078f30ff */
[----:B------:R-:W-:Y:S01]  /*4730*/  UISETP.NE.AND.EX UP1, UPT, URZ, UR13, UPT, UP1 ;  /* 0x0000000d3f00728c */ /* 0x000fe2000bf25310 */
[----:B------:R-:W0:Y:S05]  /*4740*/  LDGDEPBAR ;  /* 0x00000000000079af */ /* 0x000e2a0000000000 */
        /* <DEDUP_REMOVED lines=11> */
[----:B------:R1:W2:Y:S01]  /*4800*/  @P1 LDG.E R2, [R2.64] ;  /* 0x0000000602021981 */ /* 0x0002a2000c1e1900 */
[----:B------:R-:W2:Y:S01]  /*4810*/  @P1 MUFU.RCP R4, c[0x0][0x238] ;  /* 0x00008e0000041b08 */ /* 0x000ea20000001000 */
[----:B------:R-:W-:Y:S01]  /*4820*/  SHF.R.S32.HI R0, RZ, 0x6, R0 ;  /* 0x00000006ff007819 */ /* 0x000fe20000011400 */
[----:B------:R-:W-:Y:S01]  /*4830*/  IMAD.MOV.U32 R204, RZ, RZ, 0x40 ;  /* 0x00000040ffcc7424 */ /* 0x000fe200078e00ff */
[----:B------:R-:W-:Y:S01]  /*4840*/  MOV R205, 0x20 ;  /* 0x0000002000cd7802 */ /* 0x000fe20000000f00 */
[----:B------:R-:W-:Y:S01]  /*4850*/  IMAD.MOV.U32 R233, RZ, RZ, R208 ;  /* 0x000000ffffe97224 */ /* 0x000fe200078e00d0 */
        /* <DEDUP_REMOVED lines=23> */
[----:B------:R-:W-:Y:S01]  /*49d0*/  CS2R R120, SRZ ;  /* 0x0000000000787805 */ /* 0x000fe2000001ff00 */
[----:B------:R-:W-:Y:S01]  /*49e0*/  LOP3.LUT R3, R0, 0x6, R3, 0xf8, !PT ;  /* 0x0000000600037812 */ /* 0x000fe200078ef803 */
[----:B------:R-:W-:Y:S01]  /*49f0*/  IMAD.U32 R0, RZ, RZ, UR36 ;  /* 0x00000024ff007e24 */ /* 0x000fe2000f8e00ff */
[----:B------:R-:W-:Y:S01]  /*4a00*/  CS2R R118, SRZ ;  /* 0x0000000000767805 */ /* 0x000fe2000001ff00 */
[----:B------:R-:W-:Y:S01]  /*4a10*/  CS2R R116, SRZ ;  /* 0x0000000000747805 */ /* 0x000fe2000001ff00 */
[----:B------:R-:W-:Y:S01]  /*4a20*/  CS2R R110, SRZ ;  /* 0x00000000006e7805 */ /* 0x000fe2000001ff00 */
[----:B------:R-:W-:Y:S01]  /*4a30*/  IMAD R209, R0, 0x80, R3 ;  /* 0x0000008000d17824 */ /* 0x000fe200078e0203 */
        /* <DEDUP_REMOVED lines=8> */
[----:B------:R-:W-:Y:S01]  /*4ac0*/  SHF.L.U32 R198, R0, 0x1, RZ ;  /* 0x0000000100c67819 */ /* 0x000fe200000006ff */
[----:B------:R-:W-:Y:S01]  /*4ad0*/  IMAD.MOV.U32 R0, RZ, RZ, c[0x0][0x22c] ;  /* 0x00008b00ff007624 */ /* 0x000fe200078e00ff */
[----:B------:R-:W-:Y:S01]  /*4ae0*/  CS2R R100, SRZ ;  /* 0x0000000000647805 */ /* 0x000fe2000001ff00 */
[----:B------:R-:W-:Y:S01]  /*4af0*/  CS2R R94, SRZ ;  /* 0x00000000005e7805 */ /* 0x000fe2000001ff00 */
[----:B------:R-:W-:Y:S01]  /*4b00*/  CS2R R92, SRZ ;  /* 0x00000000005c7805 */ /* 0x000fe2000001ff00 */
[----:B------:R-:W-:Y:S01]  /*4b10*/  IMAD R0, R0, c[0x0][0x1c0], RZ ;  /* 0x0000700000007a24 */ /* 0x000fe200078e02ff */
[----:B------:R-:W-:Y:S01]  /*4b20*/  CS2R R98, SRZ ;  /* 0x0000000000627805 */ /* 0x000fe2000001ff00 */
[----:B------:R-:W-:Y:S01]  /*4b30*/  CS2R R96, SRZ ;  /* 0x0000000000607805 */ /* 0x000fe2000001ff00 */
[----:B------:R-:W-:Y:S01]  /*4b40*/  CS2R R90, SRZ ;  /* 0x00000000005a7805 */ /* 0x000fe2000001ff00 */
        /* <DEDUP_REMOVED lines=28> */
[----:B------:R-:W-:-:S02]  /*4d10*/  UMOV UR4, URZ ;  /* 0x0000003f00047c82 */ /* 0x000fc40008000000 */
[----:B------:R-:W-:Y:S02]  /*4d20*/  ULDC UR13, c[0x0][0x2e4] ;  /* 0x0000b900000d7ab9 */ /* 0x000fe40000000800 */
[----:B------:R-:W-:Y:S01]  /*4d30*/  UIADD3 UR19, UR20, 0x80, URZ ;  /* 0x0000008014137890 */ /* 0x000fe2000fffe03f */
[----:B--2---:R-:W-:Y:S01]  /*4d40*/  @P1 FMUL.FTZ R2, R2, R4 ;  /* 0x0000000402021220 */ /* 0x004fe20000410000 */
[----:B------:R-:W-:-:S03]  /*4d50*/  IADD3 R4, R3, 0x40, RZ ;  /* 0x0000004003047810 */ /* 0x000fc60007ffe0ff */
[----:B------:R1:W2:Y:S01]  /*4d60*/  @P1 R2UR UR10, R2 ;  /* 0x00000000020a13c2 */ /* 0x0002a200000e0000 */
[----:B-----5:R-:W-:-:S04]  /*4d70*/  LOP3.LUT P1, RZ, R5, 0x2, RZ, 0xc0, !PT ;  /* 0x0000000205ff7812 */ /* 0x020fc8000782c0ff */
[----:B------:R-:W-:Y:S02]  /*4d80*/  SEL R205, R205, 0xffffffe0, !P1 ;  /* 0xffffffe0cdcd7807 */ /* 0x000fe40004800000 */
[----:B-1----:R-:W-:Y:S01]  /*4d90*/  IADD3 R2, R207, 0x2000, RZ ;  /* 0x00002000cf027810 */ /* 0x002fe20007ffe0ff */
[----:B--2---:R-:W-:-:S03]  /*4da0*/  @UP1 UMOV UR4, UR10 ;  /* 0x0000000a00041c82 */ /* 0x004fc60008000000 */
[----:B------:R-:W-:Y:S02]  /*4db0*/  SEL R2, R2, R207, !P0 ;  /* 0x000000cf02027207 */ /* 0x000fe40004000000 */
[----:B------:R-:W-:Y:S02]  /*4dc0*/  LOP3.LUT P0, RZ, R5, 0x4, RZ, 0xc0, !PT ;  /* 0x0000000405ff7812 */ /* 0x000fe4000780c0ff */
[C---:B------:R-:W-:Y:S01]  /*4dd0*/  IADD3 R5, R3.reuse, 0x20, RZ ;  /* 0x0000002003057810 */ /* 0x040fe20007ffe0ff */
[----:B------:R-:W-:Y:S01]  /*4de0*/  IMAD.SHL.U32 R199, R2, 0x2, RZ ;  /* 0x0000000202c77824 */ /* 0x000fe200078e00ff */
[----:B------:R-:W-:Y:S02]  /*4df0*/  SHF.L.U64.HI R2, R18, 0x2, R12 ;  /* 0x0000000212027819 */ /* 0x000fe4000001020c */
[----:B------:R-:W-:Y:S02]  /*4e00*/  IADD3 R3, R3, 0x60, RZ ;  /* 0x0000006003037810 */ /* 0x000fe40007ffe0ff */
[----:B------:R-:W-:Y:S01]  /*4e10*/  SEL R204, R204, 0xffffffc0, !P0 ;  /* 0xffffffc0cccc7807 */ /* 0x000fe20004000000 */
[----:B------:R1:W-:Y:S02]  /*4e20*/  STL [R1+0x38], R2 ;  /* 0x0000380201007387 */ /* 0x0003e40000100800 */
[----:B-1----:R-:W-:-:S05]  /*4e30*/  IMAD.SHL.U32 R2, R18, 0x4, RZ ;  /* 0x0000000412027824 */ /* 0x002fca00078e00ff */
[----:B------:R1:W-:Y:S02]  /*4e40*/  STL [R1+0x34], R2 ;  /* 0x0000340201007387 */ /* 0x0003e40000100800 */
[----:B-1----:R-:W-:-:S04]  /*4e50*/  IMAD.SHL.U32 R2, R0, 0x8, RZ ;  /* 0x0000000800027824 */ /* 0x002fc800078e00ff */
        /* <DEDUP_REMOVED lines=13> */
[----:B------:R-:W-:Y:S04]  /*4f30*/  STL [R1+0x1c], R5 ;  /* 0x00001c0501007387 */ /* 0x000fe80000100800 */
[----:B------:R1:W-:Y:S04]  /*4f40*/  STL [R1+0x18], R4 ;  /* 0x0000180401007387 */ /* 0x0003e80000100800 */
[----:B------:R2:W-:Y:S04]  /*4f50*/  STL [R1+0x28], R0 ;  /* 0x0000280001007387 */ /* 0x0005e80000100800 */
[----:B------:R3:W-:Y:S01]  /*4f60*/  STL [R1+0x14], R3 ;  /* 0x0000140301007387 */ /* 0x0007e20000100800 */
[C---:B-1----:R-:W-:Y:S01]  /*4f70*/  IADD3 R4, R2.reuse, R4, RZ ;  /* 0x0000000402047210 */ /* 0x042fe20007ffe0ff */
[----:B--2---:R-:W-:-:S04]  /*4f80*/  IMAD.IADD R0, R2, 0x1, R3 ;  /* 0x0000000102007824 */ /* 0x004fc800078e0203 */
[----:B------:R3:W-:Y:S04]  /*4f90*/  STL [R1+0x24], R4 ;  /* 0x0000240401007387 */ /* 0x0007e80000100800 */
[----:B------:R3:W-:Y:S02]  /*4fa0*/  STL [R1+0x20], R0 ;  /* 0x0000200001007387 */ /* 0x0007e40000100800 */
.L_x_2004:
[----:B------:R-:W0:Y:S01]  /*4fb0*/  LDGDEPBAR ;  /* 0x00000000000079af */ /* 0x000e220000000000 */
[C---:B---3--:R-:W-:Y:S01]  /*4fc0*/  IADD3 R0, R199.reuse, R205, RZ ;  /* 0x000000cdc7007210 */ /* 0x048fe20007ffe0ff */
[----:B------:R-:W-:Y:S01]  /*4fd0*/  UIADD3 UR11, UR20, UR9, URZ ;  /* 0x00000009140b7290 */ /* 0x000fe2000fffe03f */
[-C--:B------:R-:W-:Y:S02]  /*4fe0*/  IADD3 R2, R199, R204.reuse, RZ ;  /* 0x000000ccc7027210 */ /* 0x080fe40007ffe0ff */
[----:B------:R-:W-:Y:S01]  /*4ff0*/  IADD3 R3, R0, R204, RZ ;  /* 0x000000cc00037210 */ /* 0x000fe20007ffe0ff */
[----:B------:R-:W-:Y:S01]  /*5000*/  UIADD3 UR10, -UR5, 0x80, UR11 ;  /* 0x00000080050a7890 */ /* 0x000fe2000fffe10b */
[----:B------:R-:W-:Y:S01]  /*5010*/  MOV R248, R225 ;  /* 0x000000e100f87202 */ /* 0x000fe20000000f00 */
[----:B------:R-:W2:Y:S01]  /*5020*/  LDL R243, [R1+0x2c] ;  /* 0x00002c0001f37983 */ /* 0x000ea20000100800 */
[----:B------:R-:W-:Y:S01]  /*5030*/  MOV R249, R224 ;  /* 0x000000e000f97202 */ /* 0x000fe20000000f00 */
[----:B------:R-:W-:Y:S02]  /*5040*/  UIADD3 UR12, UR10, -UR44, URZ ;  /* 0x8000002c0a0c7290 */ /* 0x000fe4000fffe03f */
[----:B------:R-:W3:Y:S01]  /*5050*/  LDL R214, [R1+0x34] ;  /* 0x0000340001d67983 */ /* 0x000ee20000100800 */
[----:B------:R-:W-:Y:S03]  /*5060*/  USHF.L.U32 UR10, UR8, 0x6, URZ ;  /* 0x00000006080a7899 */ /* 0x000fe6000800063f */
[----:B------:R-:W4:Y:S01]  /*5070*/  LDL R213, [R1+0x38] ;  /* 0x0000380001d57983 */ /* 0x000f220000100800 */
[----:B------:R-:W-:Y:S03]  /*5080*/  UISETP.GE.AND UP0, UPT, UR10, UR12, UPT ;  /* 0x0000000c0a00728c */ /* 0x000fe6000bf06270 */
[----:B------:R-:W-:Y:S01]  /*5090*/  ULDC UR12, c[0x0][0x2e4] ;  /* 0x0000b900000c7ab9 */ /* 0x000fe20000000800 */
        /* <DEDUP_REMOVED lines=32> */
[----:B------:R-:W1:Y:S07]  /*52a0*/  LDSM.16.M88.4 R168, [R3] ;  /* 0x0000000003a8783b */ /* 0x000e6e0000000200 */
        /* <DEDUP_REMOVED lines=18> */
[-C--:B------:R-:W-:Y:S08]  /*53d0*/  HMMA.16816.F32.BF16 R20, R168, R180.reuse, R20 ;  /* 0x000000b4a814723c */ /* 0x080ff00000041814 */
[C---:B------:R-:W-:Y:S08]  /*53e0*/  HMMA.16816.F32.BF16 R24, R176.reuse, R180, R24 ;  /* 0x000000b4b018723c */ /* 0x040ff00000041818 */
[-C--:B------:R-:W-:Y:S01]  /*53f0*/  HMMA.16816.F32.BF16 R28, R176, R182.reuse, R28 ;  /* 0x000000b6b01c723c */ /* 0x080fe2000004181c */
[----:B------:R-:W3:Y:S07]  /*5400*/  LDSM.16.M88.4 R176, [R0+0x2000] ;  /* 0x0020000000b0783b */ /* 0x000eee0000000200 */
[----:B------:R-:W-:Y:S01]  /*5410*/  HMMA.16816.F32.BF16 R32, R168, R182, R32 ;  /* 0x000000b6a820723c */ /* 0x000fe20000041820 */
[----:B------:R2:W3:Y:S08]  /*5420*/  LDSM.16.M88.4 R168, [R0+0x3000] ;  /* 0x0030000000a8783b */ /* 0x0004f00000000200 */
[----:B------:R-:W-:Y:S01]  /*5430*/  LDSM.16.M88.4 R180, [R203+0x10000] ;  /* 0x01000000cbb4783b */ /* 0x000fe20000000200 */
[-C--:B-1----:R-:W-:Y:S08]  /*5440*/  HMMA.16816.F32.BF16 R4, R164, R172.reuse, R4 ;  /* 0x000000aca404723c */ /* 0x082ff00000041804 */
[C---:B------:R-:W-:Y:S01]  /*5450*/  HMMA.16816.F32.BF16 R8, R184.reuse, R172, R8 ;  /* 0x000000acb808723c */ /* 0x040fe20000041808 */
[----:B--2---:R-:W-:Y:S07]  /*5460*/  MOV R0, UR10 ;  /* 0x0000000a00007c02 */ /* 0x004fee0008000f00 */
[-C--:B------:R-:W-:Y:S04]  /*5470*/  HMMA.16816.F32.BF16 R12, R184, R174.reuse, R12 ;  /* 0x000000aeb80c723c */ /* 0x080fe8000004180c */
[----:B------:R-:W-:Y:S04]  /*5480*/  IADD3 R172, R243, -UR9, -R209 ;  /* 0x80000009f3ac7c10 */ /* 0x000fe8000fffe8d1 */
[C---:B------:R-:W-:Y:S04]  /*5490*/  HMMA.16816.F32.BF16 R16, R164.reuse, R174, R16 ;  /* 0x000000aea410723c */ /* 0x040fe80000041810 */
[----:B------:R-:W-:Y:S04]  /*54a0*/  IADD3 R0, R0, UR5, R172 ;  /* 0x0000000500007c10 */ /* 0x000fe8000fffe0ac */
[-C--:B------:R-:W-:Y:S04]  /*54b0*/  HMMA.16816.F32.BF16 R20, R164, R188.reuse, R20 ;  /* 0x000000bca414723c */ /* 0x080fe80000041814 */
[----:B------:R-:W-:Y:S04]  /*54c0*/  IABS R172, R0 ;  /* 0x0000000000ac7213 */ /* 0x000fe80000000000 */
[----:B------:R1:W-:Y:S01]  /*54d0*/  I2F R210, R172 ;  /* 0x000000ac00d27306 */ /* 0x0003e20000201400 */
[C---:B------:R-:W-:Y:S07]  /*54e0*/  HMMA.16816.F32.BF16 R24, R184.reuse, R188, R24 ;  /* 0x000000bcb818723c */ /* 0x040fee0000041818 */
[C---:B------:R-:W-:Y:S01]  /*54f0*/  IADD3 R189, R0.reuse, 0x8, RZ ;  /* 0x0000000800bd7810 */ /* 0x040fe20007ffe0ff */
[-C--:B------:R-:W-:Y:S03]  /*5500*/  HMMA.16816.F32.BF16 R28, R184, R190.reuse, R28 ;  /* 0x000000beb81c723c */ /* 0x080fe6000004181c */
[----:B------:R-:W-:Y:S02]  /*5510*/  ISETP.GE.AND P2, PT, R189, RZ, PT ;  /* 0x000000ffbd00720c */ /* 0x000fe40003f46270 */
[C---:B------:R-:W-:Y:S02]  /*5520*/  IADD3 R188, R0.reuse, 0x7, RZ ;  /* 0x0000000700bc7810 */ /* 0x040fe40007ffe0ff */
[----:B------:R-:W-:Y:S01]  /*5530*/  IADD3 R184, R0, -0x1, RZ ;  /* 0xffffffff00b87810 */ /* 0x000fe20007ffe0ff */
[----:B------:R-:W-:Y:S01]  /*5540*/  HMMA.16816.F32.BF16 R32, R164, R190, R32 ;  /* 0x000000bea420723c */ /* 0x000fe20000041820 */
[----:B------:R-:W2:Y:S03]  /*5550*/  LDSM.16.M88.4 R164, [R201+0x10800] ;  /* 0x01080000c9a4783b */ /* 0x000ea60000000200 */
[----:B------:R-:W-:Y:S04]  /*5560*/  ISETP.GE.AND P1, PT, R184, RZ, PT ;  /* 0x000000ffb800720c */ /* 0x000fe80003f26270 */
[-C--:B---3--:R-:W-:Y:S01]  /*5570*/  HMMA.16816.F32.BF16 R4, R176, R192.reuse, R4 ;  /* 0x000000c0b004723c */ /* 0x088fe20000041804 */
[----:B-1----:R-:W1:Y:S04]  /*5580*/  LDSM.16.M88.4 R172, [R2+0x2000] ;  /* 0x0020000002ac783b */ /* 0x002e680000000200 */
[C---:B------:R-:W-:Y:S03]  /*5590*/  @!P2 IADD3 R189, -R0.reuse, -0x8, RZ ;  /* 0xfffffff800bda810 */ /* 0x040fe60007ffe1ff */
[C---:B------:R-:W-:Y:S04]  /*55a0*/  HMMA.16816.F32.BF16 R8, R168.reuse, R192, R8 ;  /* 0x000000c0a808723c */ /* 0x040fe80000041808 */
[----:B------:R-:W-:Y:S02]  /*55b0*/  @!P1 IADD3 R184, -R0, 0x1, RZ ;  /* 0x0000000100b89810 */ /* 0x000fe40007ffe1ff */
[----:B------:R-:W-:Y:S02]  /*55c0*/  ISETP.GE.AND P1, PT, R188, RZ, PT ;  /* 0x000000ffbc00720c */ /* 0x000fe40003f26270 */
[----:B------:R3:W-:Y:S01]  /*55d0*/  I2F R193, R184 ;  /* 0x000000b800c17306 */ /* 0x0007e20000201400 */
[-C--:B------:R-:W-:Y:S08]  /*55e0*/  HMMA.16816.F32.BF16 R12, R168, R194.reuse, R12 ;  /* 0x000000c2a80c723c */ /* 0x080ff0000004180c */
[C---:B------:R-:W-:Y:S01]  /*55f0*/  HMMA.16816.F32.BF16 R16, R176.reuse, R194, R16 ;  /* 0x000000c2b010723c */ /* 0x040fe20000041810 */
[----:B------:R1:W-:Y:S03]  /*5600*/  I2F R195, R189 ;  /* 0x000000bd00c37306 */ /* 0x0003e60000201400 */
[C---:B------:R-:W-:Y:S04]  /*5610*/  @!P1 IADD3 R188, -R0.reuse, -0x7, RZ ;  /* 0xfffffff900bc9810 */ /* 0x040fe80007ffe1ff */
[-C--:B--2---:R-:W-:Y:S03]  /*5620*/  HMMA.16816.F32.BF16 R20, R176, R164.reuse, R20 ;  /* 0x000000a4b014723c */ /* 0x084fe60000041814 */
[----:B------:R-:W-:Y:S01]  /*5630*/  I2F R194, R188 ;  /* 0x000000bc00c27306 */ /* 0x000fe20000201400 */
[----:B---3--:R2:W3:Y:S04]  /*5640*/  LDSM.16.M88.4 R184, [R2+0x3000] ;  /* 0x0030000002b8783b */ /* 0x0084e80000000200 */
[C---:B------:R-:W-:Y:S08]  /*5650*/  HMMA.16816.F32.BF16 R24, R168.reuse, R164, R24 ;  /* 0x000000a4a818723c */ /* 0x040ff00000041818 */
[-C--:B------:R-:W-:Y:S04]  /*5660*/  HMMA.16816.F32.BF16 R28, R168, R166.reuse, R28 ;  /* 0x000000a6a81c723c */ /* 0x080fe8000004181c */
[C---:B-1----:R-:W-:Y:S03]  /*5670*/  IADD3 R189, R0.reuse, 0x27, RZ ;  /* 0x0000002700bd7810 */ /* 0x042fe60007ffe0ff */
[C---:B------:R-:W-:Y:S01]  /*5680*/  IADD3 R170, R0.reuse, 0x20, RZ ;  /* 0x0000002000aa7810 */ /* 0x040fe20007ffe0ff */
[----:B------:R-:W-:Y:S01]  /*5690*/  HMMA.16816.F32.BF16 R32, R176, R166, R32 ;  /* 0x000000a6b020723c */ /* 0x000fe20000041820 */
[----:B------:R-:W1:Y:S03]  /*56a0*/  LDSM.16.M88.4 R164, [R203+0x10800] ;  /* 0x01080000cba4783b */ /* 0x000e660000000200 */
[C---:B------:R-:W-:Y:S02]  /*56b0*/  IADD3 R168, R0.reuse, 0x18, RZ ;  /* 0x0000001800a87810 */ /* 0x040fe40007ffe0ff */
[C---:B------:R-:W-:Y:S02]  /*56c0*/  IADD3 R169, R0.reuse, 0x1f, RZ ;  /* 0x0000001f00a97810 */ /* 0x040fe40007ffe0ff */
[-C--:B------:R-:W-:Y:S01]  /*56d0*/  HMMA.16816.F32.BF16 R4, R172, R180.reuse, R4 ;  /* 0x000000b4ac04723c */ /* 0x080fe20000041804 */
[----:B------:R-:W-:Y:S04]  /*56e0*/  LDSM.16.M88.4 R176, [R202+0x10000] ;  /* 0x01000000cab0783b */ /* 0x000fe80000000200 */
[----:B------:R-:W-:Y:S02]  /*56f0*/  ISETP.GE.AND P1, PT, R189, RZ, PT ;  /* 0x000000ffbd00720c */ /* 0x000fe40003f26270 */
[----:B--2---:R-:W-:Y:S04]  /*5700*/  IADD3 R2, R0, 0x28, RZ ;  /* 0x0000002800027810 */ /* 0x004fe80007ffe0ff */
[----:B------:R-:W-:Y:S01]  /*5710*/  ISETP.GE.AND P2, PT, R2, RZ, PT ;  /* 0x000000ff0200720c */ /* 0x000fe20003f46270 */
[C---:B---3--:R-:W-:Y:S06]  /*5720*/  HMMA.16816.F32.BF16 R8, R184.reuse, R180, R8 ;  /* 0x000000b4b808723c */ /* 0x048fec0000041808 */
[C---:B------:R-:W-:Y:S02]  /*5730*/  @!P1 IADD3 R189, -R0.reuse, -0x27, RZ ;  /* 0xffffffd900bd9810 */ /* 0x040fe40007ffe1ff */
[----:B------:R-:W-:Y:S02]  /*5740*/  ISETP.GE.AND P1, PT, R169, RZ, PT ;  /* 0x000000ffa900720c */ /* 0x000fe40003f26270 */
[----:B------:R-:W-:Y:S01]  /*5750*/  I2F R211, R189 ;  /* 0x000000bd00d37306 */ /* 0x000fe20000201400 */
[-C--:B------:R-:W-:Y:S03]  /*5760*/  HMMA.16816.F32.BF16 R12, R184, R182.reuse, R12 ;  /* 0x000000b6b80c723c */ /* 0x080fe6000004180c */
[----:B------:R-:W-:Y:S02]  /*5770*/  @!P2 IADD3 R2, -R0, -0x28, RZ ;  /* 0xffffffd80002a810 */ /* 0x000fe40007ffe1ff */
[----:B------:R-:W-:Y:S02]  /*5780*/  ISETP.GE.AND P2, PT, R170, RZ, PT ;  /* 0x000000ffaa00720c */ /* 0x000fe40003f46270 */
[C---:B------:R-:W-:Y:S01]  /*5790*/  IADD3 R180, R0.reuse, -0x9, RZ ;  /* 0xfffffff700b47810 */ /* 0x040fe20007ffe0ff */
[C---:B------:R-:W-:Y:S01]  /*57a0*/  HMMA.16816.F32.BF16 R16, R172.reuse, R182, R16 ;  /* 0x000000b6ac10723c */ /* 0x040fe20000041810 */
[----:B------:R2:W-:Y:S03]  /*57b0*/  I2F R212, R2 ;  /* 0x0000000200d47306 */ /* 0x0005e60000201400 */
[C---:B------:R-:W-:Y:S02]  /*57c0*/  @!P1 IADD3 R169, -R0.reuse, -0x1f, RZ ;  /* 0xffffffe100a99810 */ /* 0x040fe40007ffe1ff */
[C---:B------:R-:W-:Y:S02]  /*57d0*/  IADD3 R181, R0.reuse, -0x8, RZ ;  /* 0xfffffff800b57810 */ /* 0x040fe40007ffe0ff */
[-C--:B-1----:R-:W-:Y:S03]  /*57e0*/  HMMA.16816.F32.BF16 R20, R172, R164.reuse, R20 ;  /* 0x000000a4ac14723c */ /* 0x082fe60000041814 */
[----:B------:R-:W-:Y:S01]  /*57f0*/  I2F R190, R169 ;  /* 0x000000a900be7306 */ /* 0x000fe20000201400 */
[----:B------:R-:W-:Y:S02]  /*5800*/  @!P2 IADD3 R170, -R0, -0x20, RZ ;  /* 0xffffffe000aaa810 */ /* 0x000fe40007ffe1ff */
[----:B------:R-:W-:Y:S02]  /*5810*/  ISETP.GE.AND P2, PT, R168, RZ, PT ;  /* 0x000000ffa800720c */ /* 0x000fe40003f46270 */
[C---:B------:R-:W-:Y:S04]  /*5820*/  HMMA.16816.F32.BF16 R24, R184.reuse, R164, R24 ;  /* 0x000000a4b818723c */ /* 0x040fe80000041818 */
[----:B------:R-:W-:Y:S01]  /*5830*/  ISETP.GE.AND P3, PT, R181, RZ, PT ;  /* 0x000000ffb500720c */ /* 0x000fe20003f66270 */
[----:B------:R-:W-:Y:S03]  /*5840*/  I2F R192, R170 ;  /* 0x000000aa00c07306 */ /* 0x000fe60000201400 */
[-C--:B------:R-:W-:Y:S04]  /*5850*/  HMMA.16816.F32.BF16 R28, R184, R166.reuse, R28 ;  /* 0x000000a6b81c723c */ /* 0x080fe8000004181c */
[----:B------:R-:W-:Y:S02]  /*5860*/  @!P2 IADD3 R168, -R0, -0x18, RZ ;  /* 0xffffffe800a8a810 */ /* 0x000fe40007ffe1ff */
[----:B------:R-:W-:Y:S02]  /*5870*/  IADD3 R164, P2, R214, UR17, RZ ;  /* 0x00000011d6a47c10 */ /* 0x000fe4000ff5e0ff */
[----:B------:R1:W-:Y:S01]  /*5880*/  I2F R191, R168 ;  /* 0x000000a800bf7306 */ /* 0x0003e20000201400 */
[----:B------:R-:W-:Y:S04]  /*5890*/  HMMA.16816.F32.BF16 R32, R172, R166, R32 ;  /* 0x000000a6ac20723c */ /* 0x000fe80000041820 */
[----:B----4-:R-:W-:Y:S02]  /*58a0*/  IADD3.X R165, R213, UR16, RZ, P2, !PT ;  /* 0x00000010d5a57c10 */ /* 0x010fe400097fe4ff */
[C---:B--2---:R-:W-:Y:S02]  /*58b0*/  IADD3 R2, R0.reuse, 0x17, RZ ;  /* 0x0000001700027810 */ /* 0x044fe40007ffe0ff */
[----:B------:R-:W-:Y:S01]  /*58c0*/  @!P3 IADD3 R181, -R0, 0x8, RZ ;  /* 0x0000000800b5b810 */ /* 0x000fe20007ffe1ff */
[----:B------:R2:W5:Y:S01]  /*58d0*/  LDG.E R186, [R164.64] ;  /* 0x00000006a4ba7981 */ /* 0x000562000c1e1900 */
[----:B------:R-:W-:Y:S02]  /*58e0*/  ISETP.GE.AND P1, PT, R2, RZ, PT ;  /* 0x000000ff0200720c */ /* 0x000fe40003f26270 */
[----:B------:R3:W-:Y:S01]  /*58f0*/  I2F R188, R181 ;  /* 0x000000b500bc7306 */ /* 0x0007e20000201400 */
[----:B------:R2:W5:Y:S01]  /*5900*/  LDG.E R187, [R164.64+0x20] ;  /* 0x00002006a4bb7981 */ /* 0x000562000c1e1900 */
[----:B------:R-:W-:Y:S03]  /*5910*/  IADD3 R172, R0, -0x18, RZ ;  /* 0xffffffe800ac7810 */ /* 0x000fe60007ffe0ff */
[----:B------:R2:W5:Y:S01]  /*5920*/  LDG.E R183, [R164.64+0x80] ;  /* 0x00008006a4b77981 */ /* 0x000562000c1e1900 */
[----:B------:R-:W-:Y:S03]  /*5930*/  ISETP.GE.AND P3, PT, R172, RZ, PT ;  /* 0x000000ffac00720c */ /* 0x000fe60003f66270 */
[----:B------:R2:W5:Y:S02]  /*5940*/  LDG.E R182, [R164.64+0xa0] ;  /* 0x0000a006a4b67981 */ /* 0x000564000c1e1900 */
[----:B------:R-:W-:Y:S02]  /*5950*/  @!P1 IADD3 R2, -R0, -0x17, RZ ;  /* 0xffffffe900029810 */ /* 0x000fe40007ffe1ff */
[----:B-1----:R-:W1:Y:S01]  /*5960*/  LDSM.16.M88.4 R168, [R3+0x2000] ;  /* 0x0020000003a8783b */ /* 0x002e620000000200 */
[----:B------:R-:W-:Y:S01]  /*5970*/  ISETP.GE.AND P1, PT, R180, RZ, PT ;  /* 0x000000ffb400720c */ /* 0x000fe20003f26270 */
[----:B------:R4:W-:Y:S04]  /*5980*/  I2F R189, R2 ;  /* 0x0000000200bd7306 */ /* 0x0009e80000201400 */
[C---:B------:R-:W-:Y:S02]  /*5990*/  @!P3 IADD3 R172, -R0.reuse, 0x18, RZ ;  /* 0x0000001800acb810 */ /* 0x040fe40007ffe1ff */
[C---:B---3--:R-:W-:Y:S04]  /*59a0*/  IADD3 R181, R0.reuse, -0x11, RZ ;  /* 0xffffffef00b57810 */ /* 0x048fe80007ffe0ff */
[----:B------:R-:W-:Y:S02]  /*59b0*/  I2F R172, R172 ;  /* 0x000000ac00ac7306 */ /* 0x000fe40000201400 */
[C---:B------:R-:W-:Y:S02]  /*59c0*/  @!P1 IADD3 R180, -R0.reuse, 0x9, RZ ;  /* 0x0000000900b49810 */ /* 0x040fe40007ffe1ff */
[----:B------:R-:W-:Y:S01]  /*59d0*/  ISETP.GE.AND P1, PT, R181, RZ, PT ;  /* 0x000000ffb500720c */ /* 0x000fe20003f26270 */
[----:B--2---:R2:W3:Y:S05]  /*59e0*/  LDSM.16.M88.4 R164, [R3+0x3000] ;  /* 0x0030000003a4783b */ /* 0x0044ea0000000200 */
[----:B------:R2:W-:Y:S01]  /*59f0*/  I2F R184, R180 ;  /* 0x000000b400b87306 */ /* 0x0005e20000201400 */
[C---:B----4-:R-:W-:Y:S06]  /*5a00*/  IADD3 R2, R0.reuse, -0x10, RZ ;  /* 0xfffffff000027810 */ /* 0x050fec0007ffe0ff */
[----:B------:R-:W-:Y:S02]  /*5a10*/  @!P1 IADD3 R181, -R0, 0x11, RZ ;  /* 0x0000001100b59810 */ /* 0x000fe40007ffe1ff */
[----:B------:R-:W-:Y:S04]  /*5a20*/  ISETP.GE.AND P2, PT, R2, RZ, PT ;  /* 0x000000ff0200720c */ /* 0x000fe80003f46270 */
[----:B------:R-:W-:Y:S01]  /*5a30*/  I2F R181, R181 ;  /* 0x000000b500b57306 */ /* 0x000fe20000201400 */
[-C--:B-1----:R-:W-:Y:S05]  /*5a40*/  HMMA.16816.F32.BF16 R4, R168, R176.reuse, R4 ;  /* 0x000000b0a804723c */ /* 0x082fea0000041804 */
[C---:B--2---:R-:W-:Y:S02]  /*5a50*/  IADD3 R3, R0.reuse, -0x19, RZ ;  /* 0xffffffe700037810 */ /* 0x044fe40007ffe0ff */
[C---:B------:R-:W-:Y:S02]  /*5a60*/  IADD3 R180, R0.reuse, 0x10, RZ ;  /* 0x0000001000b47810 */ /* 0x040fe40007ffe0ff */
[----:B------:R-:W-:Y:S02]  /*5a70*/  @!P2 IADD3 R2, -R0, 0x10, RZ ;  /* 0x000000100002a810 */ /* 0x000fe40007ffe1ff */
[----:B------:R-:W-:Y:S02]  /*5a80*/  ISETP.GE.AND P2, PT, R180, RZ, PT ;  /* 0x000000ffb400720c */ /* 0x000fe40003f46270 */
[----:B------:R1:W-:Y:S01]  /*5a90*/  I2F R173, R2 ;  /* 0x0000000200ad7306 */ /* 0x0003e20000201400 */
[C---:B---3--:R-:W-:Y:S11]  /*5aa0*/  HMMA.16816.F32.BF16 R8, R164.reuse, R176, R8 ;  /* 0x000000b0a408723c */ /* 0x048ff60000041808 */
[----:B------:R-:W-:Y:S01]  /*5ab0*/  @!UPT UIADD3 URZ, URZ, URZ, URZ ;  /* 0x0000003f3f3ff290 */ /* 0x000fe2000fffe03f */
[----:B------:R-:W-:Y:S01]  /*5ac0*/  FMUL.FTZ R4, R4, c[0x0][0x2ec] ;  /* 0x0000bb0004047a20 */ /* 0x000fe20000410000 */
[----:B------:R-:W-:Y:S01]  /*5ad0*/  @!P2 IADD3 R180, -R0, -0x10, RZ ;  /* 0xfffffff000b4a810 */ /* 0x000fe20007ffe1ff */
[----:B------:R-:W-:Y:S01]  /*5ae0*/  FMUL.FTZ R5, R5, c[0x0][0x2ec] ;  /* 0x0000bb0005057a20 */ /* 0x000fe20000410000 */
[----:B------:R-:W-:Y:S01]  /*5af0*/  ISETP.GE.AND P2, PT, R3, RZ, PT ;  /* 0x000000ff0300720c */ /* 0x000fe20003f46270 */
[----:B------:R-:W-:Y:S01]  /*5b00*/  FMUL.FTZ R6, R6, c[0x0][0x2ec] ;  /* 0x0000bb0006067a20 */ /* 0x000fe20000410000 */
[-C--:B------:R-:W-:Y:S01]  /*5b10*/  HMMA.16816.F32.BF16 R12, R164, R178.reuse, R12 ;  /* 0x000000b2a40c723c */ /* 0x080fe2000004180c */
[----:B------:R-:W-:Y:S02]  /*5b20*/  MUFU.TANH R223, R5 ;  /* 0x0000000500df7308 */ /* 0x000fe40000002400 */
[----:B------:R-:W-:Y:S01]  /*5b30*/  FMUL.FTZ R7, R7, c[0x0][0x2ec] ;  /* 0x0000bb0007077a20 */ /* 0x000fe20000410000 */
[C---:B-1----:R-:W-:Y:S04]  /*5b40*/  IADD3 R2, R0.reuse, 0xf, RZ ;  /* 0x0000000f00027810 */ /* 0x042fe80007ffe0ff */
[C---:B------:R-:W-:Y:S03]  /*5b50*/  HMMA.16816.F32.BF16 R16, R168.reuse, R178, R16 ;  /* 0x000000b2a810723c */ /* 0x040fe60000041810 */
[----:B------:R-:W-:Y:S01]  /*5b60*/  MUFU.TANH R222, R6 ;  /* 0x0000000600de7308 */ /* 0x000fe20000002400 */
[----:B------:R-:W-:Y:S02]  /*5b70*/  @!P2 IADD3 R3, -R0, 0x19, RZ ;  /* 0x000000190003a810 */ /* 0x000fe40007ffe1ff */
[----:B------:R-:W-:Y:S01]  /*5b80*/  ISETP.GE.AND P1, PT, R2, RZ, PT ;  /* 0x000000ff0200720c */ /* 0x000fe20003f26270 */
[----:B------:R-:W-:Y:S02]  /*5b90*/  FMUL.FTZ R11, R11, c[0x0][0x2ec] ;  /* 0x0000bb000b0b7a20 */ /* 0x000fe40000410000 */
[----:B------:R-:W-:Y:S03]  /*5ba0*/  FMUL.FTZ R9, R9, c[0x0][0x2ec] ;  /* 0x0000bb0009097a20 */ /* 0x000fe60000410000 */
[----:B------:R-:W-:Y:S01]  /*5bb0*/  FMUL.FTZ R10, R10, c[0x0][0x2ec] ;  /* 0x0000bb000a0a7a20 */ /* 0x000fe20000410000 */
[----:B------:R-:W-:Y:S01]  /*5bc0*/  I2F R174, R3 ;  /* 0x0000000300ae7306 */ /* 0x000fe20000201400 */
[----:B------:R-:W-:Y:S02]  /*5bd0*/  FMUL.FTZ R8, R8, c[0x0][0x2ec] ;  /* 0x0000bb0008087a20 */ /* 0x000fe40000410000 */
[----:B------:R-:W-:Y:S02]  /*5be0*/  FMUL.FTZ R12, R12, c[0x0][0x2ec] ;  /* 0x0000bb000c0c7a20 */ /* 0x000fe40000410000 */
[----:B------:R-:W-:Y:S01]  /*5bf0*/  FMUL.FTZ R14, R14, c[0x0][0x2ec] ;  /* 0x0000bb000e0e7a20 */ /* 0x000fe20000410000 */
[----:B------:R-:W-:Y:S01]  /*5c00*/  @!P1 IADD3 R2, -R0, -0xf, RZ ;  /* 0xfffffff100029810 */ /* 0x000fe20007ffe1ff */
[----:B------:R-:W-:Y:S01]  /*5c10*/  FMUL.FTZ R15, R15, c[0x0][0x2ec] ;  /* 0x0000bb000f0f7a20 */ /* 0x000fe20000410000 */
[----:B------:R-:W-:Y:S01]  /*5c20*/  PLOP3.LUT P1, PT, PT, PT, UP0, 0x80, 0x0 ;  /* 0x000000000000781c */ /* 0x000fe20003f2f008 */
[----:B------:R-:W-:Y:S01]  /*5c30*/  FMUL.FTZ R13, R13, c[0x0][0x2ec] ;  /* 0x0000bb000d0d7a20 */ /* 0x000fe20000410000 */
[----:B------:R-:W1:Y:S01]  /*5c40*/  MUFU.TANH R3, R4 ;  /* 0x0000000400037308 */ /* 0x000e620000002400 */
[----:B------:R-:W-:Y:S02]  /*5c50*/  FMUL.FTZ R19, R19, c[0x0][0x2ec] ;  /* 0x0000bb0013137a20 */ /* 0x000fe40000410000 */
[----:B------:R-:W-:Y:S07]  /*5c60*/  FMUL.FTZ R18, R18, c[0x0][0x2ec] ;  /* 0x0000bb0012127a20 */ /* 0x000fee0000410000 */
[----:B------:R2:W3:Y:S10]  /*5c70*/  MUFU.TANH R221, R7 ;  /* 0x0000000700dd7308 */ /* 0x0004f40000002400 */
[----:B------:R4:W-:Y:S01]  /*5c80*/  MUFU.TANH R217, R11 ;  /* 0x0000000b00d97308 */ /* 0x0009e20000002400 */
[----:B-1----:R-:W-:Y:S09]  /*5c90*/  FFMA.FTZ R0, -R3, R3, 1 ;  /* 0x3f80000003007423 */ /* 0x002ff20000010103 */
[----:B------:R1:W-:Y:S01]  /*5ca0*/  MUFU.TANH R216, R12 ;  /* 0x0000000c00d87308 */ /* 0x0003e20000002400 */
[----:B--2---:R-:W2:Y:S09]  /*5cb0*/  LDSM.16.M88.4 R4, [R202+0x10800] ;  /* 0x01080000ca04783b */ /* 0x004eb20000000200 */
[----:B------:R3:W-:Y:S01]  /*5cc0*/  MUFU.TANH R219, R9 ;  /* 0x0000000900db7308 */ /* 0x0007e20000002400 */
[----:B----4-:R-:W-:Y:S09]  /*5cd0*/  FMUL.FTZ R11, R17, c[0x0][0x2ec] ;  /* 0x0000bb00110b7a20 */ /* 0x010ff20000410000 */
[----:B------:R-:W4:Y:S01]  /*5ce0*/  MUFU.TANH R214, R14 ;  /* 0x0000000e00d67308 */ /* 0x000f220000002400 */
[----:B-1----:R-:W-:Y:S09]  /*5cf0*/  FMUL.FTZ R12, R16, c[0x0][0x2ec] ;  /* 0x0000bb00100c7a20 */ /* 0x002ff20000410000 */
[----:B------:R1:W1:Y:S01]  /*5d00*/  MUFU.TANH R213, R15 ;  /* 0x0000000f00d57308 */ /* 0x0002620000002400 */
[----:B---3--:R-:W-:Y:S09]  /*5d10*/  FFMA.FTZ R9, R194, -UR4, R221 ;  /* 0x80000004c2097c23 */ /* 0x008ff200080100dd */
[----:B------:R3:W-:Y:S01]  /*5d20*/  MUFU.TANH R215, R13 ;  /* 0x0000000d00d77308 */ /* 0x0007e20000002400 */
[-C--:B--2---:R-:W-:Y:S03]  /*5d30*/  HMMA.16816.F32.BF16 R20, R168, R4.reuse, R20 ;  /* 0x00000004a814723c */ /* 0x084fe60000041814 */
[----:B----4-:R-:W-:Y:S06]  /*5d40*/  FFMA.FTZ R17, -R214, R214, 1 ;  /* 0x3f800000d6117423 */ /* 0x010fec00000101d6 */
[----:B------:R-:W-:Y:S01]  /*5d50*/  MUFU.TANH R185, R19 ;  /* 0x0000001300b97308 */ /* 0x000fe20000002400 */
[C---:B------:R-:W-:Y:S04]  /*5d60*/  HMMA.16816.F32.BF16 R24, R164.reuse, R4, R24 ;  /* 0x00000004a418723c */ /* 0x040fe80000041818 */
[----:B-1----:R-:W-:Y:S03]  /*5d70*/  FFMA.FTZ R15, -R217, R217, 1 ;  /* 0x3f800000d90f7423 */ /* 0x002fe600000101d9 */
[----:B------:R-:W-:Y:S02]  /*5d80*/  FFMA.FTZ R4, -R221, R221, 1 ;  /* 0x3f800000dd047423 */ /* 0x000fe400000101dd */
[----:B------:R-:W1:Y:S01]  /*5d90*/  MUFU.TANH R218, R10 ;  /* 0x0000000a00da7308 */ /* 0x000e620000002400 */
[-C--:B------:R-:W-:Y:S03]  /*5da0*/  HMMA.16816.F32.BF16 R28, R164, R6.reuse, R28 ;  /* 0x00000006a41c723c */ /* 0x080fe6000004181c */
[----:B---3--:R-:W-:Y:S02]  /*5db0*/  FFMA.FTZ R13, R190, -UR4, R219 ;  /* 0x80000004be0d7c23 */ /* 0x008fe400080100db */
[----:B------:R-:W-:Y:S02]  /*5dc0*/  FFMA.FTZ R5, R193, -UR4, R223 ;  /* 0x80000004c1057c23 */ /* 0x000fe400080100df */
[----:B------:R-:W-:Y:S01]  /*5dd0*/  FMUL.FTZ R21, R21, c[0x0][0x2ec] ;  /* 0x0000bb0015157a20 */ /* 0x000fe20000410000 */
[----:B------:R-:W-:Y:S01]  /*5de0*/  HMMA.16816.F32.BF16 R32, R168, R6, R32 ;  /* 0x00000006a820723c */ /* 0x000fe20000041820 */
[----:B------:R-:W-:Y:S03]  /*5df0*/  MUFU.TANH R11, R11 ;  /* 0x0000000b000b7308 */ /* 0x000fe60000002400 */
[----:B------:R-:W-:Y:S02]  /*5e00*/  FMUL.FTZ R22, R22, c[0x0][0x2ec] ;  /* 0x0000bb0016167a20 */ /* 0x000fe40000410000 */
[----:B------:R-:W-:Y:S02]  /*5e10*/  FMUL.FTZ R23, R23, c[0x0][0x2ec] ;  /* 0x0000bb0017177a20 */ /* 0x000fe40000410000 */
[----:B------:R-:W-:Y:S03]  /*5e20*/  FMUL.FTZ R26, R26, c[0x0][0x2ec] ;  /* 0x0000bb001a1a7a20 */ /* 0x000fe60000410000 */
[----:B------:R2:W3:Y:S01]  /*5e30*/  MUFU.TANH R179, R21 ;  /* 0x0000001500b37308 */ /* 0x0004e20000002400 */
[----:B------:R-:W-:Y:S02]  /*5e40*/  FMUL.FTZ R24, R24, c[0x0][0x2ec] ;  /* 0x0000bb0018187a20 */ /* 0x000fe40000410000 */
[----:B------:R-:W-:Y:S02]  /*5e50*/  FMUL.FTZ R27, R27, c[0x0][0x2ec] ;  /* 0x0000bb001b1b7a20 */ /* 0x000fe40000410000 */
[----:B------:R-:W-:Y:S02]  /*5e60*/  FMUL.FTZ R28, R28, c[0x0][0x2ec] ;  /* 0x0000bb001c1c7a20 */ /* 0x000fe40000410000 */
[----:B------:R-:W-:Y:S02]  /*5e70*/  FMUL.FTZ R29, R29, c[0x0][0x2ec] ;  /* 0x0000bb001d1d7a20 */ /* 0x000fe40000410000 */
[----:B------:R-:W-:Y:S01]  /*5e80*/  FMUL.FTZ R20, R20, c[0x0][0x2ec] ;  /* 0x0000bb0014147a20 */ /* 0x000fe20000410000 */
[----:B------:R-:W-:Y:S01]  /*5e90*/  MUFU.TANH R175, R26 ;  /* 0x0000001a00af7308 */ /* 0x000fe20000002400 */
[----:B------:R-:W-:Y:S02]  /*5ea0*/  FMUL.FTZ R25, R25, c[0x0][0x2ec] ;  /* 0x0000bb0019197a20 */ /* 0x000fe40000410000 */
[----:B------:R-:W-:Y:S02]  /*5eb0*/  FFMA.FTZ R6, R210, -UR4, R3 ;  /* 0x80000004d2067c23 */ /* 0x000fe40008010003 */
[----:B------:R-:W-:Y:S02]  /*5ec0*/  FFMA.FTZ R3, -R223, R223, 1 ;  /* 0x3f800000df037423 */ /* 0x000fe400000101df */
[----:B------:R-:W-:Y:S02]  /*5ed0*/  FMUL.FTZ R30, R30, c[0x0][0x2ec] ;  /* 0x0000bb001e1e7a20 */ /* 0x000fe40000410000 */
[----:B------:R-:W-:Y:S01]  /*5ee0*/  FMUL.FTZ R170, R33, c[0x0][0x2ec] ;  /* 0x0000bb0021aa7a20 */ /* 0x000fe20000410000 */
[----:B------:R4:W-:Y:S01]  /*5ef0*/  MUFU.TANH R26, R24 ;  /* 0x00000018001a7308 */ /* 0x0009e20000002400 */
[----:B------:R-:W-:Y:S02]  /*5f00*/  FMUL.FTZ R31, R31, c[0x0][0x2ec] ;  /* 0x0000bb001f1f7a20 */ /* 0x000fe40000410000 */
[----:B------:R-:W-:Y:S02]  /*5f10*/  FMUL.FTZ R32, R32, c[0x0][0x2ec] ;  /* 0x0000bb0020207a20 */ /* 0x000fe40000410000 */
[----:B--2---:R-:W-:Y:S02]  /*5f20*/  FFMA.FTZ R21, R211, -UR4, R217 ;  /* 0x80000004d3157c23 */ /* 0x004fe400080100d9 */
[----:B------:R-:W-:Y:S02]  /*5f30*/  FMUL.FTZ R217, R3, c[0x0][0x2ec] ;  /* 0x0000bb0003d97a20 */ /* 0x000fe40000410000 */
[----:B------:R-:W-:Y:S01]  /*5f40*/  FFMA.FTZ R3, -R219, R219, 1 ;  /* 0x3f800000db037423 */ /* 0x000fe200000101db */
[----:B------:R2:W2:Y:S01]  /*5f50*/  MUFU.TANH R169, R27 ;  /* 0x0000001b00a97308 */ /* 0x0004a20000002400 */
[----:B------:R-:W-:Y:S02]  /*5f60*/  FMUL.FTZ R34, R34, c[0x0][0x2ec] ;  /* 0x0000bb0022227a20 */ /* 0x000fe40000410000 */
[----:B------:R-:W-:Y:S02]  /*5f70*/  FFMA.FTZ R19, R190, -UR4, R213 ;  /* 0x80000004be137c23 */ /* 0x000fe400080100d5 */
[----:B------:R-:W-:Y:S02]  /*5f80*/  FMUL.FTZ R190, R3, c[0x0][0x2ec] ;  /* 0x0000bb0003be7a20 */ /* 0x000fe40000410000 */
[----:B------:R-:W-:Y:S02]  /*5f90*/  FFMA.FTZ R3, -R216, R216, 1 ;  /* 0x3f800000d8037423 */ /* 0x000fe400000101d8 */
[----:B-1----:R-:W-:Y:S01]  /*5fa0*/  FFMA.FTZ R16, -R218, R218, 1 ;  /* 0x3f800000da107423 */ /* 0x002fe200000101da */
[----:B------:R1:W-:Y:S01]  /*5fb0*/  MUFU.TANH R168, R28 ;  /* 0x0000001c00a87308 */ /* 0x0003e20000002400 */
[----:B------:R-:W-:Y:S02]  /*5fc0*/  FFMA.FTZ R7, -R222, R222, 1 ;  /* 0x3f800000de077423 */ /* 0x000fe400000101de */
[----:B------:R-:W-:Y:S02]  /*5fd0*/  FMUL.FTZ R211, R4, c[0x0][0x2ec] ;  /* 0x0000bb0004d37a20 */ /* 0x000fe40000410000 */
[----:B----4-:R-:W-:Y:S02]  /*5fe0*/  FMUL.FTZ R24, R35, c[0x0][0x2ec] ;  /* 0x0000bb0023187a20 */ /* 0x010fe40000410000 */
[----:B------:R-:W-:Y:S02]  /*5ff0*/  FFMA.FTZ R4, -R215, R215, 1 ;  /* 0x3f800000d7047423 */ /* 0x000fe400000101d7 */
[----:B------:R-:W-:Y:S01]  /*6000*/  FFMA.FTZ R10, R195, -UR4, R222 ;  /* 0x80000004c30a7c23 */ /* 0x000fe200080100de */
[----:B------:R4:W-:Y:S01]  /*6010*/  MUFU.TANH R166, R29 ;  /* 0x0000001d00a67308 */ /* 0x0009e20000002400 */
[----:B---3--:R-:W-:Y:S02]  /*6020*/  FFMA.FTZ R35, R181, -UR4, R179 ;  /* 0x80000004b5237c23 */ /* 0x008fe400080100b3 */
[----:B--2---:R-:W-:Y:S07]  /*6030*/  FFMA.FTZ R27, R189, -UR4, R215 ;  /* 0x80000004bd1b7c23 */ /* 0x004fee00080100d7 */
[----:B------:R2:W-:Y:S01]  /*6040*/  MUFU.TANH R177, R22 ;  /* 0x0000001600b17308 */ /* 0x0005e20000002400 */
[----:B-1----:R-:W-:Y:S02]  /*6050*/  FFMA.FTZ R28, R191, -UR4, R216 ;  /* 0x80000004bf1c7c23 */ /* 0x002fe400080100d8 */
[----:B------:R-:W-:Y:S02]  /*6060*/  FMUL.FTZ R216, R17, c[0x0][0x2ec] ;  /* 0x0000bb0011d87a20 */ /* 0x000fe40000410000 */
[----:B------:R-:W-:Y:S05]  /*6070*/  FFMA.FTZ R17, R189, -UR4, R169 ;  /* 0x80000004bd117c23 */ /* 0x000fea00080100a9 */
[----:B------:R-:W1:Y:S01]  /*6080*/  MUFU.TANH R220, R8 ;  /* 0x0000000800dc7308 */ /* 0x000e620000002400 */
[----:B----4-:R-:W-:Y:S04]  /*6090*/  FFMA.FTZ R29, -R169, R169, 1 ;  /* 0x3f800000a91d7423 */ /* 0x010fe800000101a9 */
[----:B------:R-:W-:Y:S05]  /*60a0*/  FMUL.FTZ R239, R29, c[0x0][0x2ec] ;  /* 0x0000bb001def7a20 */ /* 0x000fea0000410000 */
[----:B------:R-:W3:Y:S01]  /*60b0*/  MUFU.TANH R176, R23 ;  /* 0x0000001700b07308 */ /* 0x000ee20000002400 */
[----:B--2---:R-:W-:Y:S02]  /*60c0*/  FFMA.FTZ R22, R212, -UR4, R218 ;  /* 0x80000004d4167c23 */ /* 0x004fe400080100da */
[----:B------:R-:W-:Y:S02]  /*60d0*/  FMUL.FTZ R218, R0, c[0x0][0x2ec] ;  /* 0x0000bb0000da7a20 */ /* 0x000fe40000410000 */
[----:B------:R-:W-:Y:S02]  /*60e0*/  FFMA.FTZ R0, -R213, R213, 1 ;  /* 0x3f800000d5007423 */ /* 0x000fe400000101d5 */
[----:B------:R-:W-:Y:S03]  /*60f0*/  FMUL.FTZ R212, R7, c[0x0][0x2ec] ;  /* 0x0000bb0007d47a20 */ /* 0x000fe60000410000 */
[----:B------:R-:W2:Y:S01]  /*6100*/  MUFU.TANH R178, R20 ;  /* 0x0000001400b27308 */ /* 0x000ea20000002400 */
[----:B------:R-:W-:Y:S02]  /*6110*/  FMUL.FTZ R215, R0, c[0x0][0x2ec] ;  /* 0x0000bb0000d77a20 */ /* 0x000fe40000410000 */
[----:B------:R-:W-:Y:S02]  /*6120*/  FFMA.FTZ R0, -R11, R11, 1 ;  /* 0x3f8000000b007423 */ /* 0x000fe4000001010b */
[----:B-1----:R-:W-:Y:S02]  /*6130*/  FFMA.FTZ R8, -R220, R220, 1 ;  /* 0x3f800000dc087423 */ /* 0x002fe400000101dc */
[----:B------:R-:W-:Y:S02]  /*6140*/  FFMA.FTZ R7, R193, -UR4, R185 ;  /* 0x80000004c1077c23 */ /* 0x000fe400080100b9 */
[----:B------:R-:W-:Y:S01]  /*6150*/  FMUL.FTZ R193, R4, c[0x0][0x2ec] ;  /* 0x0000bb0004c17a20 */ /* 0x000fe20000410000 */
[----:B------:R-:W1:Y:S01]  /*6160*/  MUFU.TANH R18, R18 ;  /* 0x0000001200127308 */ /* 0x000e620000002400 */
[----:B------:R-:W-:Y:S02]  /*6170*/  FMUL.FTZ R222, R0, c[0x0][0x2ec] ;  /* 0x0000bb0000de7a20 */ /* 0x000fe40000410000 */
[----:B---3--:R-:W-:Y:S02]  /*6180*/  FFMA.FTZ R4, -R176, R176, 1 ;  /* 0x3f800000b0047423 */ /* 0x008fe400000101b0 */
[----:B------:R-:W-:Y:S02]  /*6190*/  FFMA.FTZ R14, R192, -UR4, R220 ;  /* 0x80000004c00e7c23 */ /* 0x000fe400080100dc */
[----:B------:R-:W-:Y:S02]  /*61a0*/  FMUL.FTZ R213, R16, c[0x0][0x2ec] ;  /* 0x0000bb0010d57a20 */ /* 0x000fe40000410000 */
[----:B------:R-:W-:Y:S01]  /*61b0*/  FFMA.FTZ R16, -R185, R185, 1 ;  /* 0x3f800000b9107423 */ /* 0x000fe200000101b9 */
[----:B------:R-:W3:Y:S01]  /*61c0*/  MUFU.TANH R12, R12 ;  /* 0x0000000c000c7308 */ /* 0x000ee20000002400 */
[----:B------:R-:W-:Y:S02]  /*61d0*/  FFMA.FTZ R23, -R177, R177, 1 ;  /* 0x3f800000b1177423 */ /* 0x000fe400000101b1 */
[----:B------:R-:W-:Y:S02]  /*61e0*/  FMUL.FTZ R241, R4, c[0x0][0x2ec] ;  /* 0x0000bb0004f17a20 */ /* 0x000fe40000410000 */
[----:B--2---:R-:W-:Y:S02]  /*61f0*/  FFMA.FTZ R0, -R178, R178, 1 ;  /* 0x3f800000b2007423 */ /* 0x004fe400000101b2 */
[----:B------:R-:W-:Y:S02]  /*6200*/  FFMA.FTZ R20, R192, -UR4, R214 ;  /* 0x80000004c0147c23 */ /* 0x000fe400080100d6 */
[----:B------:R-:W-:Y:S01]  /*6210*/  FMUL.FTZ R214, R15, c[0x0][0x2ec] ;  /* 0x0000bb000fd67a20 */ /* 0x000fe20000410000 */
[----:B------:R-:W2:Y:S01]  /*6220*/  MUFU.TANH R25, R25 ;  /* 0x0000001900197308 */ /* 0x000ea20000002400 */
[----:B------:R-:W-:Y:S02]  /*6230*/  FMUL.FTZ R192, R8, c[0x0][0x2ec] ;  /* 0x0000bb0008c07a20 */ /* 0x000fe40000410000 */
[----:B------:R-:W-:Y:S02]  /*6240*/  FMUL.FTZ R238, R0, c[0x0][0x2ec] ;  /* 0x0000bb0000ee7a20 */ /* 0x000fe40000410000 */
[----:B-1----:R-:W-:Y:S02]  /*6250*/  FFMA.FTZ R8, R210, -UR4, R18 ;  /* 0x80000004d2087c23 */ /* 0x002fe40008010012 */
[----:B------:R-:W-:Y:S02]  /*6260*/  FMUL.FTZ R210, R3, c[0x0][0x2ec] ;  /* 0x0000bb0003d27a20 */ /* 0x000fe40000410000 */
[----:B------:R-:W-:Y:S01]  /*6270*/  FFMA.FTZ R3, -R179, R179, 1 ;  /* 0x3f800000b3037423 */ /* 0x000fe200000101b3 */
[----:B------:R1:W-:Y:S01]  /*6280*/  MUFU.TANH R167, R30 ;  /* 0x0000001e00a77308 */ /* 0x0003e20000002400 */
[----:B------:R-:W-:Y:S02]  /*6290*/  FFMA.FTZ R4, -R26, R26, 1 ;  /* 0x3f8000001a047423 */ /* 0x000fe4000001011a */
[----:B------:R-:W-:Y:S02]  /*62a0*/  FFMA.FTZ R18, -R18, R18, 1 ;  /* 0x3f80000012127423 */ /* 0x000fe40000010112 */
[----:B---3--:R-:W-:Y:S02]  /*62b0*/  FFMA.FTZ R15, -R12, R12, 1 ;  /* 0x3f8000000c0f7423 */ /* 0x008fe4000001010c */
[----:B------:R-:W-:Y:S02]  /*62c0*/  FMUL.FTZ R236, R16, c[0x0][0x2ec] ;  /* 0x0000bb0010ec7a20 */ /* 0x000fe40000410000 */
[----:B------:R-:W-:Y:S01]  /*62d0*/  FMUL.FTZ R223, R15, c[0x0][0x2ec] ;  /* 0x0000bb000fdf7a20 */ /* 0x000fe20000410000 */
[----:B------:R-:W3:Y:S01]  /*62e0*/  I2F R180, R180 ;  /* 0x000000b400b47306 */ /* 0x000ee20000201400 */
[----:B------:R-:W-:Y:S02]  /*62f0*/  FMUL.FTZ R242, R23, c[0x0][0x2ec] ;  /* 0x0000bb0017f27a20 */ /* 0x000fe40000410000 */
[----:B------:R-:W-:Y:S02]  /*6300*/  FMUL.FTZ R235, R3, c[0x0][0x2ec] ;  /* 0x0000bb0003eb7a20 */ /* 0x000fe40000410000 */
[----:B--2---:R-:W-:Y:S02]  /*6310*/  FFMA.FTZ R0, -R25, R25, 1 ;  /* 0x3f80000019007423 */ /* 0x004fe40000010119 */
[----:B------:R-:W-:Y:S02]  /*6320*/  FFMA.FTZ R23, R194, -UR4, R166 ;  /* 0x80000004c2177c23 */ /* 0x000fe400080100a6 */
[----:B------:R-:W-:Y:S01]  /*6330*/  FFMA.FTZ R166, -R166, R166, 1 ;  /* 0x3f800000a6a67423 */ /* 0x000fe200000101a6 */
[----:B------:R-:W2:Y:S01]  /*6340*/  I2F R2, R2 ;  /* 0x0000000200027306 */ /* 0x000ea20000201400 */
[----:B------:R-:W-:Y:S02]  /*6350*/  FMUL.FTZ R234, R4, c[0x0][0x2ec] ;  /* 0x0000bb0004ea7a20 */ /* 0x000fe40000410000 */
[----:B------:R-:W-:Y:S02]  /*6360*/  FMUL.FTZ R232, R0, c[0x0][0x2ec] ;  /* 0x0000bb0000e87a20 */ /* 0x000fe40000410000 */
[----:B-1----:R-:W-:Y:S02]  /*6370*/  FFMA.FTZ R30, -R175, R175, 1 ;  /* 0x3f800000af1e7423 */ /* 0x002fe400000101af */
[----:B------:R-:W-:Y:S02]  /*6380*/  FFMA.FTZ R12, R188, -UR4, R12 ;  /* 0x80000004bc0c7c23 */ /* 0x000fe4000801000c */
[----:B------:R-:W-:Y:S01]  /*6390*/  FFMA.FTZ R11, R184, -UR4, R11 ;  /* 0x80000004b80b7c23 */ /* 0x000fe2000801000b */
[----:B------:R-:W1:Y:S01]  /*63a0*/  MUFU.TANH R165, R31 ;  /* 0x0000001f00a57308 */ /* 0x000e620000002400 */
[----:B------:R-:W-:Y:S02]  /*63b0*/  FMUL.FTZ R237, R18, c[0x0][0x2ec] ;  /* 0x0000bb0012ed7a20 */ /* 0x000fe40000410000 */
[----:B------:R-:W-:Y:S02]  /*63c0*/  FFMA.FTZ R164, R173, -UR4, R178 ;  /* 0x80000004ada47c23 */ /* 0x000fe400080100b2 */
[C---:B---3--:R-:W-:Y:S02]  /*63d0*/  FFMA.FTZ R16, R180.reuse, -UR4, R167 ;  /* 0x80000004b4107c23 */ /* 0x048fe400080100a7 */
[----:B------:R-:W-:Y:S02]  /*63e0*/  FFMA.FTZ R167, -R167, R167, 1 ;  /* 0x3f800000a7a77423 */ /* 0x000fe400000101a7 */
[----:B------:R-:W-:Y:S01]  /*63f0*/  FFMA.FTZ R18, R191, -UR4, R175 ;  /* 0x80000004bf127c23 */ /* 0x000fe200080100af */
[----:B------:R-:W3:Y:S01]  /*6400*/  MUFU.TANH R171, R32 ;  /* 0x0000002000ab7308 */ /* 0x000ee20000002400 */
[----:B------:R-:W-:Y:S02]  /*6410*/  FFMA.FTZ R26, R180, -UR4, R26 ;  /* 0x80000004b41a7c23 */ /* 0x000fe4000801001a */
[----:B------:R-:W-:Y:S02]  /*6420*/  FMUL.FTZ R240, R30, c[0x0][0x2ec] ;  /* 0x0000bb001ef07a20 */ /* 0x000fe40000410000 */
[----:B--2---:R-:W-:Y:S02]  /*6430*/  FFMA.FTZ R25, R2, -UR4, R25 ;  /* 0x8000000402197c23 */ /* 0x004fe40008010019 */
[----:B------:R-:W-:Y:S02]  /*6440*/  FMUL.FTZ R230, R167, c[0x0][0x2ec] ;  /* 0x0000bb00a7e67a20 */ /* 0x000fe40000410000 */
[----:B------:R-:W-:Y:S01]  /*6450*/  FMUL.FTZ R191, R166, c[0x0][0x2ec] ;  /* 0x0000bb00a6bf7a20 */ /* 0x000fe20000410000 */
[----:B------:R-:W2:Y:S01]  /*6460*/  MUFU.TANH R33, R34 ;  /* 0x0000002200217308 */ /* 0x000ea20000002400 */
[----:B-1----:R-:W-:Y:S02]  /*6470*/  FFMA.FTZ R15, R2, -UR4, R165 ;  /* 0x80000004020f7c23 */ /* 0x002fe400080100a5 */
[----:B------:R-:W-:Y:S02]  /*6480*/  FFMA.FTZ R165, -R165, R165, 1 ;  /* 0x3f800000a5a57423 */ /* 0x000fe400000101a5 */
[----:B------:R-:W-:Y:S05]  /*6490*/  FFMA.FTZ R31, R184, -UR4, R176 ;  /* 0x80000004b81f7c23 */ /* 0x000fea00080100b0 */
[----:B------:R-:W1:Y:S01]  /*64a0*/  MUFU.TANH R170, R170 ;  /* 0x000000aa00aa7308 */ /* 0x000e620000002400 */
[----:B---3--:R-:W-:Y:S02]  /*64b0*/  FFMA.FTZ R4, -R171, R171, 1 ;  /* 0x3f800000ab047423 */ /* 0x008fe400000101ab */
[----:B------:R-:W-:Y:S02]  /*64c0*/  FFMA.FTZ R32, R188, -UR4, R177 ;  /* 0x80000004bc207c23 */ /* 0x000fe400080100b1 */
[----:B------:R-:W-:Y:S05]  /*64d0*/  FMUL.FTZ R221, R4, c[0x0][0x2ec] ;  /* 0x0000bb0004dd7a20 */ /* 0x000fea0000410000 */
[----:B------:R3:W4:Y:S01]  /*64e0*/  MUFU.TANH R169, R24 ;  /* 0x0000001800a97308 */ /* 0x0007220000002400 */
[----:B--2---:R-:W-:Y:S02]  /*64f0*/  FFMA.FTZ R3, -R33, R33, 1 ;  /* 0x3f80000021037423 */ /* 0x004fe40000010121 */
[----:B------:R-:W-:Y:S02]  /*6500*/  FFMA.FTZ R34, R172, -UR4, R171 ;  /* 0x80000004ac227c23 */ /* 0x000fe400080100ab */
[----:B------:R-:W-:Y:S02]  /*6510*/  FFMA.FTZ R30, R173, -UR4, R33 ;  /* 0x80000004ad1e7c23 */ /* 0x000fe40008010021 */
[----:B------:R-:W-:Y:S02]  /*6520*/  FMUL.FTZ R231, R3, c[0x0][0x2ec] ;  /* 0x0000bb0003e77a20 */ /* 0x000fe40000410000 */
[----:B-1----:R-:W-:Y:S02]  /*6530*/  FFMA.FTZ R2, -R170, R170, 1 ;  /* 0x3f800000aa027423 */ /* 0x002fe400000101aa */
[----:B------:R-:W-:Y:S02]  /*6540*/  FFMA.FTZ R33, R174, -UR4, R170 ;  /* 0x80000004ae217c23 */ /* 0x000fe400080100aa */
[----:B------:R-:W-:Y:S02]  /*6550*/  FMUL.FTZ R194, R2, c[0x0][0x2ec] ;  /* 0x0000bb0002c27a20 */ /* 0x000fe40000410000 */
[----:B---3--:R-:W-:Y:S02]  /*6560*/  FFMA.FTZ R24, R195, -UR4, R168 ;  /* 0x80000004c3187c23 */ /* 0x008fe400080100a8 */
[----:B------:R-:W-:Y:S02]  /*6570*/  FFMA.FTZ R168, -R168, R168, 1 ;  /* 0x3f800000a8a87423 */ /* 0x000fe400000101a8 */
[----:B----4-:R-:W-:Y:S02]  /*6580*/  FFMA.FTZ R0, -R169, R169, 1 ;  /* 0x3f800000a9007423 */ /* 0x010fe400000101a9 */
[----:B------:R-:W-:Y:S02]  /*6590*/  FFMA.FTZ R29, R181, -UR4, R169 ;  /* 0x80000004b51d7c23 */ /* 0x000fe400080100a9 */
[----:B------:R-:W-:Y:S02]  /*65a0*/  FMUL.FTZ R220, R168, c[0x0][0x2ec] ;  /* 0x0000bb00a8dc7a20 */ /* 0x000fe40000410000 */
[----:B------:R-:W-:Y:S02]  /*65b0*/  FMUL.FTZ R195, R165, c[0x0][0x2ec] ;  /* 0x0000bb00a5c37a20 */ /* 0x000fe40000410000 */
[----:B------:R-:W-:Y:S01]  /*65c0*/  FMUL.FTZ R219, R0, c[0x0][0x2ec] ;  /* 0x0000bb0000db7a20 */ /* 0x000fe20000410000 */
[----:B------:R-:W-:-:S05]  /*65d0*/  @!P1 BRA `(.L_x_2000) ;  /* 0x0000009000009947 */ /* 0x000fca0003800000 */
[----:B------:R-:W-:Y:S01]  /*65e0*/  UIADD3 UR12, UR13, UR11, -UR5 ;  /* 0x0000000b0d0c7290 */ /* 0x000fe2000fffe805 */
[----:B------:R-:W-:Y:S01]  /*65f0*/  IMAD.U32 R0, RZ, RZ, UR19 ;  /* 0x00000013ff007e24 */ /* 0x000fe2000f8e00ff */
[----:B------:R-:W-:Y:S04]  /*6600*/  UIADD3 UR11, UR10, 0x40, URZ ;  /* 0x000000400a0b7890 */ /* 0x000fe8000fffe03f */
[----:B------:R-:W-:Y:S01]  /*6610*/  UISETP.GE.AND UP0, UPT, UR11, UR12, UPT ;  /* 0x0000000c0b00728c */ /* 0x000fe2000bf06270 */
[----:B------:R-:W-:Y:S02]  /*6620*/  ISETP.LT.AND P1, PT, R0, UR5, PT ;  /* 0x0000000500007c0c */ /* 0x000fe4000bf21270 */
[----:B------:R-:W-:Y:S03]  /*6630*/  UMOV UR12, UR13 ;  /* 0x0000000d000c7c82 */ /* 0x000fe60008000000 */
[----:B------:R-:W-:Y:S11]  /*6640*/  PLOP3.LUT P2, PT, PT, PT, UP0, 0x80, 0x0 ;  /* 0x000000000000781c */ /* 0x000ff60003f4f008 */
[----:B------:R-:W-:Y:S02]  /*6650*/  @!UPT UIADD3 URZ, URZ, URZ, URZ ;  /* 0x0000003f3f3ff290 */ /* 0x000fe4000fffe03f */
[----:B------:R-:W-:-:S05]  /*6660*/  @!P2 BRA P1, `(.L_x_2001) ;  /* 0x000007f00000a947 */ /* 0x000fca0000800000 */
.L_x_2000:
[----:B------:R-:W-:Y:S01]  /*6670*/  IADD3 R3, R243, UR10, RZ ;  /* 0x0000000af3037c10 */ /* 0x000fe2000fffe0ff */
[----:B------:R-:W-:Y:S01]  /*6680*/  UIADD3 UR13, UR5, 0x1, -UR9 ;  /* 0x00000001050d7890 */ /* 0x000fe2000fffe809 */
[C---:B------:R-:W-:Y:S01]  /*6690*/  IADD3 R170, R209.reuse, 0x1, RZ ;  /* 0x00000001d1aa7810 */ /* 0x040fe20007ffe0ff */
[----:B------:R-:W-:Y:S01]  /*66a0*/  UIADD3 UR11, -UR12, UR5, -UR9 ;  /* 0x000000050c0b7290 */ /* 0x000fe2000fffe909 */
[C---:B------:R-:W-:Y:S01]  /*66b0*/  IADD3 R169, R209.reuse, 0x8, RZ ;  /* 0x00000008d1a97810 */ /* 0x040fe20007ffe0ff */
[----:B------:R-:W-:Y:S01]  /*66c0*/  UIADD3 UR10, UR13, UR43, URZ ;  /* 0x0000002b0d0a7290 */ /* 0x000fe2000fffe03f */
[C---:B------:R-:W-:Y:S02]  /*66d0*/  IADD3 R168, R209.reuse, 0x9, RZ ;  /* 0x00000009d1a87810 */ /* 0x040fe40007ffe0ff */
[----:B------:R-:W-:Y:S01]  /*66e0*/  IADD3 R167, R209, 0x10, RZ ;  /* 0x00000010d1a77810 */ /* 0x000fe20007ffe0ff */
[----:B------:R-:W-:Y:S01]  /*66f0*/  UMOV UR13, UR12 ;  /* 0x0000000c000d7c82 */ /* 0x000fe20008000000 */
[C---:B------:R-:W-:Y:S02]  /*6700*/  IADD3 R2, R3.reuse, UR11, RZ ;  /* 0x0000000b03027c10 */ /* 0x040fe4000fffe0ff */
[----:B------:R-:W-:Y:S02]  /*6710*/  IADD3 R0, R3, UR10, RZ ;  /* 0x0000000a03007c10 */ /* 0x000fe4000fffe0ff */
[----:B------:R-:W-:Y:S02]  /*6720*/  IMNMX R2, RZ, R2, !PT ;  /* 0x00000002ff027217 */ /* 0x000fe40007800200 */
[----:B------:R-:W-:Y:S02]  /*6730*/  IMNMX R0, R0, UR5, PT ;  /* 0x0000000500007c17 */ /* 0x000fe4000b800200 */
[CC--:B------:R-:W-:Y:S02]  /*6740*/  ISETP.GE.AND P1, PT, R209.reuse, R2.reuse, PT ;  /* 0x00000002d100720c */ /* 0x0c0fe40003f26270 */
[C---:B------:R-:W-:Y:S02]  /*6750*/  ISETP.GE.AND P6, PT, R170.reuse, R2, PT ;  /* 0x00000002aa00720c */ /* 0x040fe40003fc6270 */
        /* <DEDUP_REMOVED lines=19> */
[----:B------:R-:W-:Y:S02]  /*6890*/  IADD3 R0, R3, 0x8, RZ ;  /* 0x0000000803007810 */ /* 0x000fe40007ffe0ff */
[----:B------:R-:W-:Y:S02]  /*68a0*/  FSEL R12, R12, -INF , !P5 ;  /* 0xff8000000c0c7808 */ /* 0x000fe40006800000 */
[C---:B------:R-:W-:Y:S02]  /*68b0*/  IADD3 R2, R0.reuse, UR11, RZ ;  /* 0x0000000b00027c10 */ /* 0x040fe4000fffe0ff */
[----:B------:R-:W-:Y:S02]  /*68c0*/  IADD3 R0, R0, UR10, RZ ;  /* 0x0000000a00007c10 */ /* 0x000fe4000fffe0ff */
[----:B------:R-:W-:Y:S02]  /*68d0*/  IMNMX R2, RZ, R2, !PT ;  /* 0x00000002ff027217 */ /* 0x000fe40007800200 */
[----:B------:R-:W-:Y:S02]  /*68e0*/  IMNMX R0, R0, UR5, PT ;  /* 0x0000000500007c17 */ /* 0x000fe4000b800200 */
[-C--:B------:R-:W-:Y:S02]  /*68f0*/  ISETP.GE.AND P5, PT, R209, R2.reuse, PT ;  /* 0x00000002d100720c */ /* 0x080fe40003fa6270 */
[----:B------:R-:W-:Y:S02]  /*6900*/  FSEL R11, R11, -INF , !P4 ;  /* 0xff8000000b0b7808 */ /* 0x000fe40006000000 */
[C---:B------:R-:W-:Y:S02]  /*6910*/  ISETP.GE.AND P4, PT, R170.reuse, R2, PT ;  /* 0x00000002aa00720c */ /* 0x040fe40003f86270 */
        /* <DEDUP_REMOVED lines=31> */
[----:B------:R-:W-:Y:S02]  /*6b10*/  IADD3 R3, R3, 0x28, RZ ;  /* 0x0000002803037810 */ /* 0x000fe40007ffe0ff */
        /* <DEDUP_REMOVED lines=15> */
[-C--:B------:R-:W-:Y:S02]  /*6c10*/  ISETP.GE.OR P5, PT, R167, R0.reuse, !P5 ;  /* 0x00000000a700720c */ /* 0x080fe40006fa6670 */
[-C--:B------:R-:W-:Y:S02]  /*6c20*/  ISETP.GE.OR P4, PT, R166, R0.reuse, !P4 ;  /* 0x00000000a600720c */ /* 0x080fe40006786670 */
[-C--:B------:R-:W-:Y:S02]  /*6c30*/  ISETP.GE.OR P3, PT, R165, R0.reuse, !P3 ;  /* 0x00000000a500720c */ /* 0x080fe40005f66670 */
[----:B------:R-:W-:Y:S02]  /*6c40*/  ISETP.GE.OR P2, PT, R4, R0, !P2 ;  /* 0x000000000400720c */ /* 0x000fe40005746670 */
[----:B------:R-:W-:Y:S02]  /*6c50*/  IADD3 R0, R3, UR10, RZ ;  /* 0x0000000a03007c10 */ /* 0x000fe4000fffe0ff */
[----:B------:R-:W-:Y:S02]  /*6c60*/  IMNMX R2, RZ, R2, !PT ;  /* 0x00000002ff027217 */ /* 0x000fe40007800200 */
[----:B------:R-:W-:Y:S02]  /*6c70*/  IMNMX R0, R0, UR5, PT ;  /* 0x0000000500007c17 */ /* 0x000fe4000b800200 */
[----:B------:R-:W-:Y:S02]  /*6c80*/  FSEL R28, R28, -INF , !P1 ;  /* 0xff8000001c1c7808 */ /* 0x000fe40004800000 */
[CC--:B------:R-:W-:Y:S02]  /*6c90*/  ISETP.GE.AND P1, PT, R170.reuse, R2.reuse, PT ;  /* 0x00000002aa00720c */ /* 0x0c0fe40003f26270 */
        /* <DEDUP_REMOVED lines=28> */
.L_x_2001:
[----:B------:R-:W2:Y:S01]  /*6e60*/  LDL R3, [R1+0xc] ;  /* 0x00000c0001037983 */ /* 0x000ea20000100800 */
[----:B------:R-:W-:Y:S03]  /*6e70*/  UISETP.GT.AND UP0, UPT, UR8, UR18, UPT ;  /* 0x000000120800728c */ /* 0x000fe6000bf04270 */
[----:B------:R-:W3:Y:S03]  /*6e80*/  LDL R2, [R1+0x10] ;  /* 0x0000100001027983 */ /* 0x000ee60000100800 */
[----:B------:R-:W-:Y:S01]  /*6e90*/  PLOP3.LUT P2, PT, PT, PT, UP0, 0x80, 0x0 ;  /* 0x000000000000781c */ /* 0x000fe20003f4f008 */
[----:B------:R-:W4:Y:S04]  /*6ea0*/  LDL R0, [R1+0x4] ;  /* 0x0000040001007983 */ /* 0x000f280000100800 */
        /* <DEDUP_REMOVED lines=20> */
[----:B------:R1:W-:Y:S01]  /*6ff0*/  STL [R1+0x60], R36 ;  /* 0x0000602401007387 */ /* 0x0003e20000100800 */
[C---:B--2---:R-:W-:Y:S01]  /*7000*/  FMUL.FTZ R4, R3.reuse, 1.4426950216293334961 ;  /* 0x3fb8aa3b03047820 */ /* 0x044fe20000410000 */
[----:B------:R-:W-:Y:S01]  /*7010*/  FSETP.NEU.FTZ.AND P1, PT, R3, -INF , PT ;  /* 0xff8000000300780b */ /* 0x000fe20003f3d000 */
[----:B---3--:R-:W-:Y:S03]  /*7020*/  FMUL.FTZ R3, R2, 1.4426950216293334961 ;  /* 0x3fb8aa3b02037820 */ /* 0x008fe60000410000 */
[----:B------:R-:W-:Y:S02]  /*7030*/  FSEL R4, R4, RZ, P1 ;  /* 0x000000ff04047208 */ /* 0x000fe40000800000 */
[----:B------:R-:W-:Y:S01]  /*7040*/  FSETP.NEU.FTZ.AND P1, PT, R2, -INF , PT ;  /* 0xff8000000200780b */ /* 0x000fe20003f3d000 */
[----:B----4-:R-:W-:Y:S02]  /*7050*/  FMUL.FTZ R2, R0, 1.4426950216293334961 ;  /* 0x3fb8aa3b00027820 */ /* 0x010fe40000410000 */
[--C-:B------:R-:W-:Y:S01]  /*7060*/  FFMA.FTZ R6, R6, c[0x0][0x23c], -R4.reuse ;  /* 0x00008f0006067a23 */ /* 0x100fe20000010804 */
[----:B------:R-:W-:Y:S01]  /*7070*/  FSEL R3, R3, RZ, P1 ;  /* 0x000000ff03037208 */ /* 0x000fe20000800000 */
[----:B------:R-:W-:Y:S01]  /*7080*/  FFMA.FTZ R5, R5, c[0x0][0x23c], -R4 ;  /* 0x00008f0005057a23 */ /* 0x000fe20000010804 */
[----:B------:R-:W-:Y:S01]  /*7090*/  FSETP.NEU.FTZ.AND P1, PT, R0, -INF , PT ;  /* 0xff8000000000780b */ /* 0x000fe20003f3d000 */
[----:B------:R-:W-:Y:S01]  /*70a0*/  MUFU.EX2 R178, R6 ;  /* 0x0000000600b27308 */ /* 0x000fe20000000800 */
[C---:B------:R-:W-:Y:S02]  /*70b0*/  FMUL.FTZ R0, R165.reuse, 1.4426950216293334961 ;  /* 0x3fb8aa3ba5007820 */ /* 0x040fe40000410000 */
[----:B------:R-:W-:Y:S01]  /*70c0*/  FSEL R2, R2, RZ, P1 ;  /* 0x000000ff02027208 */ /* 0x000fe20000800000 */
[--C-:B------:R-:W-:Y:S01]  /*70d0*/  FFMA.FTZ R32, R32, c[0x0][0x23c], -R3.reuse ;  /* 0x00008f0020207a23 */ /* 0x100fe20000010803 */
[----:B------:R-:W-:Y:S01]  /*70e0*/  FSETP.NEU.FTZ.AND P1, PT, R165, -INF , PT ;  /* 0xff800000a500780b */ /* 0x000fe20003f3d000 */
[--C-:B------:R-:W-:Y:S02]  /*70f0*/  FFMA.FTZ R31, R31, c[0x0][0x23c], -R3.reuse ;  /* 0x00008f001f1f7a23 */ /* 0x100fe40000010803 */
[--C-:B------:R-:W-:Y:S01]  /*7100*/  FFMA.FTZ R28, R28, c[0x0][0x23c], -R2.reuse ;  /* 0x00008f001c1c7a23 */ /* 0x100fe20000010802 */
[----:B------:R-:W-:Y:S01]  /*7110*/  FSEL R0, R0, RZ, P1 ;  /* 0x000000ff00007208 */ /* 0x000fe20000800000 */
[--C-:B------:R-:W-:Y:S01]  /*7120*/  FFMA.FTZ R30, R30, c[0x0][0x23c], -R3.reuse ;  /* 0x00008f001e1e7a23 */ /* 0x100fe20000010803 */
[----:B------:R-:W2:Y:S01]  /*7130*/  MUFU.EX2 R177, R5 ;  /* 0x0000000500b17308 */ /* 0x000ea20000000800 */
[--C-:B------:R-:W-:Y:S02]  /*7140*/  FFMA.FTZ R10, R10, c[0x0][0x23c], -R3.reuse ;  /* 0x00008f000a0a7a23 */ /* 0x100fe40000010803 */
[--C-:B------:R-:W-:Y:S02]  /*7150*/  FFMA.FTZ R9, R9, c[0x0][0x23c], -R3.reuse ;  /* 0x00008f0009097a23 */ /* 0x100fe40000010803 */
[--C-:B------:R-:W-:Y:S02]  /*7160*/  FFMA.FTZ R8, R8, c[0x0][0x23c], -R3.reuse ;  /* 0x00008f0008087a23 */ /* 0x100fe40000010803 */
[--C-:B------:R-:W-:Y:S02]  /*7170*/  FFMA.FTZ R7, R7, c[0x0][0x23c], -R3.reuse ;  /* 0x00008f0007077a23 */ /* 0x100fe40000010803 */
[----:B------:R-:W-:Y:S01]  /*7180*/  FFMA.FTZ R3, R29, c[0x0][0x23c], -R3 ;  /* 0x00008f001d037a23 */ /* 0x000fe20000010803 */
[----:B------:R-:W-:Y:S01]  /*7190*/  MUFU.EX2 R176, R10 ;  /* 0x0000000a00b07308 */ /* 0x000fe20000000800 */
[--C-:B------:R-:W-:Y:S02]  /*71a0*/  FFMA.FTZ R27, R27, c[0x0][0x23c], -R2.reuse ;  /* 0x00008f001b1b7a23 */ /* 0x100fe40000010802 */
[--C-:B------:R-:W-:Y:S02]  /*71b0*/  FFMA.FTZ R26, R26, c[0x0][0x23c], -R2.reuse ;  /* 0x00008f001a1a7a23 */ /* 0x100fe40000010802 */
[--C-:B------:R-:W-:Y:S02]  /*71c0*/  FFMA.FTZ R25, R25, c[0x0][0x23c], -R2.reuse ;  /* 0x00008f0019197a23 */ /* 0x100fe40000010802 */
[--C-:B------:R-:W-:Y:S02]  /*71d0*/  FFMA.FTZ R24, R24, c[0x0][0x23c], -R2.reuse ;  /* 0x00008f0018187a23 */ /* 0x100fe40000010802 */
[--C-:B------:R-:W-:Y:S01]  /*71e0*/  FFMA.FTZ R14, R14, c[0x0][0x23c], -R2.reuse ;  /* 0x00008f000e0e7a23 */ /* 0x100fe20000010802 */
[----:B-1----:R2:W-:Y:S01]  /*71f0*/  MUFU.EX2 R36, R3 ;  /* 0x0000000300247308 */ /* 0x0025e20000000800 */
        /* <DEDUP_REMOVED lines=11> */
[----:B------:R-:W1:Y:S01]  /*72b0*/  MUFU.EX2 R252, R9 ;  /* 0x0000000900fc7308 */ /* 0x000e620000000800 */
[--C-:B------:R-:W-:Y:S02]  /*72c0*/  FFMA.FTZ R19, R19, c[0x0][0x23c], -R0.reuse ;  /* 0x00008f0013137a23 */ /* 0x100fe40000010800 */
[--C-:B------:R-:W-:Y:S01]  /*72d0*/  FFMA.FTZ R18, R18, c[0x0][0x23c], -R0.reuse ;  /* 0x00008f0012127a23 */ /* 0x100fe20000010800 */
[----:B--2---:R-:W-:Y:S01]  /*72e0*/  F2FP.BF16.PACK_AB R3, R177, R178 ;  /* 0x000000b2b103723e */ /* 0x004fe200000010ff */
[--C-:B------:R-:W-:Y:S02]  /*72f0*/  FFMA.FTZ R17, R17, c[0x0][0x23c], -R0.reuse ;  /* 0x00008f0011117a23 */ /* 0x100fe40000010800 */
[--C-:B------:R-:W-:Y:S02]  /*7300*/  FFMA.FTZ R16, R16, c[0x0][0x23c], -R0.reuse ;  /* 0x00008f0010107a23 */ /* 0x100fe40000010800 */
[----:B------:R2:W-:Y:S01]  /*7310*/  STS [R226+0x20000], R3 ;  /* 0x02000003e2007388 */ /* 0x0005e20000000800 */
[----:B------:R-:W-:Y:S01]  /*7320*/  MUFU.EX2 R55, R12 ;  /* 0x0000000c00377308 */ /* 0x000fe20000000800 */
[--C-:B------:R-:W-:Y:S02]  /*7330*/  FFMA.FTZ R20, R20, c[0x0][0x23c], -R0.reuse ;  /* 0x00008f0014147a23 */ /* 0x100fe40000010800 */
[----:B------:R-:W-:Y:S07]  /*7340*/  FFMA.FTZ R0, R15, c[0x0][0x23c], -R0 ;  /* 0x00008f000f007a23 */ /* 0x000fee0000010800 */
[----:B------:R-:W2:Y:S01]  /*7350*/  MUFU.EX2 R54, R11 ;  /* 0x0000000b00367308 */ /* 0x000ea20000000800 */
[----:B-1----:R-:W-:Y:S05]  /*7360*/  F2FP.BF16.PACK_AB R2, R252, R176 ;  /* 0x000000b0fc02723e */ /* 0x002fea00000010ff */
[----:B------:R1:W-:Y:S04]  /*7370*/  STS [R226+0x20400], R2 ;  /* 0x02040002e2007388 */ /* 0x0003e80000000800 */
[----:B------:R-:W-:Y:S10]  /*7380*/  MUFU.EX2 R53, R8 ;  /* 0x0000000800357308 */ /* 0x000ff40000000800 */
[----:B------:R-:W1:Y:S01]  /*7390*/  MUFU.EX2 R52, R7 ;  /* 0x0000000700347308 */ /* 0x000e620000000800 */
[----:B--2---:R-:W-:Y:S05]  /*73a0*/  F2FP.BF16.PACK_AB R3, R54, R55 ;  /* 0x000000373603723e */ /* 0x004fea00000010ff */
[----:B------:R-:W-:Y:S04]  /*73b0*/  STS [R229+0x20000], R3 ;  /* 0x02000003e5007388 */ /* 0x000fe80000000800 */
[----:B------:R-:W-:Y:S10]  /*73c0*/  MUFU.EX2 R189, R14 ;  /* 0x0000000e00bd7308 */ /* 0x000ff40000000800 */
[----:B------:R-:W2:Y:S01]  /*73d0*/  MUFU.EX2 R181, R13 ;  /* 0x0000000d00b57308 */ /* 0x000ea20000000800 */
[----:B-1----:R-:W-:Y:S05]  /*73e0*/  F2FP.BF16.PACK_AB R2, R52, R53 ;  /* 0x000000353402723e */ /* 0x002fea00000010ff */
[----:B------:R-:W-:Y:S04]  /*73f0*/  STS [R229+0x20400], R2 ;  /* 0x02040002e5007388 */ /* 0x000fe80000000800 */
[----:B------:R-:W-:Y:S10]  /*7400*/  MUFU.EX2 R38, R4 ;  /* 0x0000000400267308 */ /* 0x000ff40000000800 */
[----:B------:R-:W-:Y:S01]  /*7410*/  MUFU.EX2 R180, R22 ;  /* 0x0000001600b47308 */ /* 0x000fe20000000800 */
[----:B--2---:R-:W-:Y:S05]  /*7420*/  F2FP.BF16.PACK_AB R5, R181, R189 ;  /* 0x000000bdb505723e */ /* 0x004fea00000010ff */
[----:B------:R1:W-:Y:S04]  /*7430*/  STS [R226+0x21000], R5 ;  /* 0x02100005e2007388 */ /* 0x0003e80000000800 */
[----:B------:R-:W2:Y:S10]  /*7440*/  MUFU.EX2 R179, R21 ;  /* 0x0000001500b37308 */ /* 0x000eb40000000800 */
[----:B------:R-:W-:Y:S10]  /*7450*/  MUFU.EX2 R6, R28 ;  /* 0x0000001c00067308 */ /* 0x000ff40000000800 */
[----:B------:R-:W-:Y:S01]  /*7460*/  MUFU.EX2 R40, R0 ;  /* 0x0000000000287308 */ /* 0x000fe20000000800 */
[----:B--2---:R-:W-:Y:S05]  /*7470*/  F2FP.BF16.PACK_AB R4, R179, R180 ;  /* 0x000000b4b304723e */ /* 0x004fea00000010ff */
[----:B------:R2:W-:Y:S04]  /*7480*/  STS [R226+0x21400], R4 ;  /* 0x02140004e2007388 */ /* 0x0005e80000000800 */
[----:B------:R-:W3:Y:S10]  /*7490*/  MUFU.EX2 R243, R27 ;  /* 0x0000001b00f37308 */ /* 0x000ef40000000800 */
[----:B------:R-:W-:Y:S10]  /*74a0*/  MUFU.EX2 R224, R19 ;  /* 0x0000001300e07308 */ /* 0x000ff40000000800 */
[----:B------:R-:W1:Y:S01]  /*74b0*/  MUFU.EX2 R225, R20 ;  /* 0x0000001400e17308 */ /* 0x000e620000000800 */
[----:B---3--:R-:W-:Y:S05]  /*74c0*/  F2FP.BF16.PACK_AB R0, R243, R6 ;  /* 0x00000006f300723e */ /* 0x008fea00000010ff */
[----:B------:R3:W-:Y:S04]  /*74d0*/  STS [R229+0x21000], R0 ;  /* 0x02100000e5007388 */ /* 0x0007e80000000800 */
[----:B------:R-:W-:Y:S10]  /*74e0*/  MUFU.EX2 R51, R164 ;  /* 0x000000a400337308 */ /* 0x000ff40000000800 */
[----:B------:R-:W2:Y:S01]  /*74f0*/  MUFU.EX2 R50, R35 ;  /* 0x0000002300327308 */ /* 0x000ea20000000800 */
[----:B-1----:R-:W-:Y:S05]  /*7500*/  F2FP.BF16.PACK_AB R5, R224, R225 ;  /* 0x000000e1e005723e */ /* 0x002fea00000010ff */
[----:B------:R-:W-:Y:S04]  /*7510*/  STS [R229+0x21400], R5 ;  /* 0x02140005e5007388 */ /* 0x000fe80000000800 */
[----:B------:R-:W-:Y:S10]  /*7520*/  MUFU.EX2 R49, R32 ;  /* 0x0000002000317308 */ /* 0x000ff40000000800 */
[----:B------:R-:W1:Y:S01]  /*7530*/  MUFU.EX2 R48, R31 ;  /* 0x0000001f00307308 */ /* 0x000e620000000800 */
[----:B--2---:R-:W-:Y:S05]  /*7540*/  F2FP.BF16.PACK_AB R4, R50, R51 ;  /* 0x000000333204723e */ /* 0x004fea00000010ff */
[----:B------:R-:W-:Y:S04]  /*7550*/  STS [R227+0x20000], R4 ;  /* 0x02000004e3007388 */ /* 0x000fe80000000800 */
[----:B------:R-:W2:Y:S10]  /*7560*/  MUFU.EX2 R39, R34 ;  /* 0x0000002200277308 */ /* 0x000eb40000000800 */
[----:B------:R-:W3:Y:S01]  /*7570*/  MUFU.EX2 R37, R30 ;  /* 0x0000001e00257308 */ /* 0x000ee20000000800 */
[----:B-1----:R-:W-:Y:S05]  /*7580*/  F2FP.BF16.PACK_AB R3, R48, R49 ;  /* 0x000000313003723e */ /* 0x002fea00000010ff */
[----:B------:R1:W-:Y:S04]  /*7590*/  STS [R227+0x20400], R3 ;  /* 0x02040003e3007388 */ /* 0x0003e80000000800 */
[----:B------:R-:W-:Y:S01]  /*75a0*/  MUFU.EX2 R47, R26 ;  /* 0x0000001a002f7308 */ /* 0x000fe20000000800 */
[----:B--2---:R-:W-:Y:S05]  /*75b0*/  F2FP.BF16.PACK_AB R2, R38, R39 ;  /* 0x000000272602723e */ /* 0x004fea00000010ff */
[----:B------:R2:W-:Y:S04]  /*75c0*/  STS [R228+0x20000], R2 ;  /* 0x02000002e4007388 */ /* 0x0005e80000000800 */
[----:B------:R-:W4:Y:S01]  /*75d0*/  MUFU.EX2 R46, R25 ;  /* 0x00000019002e7308 */ /* 0x000f220000000800 */
[----:B---3--:R-:W-:Y:S05]  /*75e0*/  F2FP.BF16.PACK_AB R0, R36, R37 ;  /* 0x000000252400723e */ /* 0x008fea00000010ff */
[----:B------:R3:W-:Y:S04]  /*75f0*/  STS [R228+0x20400], R0 ;  /* 0x02040000e4007388 */ /* 0x0007e80000000800 */
[----:B------:R-:W-:Y:S01]  /*7600*/  MUFU.EX2 R45, R18 ;  /* 0x00000012002d7308 */ /* 0x000fe20000000800 */
[----:B-1----:R-:W-:Y:S04]  /*7610*/  SHF.L.U32 R3, R207, 0x1, RZ ;  /* 0x00000001cf037819 */ /* 0x002fe800000006ff */
[-C--:B------:R-:W-:Y:S05]  /*7620*/  IADD3 R184, R205, R3.reuse, RZ ;  /* 0x00000003cdb87210 */ /* 0x080fea0007ffe0ff */
[----:B------:R-:W1:Y:S01]  /*7630*/  MUFU.EX2 R44, R17 ;  /* 0x00000011002c7308 */ /* 0x000e620000000800 */
[C---:B------:R-:W-:Y:S02]  /*7640*/  IADD3 R185, R204.reuse, R3, RZ ;  /* 0x00000003ccb97210 */ /* 0x040fe40007ffe0ff */
[----:B------:R-:W-:Y:S02]  /*7650*/  IADD3 R188, R204, R184, RZ ;  /* 0x000000b8ccbc7210 */ /* 0x000fe40007ffe0ff */
[----:B----4-:R-:W-:Y:S05]  /*7660*/  F2FP.BF16.PACK_AB R5, R46, R47 ;  /* 0x0000002f2e05723e */ /* 0x010fea00000010ff */
[----:B------:R-:W2:Y:S01]  /*7670*/  MUFU.EX2 R43, R24 ;  /* 0x00000018002b7308 */ /* 0x000ea20000000800 */
[----:B------:R-:W-:Y:S09]  /*7680*/  STS [R227+0x21000], R5 ;  /* 0x02100005e3007388 */ /* 0x000ff20000000800 */
[----:B------:R-:W3:Y:S01]  /*7690*/  MUFU.EX2 R41, R16 ;  /* 0x0000001000297308 */ /* 0x000ee20000000800 */
[----:B-1----:R-:W-:Y:S05]  /*76a0*/  F2FP.BF16.PACK_AB R4, R44, R45 ;  /* 0x0000002d2c04723e */ /* 0x002fea00000010ff */
[----:B------:R-:W-:Y:S01]  /*76b0*/  STS [R227+0x21400], R4 ;  /* 0x02140004e3007388 */ /* 0x000fe20000000800 */
[----:B--2---:R-:W-:Y:S05]  /*76c0*/  F2FP.BF16.PACK_AB R2, R42, R43 ;  /* 0x0000002b2a02723e */ /* 0x004fea00000010ff */
[----:B------:R1:W-:Y:S01]  /*76d0*/  STS [R228+0x21000], R2 ;  /* 0x02100002e4007388 */ /* 0x0003e20000000800 */
[----:B---3--:R-:W-:Y:S05]  /*76e0*/  F2FP.BF16.PACK_AB R0, R40, R41 ;  /* 0x000000292800723e */ /* 0x008fea00000010ff */
[----:B------:R-:W-:Y:S04]  /*76f0*/  STS [R228+0x21400], R0 ;  /* 0x02140000e4007388 */ /* 0x000fe80000000800 */
[----:B------:R-:W-:Y:S04]  /*7700*/  LDSM.16.M88.4 R32, [R3+0x8000] ;  /* 0x008000000320783b */ /* 0x000fe80000000200 */
[----:B------:R-:W2:Y:S04]  /*7710*/  LDSM.16.M88.4 R16, [R200+0x14000] ;  /* 0x01400000c810783b */ /* 0x000ea80000000200 */
[----:B------:R-:W3:Y:S01]  /*7720*/  LDSM.16.M88.4 R28, [R3+0x9000] ;  /* 0x00900000031c783b */ /* 0x000ee20000000200 */
[----:B-1----:R-:W-:Y:S03]  /*7730*/  MOV R2, R6 ;  /* 0x0000000600027202 */ /* 0x002fe60000000f00 */
[----:B------:R-:W1:Y:S04]  /*7740*/  LDSM.16.M88.4 R164, [R200+0x14800] ;  /* 0x01480000c8a4783b */ /* 0x000e680000000200 */
[----:B------:R-:W-:Y:S04]  /*7750*/  LDSM.16.M88.4 R168, [R184+0x8000] ;  /* 0x00800000b8a8783b */ /* 0x000fe80000000200 */
        /* <DEDUP_REMOVED lines=20> */
[----:B------:R-:W1:Y:S04]  /*78a0*/  LDSM.16.M88.4 R168, [R203+0x14000] ;  /* 0x01400000cba8783b */ /* 0x000e680000000200 */
[----:B------:R-:W2:Y:S03]  /*78b0*/  LDSM.16.M88.4 R172, [R185+0x9000] ;  /* 0x00900000b9ac783b */ /* 0x000ea60000000200 */
        /* <DEDUP_REMOVED lines=10> */
[----:B------:R-:W-:Y:S04]  /*7960*/  LDSM.16.M88.4 R164, [R188+0x8000] ;  /* 0x00800000bca4783b */ /* 0x000fe80000000200 */
[----:B------:R-:W1:Y:S03]  /*7970*/  LDSM.16.M88.4 R168, [R202+0x14000] ;  /* 0x01400000caa8783b */ /* 0x000e660000000200 */
        /* <DEDUP_REMOVED lines=51> */
[----:B-----5:R-:W-:Y:S01]  /*7cb0*/  FADD.FTZ R6, -R187, R6 ;  /* 0x00000006bb067221 */ /* 0x020fe20000010100 */
[C---:B------:R-:W-:Y:S01]  /*7cc0*/  HMMA.16816.F32.BF16 R16, R164.reuse, R170, R16 ;  /* 0x000000aaa410723c */ /* 0x040fe20000041810 */
[----:B------:R-:W1:Y:S03]  /*7cd0*/  LDSM.16.M88.4 R168, [R202+0x18800] ;  /* 0x01880000caa8783b */ /* 0x000e660000000200 */
[----:B------:R-:W-:Y:S02]  /*7ce0*/  FMUL.FTZ R6, R176, R6 ;  /* 0x00000006b0067220 */ /* 0x000fe40000410000 */
[----:B------:R-:W-:Y:S02]  /*7cf0*/  FADD.FTZ R5, -R186, R5 ;  /* 0x00000005ba057221 */ /* 0x000fe40000010100 */
[C---:B------:R-:W-:Y:S04]  /*7d00*/  FADD.FTZ R10, -R182.reuse, R10 ;  /* 0x0000000ab60a7221 */ /* 0x040fe80000010100 */
[----:B------:R-:W-:Y:S02]  /*7d10*/  FADD.FTZ R11, -R182, R11 ;  /* 0x0000000bb60b7221 */ /* 0x000fe40000010100 */
[----:B------:R-:W-:Y:S02]  /*7d20*/  FMUL.FTZ R10, R180, R10 ;  /* 0x0000000ab40a7220 */ /* 0x000fe40000410000 */
[----:B------:R-:W-:Y:S02]  /*7d30*/  FMUL.FTZ R176, R179, R11 ;  /* 0x0000000bb3b07220 */ /* 0x000fe40000410000 */
[----:B------:R-:W-:Y:S02]  /*7d40*/  FMUL.FTZ R179, R213, R10 ;  /* 0x0000000ad5b37220 */ /* 0x000fe40000410000 */
[----:B------:R-:W-:Y:S02]  /*7d50*/  FADD.FTZ R14, -R182, R14 ;  /* 0x0000000eb60e7221 */ /* 0x000fe40000010100 */
[----:B------:R-:W-:Y:S02]  /*7d60*/  FADD.FTZ R9, -R183, R9 ;  /* 0x00000009b7097221 */ /* 0x000fe40000010100 */
[C---:B------:R-:W-:Y:S02]  /*7d70*/  FADD.FTZ R16, -R186.reuse, R16 ;  /* 0x00000010ba107221 */ /* 0x040fe40000010100 */
[----:B------:R-:W-:Y:S02]  /*7d80*/  FADD.FTZ R17, -R186, R17 ;  /* 0x00000011ba117221 */ /* 0x000fe40000010100 */
        /* <DEDUP_REMOVED lines=9> */
[----:B------:R-:W-:Y:S01]  /*7e20*/  FMUL.FTZ R14, R225, R14 ;  /* 0x0000000ee10e7220 */ /* 0x000fe20000410000 */
[-C--:B-1----:R-:W-:Y:S02]  /*7e30*/  HMMA.16816.F32.BF16 R20, R164, R168.reuse, R20 ;  /* 0x000000a8a414723c */ /* 0x082fe40000041814 */
[----:B------:R2:W5:Y:S01]  /*7e40*/  LDL.LU R52, [R1+0xa0] ;  /* 0x0000a00001347983 */ /* 0x0005620000300800 */
[----:B------:R-:W-:Y:S02]  /*7e50*/  FMUL.FTZ R9, R181, R9 ;  /* 0x00000009b5097220 */ /* 0x000fe40000410000 */
[----:B------:R-:W-:Y:S02]  /*7e60*/  FADD.FTZ R13, -R183, R13 ;  /* 0x0000000db70d7221 */ /* 0x000fe40000010100 */
[----:B------:R-:W-:Y:S01]  /*7e70*/  FMUL.FTZ R5, R177, R5 ;  /* 0x00000005b1057220 */ /* 0x000fe20000410000 */
[C---:B------:R-:W-:Y:S04]  /*7e80*/  HMMA.16816.F32.BF16 R24, R172.reuse, R168, R24 ;  /* 0x000000a8ac18723c */ /* 0x040fe80000041818 */
[----:B------:R-:W-:Y:S02]  /*7e90*/  FMUL.FTZ R13, R243, R13 ;  /* 0x0000000df30d7220 */ /* 0x000fe40000410000 */
[----:B------:R-:W-:Y:S02]  /*7ea0*/  FMUL.FTZ R177, R190, R9 ;  /* 0x00000009beb17220 */ /* 0x000fe40000410000 */
[----:B------:R-:W-:Y:S01]  /*7eb0*/  FADD.FTZ R15, -R182, R15 ;  /* 0x0000000fb60f7221 */ /* 0x000fe20000010100 */
[-C--:B------:R-:W-:Y:S03]  /*7ec0*/  HMMA.16816.F32.BF16 R28, R172, R170.reuse, R28 ;  /* 0x000000aaac1c723c */ /* 0x080fe6000004181c */
[----:B------:R-:W-:Y:S02]  /*7ed0*/  FMUL.FTZ R168, R193, R13 ;  /* 0x0000000dc1a87220 */ /* 0x000fe40000410000 */
[----:B------:R-:W-:Y:S02]  /*7ee0*/  FMUL.FTZ R15, R224, R15 ;  /* 0x0000000fe00f7220 */ /* 0x000fe40000410000 */
[C---:B------:R-:W-:Y:S01]  /*7ef0*/  FADD.FTZ R20, -R186.reuse, R20 ;  /* 0x00000014ba147221 */ /* 0x040fe20000010100 */
[----:B------:R-:W-:Y:S04]  /*7f00*/  HMMA.16816.F32.BF16 R32, R164, R170, R32 ;  /* 0x000000aaa420723c */ /* 0x000fe80000041820 */
[----:B------:R-:W-:Y:S02]  /*7f10*/  FADD.FTZ R21, -R186, R21 ;  /* 0x00000015ba157221 */ /* 0x000fe40000010100 */
[----:B------:R-:W-:Y:S02]  /*7f20*/  FMUL.FTZ R20, R51, R20 ;  /* 0x0000001433147220 */ /* 0x000fe40000410000 */
[C---:B------:R-:W-:Y:S01]  /*7f30*/  FADD.FTZ R22, -R187.reuse, R22 ;  /* 0x00000016bb167221 */ /* 0x040fe20000010100 */
[----:B------:R2:W5:Y:S03]  /*7f40*/  LDL.LU R51, [R1+0x9c] ;  /* 0x00009c0001337983 */ /* 0x0005660000300800 */
[----:B------:R-:W-:Y:S02]  /*7f50*/  FMUL.FTZ R21, R50, R21 ;  /* 0x0000001532157220 */ /* 0x000fe40000410000 */
[----:B------:R-:W-:Y:S01]  /*7f60*/  FADD.FTZ R23, -R187, R23 ;  /* 0x00000017bb177221 */ /* 0x000fe20000010100 */
[----:B------:R2:W5:Y:S01]  /*7f70*/  LDL.LU R50, [R1+0x98] ;  /* 0x0000980001327983 */ /* 0x0005620000300800 */
[----:B------:R-:W-:Y:S02]  /*7f80*/  FMUL.FTZ R164, R49, R22 ;  /* 0x0000001631a47220 */ /* 0x000fe40000410000 */
[----:B------:R-:W-:Y:S01]  /*7f90*/  FMUL.FTZ R0, R48, R23 ;  /* 0x0000001730007220 */ /* 0x000fe20000410000 */
[----:B------:R2:W5:Y:S01]  /*7fa0*/  LDL.LU R49, [R1+0x94] ;  /* 0x0000940001317983 */ /* 0x0005620000300800 */
[C---:B------:R-:W-:Y:S02]  /*7fb0*/  FADD.FTZ R24, -R183.reuse, R24 ;  /* 0x00000018b7187221 */ /* 0x040fe40000010100 */
[----:B------:R-:W-:Y:S01]  /*7fc0*/  FADD.FTZ R25, -R183, R25 ;  /* 0x00000019b7197221 */ /* 0x000fe20000010100 */
[----:B------:R2:W5:Y:S01]  /*7fd0*/  LDL.LU R48, [R1+0x90] ;  /* 0x0000900001307983 */ /* 0x0005620000300800 */
[----:B------:R-:W-:Y:S02]  /*7fe0*/  FMUL.FTZ R22, R47, R24 ;  /* 0x000000182f167220 */ /* 0x000fe40000410000 */
[----:B------:R-:W-:Y:S01]  /*7ff0*/  FADD.FTZ R26, -R182, R26 ;  /* 0x0000001ab61a7221 */ /* 0x000fe20000010100 */
[----:B------:R2:W5:Y:S01]  /*8000*/  LDL.LU R47, [R1+0x8c] ;  /* 0x00008c00012f7983 */ /* 0x0005620000300800 */
[----:B------:R-:W-:Y:S02]  /*8010*/  FMUL.FTZ R17, R46, R25 ;  /* 0x000000192e117220 */ /* 0x000fe40000410000 */
[----:B------:R-:W-:Y:S01]  /*8020*/  FADD.FTZ R27, -R182, R27 ;  /* 0x0000001bb61b7221 */ /* 0x000fe20000010100 */
[----:B------:R2:W5:Y:S01]  /*8030*/  LDL.LU R46, [R1+0x88] ;  /* 0x00008800012e7983 */ /* 0x0005620000300800 */
[----:B------:R-:W-:Y:S02]  /*8040*/  FMUL.FTZ R24, R45, R26 ;  /* 0x0000001a2d187220 */ /* 0x000fe40000410000 */
[C---:B------:R-:W-:Y:S01]  /*8050*/  FADD.FTZ R28, -R183.reuse, R28 ;  /* 0x0000001cb71c7221 */ /* 0x040fe20000010100 */
[----:B------:R2:W5:Y:S01]  /*8060*/  LDL.LU R45, [R1+0x84] ;  /* 0x00008400012d7983 */ /* 0x0005620000300800 */
[----:B------:R-:W-:Y:S02]  /*8070*/  FMUL.FTZ R23, R44, R27 ;  /* 0x0000001b2c177220 */ /* 0x000fe40000410000 */
[----:B------:R-:W-:Y:S01]  /*8080*/  FMUL.FTZ R166, R236, R19 ;  /* 0x00000013eca67220 */ /* 0x000fe20000410000 */
[----:B------:R2:W5:Y:S01]  /*8090*/  LDL.LU R44, [R1+0x80] ;  /* 0x00008000012c7983 */ /* 0x0005620000300800 */
[----:B------:R-:W-:Y:S02]  /*80a0*/  FADD.FTZ R29, -R183, R29 ;  /* 0x0000001db71d7221 */ /* 0x000fe40000010100 */
        /* <DEDUP_REMOVED lines=8> */
[----:B------:R-:W-:Y:S02]  /*8130*/  FMUL.FTZ R21, R41, R30 ;  /* 0x0000001e29157220 */ /* 0x000fe40000410000 */
[----:B------:R-:W-:Y:S01]  /*8140*/  FMUL.FTZ R26, R238, R20 ;  /* 0x00000014ee1a7220 */ /* 0x000fe20000410000 */
[----:B------:R2:W5:Y:S01]  /*8150*/  LDL.LU R41, [R1+0x74] ;  /* 0x0000740001297983 */ /* 0x0005620000300800 */
[----:B------:R-:W-:Y:S02]  /*8160*/  FADD.FTZ R32, -R186, R32 ;  /* 0x00000020ba207221 */ /* 0x000fe40000010100 */
[----:B------:R-:W-:Y:S02]  /*8170*/  FMUL.FTZ R20, R40, R31 ;  /* 0x0000001f28147220 */ /* 0x000fe40000410000 */
[----:B------:R-:W-:Y:S01]  /*8180*/  FMUL.FTZ R173, R216, R14 ;  /* 0x0000000ed8ad7220 */ /* 0x000fe20000410000 */
[----:B------:R2:W5:Y:S01]  /*8190*/  LDL.LU R40, [R1+0x70] ;  /* 0x0000700001287983 */ /* 0x0005620000300800 */
[----:B------:R-:W-:Y:S02]  /*81a0*/  FMUL.FTZ R14, R39, R32 ;  /* 0x00000020270e7220 */ /* 0x000fe40000410000 */
[----:B------:R-:W-:Y:S01]  /*81b0*/  FADD.FTZ R33, -R186, R33 ;  /* 0x00000021ba217221 */ /* 0x000fe20000010100 */
[----:B------:R2:W5:Y:S01]  /*81c0*/  LDL.LU R39, [R1+0x6c] ;  /* 0x00006c0001277983 */ /* 0x0005620000300800 */
[----:B------:R-:W-:Y:S02]  /*81d0*/  FADD.FTZ R34, -R187, R34 ;  /* 0x00000022bb227221 */ /* 0x000fe40000010100 */
[----:B------:R-:W-:Y:S01]  /*81e0*/  FMUL.FTZ R13, R38, R33 ;  /* 0x00000021260d7220 */ /* 0x000fe20000410000 */
[----:B------:R2:W5:Y:S01]  /*81f0*/  LDL R190, [R1] ;  /* 0x0000000001be7983 */ /* 0x0005620000100800 */
[----:B------:R-:W-:Y:S02]  /*8200*/  FMUL.FTZ R165, R223, R16 ;  /* 0x00000010dfa57220 */ /* 0x000fe40000410000 */
[----:B------:R-:W-:Y:S01]  /*8210*/  FADD.FTZ R35, -R187, R35 ;  /* 0x00000023bb237221 */ /* 0x000fe20000010100 */
[----:B------:R2:W5:Y:S01]  /*8220*/  LDL.LU R38, [R1+0x68] ;  /* 0x0000680001267983 */ /* 0x0005620000300800 */
[----:B------:R-:W-:Y:S02]  /*8230*/  FMUL.FTZ R16, R37, R34 ;  /* 0x0000002225107220 */ /* 0x000fe40000410000 */
[----:B------:R-:W-:Y:S01]  /*8240*/  FMUL.FTZ R172, R215, R15 ;  /* 0x0000000fd7ac7220 */ /* 0x000fe20000410000 */
[----:B------:R2:W5:Y:S01]  /*8250*/  LDL.LU R37, [R1+0x64] ;  /* 0x0000640001257983 */ /* 0x0005620000300800 */
[----:B------:R-:W-:Y:S02]  /*8260*/  FMUL.FTZ R15, R36, R35 ;  /* 0x00000023240f7220 */ /* 0x000fe40000410000 */
[----:B------:R-:W-:Y:S01]  /*8270*/  FADD.FTZ R4, -R186, R4 ;  /* 0x00000004ba047221 */ /* 0x000fe20000010100 */
[----:B------:R2:W5:Y:S01]  /*8280*/  LDL.LU R36, [R1+0x60] ;  /* 0x0000600001247983 */ /* 0x0005620000300800 */
        /* <DEDUP_REMOVED lines=85> */
.L_x_2002:
        /* <DEDUP_REMOVED lines=167> */
.L_x_2003:
        /* <DEDUP_REMOVED lines=67> */
[----:B------:R-:W4:Y:S05]  /*9680*/  LDSM.16.MT88.4 R164, [R196+0x6000] ;  /* 0x00600000c4a4783b */ /* 0x000f2a0000004200 */
[----:B------:R-:W-:Y:S02]  /*9690*/  LDSM.16.M88.4 R172, [R184+0x1e000] ;  /* 0x01e00000b8ac783b */ /* 0x000fe40000000200 */
[-C--:B-1----:R-:W-:Y:S05]  /*96a0*/  HMMA.16816.F32.BF16 R4, R168, R176.reuse, R4 ;  /* 0x000000b0a804723c */ /* 0x082fea0000041804 */
[----:B--2---:R-:W-:Y:S03]  /*96b0*/  IMAD.MOV.U32 R3, RZ, RZ, R224 ;  /* 0x000000ffff037224 */ /* 0x004fe600078e00e0 */
        /* <DEDUP_REMOVED lines=30> */
[C---:B------:R-:W-:Y:S07]  /*98a0*/  HMMA.16816.F32.BF16 R24, R184.reuse, R180, R24 ;  /* 0x000000b4b818723c */ /* 0x040fee0000041818 */
[----:B------:R-:W-:Y:S01]  /*98b0*/  IMAD.MOV.U32 R181, RZ, RZ, c[0x0][0x22c] ;  /* 0x00008b00ffb57624 */ /* 0x000fe200078e00ff */
[-C--:B------:R-:W-:Y:S01]  /*98c0*/  HMMA.16816.F32.BF16 R28, R184, R182.reuse, R28 ;  /* 0x000000b6b81c723c */ /* 0x080fe2000004181c */
[----:B------:R-:W2:Y:S03]  /*98d0*/  LDSM.16.MT88.4 R184, [R196+0x7800] ;  /* 0x00780000c4b8783b */ /* 0x000ea60000004200 */
[----:B------:R-:W-:Y:S02]  /*98e0*/  IMAD R181, R181, c[0x0][0x1c0], RZ ;  /* 0x00007000b5b57a24 */ /* 0x000fe400078e02ff */
[----:B------:R-:W-:Y:S02]  /*98f0*/  IMAD.MOV.U32 R180, RZ, RZ, c[0x0][0x22c] ;  /* 0x00008b00ffb47624 */ /* 0x000fe400078e00ff */
[----:B------:R-:W-:Y:S04]  /*9900*/  HMMA.16816.F32.BF16 R32, R168, R182, R32 ;  /* 0x000000b6a820723c */ /* 0x000fe80000041820 */
[----:B------:R-:W-:Y:S02]  /*9910*/  IMAD R181, R181, 0x28, RZ ;  /* 0x00000028b5b57824 */ /* 0x000fe400078e02ff */
[----:B------:R-:W-:Y:S01]  /*9920*/  IMAD R180, R180, c[0x0][0x1c0], RZ ;  /* 0x00007000b4b47a24 */ /* 0x000fe200078e02ff */
[----:B------:R-:W-:Y:S01]  /*9930*/  @P2 IADD3 R170, P3, R195, UR15, RZ ;  /* 0x0000000fc3aa2c10 */ /* 0x000fe2000ff7e0ff */
[-C--:B---3--:R-:W-:Y:S01]  /*9940*/  HMMA.16816.F32.BF16 R4, R164, R172.reuse, R4 ;  /* 0x000000aca404723c */ /* 0x088fe20000041804 */
[----:B------:R-:W-:Y:S01]  /*9950*/  IMAD.MOV.U32 R182, RZ, RZ, c[0x0][0x22c] ;  /* 0x00008b00ffb67624 */ /* 0x000fe200078e00ff */
[----:B------:R-:W-:Y:S02]  /*9960*/  @UP0 UIADD3 UR15, UP2, UR15, -0x100, URZ ;  /* 0xffffff000f0f0890 */ /* 0x000fe4000ff5e03f */
[----:B------:R-:W-:Y:S01]  /*9970*/  IMAD.MOV.U32 R195, RZ, RZ, c[0x0][0x22c] ;  /* 0x00008b00ffc37624 */ /* 0x000fe200078e00ff */
[----:B-----5:R-:W-:Y:S01]  /*9980*/  @P2 IADD3.X R171, R189, UR14, RZ, P3, !PT ;  /* 0x0000000ebdab2c10 */ /* 0x020fe20009ffe4ff */
[----:B------:R-:W-:Y:S01]  /*9990*/  IMAD R180, R180, 0x30, RZ ;  /* 0x00000030b4b47824 */ /* 0x000fe200078e02ff */
[----:B------:R-:W-:Y:S01]  /*99a0*/  @UP0 UIADD3.X UR14, UR14, -0x1, URZ, UP2, !UPT ;  /* 0xffffffff0e0e0890 */ /* 0x000fe200097fe43f */
[C---:B-1----:R-:W-:Y:S01]  /*99b0*/  HMMA.16816.F32.BF16 R8, R176.reuse, R172, R8 ;  /* 0x000000acb008723c */ /* 0x042fe20000041808 */
        /* <DEDUP_REMOVED lines=11> */
[-C--:B------:R-:W-:Y:S01]  /*9a70*/  LEA R168, P3, R189, R2.reuse, 0x2 ;  /* 0x00000002bda87211 */ /* 0x080fe200078610ff */
[----:B------:R-:W-:Y:S01]  /*9a80*/  IMAD R195, R195, c[0x0][0x1c0], RZ ;  /* 0x00007000c3c37a24 */ /* 0x000fe200078e02ff */
[----:B------:R-:W-:Y:S01]  /*9a90*/  RED.E.ADD.F32.FTZ.RN.STRONG.GPU [R2.64], R4 ;  /* 0x000000040200798e */ /* 0x000fe2000c10e786 */
[----:B------:R-:W-:Y:S01]  /*9aa0*/  IMAD.MOV.U32 R175, RZ, RZ, c[0x0][0x22c] ;  /* 0x00008b00ffaf7624 */ /* 0x000fe200078e00ff */
[-C--:B--2---:R-:W-:Y:S04]  /*9ab0*/  HMMA.16816.F32.BF16 R20, R164, R184.reuse, R20 ;  /* 0x000000b8a414723c */ /* 0x084fe80000041814 */
[-C--:B------:R-:W-:Y:S01]  /*9ac0*/  LEA.HI.X.SX32 R169, R189, R3.reuse, 0x2, P3 ;  /* 0x00000003bda97211 */ /* 0x080fe200018f16ff */
[----:B------:R-:W-:Y:S02]  /*9ad0*/  IMAD R175, R175, c[0x0][0x1c0], RZ ;  /* 0x00007000afaf7a24 */ /* 0x000fe400078e02ff */
[----:B------:R-:W-:Y:S01]  /*9ae0*/  IMAD.SHL.U32 R195, R195, 0x10, RZ ;  /* 0x00000010c3c37824 */ /* 0x000fe200078e00ff */
[C---:B------:R-:W-:Y:S01]  /*9af0*/  HMMA.16816.F32.BF16 R24, R176.reuse, R184, R24 ;  /* 0x000000b8b018723c */ /* 0x040fe20000041818 */
[----:B------:R-:W-:Y:S03]  /*9b00*/  RED.E.ADD.F32.FTZ.RN.STRONG.GPU [R168.64], R5 ;  /* 0x00000005a800798e */ /* 0x000fe6000c10e786 */
[----:B------:R-:W-:Y:S04]  /*9b10*/  IMAD R175, R175, 0x38, RZ ;  /* 0x00000038afaf7824 */ /* 0x000fe800078e02ff */
[-C--:B------:R-:W-:Y:S08]  /*9b20*/  HMMA.16816.F32.BF16 R28, R176, R186.reuse, R28 ;  /* 0x000000bab01c723c */ /* 0x080ff0000004181c */
[----:B------:R-:W-:Y:S07]  /*9b30*/  HMMA.16816.F32.BF16 R32, R164, R186, R32 ;  /* 0x000000baa420723c */ /* 0x000fee0000041820 */
[CC--:B------:R-:W-:Y:S05]  /*9b40*/  LEA R164, P3, R181.reuse, R2.reuse, 0x2 ;  /* 0x00000002b5a47211 */ /* 0x0c0fea00078610ff */
[-C--:B------:R-:W-:Y:S01]  /*9b50*/  LEA.HI.X.SX32 R165, R181, R3.reuse, 0x2, P3 ;  /* 0x00000003b5a57211 */ /* 0x080fe200018f16ff */
        /* <DEDUP_REMOVED lines=19> */
[-C--:B------:R-:W-:Y:S01]  /*9c90*/  LEA R170, P2, R193, R2.reuse, 0x2 ;  /* 0x00000002c1aa7211 */ /* 0x080fe200078410ff */
[----:B------:R-:W-:Y:S01]  /*9ca0*/  IMAD.SHL.U32 R194, R194, 0x10, RZ ;  /* 0x00000010c2c27824 */ /* 0x000fe200078e00ff */
[-C--:B-----5:R-:W-:Y:S02]  /*9cb0*/  LEA R6, P1, R175, R2.reuse, 0x2 ;  /* 0x00000002af067211 */ /* 0x0a0fe400078210ff */
[-C--:B------:R-:W-:Y:S01]  /*9cc0*/  LEA.HI.X.SX32 R171, R193, R3.reuse, 0x2, P2 ;  /* 0x00000003c1ab7211 */ /* 0x080fe200010f16ff */
[----:B------:R-:W-:Y:S01]  /*9cd0*/  IMAD.MOV.U32 R193, RZ, RZ, c[0x0][0x22c] ;  /* 0x00008b00ffc17624 */ /* 0x000fe200078e00ff */
[-C--:B------:R-:W-:Y:S02]  /*9ce0*/  LEA R4, P2, R180, R2.reuse, 0x2 ;  /* 0x00000002b4047211 */ /* 0x080fe400078410ff */
[----:B------:R-:W-:Y:S01]  /*9cf0*/  IADD3 R177, R194, 0x20, RZ ;  /* 0x00000020c2b17810 */ /* 0x000fe20007ffe0ff */
[----:B------:R1:W-:Y:S01]  /*9d00*/  RED.E.ADD.F32.FTZ.RN.STRONG.GPU [R170.64], R7 ;  /* 0x00000007aa00798e */ /* 0x0003e2000c10e786 */
[-C--:B------:R-:W-:Y:S01]  /*9d10*/  LEA.HI.X.SX32 R5, R180, R3.reuse, 0x2, P2 ;  /* 0x00000003b4057211 */ /* 0x080fe200010f16ff */
[----:B------:R-:W-:Y:S01]  /*9d20*/  IMAD R193, R193, c[0x0][0x1c0], RZ ;  /* 0x00007000c1c17a24 */ /* 0x000fe200078e02ff */
[C---:B------:R-:W-:Y:S02]  /*9d30*/  IADD3 R176, R194.reuse, 0x20, RZ ;  /* 0x00000020c2b07810 */ /* 0x040fe40007ffe0ff */
        /* <DEDUP_REMOVED lines=15> */
[-C--:B-----5:R-:W-:Y:S02]  /*9e30*/  LEA R4, P1, R175, R2.reuse, 0x2 ;  /* 0x00000002af047211 */ /* 0x0a0fe400078210ff */
[----:B------:R-:W-:Y:S02]  /*9e40*/  IADD3 R166, R195, 0x40, RZ ;  /* 0x00000040c3a67810 */ /* 0x000fe40007ffe0ff */
[----:B------:R-:W5:Y:S01]  /*9e50*/  LDL R165, [R1+0x24] ;  /* 0x0000240001a57983 */ /* 0x000f620000100800 */
[-C--:B------:R-:W-:Y:S02]  /*9e60*/  LEA.HI.X.SX32 R5, R175, R3.reuse, 0x2, P1 ;  /* 0x00000003af057211 */ /* 0x080fe400008f16ff */
[----:B------:R-:W-:Y:S01]  /*9e70*/  IADD3 R175, R194, 0x20, RZ ;  /* 0x00000020c2af7810 */ /* 0x000fe20007ffe0ff */
[----:B------:R-:W-:Y:S01]  /*9e80*/  IMAD.MOV.U32 R194, RZ, RZ, c[0x0][0x22c] ;  /* 0x00008b00ffc27624 */ /* 0x000fe200078e00ff */
[----:B------:R1:W-:Y:S01]  /*9e90*/  RED.E.ADD.F32.FTZ.RN.STRONG.GPU [R168.64+0x80], R17 ;  /* 0x00008011a800798e */ /* 0x0003e2000c10e786 */
[-C--:B------:R-:W-:Y:S02]  /*9ea0*/  LEA R10, P1, R176, R2.reuse, 0x2 ;  /* 0x00000002b00a7211 */ /* 0x080fe400078210ff */
[----:B------:R-:W-:Y:S02]  /*9eb0*/  IMAD.IADD R175, R193, 0x1, R175 ;  /* 0x00000001c1af7824 */ /* 0x000fe400078e02af */
        /* <DEDUP_REMOVED lines=9> */
[C---:B------:R-:W-:Y:S01]  /*9f50*/  IADD3 R170, R194.reuse, 0x40, RZ ;  /* 0x00000040c2aa7810 */ /* 0x040fe20007ffe0ff */
        /* <DEDUP_REMOVED lines=390> */
.L_x_2005:
        /* <DEDUP_REMOVED lines=19> */
.L_x_2006:
[----:B------:R-:W-:Y:S01]  /*b8f0*/  BAR.SYNC.DEFER_BLOCKING 0x0 ;  /* 0x0000000000007b1d */ /* 0x000fe20000010000 */
[----:B-1----:R-:W-:Y:S01]  /*b900*/  IMAD.SHL.U32 R4, R191, 0x2, RZ ;  /* 0x00000002bf047824 */ /* 0x002fe200078e00ff */
[----:B------:R-:W-:Y:S01]  /*b910*/  USHF.R.S32.HI UR10, URZ, 0x1f, UR20 ;  /* 0x0000001f3f0a7899 */ /* 0x000fe20008011414 */
[--C-:B------:R-:W-:Y:S01]  /*b920*/  SHF.R.S32.HI R9, RZ, 0x1f, R250.reuse ;  /* 0x0000001fff097819 */ /* 0x100fe200000114fa */
[----:B------:R-:W-:Y:S01]  /*b930*/  IMAD.U32 R2, RZ, RZ, UR20 ;  /* 0x00000014ff027e24 */ /* 0x000fe2000f8e00ff */
[----:B------:R-:W-:Y:S01]  /*b940*/  UIMAD UR5, UR36, -0x80, UR5 ;  /* 0xffffff80240578a4 */ /* 0x000fe2000f8e0205 */
[----:B------:R-:W1:Y:S01]  /*b950*/  S2R R6, SR_TID.X ;  /* 0x0000000000067919 */ /* 0x000e620000002100 */
[----:B------:R-:W-:Y:S01]  /*b960*/  ULDC.64 UR8, c[0x0][0x3a0] ;  /* 0x0000e80000087ab9 */ /* 0x000fe20000000a00 */
[----:B------:R-:W-:Y:S01]  /*b970*/  IMAD.MOV.U32 R8, RZ, RZ, R250 ;  /* 0x000000ffff087224 */ /* 0x000fe200078e00fa */
[----:B------:R-:W-:Y:S01]  /*b980*/  UIMAD UR4, UR10, UR8, URZ ;  /* 0x000000080a0472a4 */ /* 0x000fe2000f8e023f */
[----:B------:R-:W-:Y:S01]  /*b990*/  BSSY B0, `(.L_x_2007) ;  /* 0x000002f000007945 */ /* 0x000fe20003800000 */
[----:B------:R-:W-:Y:S01]  /*b9a0*/  USHF.R.S32.HI UR13, URZ, 0x1f, UR37 ;  /* 0x0000001f3f0d7899 */ /* 0x000fe20008011425 */
[----:B------:R-:W-:Y:S01]  /*b9b0*/  IMAD.WIDE.U32 R2, R2, c[0x0][0x3a0], R8 ;  /* 0x0000e80002027a25 */ /* 0x000fe200078e0008 */
[----:B------:R-:W-:-:S03]  /*b9c0*/  UIMAD UR4, UR20, UR9, UR4 ;  /* 0x00000009140472a4 */ /* 0x000fc6000f8e0204 */
[----:B------:R-:W-:Y:S01]  /*b9d0*/  ULDC.64 UR8, c[0x0][0x3b8] ;  /* 0x0000ee0000087ab9 */ /* 0x000fe20000000a00 */
[----:B------:R-:W-:Y:S02]  /*b9e0*/  IADD3 R2, P0, R2, UR14, RZ ;  /* 0x0000000e02027c10 */ /* 0x000fe4000ff1e0ff */
[----:B------:R-:W-:Y:S01]  /*b9f0*/  IMAD.U32 R5, RZ, RZ, UR4 ;  /* 0x00000004ff057e24 */ /* 0x000fe2000f8e00ff */
[----:B------:R-:W-:Y:S01]  /*ba00*/  UIMAD UR4, UR13, UR8, URZ ;  /* 0x000000080d0472a4 */ /* 0x000fe2000f8e023f */
[----:B------:R2:W3:Y:S03]  /*ba10*/  LDS.128 R24, [R4+0xd000] ;  /* 0x00d0000004187984 */ /* 0x0004e60000000c00 */
[----:B------:R-:W-:Y:S01]  /*ba20*/  IADD3.X R3, R3, UR15, R5, P0, !PT ;  /* 0x0000000f03037c10 */ /* 0x000fe200087fe405 */
[----:B------:R-:W-:Y:S01]  /*ba30*/  IMAD.U32 R5, RZ, RZ, UR37 ;  /* 0x00000025ff057e24 */ /* 0x000fe2000f8e00ff */
[----:B------:R-:W-:Y:S01]  /*ba40*/  UIMAD UR4, UR37, UR9, UR4 ;  /* 0x00000009250472a4 */ /* 0x000fe2000f8e0204 */
[----:B------:R2:W4:Y:S01]  /*ba50*/  LDS.128 R32, [R4+0xe000] ;  /* 0x00e0000004207984 */ /* 0x0005220000000c00 */
[----:B-1----:R-:W-:Y:S01]  /*ba60*/  SHF.R.S32.HI R0, RZ, 0x1f, R6 ;  /* 0x0000001fff007819 */ /* 0x002fe20000011406 */
[----:B------:R-:W-:-:S02]  /*ba70*/  IMAD.WIDE.U32 R2, R5, c[0x0][0x3b8], R2 ;  /* 0x0000ee0005027a25 */ /* 0x000fc400078e0002 */
        /* <DEDUP_REMOVED lines=32> */
.L_x_2008:
[----:B---34-:R-:W-:Y:S05]  /*bc80*/  BSYNC B0 ;  /* 0x0000000000007941 */ /* 0x018fea0003800000 */
.L_x_2007:
        /* <DEDUP_REMOVED lines=18> */
.L_x_2010:
[----:B------:R-:W-:Y:S05]  /*bdb0*/  BSYNC B0 ;  /* 0x0000000000007941 */ /* 0x000fea0003800000 */
.L_x_2009:
        /* <DEDUP_REMOVED lines=18> */
.L_x_2012:
[----:B------:R-:W-:Y:S05]  /*bee0*/  BSYNC B0 ;  /* 0x0000000000007941 */ /* 0x000fea0003800000 */
.L_x_2011:
        /* <DEDUP_REMOVED lines=18> */
.L_x_2014:
[----:B------:R-:W-:Y:S05]  /*c010*/  BSYNC B0 ;  /* 0x0000000000007941 */ /* 0x000fea0003800000 */
.L_x_2013:
[----:B------:R-:W-:Y:S01]  /*c020*/  ULDC.64 UR4, c[0x0][0x3a8] ;  /* 0x0000ea0000047ab9 */ /* 0x000fe20000000a00 */
[----:B-1----:R-:W-:Y:S01]  /*c030*/  IMAD.U32 R2, RZ, RZ, UR20 ;  /* 0x00000014ff027e24 */ /* 0x002fe2000f8e00ff */
[----:B------:R-:W-:Y:S01]  /*c040*/  UIMAD UR4, UR10, UR4, URZ ;  /* 0x000000040a0472a4 */ /* 0x000fe2000f8e023f */
[----:B------:R-:W-:Y:S01]  /*c050*/  BSSY B0, `(.L_x_2015) ;  /* 0x000001a000007945 */ /* 0x000fe20003800000 */
[----:B------:R-:W-:Y:S01]  /*c060*/  USHF.R.S32.HI UR8, URZ, 0x1f, UR37 ;  /* 0x0000001f3f087899 */ /* 0x000fe20008011425 */
        /* <DEDUP_REMOVED lines=24> */
.L_x_2016:
[----:B------:R-:W-:Y:S05]  /*c1f0*/  BSYNC B0 ;  /* 0x0000000000007941 */ /* 0x000fea0003800000 */
.L_x_2015:
        /* <DEDUP_REMOVED lines=16> */
.L_x_2018:
[----:B------:R-:W-:Y:S05]  /*c300*/  BSYNC B0 ;  /* 0x0000000000007941 */ /* 0x000fea0003800000 */
.L_x_2017:
        /* <DEDUP_REMOVED lines=16> */
.L_x_2020:
[----:B------:R-:W-:Y:S05]  /*c410*/  BSYNC B0 ;  /* 0x0000000000007941 */ /* 0x000fea0003800000 */
.L_x_2019:
        /* <DEDUP_REMOVED lines=14> */
.L_x_1973:
[----:B------:R-:W-:Y:S05]  /*c500*/  BSYNC B1 ;  /* 0x0000000000017941 */ /* 0x000fea0003800000 */
.L_x_1951:
        /* <DEDUP_REMOVED lines=11> */
.L_x_2021:
[----:B------:R-:W-:Y:S05]  /*c5c0*/  EXIT ;  /* 0x000000000000794d */ /* 0x000fea0003800000 */
.L_x_2023:
        /* <DEDUP_REMOVED lines=11> */
.L_x_2091:


//--------------------- .text._ZN5flash25flash_bwd_dot_do_o_kernelILb0E23Flash_bwd_kernel_traitsILi128ELi64ELi128ELi8ELi2ELi4ELi2ELb0ELb0EN7cutlass10bfloat16_tE19Flash_kernel_traitsILi128ELi64ELi128ELi8ES3_EEEEvNS_16Flash_bwd_paramsE --------------------------
	.section	.text._ZN5flash25flash_bwd_dot_do_o_kernelILb0E23Flash_bwd_kernel_traitsILi128ELi64ELi128ELi8ELi2ELi4ELi2ELb0ELb0EN7cutlass10bfloat16_tE19Flash_kernel_traitsILi128ELi64ELi128ELi8ES3_EEEEvNS_16Flash_bwd_paramsE,"ax",@progbits
	.sectioninfo	@"SHI_REGISTERS=46"
	.align	128
        .global         _ZN5flash25flash_bwd_dot_do_o_kernelILb0E23Flash_bwd_kernel_traitsILi128ELi64ELi128ELi8ELi2ELi4ELi2ELb0ELb0EN7cutlass10bfloat16_tE19Flash_kernel_traitsILi128ELi64ELi128ELi8ES3_EEEEvNS_16Flash_bwd_paramsE
        .type           _ZN5flash25flash_bwd_dot_do_o_kernelILb0E23Flash_bwd_kernel_traitsILi128ELi64ELi128ELi8ELi2ELi4ELi2ELb0ELb0EN7cutlass10bfloat16_tE19Flash_kernel_traitsILi128ELi64ELi128ELi8ES3_EEEEvNS_16Flash_bwd_paramsE,@function
        .size           _ZN5flash25flash_bwd_dot_do_o_kernelILb0E23Flash_bwd_kernel_traitsILi128ELi64ELi128ELi8ELi2ELi4ELi2ELb0ELb0EN7cutlass10bfloat16_tE19Flash_kernel_traitsILi128ELi64ELi128ELi8ES3_EEEEvNS_16Flash_bwd_paramsE,(.L_x_2092 - _ZN5flash25flash_bwd_dot_do_o_kernelILb0E23Flash_bwd_kernel_traitsILi128ELi64ELi128ELi8ELi2ELi4ELi2ELb0ELb0EN7cutlass10bfloat16_tE19Flash_kernel_traitsILi128ELi64ELi128ELi8ES3_EEEEvNS_16Flash_bwd_paramsE)
        .other          _ZN5flash25flash_bwd_dot_do_o_kernelILb0E23Flash_bwd_kernel_traitsILi128ELi64ELi128ELi8ELi2ELi4ELi2ELb0ELb0EN7cutlass10bfloat16_tE19Flash_kernel_traitsILi128ELi64ELi128ELi8ES3_EEEEvNS_16Flash_bwd_paramsE,@"STO_CUDA_ENTRY STV_DEFAULT"
_ZN5flash25flash_bwd_dot_do_o_kernelILb0E23Flash_bwd_kernel_traitsILi128ELi64ELi128ELi8ELi2ELi4ELi2ELb0ELb0EN7cutlass10bfloat16_tE19Flash_kernel_traitsILi128ELi64ELi128ELi8ES3_EEEEvNS_16Flash_bwd_paramsE:
.text._ZN5flash25flash_bwd_dot_do_o_kernelILb0E23Flash_bwd_kernel_traitsILi128ELi64ELi128ELi8ELi2ELi4ELi2ELb0ELb0EN7cutlass10bfloat16_tE19Flash_kernel_traitsILi128ELi64ELi128ELi8ES3_EEEEvNS_16Flash_bwd_paramsE:
        /* <DEDUP_REMOVED lines=50> */
.L_x_2024:
[----:B01----:R-:W-:-:S04]  /*0320*/  IMAD R2, R11, c[0x0][0x1c0], R36 ;  /* 0x000070000b027a24 */ /* 0x003fc800078e0224 */
[----:B------:R-:W-:Y:S02]  /*0330*/  IMAD R2, R2, c[0x0][0x224], RZ ;  /* 0x0000890002027a24 */ /* 0x000fe400078e02ff */
.L_x_2025:
        /* <DEDUP_REMOVED lines=54> */
.L_x_2027:
[----:B------:R-:W-:Y:S05]  /*06a0*/  BSYNC B0 ;  /* 0x0000000000007941 */ /* 0x000fea0003800000 */
.L_x_2026:
        /* <DEDUP_REMOVED lines=15> */
.L_x_2029:
[----:B------:R-:W-:Y:S05]  /*07a0*/  BSYNC B0 ;  /* 0x0000000000007941 */ /* 0x000fea0003800000 */
.L_x_2028:
        /* <DEDUP_REMOVED lines=20> */
.L_x_2031:
[----:B------:R-:W-:Y:S05]  /*08f0*/  BSYNC B0 ;  /* 0x0000000000007941 */ /* 0x000fea0003800000 */
.L_x_2030:
        /* <DEDUP_REMOVED lines=18> */
.L_x_2033:
[----:B------:R-:W-:Y:S05]  /*0a20*/  BSYNC B0 ;  /* 0x0000000000007941 */ /* 0x000fea0003800000 */
.L_x_2032:
        /* <DEDUP_REMOVED lines=120> */
.L_x_2034:
        /* <DEDUP_REMOVED lines=13> */
.L_x_2092:


//--------------------- .text._ZN5flash25flash_bwd_dot_do_o_kernelILb1E23Flash_bwd_kernel_traitsILi128ELi64ELi128ELi8ELi2ELi4ELi2ELb0ELb0EN7cutlass10bfloat16_tE19Flash_kernel_traitsILi128ELi64ELi128ELi8ES3_EEEEvNS_16Flash_bwd_paramsE --------------------------
	.section	.text._ZN5flash25flash_bwd_dot_do_o_kernelILb1E23Flash_bwd_kernel_traitsILi128ELi64ELi128ELi8ELi2ELi4ELi2ELb0ELb0EN7cutlass10bfloat16_tE19Flash_kernel_traitsILi128ELi64ELi128ELi8ES3_EEEEvNS_16Flash_bwd_paramsE,"ax",@progbits
	.sectioninfo	@"SHI_REGISTERS=49"
	.align	128
        .global         _ZN5flash25flash_bwd_dot_do_o_kernelILb1E23Flash_bwd_kernel_traitsILi128ELi64ELi128ELi8ELi2ELi4ELi2ELb0ELb0EN7cutlass10bfloat16_tE19Flash_kernel_traitsILi128ELi64ELi128ELi8ES3_EEEEvNS_16Flash_bwd_paramsE
        .type           _ZN5flash25flash_bwd_dot_do_o_kernelILb1E23Flash_bwd_kernel_traitsILi128ELi64ELi128ELi8ELi2ELi4ELi2ELb0ELb0EN7cutlass10bfloat16_tE19Flash_kernel_traitsILi128ELi64ELi128ELi8ES3_EEEEvNS_16Flash_bwd_paramsE,@function
        .size           _ZN5flash25flash_bwd_dot_do_o_kernelILb1E23Flash_bwd_kernel_traitsILi128ELi64ELi128ELi8ELi2ELi4ELi2ELb0ELb0EN7cutlass10bfloat16_tE19Flash_kernel_traitsILi128ELi64ELi128ELi8ES3_EEEEvNS_16Flash_bwd_paramsE,(.L_x_2093 - _ZN5flash25flash_bwd_dot_do_o_kernelILb1E23Flash_bwd_kernel_traitsILi128ELi64ELi128ELi8ELi2ELi4ELi2ELb0ELb0EN7cutlass10bfloat16_tE19Flash_kernel_traitsILi128ELi64ELi128ELi8ES3_EEEEvNS_16Flash_bwd_paramsE)
        .other          _ZN5flash25flash_bwd_dot_do_o_kernelILb1E23Flash_bwd_kernel_traitsILi128ELi64ELi128ELi8ELi2ELi4ELi2ELb0ELb0EN7cutlass10bfloat16_tE19Flash_kernel_traitsILi128ELi64ELi128ELi8ES3_EEEEvNS_16Flash_bwd_paramsE,@"STO_CUDA_ENTRY STV_DEFAULT"
_ZN5flash25flash_bwd_dot_do_o_kernelILb1E23Flash_bwd_kernel_traitsILi128ELi64ELi128ELi8ELi2ELi4ELi2ELb0ELb0EN7cutlass10bfloat16_tE19Flash_kernel_traitsILi128ELi64ELi128ELi8ES3_EEEEvNS_16Flash_bwd_paramsE:
.text._ZN5flash25flash_bwd_dot_do_o_kernelILb1E23Flash_bwd_kernel_traitsILi128ELi64ELi128ELi8ELi2ELi4ELi2ELb0ELb0EN7cutlass10bfloat16_tE19Flash_kernel_traitsILi128ELi64ELi128ELi8ES3_EEEEvNS_16Flash_bwd_paramsE:
        /* <DEDUP_REMOVED lines=85> */
.L_x_2035:
[----:B-1----:R-:W-:-:S04]  /*0550*/  IMAD R9, R9, c[0x0][0x1c0], R42 ;  /* 0x0000700009097a24 */ /* 0x002fc800078e022a */
[----:B------:R-:W-:Y:S02]  /*0560*/  IMAD R12, R9, c[0x0][0x224], RZ ;  /* 0x00008900090c7a24 */ /* 0x000fe400078e02ff */
.L_x_2036:
        /* <DEDUP_REMOVED lines=65> */
.L_x_2038:
[----:B------:R-:W-:Y:S05]  /*0980*/  BSYNC B0 ;  /* 0x0000000000007941 */ /* 0x000fea0003800000 */
.L_x_2037:
        /* <DEDUP_REMOVED lines=15> */
.L_x_2040:
[----:B------:R-:W-:Y:S05]  /*0a80*/  BSYNC B0 ;  /* 0x0000000000007941 */ /* 0x000fea0003800000 */
.L_x_2039:
        /* <DEDUP_REMOVED lines=20> */
.L_x_2042:
[----:B------:R-:W-:Y:S05]  /*0bd0*/  BSYNC B0 ;  /* 0x0000000000007941 */ /* 0x000fea0003800000 */
.L_x_2041:
        /* <DEDUP_REMOVED lines=19> */
.L_x_2044:
[----:B------:R-:W-:Y:S05]  /*0d10*/  BSYNC B0 ;  /* 0x0000000000007941 */ /* 0x000fea0003800000 */
.L_x_2043:
        /* <DEDUP_REMOVED lines=135> */
.L_x_2045:
        /* <DEDUP_REMOVED lines=15> */
.L_x_2093:


//--------------------- .nv.shared._ZN5flash44flash_bwd_dq_dk_dv_loop_seqk_parallel_kernelI23Flash_bwd_kernel_traitsILi128ELi64ELi64ELi8ELi4ELi2ELi2ELb1ELb0EN7cutlass10bfloat16_tE19Flash_kernel_traitsILi128ELi64ELi64ELi8ES3_EELb0ELb0ELb0ELb0ELb0ELb1ELb0EEEvNS_16Flash_bwd_paramsE --------------------------
	.section	.nv.shared._ZN5flash44flash_bwd_dq_dk_dv_loop_seqk_parallel_kernelI23Flash_bwd_kernel_traitsILi128ELi64ELi64ELi8ELi4ELi2ELi2ELb1ELb0EN7cutlass10bfloat16_tE19Flash_kernel_traitsILi128ELi64ELi64ELi8ES3_EELb0ELb0ELb0ELb0ELb0ELb1ELb0EEEvNS_16Flash_bwd_paramsE,"aw",@nobits
	.sectionflags	@""
	.align	16


//--------------------- .nv.global                --------------------------
	.section	.nv.global,"aw",@nobits
.nv.global:
	.type		_ZN66_INTERNAL_f4811781_30_flash_bwd_hdim128_bf16_sm80_cu_d53ad458_30644cute1_E,@object
	.size		_ZN66_INTERNAL_f4811781_30_flash_bwd_hdim128_bf16_sm80_cu_d53ad458_30644cute1_E,(_ZN66_INTERNAL_f4811781_30_flash_bwd_hdim128_bf16_sm80_cu_d53ad458_30644cuda3std3__45__cpo6cbeginE - _ZN66_INTERNAL_f4811781_30_flash_bwd_hdim128_bf16_sm80_cu_d53ad458_30644cute1_E)
_ZN66_INTERNAL_f4811781_30_flash_bwd_hdim128_bf16_sm80_cu_d53ad458_30644cute1_E:
	.zero		1
	.type		_ZN66_INTERNAL_f4811781_30_flash_bwd_hdim128_bf16_sm80_cu_d53ad458_30644cuda3std3__45__cpo6cbeginE,@object
	.size		_ZN66_INTERNAL_f4811781_30_flash_bwd_hdim128_bf16_sm80_cu_d53ad458_30644cuda3std3__45__cpo6cbeginE,(_ZN66_INTERNAL_f4811781_30_flash_bwd_hdim128_bf16_sm80_cu_d53ad458_30644cuda3std3__48in_placeE - _ZN66_INTERNAL_f4811781_30_flash_bwd_hdim128_bf16_sm80_cu_d53ad458_30644cuda3std3__45__cpo6cbeginE)
_ZN66_INTERNAL_f4811781_30_flash_bwd_hdim128_bf16_sm80_cu_d53ad458_30644cuda3std3__45__cpo6cbeginE:
	.zero		1
	.type		_ZN66_INTERNAL_f4811781_30_flash_bwd_hdim128_bf16_sm80_cu_d53ad458_30644cuda3std3__48in_placeE,@object
	.size		_ZN66_INTERNAL_f4811781_30_flash_bwd_hdim128_bf16_sm80_cu_d53ad458_30644cuda3std3__48in_placeE,(_ZN66_INTERNAL_f4811781_30_flash_bwd_hdim128_bf16_sm80_cu_d53ad458_30644cuda3std6ranges3__45__cpo9iter_moveE - _ZN66_INTERNAL_f4811781_30_flash_bwd_hdim128_bf16_sm80_cu_d53ad458_30644cuda3std3__48in_placeE)
_ZN66_INTERNAL_f4811781_30_flash_bwd_hdim128_bf16_sm80_cu_d53ad458_30644cuda3std3__48in_placeE:
	.zero		1
	.type		_ZN66_INTERNAL_f4811781_30_flash_bwd_hdim128_bf16_sm80_cu_d53ad458_30644cuda3std6ranges3__45__cpo9iter_moveE,@object
	.size		_ZN66_INTERNAL_f4811781_30_flash_bwd_hdim128_bf16_sm80_cu_d53ad458_30644cuda3std6ranges3__45__cpo9iter_moveE,(_ZN66_INTERNAL_f4811781_30_flash_bwd_hdim128_bf16_sm80_cu_d53ad458_30644cuda3std3__45__cpo5beginE - _ZN66_INTERNAL_f4811781_30_flash_bwd_hdim128_bf16_sm80_cu_d53ad458_30644cuda3std6ranges3__45__cpo9iter_moveE)
_ZN66_INTERNAL_f4811781_30_flash_bwd_hdim128_bf16_sm80_cu_d53ad458_30644cuda3std6ranges3__45__cpo9iter_moveE:
	.zero		1
	.type		_ZN66_INTERNAL_f4811781_30_flash_bwd_hdim128_bf16_sm80_cu_d53ad458_30644cuda3std3__45__cpo5beginE,@object
	.size		_ZN66_INTERNAL_f4811781_30_flash_bwd_hdim128_bf16_sm80_cu_d53ad458_30644cuda3std3__45__cpo5beginE,(_ZN66_INTERNAL_f4811781_30_flash_bwd_hdim128_bf16_sm80_cu_d53ad458_30644cuda3std3__468_GLOBAL__N__f4811781_30_flash_bwd_hdim128_bf16_sm80_cu_d53ad458_30646ignoreE - _ZN66_INTERNAL_f4811781_30_flash_bwd_hdim128_bf16_sm80_cu_d53ad458_30644cuda3std3__45__cpo5beginE)
_ZN66_INTERNAL_f4811781_30_flash_bwd_hdim128_bf16_sm80_cu_d53ad458_30644cuda3std3__45__cpo5beginE:
	.zero		1
	.type		_ZN66_INTERNAL_f4811781_30_flash_bwd_hdim128_bf16_sm80_cu_d53ad458_30644cuda3std3__468_GLOBAL__N__f4811781_30_flash_bwd_hdim128_bf16_sm80_cu_d53ad458_30646ignoreE,@object
	.size		_ZN66_INTERNAL_f4811781_30_flash_bwd_hdim128_bf16_sm80_cu_d53ad458_30644cuda3std3__468_GLOBAL__N__f4811781_30_flash_bwd_hdim128_bf16_sm80_cu_d53ad458_30646ignoreE,(_ZN66_INTERNAL_f4811781_30_flash_bwd_hdim128_bf16_sm80_cu_d53ad458_30644cute7productE - _ZN66_INTERNAL_f4811781_30_flash_bwd_hdim128_bf16_sm80_cu_d53ad458_30644cuda3std3__468_GLOBAL__N__f4811781_30_flash_bwd_hdim128_bf16_sm80_cu_d53ad458_30646ignoreE)
_ZN66_INTERNAL_f4811781_30_flash_bwd_hdim128_bf16_sm80_cu_d53ad458_30644cuda3std3__468_GLOBAL__N__f4811781_30_flash_bwd_hdim128_bf16_sm80_cu_d53ad458_30646ignoreE:
	.zero		1
	.type		_ZN66_INTERNAL_f4811781_30_flash_bwd_hdim128_bf16_sm80_cu_d53ad458_30644cute7productE,@object
	.size		_ZN66_INTERNAL_f4811781_30_flash_bwd_hdim128_bf16_sm80_cu_d53ad458_30644cute7productE,(_ZN66_INTERNAL_f4811781_30_flash_bwd_hdim128_bf16_sm80_cu_d53ad458_30644cuda3std3__45__cpo3endE - _ZN66_INTERNAL_f4811781_30_flash_bwd_hdim128_bf16_sm80_cu_d53ad458_30644cute7productE)
_ZN66_INTERNAL_f4811781_30_flash_bwd_hdim128_bf16_sm80_cu_d53ad458_30644cute7productE:
	.zero		1
	.type		_ZN66_INTERNAL_f4811781_30_flash_bwd_hdim128_bf16_sm80_cu_d53ad458_30644cuda3std3__45__cpo3endE,@object
	.size		_ZN66_INTERNAL_f4811781_30_flash_bwd_hdim128_bf16_sm80_cu_d53ad458_30644cuda3std3__45__cpo3endE,(_ZN66_INTERNAL_f4811781_30_flash_bwd_hdim128_bf16_sm80_cu_d53ad458_30644cuda3std3__419piecewise_constructE - _ZN66_INTERNAL_f4811781_30_flash_bwd_hdim128_bf16_sm80_cu_d53ad458_30644cuda3std3__45__cpo3endE)
_ZN66_INTERNAL_f4811781_30_flash_bwd_hdim128_bf16_sm80_cu_d53ad458_30644cuda3std3__45__cpo3endE:
	.zero		1
	.type		_ZN66_INTERNAL_f4811781_30_flash_bwd_hdim128_bf16_sm80_cu_d53ad458_30644cuda3std3__419piecewise_constructE,@object
	.size		_ZN66_INTERNAL_f4811781_30_flash_bwd_hdim128_bf16_sm80_cu_d53ad458_30644cuda3std3__419piecewise_constructE,(_ZN66_INTERNAL_f4811781_30_flash_bwd_hdim128_bf16_sm80_cu_d53ad458_30644cuda3std3__45__cpo4cendE - _ZN66_INTERNAL_f4811781_30_flash_bwd_hdim128_bf16_sm80_cu_d53ad458_30644cuda3std3__419piecewise_constructE)
_ZN66_INTERNAL_f4811781_30_flash_bwd_hdim128_bf16_sm80_cu_d53ad458_30644cuda3std3__419piecewise_constructE:
	.zero		1
	.type		_ZN66_INTERNAL_f4811781_30_flash_bwd_hdim128_bf16_sm80_cu_d53ad458_30644cuda3std3__45__cpo4cendE,@object
	.size		_ZN66_INTERNAL_f4811781_30_flash_bwd_hdim128_bf16_sm80_cu_d53ad458_30644cuda3std3__45__cpo4cendE,(_ZN66_INTERNAL_f4811781_30_flash_bwd_hdim128_bf16_sm80_cu_d53ad458_30644cuda3std6ranges3__45__cpo4swapE - _ZN66_INTERNAL_f4811781_30_flash_bwd_hdim128_bf16_sm80_cu_d53ad458_30644cuda3std3__45__cpo4cendE)
_ZN66_INTERNAL_f4811781_30_flash_bwd_hdim128_bf16_sm80_cu_d53ad458_30644cuda3std3__45__cpo4cendE:
	.zero		1
	.type		_ZN66_INTERNAL_f4811781_30_flash_bwd_hdim128_bf16_sm80_cu_d53ad458_30644cuda3std6ranges3__45__cpo4swapE,@object
	.size		_ZN66_INTERNAL_f4811781_30_flash_bwd_hdim128_bf16_sm80_cu_d53ad458_30644cuda3std6ranges3__45__cpo4swapE,(.L_7 - _ZN66_INTERNAL_f4811781_30_flash_bwd_hdim128_bf16_sm80_cu_d53ad458_30644cuda3std6ranges3__45__cpo4swapE)
_ZN66_INTERNAL_f4811781_30_flash_bwd_hdim128_bf16_sm80_cu_d53ad458_30644cuda3std6ranges3__45__cpo4swapE:
	.zero		1
.L_7:


//--------------------- .nv.shared._ZN5flash44flash_bwd_dq_dk_dv_loop_seqk_parallel_kernelI23Flash_bwd_kernel_traitsILi128ELi64ELi64ELi8ELi4ELi2ELi2ELb1ELb0EN7cutlass10bfloat16_tE19Flash_kernel_traitsILi128ELi64ELi64ELi8ES3_EELb0ELb0ELb0ELb0ELb0ELb0ELb0EEEvNS_16Flash_bwd_paramsE --------------------------
	.section	.nv.shared._ZN5flash44flash_bwd_dq_dk_dv_loop_seqk_parallel_kernelI23Flash_bwd_kernel_traitsILi128ELi64ELi64ELi8ELi4ELi2ELi2ELb1ELb0EN7cutlass10bfloat16_tE19Flash_kernel_traitsILi128ELi64ELi64ELi8ES3_EELb0ELb0ELb0ELb0ELb0ELb0ELb0EEEvNS_16Flash_bwd_paramsE,"aw",@nobits
	.sectionflags	@""
	.align	16


//--------------------- .nv.shared._ZN5flash44flash_bwd_dq_dk_dv_loop_seqk_parallel_kernelI23Flash_bwd_kernel_traitsILi128ELi64ELi64ELi8ELi4ELi2ELi2ELb1ELb0EN7cutlass10bfloat16_tE19Flash_kernel_traitsILi128ELi64ELi64ELi8ES3_EELb0ELb0ELb1ELb0ELb0ELb0ELb0EEEvNS_16Flash_bwd_paramsE --------------------------
	.section	.nv.shared._ZN5flash44flash_bwd_dq_dk_dv_loop_seqk_parallel_kernelI23Flash_bwd_kernel_traitsILi128ELi64ELi64ELi8ELi4ELi2ELi2ELb1ELb0EN7cutlass10bfloat16_tE19Flash_kernel_traitsILi128ELi64ELi64ELi8ES3_EELb0ELb0ELb1ELb0ELb0ELb0ELb0EEEvNS_16Flash_bwd_paramsE,"aw",@nobits
	.sectionflags	@""
	.align	16


//--------------------- .nv.shared._ZN5flash44flash_bwd_dq_dk_dv_loop_seqk_parallel_kernelI23Flash_bwd_kernel_traitsILi128ELi64ELi64ELi8ELi4ELi2ELi2ELb1ELb0EN7cutlass10bfloat16_tE19Flash_kernel_traitsILi128ELi64ELi64ELi8ES3_EELb0ELb0ELb0ELb0ELb1ELb1ELb0EEEvNS_16Flash_bwd_paramsE --------------------------
	.section	.nv.shared._ZN5flash44flash_bwd_dq_dk_dv_loop_seqk_parallel_kernelI23Flash_bwd_kernel_traitsILi128ELi64ELi64ELi8ELi4ELi2ELi2ELb1ELb0EN7cutlass10bfloat16_tE19Flash_kernel_traitsILi128ELi64ELi64ELi8ES3_EELb0ELb0ELb0ELb0ELb1ELb1ELb0EEEvNS_16Flash_bwd_paramsE,"aw",@nobits
	.sectionflags	@""
	.align	16


//--------------------- .nv.shared._ZN5flash44flash_bwd_dq_dk_dv_loop_seqk_parallel_kernelI23Flash_bwd_kernel_traitsILi128ELi64ELi64ELi8ELi4ELi2ELi2ELb1ELb0EN7cutlass10bfloat16_tE19Flash_kernel_traitsILi128ELi64ELi64ELi8ES3_EELb0ELb0ELb0ELb1ELb0ELb0ELb0EEEvNS_16Flash_bwd_paramsE --------------------------
	.section	.nv.shared._ZN5flash44flash_bwd_dq_dk_dv_loop_seqk_parallel_kernelI23Flash_bwd_kernel_traitsILi128ELi64ELi64ELi8ELi4ELi2ELi2ELb1ELb0EN7cutlass10bfloat16_tE19Flash_kernel_traitsILi128ELi64ELi64ELi8ES3_EELb0ELb0ELb0ELb1ELb0ELb0ELb0EEEvNS_16Flash_bwd_paramsE,"aw",@nobits
	.sectionflags	@""
	.align	16


//--------------------- .nv.shared._ZN5flash44flash_bwd_dq_dk_dv_loop_seqk_parallel_kernelI23Flash_bwd_kernel_traitsILi128ELi64ELi64ELi8ELi4ELi2ELi2ELb1ELb0EN7cutlass10bfloat16_tE19Flash_kernel_traitsILi128ELi64ELi64ELi8ES3_EELb0ELb0ELb1ELb0ELb0ELb1ELb0EEEvNS_16Flash_bwd_paramsE --------------------------
	.section	.nv.shared._ZN5flash44flash_bwd_dq_dk_dv_loop_seqk_parallel_kernelI23Flash_bwd_kernel_traitsILi128ELi64ELi64ELi8ELi4ELi2ELi2ELb1ELb0EN7cutlass10bfloat16_tE19Flash_kernel_traitsILi128ELi64ELi64ELi8ES3_EELb0ELb0ELb1ELb0ELb0ELb1ELb0EEEvNS_16Flash_bwd_paramsE,"aw",@nobits
	.sectionflags	@""
	.align	16


//--------------------- .nv.shared._ZN5flash44flash_bwd_dq_dk_dv_loop_seqk_parallel_kernelI23Flash_bwd_kernel_traitsILi128ELi64ELi64ELi8ELi4ELi2ELi2ELb1ELb0EN7cutlass10bfloat16_tE19Flash_kernel_traitsILi128ELi64ELi64ELi8ES3_EELb0ELb0ELb1ELb1ELb0ELb0ELb0EEEvNS_16Flash_bwd_paramsE --------------------------
	.section	.nv.shared._ZN5flash44flash_bwd_dq_dk_dv_loop_seqk_parallel_kernelI23Flash_bwd_kernel_traitsILi128ELi64ELi64ELi8ELi4ELi2ELi2ELb1ELb0EN7cutlass10bfloat16_tE19Flash_kernel_traitsILi128ELi64ELi64ELi8ES3_EELb0ELb0ELb1ELb1ELb0ELb0ELb0EEEvNS_16Flash_bwd_paramsE,"aw",@nobits
	.sectionflags	@""
	.align	16


//--------------------- .nv.shared._ZN5flash44flash_bwd_dq_dk_dv_loop_seqk_parallel_kernelI23Flash_bwd_kernel_traitsILi128ELi64ELi128ELi8ELi2ELi4ELi2ELb0ELb0EN7cutlass10bfloat16_tE19Flash_kernel_traitsILi128ELi64ELi128ELi8ES3_EELb0ELb0ELb0ELb0ELb0ELb1ELb0EEEvNS_16Flash_bwd_paramsE --------------------------
	.section	.nv.shared._ZN5flash44flash_bwd_dq_dk_dv_loop_seqk_parallel_kernelI23Flash_bwd_kernel_traitsILi128ELi64ELi128ELi8ELi2ELi4ELi2ELb0ELb0EN7cutlass10bfloat16_tE19Flash_kernel_traitsILi128ELi64ELi128ELi8ES3_EELb0ELb0ELb0ELb0ELb0ELb1ELb0EEEvNS_16Flash_bwd_paramsE,"aw",@nobits
	.sectionflags	@""
	.align	16


//--------------------- .nv.shared._ZN5flash44flash_bwd_dq_dk_dv_loop_seqk_parallel_kernelI23Flash_bwd_kernel_traitsILi128ELi64ELi128ELi8ELi2ELi4ELi2ELb0ELb0EN7cutlass10bfloat16_tE19Flash_kernel_traitsILi128ELi64ELi128ELi8ES3_EELb0ELb0ELb0ELb0ELb0ELb0ELb0EEEvNS_16Flash_bwd_paramsE --------------------------
	.section	.nv.shared._ZN5flash44flash_bwd_dq_dk_dv_loop_seqk_parallel_kernelI23Flash_bwd_kernel_traitsILi128ELi64ELi128ELi8ELi2ELi4ELi2ELb0ELb0EN7cutlass10bfloat16_tE19Flash_kernel_traitsILi128ELi64ELi128ELi8ES3_EELb0ELb0ELb0ELb0ELb0ELb0ELb0EEEvNS_16Flash_bwd_paramsE,"aw",@nobits
	.sectionflags	@""
	.align	16


//--------------------- .nv.shared._ZN5flash44flash_bwd_dq_dk_dv_loop_seqk_parallel_kernelI23Flash_bwd_kernel_traitsILi128ELi64ELi128ELi8ELi2ELi4ELi2ELb0ELb0EN7cutlass10bfloat16_tE19Flash_kernel_traitsILi128ELi64ELi128ELi8ES3_EELb0ELb0ELb1ELb0ELb0ELb0ELb0EEEvNS_16Flash_bwd_paramsE --------------------------
	.section	.nv.shared._ZN5flash44flash_bwd_dq_dk_dv_loop_seqk_parallel_kernelI23Flash_bwd_kernel_traitsILi128ELi64ELi128ELi8ELi2ELi4ELi2ELb0ELb0EN7cutlass10bfloat16_tE19Flash_kernel_traitsILi128ELi64ELi128ELi8ES3_EELb0ELb0ELb1ELb0ELb0ELb0ELb0EEEvNS_16Flash_bwd_paramsE,"aw",@nobits
	.sectionflags	@""
	.align	16


//--------------------- .nv.shared._ZN5flash44flash_bwd_dq_dk_dv_loop_seqk_parallel_kernelI23Flash_bwd_kernel_traitsILi128ELi64ELi128ELi8ELi2ELi4ELi2ELb0ELb0EN7cutlass10bfloat16_tE19Flash_kernel_traitsILi128ELi64ELi128ELi8ES3_EELb0ELb0ELb0ELb0ELb1ELb1ELb0EEEvNS_16Flash_bwd_paramsE --------------------------
	.section	.nv.shared._ZN5flash44flash_bwd_dq_dk_dv_loop_seqk_parallel_kernelI23Flash_bwd_kernel_traitsILi128ELi64ELi128ELi8ELi2ELi4ELi2ELb0ELb0EN7cutlass10bfloat16_tE19Flash_kernel_traitsILi128ELi64ELi128ELi8ES3_EELb0ELb0ELb0ELb0ELb1ELb1ELb0EEEvNS_16Flash_bwd_paramsE,"aw",@nobits
	.sectionflags	@""
	.align	16


//--------------------- .nv.shared._ZN5flash44flash_bwd_dq_dk_dv_loop_seqk_parallel_kernelI23Flash_bwd_kernel_traitsILi128ELi64ELi128ELi8ELi2ELi4ELi2ELb0ELb0EN7cutlass10bfloat16_tE19Flash_kernel_traitsILi128ELi64ELi128ELi8ES3_EELb0ELb0ELb0ELb1ELb0ELb0ELb0EEEvNS_16Flash_bwd_paramsE --------------------------
	.section	.nv.shared._ZN5flash44flash_bwd_dq_dk_dv_loop_seqk_parallel_kernelI23Flash_bwd_kernel_traitsILi128ELi64ELi128ELi8ELi2ELi4ELi2ELb0ELb0EN7cutlass10bfloat16_tE19Flash_kernel_traitsILi128ELi64ELi128ELi8ES3_EELb0ELb0ELb0ELb1ELb0ELb0ELb0EEEvNS_16Flash_bwd_paramsE,"aw",@nobits
	.sectionflags	@""
	.align	16


//--------------------- .nv.shared._ZN5flash44flash_bwd_dq_dk_dv_loop_seqk_parallel_kernelI23Flash_bwd_kernel_traitsILi128ELi64ELi128ELi8ELi2ELi4ELi2ELb0ELb0EN7cutlass10bfloat16_tE19Flash_kernel_traitsILi128ELi64ELi128ELi8ES3_EELb0ELb0ELb1ELb0ELb0ELb1ELb0EEEvNS_16Flash_bwd_paramsE --------------------------
	.section	.nv.shared._ZN5flash44flash_bwd_dq_dk_dv_loop_seqk_parallel_kernelI23Flash_bwd_kernel_traitsILi128ELi64ELi128ELi8ELi2ELi4ELi2ELb0ELb0EN7cutlass10bfloat16_tE19Flash_kernel_traitsILi128ELi64ELi128ELi8ES3_EELb0ELb0ELb1ELb0ELb0ELb1ELb0EEEvNS_16Flash_bwd_paramsE,"aw",@nobits
	.sectionflags	@""
	.align	16


//--------------------- .nv.shared._ZN5flash44flash_bwd_dq_dk_dv_loop_seqk_parallel_kernelI23Flash_bwd_kernel_traitsILi128ELi64ELi128ELi8ELi2ELi4ELi2ELb0ELb0EN7cutlass10bfloat16_tE19Flash_kernel_traitsILi128ELi64ELi128ELi8ES3_EELb0ELb0ELb1ELb1ELb0ELb0ELb0EEEvNS_16Flash_bwd_paramsE --------------------------
	.section	.nv.shared._ZN5flash44flash_bwd_dq_dk_dv_loop_seqk_parallel_kernelI23Flash_bwd_kernel_traitsILi128ELi64ELi128ELi8ELi2ELi4ELi2ELb0ELb0EN7cutlass10bfloat16_tE19Flash_kernel_traitsILi128ELi64ELi128ELi8ES3_EELb0ELb0ELb1ELb1ELb0ELb0ELb0EEEvNS_16Flash_bwd_paramsE,"aw",@nobits
	.sectionflags	@""
	.align	16


//--------------------- .nv.shared._ZN5flash27flash_bwd_convert_dq_kernelI23Flash_bwd_kernel_traitsILi128ELi64ELi64ELi8ELi4ELi2ELi2ELb1ELb0EN7cutlass10bfloat16_tE19Flash_kernel_traitsILi128ELi64ELi64ELi8ES3_EEEEvNS_16Flash_bwd_paramsEi --------------------------
	.section	.nv.shared._ZN5flash27flash_bwd_convert_dq_kernelI23Flash_bwd_kernel_traitsILi128ELi64ELi64ELi8ELi4ELi2ELi2ELb1ELb0EN7cutlass10bfloat16_tE19Flash_kernel_traitsILi128ELi64ELi64ELi8ES3_EEEEvNS_16Flash_bwd_paramsEi,"aw",@nobits
	.sectionflags	@""
	.align	16


//--------------------- .nv.shared._ZN5flash44flash_bwd_dq_dk_dv_loop_seqk_parallel_kernelI23Flash_bwd_kernel_traitsILi128ELi64ELi64ELi8ELi4ELi2ELi2ELb1ELb0EN7cutlass10bfloat16_tE19Flash_kernel_traitsILi128ELi64ELi64ELi8ES3_EELb1ELb0ELb0ELb0ELb0ELb1ELb0EEEvNS_16Flash_bwd_paramsE --------------------------
	.section	.nv.shared._ZN5flash44flash_bwd_dq_dk_dv_loop_seqk_parallel_kernelI23Flash_bwd_kernel_traitsILi128ELi64ELi64ELi8ELi4ELi2ELi2ELb1ELb0EN7cutlass10bfloat16_tE19Flash_kernel_traitsILi128ELi64ELi64ELi8ES3_EELb1ELb0ELb0ELb0ELb0ELb1ELb0EEEvNS_16Flash_bwd_paramsE,"aw",@nobits
	.sectionflags	@""
	.align	16


//--------------------- .nv.shared._ZN5flash44flash_bwd_dq_dk_dv_loop_seqk_parallel_kernelI23Flash_bwd_kernel_traitsILi128ELi64ELi64ELi8ELi4ELi2ELi2ELb1ELb0EN7cutlass10bfloat16_tE19Flash_kernel_traitsILi128ELi64ELi64ELi8ES3_EELb0ELb0ELb0ELb0ELb0ELb1ELb1EEEvNS_16Flash_bwd_paramsE --------------------------
	.section	.nv.shared._ZN5flash44flash_bwd_dq_dk_dv_loop_seqk_parallel_kernelI23Flash_bwd_kernel_traitsILi128ELi64ELi64ELi8ELi4ELi2ELi2ELb1ELb0EN7cutlass10bfloat16_tE19Flash_kernel_traitsILi128ELi64ELi64ELi8ES3_EELb0ELb0ELb0ELb0ELb0ELb1ELb1EEEvNS_16Flash_bwd_paramsE,"aw",@nobits
	.sectionflags	@""
	.align	16


//--------------------- .nv.shared._ZN5flash44flash_bwd_dq_dk_dv_loop_seqk_parallel_kernelI23Flash_bwd_kernel_traitsILi128ELi64ELi64ELi8ELi4ELi2ELi2ELb1ELb0EN7cutlass10bfloat16_tE19Flash_kernel_traitsILi128ELi64ELi64ELi8ES3_EELb1ELb0ELb0ELb0ELb0ELb0ELb0EEEvNS_16Flash_bwd_paramsE --------------------------
	.section	.nv.shared._ZN5flash44flash_bwd_dq_dk_dv_loop_seqk_parallel_kernelI23Flash_bwd_kernel_traitsILi128ELi64ELi64ELi8ELi4ELi2ELi2ELb1ELb0EN7cutlass10bfloat16_tE19Flash_kernel_traitsILi128ELi64ELi64ELi8ES3_EELb1ELb0ELb0ELb0ELb0ELb0ELb0EEEvNS_16Flash_bwd_paramsE,"aw",@nobits
	.sectionflags	@""
	.align	16


//--------------------- .nv.shared._ZN5flash44flash_bwd_dq_dk_dv_loop_seqk_parallel_kernelI23Flash_bwd_kernel_traitsILi128ELi64ELi64ELi8ELi4ELi2ELi2ELb1ELb0EN7cutlass10bfloat16_tE19Flash_kernel_traitsILi128ELi64ELi64ELi8ES3_EELb0ELb0ELb0ELb0ELb0ELb0ELb1EEEvNS_16Flash_bwd_paramsE --------------------------
	.section	.nv.shared._ZN5flash44flash_bwd_dq_dk_dv_loop_seqk_parallel_kernelI23Flash_bwd_kernel_traitsILi128ELi64ELi64ELi8ELi4ELi2ELi2ELb1ELb0EN7cutlass10bfloat16_tE19Flash_kernel_traitsILi128ELi64ELi64ELi8ES3_EELb0ELb0ELb0ELb0ELb0ELb0ELb1EEEvNS_16Flash_bwd_paramsE,"aw",@nobits
	.sectionflags	@""
	.align	16


//--------------------- .nv.shared._ZN5flash44flash_bwd_dq_dk_dv_loop_seqk_parallel_kernelI23Flash_bwd_kernel_traitsILi128ELi64ELi64ELi8ELi4ELi2ELi2ELb1ELb0EN7cutlass10bfloat16_tE19Flash_kernel_traitsILi128ELi64ELi64ELi8ES3_EELb1ELb0ELb1ELb0ELb0ELb0ELb0EEEvNS_16Flash_bwd_paramsE --------------------------
	.section	.nv.shared._ZN5flash44flash_bwd_dq_dk_dv_loop_seqk_parallel_kernelI23Flash_bwd_kernel_traitsILi128ELi64ELi64ELi8ELi4ELi2ELi2ELb1ELb0EN7cutlass10bfloat16_tE19Flash_kernel_traitsILi128ELi64ELi64ELi8ES3_EELb1ELb0ELb1ELb0ELb0ELb0ELb0EEEvNS_16Flash_bwd_paramsE,"aw",@nobits
	.sectionflags	@""
	.align	16


//--------------------- .nv.shared._ZN5flash44flash_bwd_dq_dk_dv_loop_seqk_parallel_kernelI23Flash_bwd_kernel_traitsILi128ELi64ELi64ELi8ELi4ELi2ELi2ELb1ELb0EN7cutlass10bfloat16_tE19Flash_kernel_traitsILi128ELi64ELi64ELi8ES3_EELb0ELb0ELb1ELb0ELb0ELb0ELb1EEEvNS_16Flash_bwd_paramsE --------------------------
	.section	.nv.shared._ZN5flash44flash_bwd_dq_dk_dv_loop_seqk_parallel_kernelI23Flash_bwd_kernel_traitsILi128ELi64ELi64ELi8ELi4ELi2ELi2ELb1ELb0EN7cutlass10bfloat16_tE19Flash_kernel_traitsILi128ELi64ELi64ELi8ES3_EELb0ELb0ELb1ELb0ELb0ELb0ELb1EEEvNS_16Flash_bwd_paramsE,"aw",@nobits
	.sectionflags	@""
	.align	16


//--------------------- .nv.shared._ZN5flash44flash_bwd_dq_dk_dv_loop_seqk_parallel_kernelI23Flash_bwd_kernel_traitsILi128ELi64ELi64ELi8ELi4ELi2ELi2ELb1ELb0EN7cutlass10bfloat16_tE19Flash_kernel_traitsILi128ELi64ELi64ELi8ES3_EELb1ELb0ELb0ELb0ELb1ELb1ELb0EEEvNS_16Flash_bwd_paramsE --------------------------
	.section	.nv.shared._ZN5flash44flash_bwd_dq_dk_dv_loop_seqk_parallel_kernelI23Flash_bwd_kernel_traitsILi128ELi64ELi64ELi8ELi4ELi2ELi2ELb1ELb0EN7cutlass10bfloat16_tE19Flash_kernel_traitsILi128ELi64ELi64ELi8ES3_EELb1ELb0ELb0ELb0ELb1ELb1ELb0EEEvNS_16Flash_bwd_paramsE,"aw",@nobits
	.sectionflags	@""
	.align	16


//--------------------- .nv.shared._ZN5flash44flash_bwd_dq_dk_dv_loop_seqk_parallel_kernelI23Flash_bwd_kernel_traitsILi128ELi64ELi64ELi8ELi4ELi2ELi2ELb1ELb0EN7cutlass10bfloat16_tE19Flash_kernel_traitsILi128ELi64ELi64ELi8ES3_EELb0ELb0ELb0ELb0ELb1ELb1ELb1EEEvNS_16Flash_bwd_paramsE --------------------------
	.section	.nv.shared._ZN5flash44flash_bwd_dq_dk_dv_loop_seqk_parallel_kernelI23Flash_bwd_kernel_traitsILi128ELi64ELi64ELi8ELi4ELi2ELi2ELb1ELb0EN7cutlass10bfloat16_tE19Flash_kernel_traitsILi128ELi64ELi64ELi8ES3_EELb0ELb0ELb0ELb0ELb1ELb1ELb1EEEvNS_16Flash_bwd_paramsE,"aw",@nobits
	.sectionflags	@""
	.align	16


//--------------------- .nv.shared._ZN5flash44flash_bwd_dq_dk_dv_loop_seqk_parallel_kernelI23Flash_bwd_kernel_traitsILi128ELi64ELi64ELi8ELi4ELi2ELi2ELb1ELb0EN7cutlass10bfloat16_tE19Flash_kernel_traitsILi128ELi64ELi64ELi8ES3_EELb1ELb0ELb0ELb1ELb0ELb0ELb0EEEvNS_16Flash_bwd_paramsE --------------------------
	.section	.nv.shared._ZN5flash44flash_bwd_dq_dk_dv_loop_seqk_parallel_kernelI23Flash_bwd_kernel_traitsILi128ELi64ELi64ELi8ELi4ELi2ELi2ELb1ELb0EN7cutlass10bfloat16_tE19Flash_kernel_traitsILi128ELi64ELi64ELi8ES3_EELb1ELb0ELb0ELb1ELb0ELb0ELb0EEEvNS_16Flash_bwd_paramsE,"aw",@nobits
	.sectionflags	@""
	.align	16


//--------------------- .nv.shared._ZN5flash44flash_bwd_dq_dk_dv_loop_seqk_parallel_kernelI23Flash_bwd_kernel_traitsILi128ELi64ELi64ELi8ELi4ELi2ELi2ELb1ELb0EN7cutlass10bfloat16_tE19Flash_kernel_traitsILi128ELi64ELi64ELi8ES3_EELb0ELb0ELb0ELb1ELb0ELb0ELb1EEEvNS_16Flash_bwd_paramsE --------------------------
	.section	.nv.shared._ZN5flash44flash_bwd_dq_dk_dv_loop_seqk_parallel_kernelI23Flash_bwd_kernel_traitsILi128ELi64ELi64ELi8ELi4ELi2ELi2ELb1ELb0EN7cutlass10bfloat16_tE19Flash_kernel_traitsILi128ELi64ELi64ELi8ES3_EELb0ELb0ELb0ELb1ELb0ELb0ELb1EEEvNS_16Flash_bwd_paramsE,"aw",@nobits
	.sectionflags	@""
	.align	16


//--------------------- .nv.shared._ZN5flash44flash_bwd_dq_dk_dv_loop_seqk_parallel_kernelI23Flash_bwd_kernel_traitsILi128ELi64ELi64ELi8ELi4ELi2ELi2ELb1ELb0EN7cutlass10bfloat16_tE19Flash_kernel_traitsILi128ELi64ELi64ELi8ES3_EELb1ELb0ELb1ELb0ELb0ELb1ELb0EEEvNS_16Flash_bwd_paramsE --------------------------
	.section	.nv.shared._ZN5flash44flash_bwd_dq_dk_dv_loop_seqk_parallel_kernelI23Flash_bwd_kernel_traitsILi128ELi64ELi64ELi8ELi4ELi2ELi2ELb1ELb0EN7cutlass10bfloat16_tE19Flash_kernel_traitsILi128ELi64ELi64ELi8ES3_EELb1ELb0ELb1ELb0ELb0ELb1ELb0EEEvNS_16Flash_bwd_paramsE,"aw",@nobits
	.sectionflags	@""
	.align	16


//--------------------- .nv.shared._ZN5flash44flash_bwd_dq_dk_dv_loop_seqk_parallel_kernelI23Flash_bwd_kernel_traitsILi128ELi64ELi64ELi8ELi4ELi2ELi2ELb1ELb0EN7cutlass10bfloat16_tE19Flash_kernel_traitsILi128ELi64ELi64ELi8ES3_EELb0ELb0ELb1ELb0ELb0ELb1ELb1EEEvNS_16Flash_bwd_paramsE --------------------------
	.section	.nv.shared._ZN5flash44flash_bwd_dq_dk_dv_loop_seqk_parallel_kernelI23Flash_bwd_kernel_traitsILi128ELi64ELi64ELi8ELi4ELi2ELi2ELb1ELb0EN7cutlass10bfloat16_tE19Flash_kernel_traitsILi128ELi64ELi64ELi8ES3_EELb0ELb0ELb1ELb0ELb0ELb1ELb1EEEvNS_16Flash_bwd_paramsE,"aw",@nobits
	.sectionflags	@""
	.align	16


//--------------------- .nv.shared._ZN5flash44flash_bwd_dq_dk_dv_loop_seqk_parallel_kernelI23Flash_bwd_kernel_traitsILi128ELi64ELi64ELi8ELi4ELi2ELi2ELb1ELb0EN7cutlass10bfloat16_tE19Flash_kernel_traitsILi128ELi64ELi64ELi8ES3_EELb1ELb0ELb1ELb1ELb0ELb0ELb0EEEvNS_16Flash_bwd_paramsE --------------------------
	.section	.nv.shared._ZN5flash44flash_bwd_dq_dk_dv_loop_seqk_parallel_kernelI23Flash_bwd_kernel_traitsILi128ELi64ELi64ELi8ELi4ELi2ELi2ELb1ELb0EN7cutlass10bfloat16_tE19Flash_kernel_traitsILi128ELi64ELi64ELi8ES3_EELb1ELb0ELb1ELb1ELb0ELb0ELb0EEEvNS_16Flash_bwd_paramsE,"aw",@nobits
	.sectionflags	@""
	.align	16


//--------------------- .nv.shared._ZN5flash44flash_bwd_dq_dk_dv_loop_seqk_parallel_kernelI23Flash_bwd_kernel_traitsILi128ELi64ELi64ELi8ELi4ELi2ELi2ELb1ELb0EN7cutlass10bfloat16_tE19Flash_kernel_traitsILi128ELi64ELi64ELi8ES3_EELb0ELb0ELb1ELb1ELb0ELb0ELb1EEEvNS_16Flash_bwd_paramsE --------------------------
	.section	.nv.shared._ZN5flash44flash_bwd_dq_dk_dv_loop_seqk_parallel_kernelI23Flash_bwd_kernel_traitsILi128ELi64ELi64ELi8ELi4ELi2ELi2ELb1ELb0EN7cutlass10bfloat16_tE19Flash_kernel_traitsILi128ELi64ELi64ELi8ES3_EELb0ELb0ELb1ELb1ELb0ELb0ELb1EEEvNS_16Flash_bwd_paramsE,"aw",@nobits
	.sectionflags	@""
	.align	16


//--------------------- .nv.shared._ZN5flash25flash_bwd_dot_do_o_kernelILb0E23Flash_bwd_kernel_traitsILi128ELi64ELi64ELi8ELi4ELi2ELi2ELb1ELb0EN7cutlass10bfloat16_tE19Flash_kernel_traitsILi128ELi64ELi64ELi8ES3_EEEEvNS_16Flash_bwd_paramsE --------------------------
	.section	.nv.shared._ZN5flash25flash_bwd_dot_do_o_kernelILb0E23Flash_bwd_kernel_traitsILi128ELi64ELi64ELi8ELi4ELi2ELi2ELb1ELb0EN7cutlass10bfloat16_tE19Flash_kernel_traitsILi128ELi64ELi64ELi8ES3_EEEEvNS_16Flash_bwd_paramsE,"aw",@nobits
	.sectionflags	@""
	.align	16


//--------------------- .nv.shared._ZN5flash25flash_bwd_dot_do_o_kernelILb1E23Flash_bwd_kernel_traitsILi128ELi64ELi64ELi8ELi4ELi2ELi2ELb1ELb0EN7cutlass10bfloat16_tE19Flash_kernel_traitsILi128ELi64ELi64ELi8ES3_EEEEvNS_16Flash_bwd_paramsE --------------------------
	.section	.nv.shared._ZN5flash25flash_bwd_dot_do_o_kernelILb1E23Flash_bwd_kernel_traitsILi128ELi64ELi64ELi8ELi4ELi2ELi2ELb1ELb0EN7cutlass10bfloat16_tE19Flash_kernel_traitsILi128ELi64ELi64ELi8ES3_EEEEvNS_16Flash_bwd_paramsE,"aw",@nobits
	.sectionflags	@""
	.align	16


//--------------------- .nv.shared._ZN5flash27flash_bwd_convert_dq_kernelI23Flash_bwd_kernel_traitsILi128ELi64ELi128ELi8ELi2ELi4ELi2ELb0ELb0EN7cutlass10bfloat16_tE19Flash_kernel_traitsILi128ELi64ELi128ELi8ES3_EEEEvNS_16Flash_bwd_paramsEi --------------------------
	.section	.nv.shared._ZN5flash27flash_bwd_convert_dq_kernelI23Flash_bwd_kernel_traitsILi128ELi64ELi128ELi8ELi2ELi4ELi2ELb0ELb0EN7cutlass10bfloat16_tE19Flash_kernel_traitsILi128ELi64ELi128ELi8ES3_EEEEvNS_16Flash_bwd_paramsEi,"aw",@nobits
	.sectionflags	@""
	.align	16


//--------------------- .nv.shared._ZN5flash44flash_bwd_dq_dk_dv_loop_seqk_parallel_kernelI23Flash_bwd_kernel_traitsILi128ELi64ELi128ELi8ELi2ELi4ELi2ELb0ELb0EN7cutlass10bfloat16_tE19Flash_kernel_traitsILi128ELi64ELi128ELi8ES3_EELb1ELb0ELb0ELb0ELb0ELb1ELb0EEEvNS_16Flash_bwd_paramsE --------------------------
	.section	.nv.shared._ZN5flash44flash_bwd_dq_dk_dv_loop_seqk_parallel_kernelI23Flash_bwd_kernel_traitsILi128ELi64ELi128ELi8ELi2ELi4ELi2ELb0ELb0EN7cutlass10bfloat16_tE19Flash_kernel_traitsILi128ELi64ELi128ELi8ES3_EELb1ELb0ELb0ELb0ELb0ELb1ELb0EEEvNS_16Flash_bwd_paramsE,"aw",@nobits
	.sectionflags	@""
	.align	16


//--------------------- .nv.shared._ZN5flash44flash_bwd_dq_dk_dv_loop_seqk_parallel_kernelI23Flash_bwd_kernel_traitsILi128ELi64ELi128ELi8ELi2ELi4ELi2ELb0ELb0EN7cutlass10bfloat16_tE19Flash_kernel_traitsILi128ELi64ELi128ELi8ES3_EELb0ELb0ELb0ELb0ELb0ELb1ELb1EEEvNS_16Flash_bwd_paramsE --------------------------
	.section	.nv.shared._ZN5flash44flash_bwd_dq_dk_dv_loop_seqk_parallel_kernelI23Flash_bwd_kernel_traitsILi128ELi64ELi128ELi8ELi2ELi4ELi2ELb0ELb0EN7cutlass10bfloat16_tE19Flash_kernel_traitsILi128ELi64ELi128ELi8ES3_EELb0ELb0ELb0ELb0ELb0ELb1ELb1EEEvNS_16Flash_bwd_paramsE,"aw",@nobits
	.sectionflags	@""
	.align	16


//--------------------- .nv.shared._ZN5flash44flash_bwd_dq_dk_dv_loop_seqk_parallel_kernelI23Flash_bwd_kernel_traitsILi128ELi64ELi128ELi8ELi2ELi4ELi2ELb0ELb0EN7cutlass10bfloat16_tE19Flash_kernel_traitsILi128ELi64ELi128ELi8ES3_EELb1ELb0ELb0ELb0ELb0ELb0ELb0EEEvNS_16Flash_bwd_paramsE --------------------------
	.section	.nv.shared._ZN5flash44flash_bwd_dq_dk_dv_loop_seqk_parallel_kernelI23Flash_bwd_kernel_traitsILi128ELi64ELi128ELi8ELi2ELi4ELi2ELb0ELb0EN7cutlass10bfloat16_tE19Flash_kernel_traitsILi128ELi64ELi128ELi8ES3_EELb1ELb0ELb0ELb0ELb0ELb0ELb0EEEvNS_16Flash_bwd_paramsE,"aw",@nobits
	.sectionflags	@""
	.align	16


//--------------------- .nv.shared._ZN5flash44flash_bwd_dq_dk_dv_loop_seqk_parallel_kernelI23Flash_bwd_kernel_traitsILi128ELi64ELi128ELi8ELi2ELi4ELi2ELb0ELb0EN7cutlass10bfloat16_tE19Flash_kernel_traitsILi128ELi64ELi128ELi8ES3_EELb0ELb0ELb0ELb0ELb0ELb0ELb1EEEvNS_16Flash_bwd_paramsE --------------------------
	.section	.nv.shared._ZN5flash44flash_bwd_dq_dk_dv_loop_seqk_parallel_kernelI23Flash_bwd_kernel_traitsILi128ELi64ELi128ELi8ELi2ELi4ELi2ELb0ELb0EN7cutlass10bfloat16_tE19Flash_kernel_traitsILi128ELi64ELi128ELi8ES3_EELb0ELb0ELb0ELb0ELb0ELb0ELb1EEEvNS_16Flash_bwd_paramsE,"aw",@nobits
	.sectionflags	@""
	.align	16


//--------------------- .nv.shared._ZN5flash44flash_bwd_dq_dk_dv_loop_seqk_parallel_kernelI23Flash_bwd_kernel_traitsILi128ELi64ELi128ELi8ELi2ELi4ELi2ELb0ELb0EN7cutlass10bfloat16_tE19Flash_kernel_traitsILi128ELi64ELi128ELi8ES3_EELb1ELb0ELb1ELb0ELb0ELb0ELb0EEEvNS_16Flash_bwd_paramsE --------------------------
	.section	.nv.shared._ZN5flash44flash_bwd_dq_dk_dv_loop_seqk_parallel_kernelI23Flash_bwd_kernel_traitsILi128ELi64ELi128ELi8ELi2ELi4ELi2ELb0ELb0EN7cutlass10bfloat16_tE19Flash_kernel_traitsILi128ELi64ELi128ELi8ES3_EELb1ELb0ELb1ELb0ELb0ELb0ELb0EEEvNS_16Flash_bwd_paramsE,"aw",@nobits
	.sectionflags	@""
	.align	16


//--------------------- .nv.shared._ZN5flash44flash_bwd_dq_dk_dv_loop_seqk_parallel_kernelI23Flash_bwd_kernel_traitsILi128ELi64ELi128ELi8ELi2ELi4ELi2ELb0ELb0EN7cutlass10bfloat16_tE19Flash_kernel_traitsILi128ELi64ELi128ELi8ES3_EELb0ELb0ELb1ELb0ELb0ELb0ELb1EEEvNS_16Flash_bwd_paramsE --------------------------
	.section	.nv.shared._ZN5flash44flash_bwd_dq_dk_dv_loop_seqk_parallel_kernelI23Flash_bwd_kernel_traitsILi128ELi64ELi128ELi8ELi2ELi4ELi2ELb0ELb0EN7cutlass10bfloat16_tE19Flash_kernel_traitsILi128ELi64ELi128ELi8ES3_EELb0ELb0ELb1ELb0ELb0ELb0ELb1EEEvNS_16Flash_bwd_paramsE,"aw",@nobits
	.sectionflags	@""
	.align	16


//--------------------- .nv.shared._ZN5flash44flash_bwd_dq_dk_dv_loop_seqk_parallel_kernelI23Flash_bwd_kernel_traitsILi128ELi64ELi128ELi8ELi2ELi4ELi2ELb0ELb0EN7cutlass10bfloat16_tE19Flash_kernel_traitsILi128ELi64ELi128ELi8ES3_EELb1ELb0ELb0ELb0ELb1ELb1ELb0EEEvNS_16Flash_bwd_paramsE --------------------------
	.section	.nv.shared._ZN5flash44flash_bwd_dq_dk_dv_loop_seqk_parallel_kernelI23Flash_bwd_kernel_traitsILi128ELi64ELi128ELi8ELi2ELi4ELi2ELb0ELb0EN7cutlass10bfloat16_tE19Flash_kernel_traitsILi128ELi64ELi128ELi8ES3_EELb1ELb0ELb0ELb0ELb1ELb1ELb0EEEvNS_16Flash_bwd_paramsE,"aw",@nobits
	.sectionflags	@""
	.align	16


//--------------------- .nv.shared._ZN5flash44flash_bwd_dq_dk_dv_loop_seqk_parallel_kernelI23Flash_bwd_kernel_traitsILi128ELi64ELi128ELi8ELi2ELi4ELi2ELb0ELb0EN7cutlass10bfloat16_tE19Flash_kernel_traitsILi128ELi64ELi128ELi8ES3_EELb0ELb0ELb0ELb0ELb1ELb1ELb1EEEvNS_16Flash_bwd_paramsE --------------------------
	.section	.nv.shared._ZN5flash44flash_bwd_dq_dk_dv_loop_seqk_parallel_kernelI23Flash_bwd_kernel_traitsILi128ELi64ELi128ELi8ELi2ELi4ELi2ELb0ELb0EN7cutlass10bfloat16_tE19Flash_kernel_traitsILi128ELi64ELi128ELi8ES3_EELb0ELb0ELb0ELb0ELb1ELb1ELb1EEEvNS_16Flash_bwd_paramsE,"aw",@nobits
	.sectionflags	@""
	.align	16


//--------------------- .nv.shared._ZN5flash44flash_bwd_dq_dk_dv_loop_seqk_parallel_kernelI23Flash_bwd_kernel_traitsILi128ELi64ELi128ELi8ELi2ELi4ELi2ELb0ELb0EN7cutlass10bfloat16_tE19Flash_kernel_traitsILi128ELi64ELi128ELi8ES3_EELb1ELb0ELb0ELb1ELb0ELb0ELb0EEEvNS_16Flash_bwd_paramsE --------------------------
	.section	.nv.shared._ZN5flash44flash_bwd_dq_dk_dv_loop_seqk_parallel_kernelI23Flash_bwd_kernel_traitsILi128ELi64ELi128ELi8ELi2ELi4ELi2ELb0ELb0EN7cutlass10bfloat16_tE19Flash_kernel_traitsILi128ELi64ELi128ELi8ES3_EELb1ELb0ELb0ELb1ELb0ELb0ELb0EEEvNS_16Flash_bwd_paramsE,"aw",@nobits
	.sectionflags	@""
	.align	16


//--------------------- .nv.shared._ZN5flash44flash_bwd_dq_dk_dv_loop_seqk_parallel_kernelI23Flash_bwd_kernel_traitsILi128ELi64ELi128ELi8ELi2ELi4ELi2ELb0ELb0EN7cutlass10bfloat16_tE19Flash_kernel_traitsILi128ELi64ELi128ELi8ES3_EELb0ELb0ELb0ELb1ELb0ELb0ELb1EEEvNS_16Flash_bwd_paramsE --------------------------
	.section	.nv.shared._ZN5flash44flash_bwd_dq_dk_dv_loop_seqk_parallel_kernelI23Flash_bwd_kernel_traitsILi128ELi64ELi128ELi8ELi2ELi4ELi2ELb0ELb0EN7cutlass10bfloat16_tE19Flash_kernel_traitsILi128ELi64ELi128ELi8ES3_EELb0ELb0ELb0ELb1ELb0ELb0ELb1EEEvNS_16Flash_bwd_paramsE,"aw",@nobits
	.sectionflags	@""
	.align	16


//--------------------- .nv.shared._ZN5flash44flash_bwd_dq_dk_dv_loop_seqk_parallel_kernelI23Flash_bwd_kernel_traitsILi128ELi64ELi128ELi8ELi2ELi4ELi2ELb0ELb0EN7cutlass10bfloat16_tE19Flash_kernel_traitsILi128ELi64ELi128ELi8ES3_EELb1ELb0ELb1ELb0ELb0ELb1ELb0EEEvNS_16Flash_bwd_paramsE --------------------------
	.section	.nv.shared._ZN5flash44flash_bwd_dq_dk_dv_loop_seqk_parallel_kernelI23Flash_bwd_kernel_traitsILi128ELi64ELi128ELi8ELi2ELi4ELi2ELb0ELb0EN7cutlass10bfloat16_tE19Flash_kernel_traitsILi128ELi64ELi128ELi8ES3_EELb1ELb0ELb1ELb0ELb0ELb1ELb0EEEvNS_16Flash_bwd_paramsE,"aw",@nobits
	.sectionflags	@""
	.align	16


//--------------------- .nv.shared._ZN5flash44flash_bwd_dq_dk_dv_loop_seqk_parallel_kernelI23Flash_bwd_kernel_traitsILi128ELi64ELi128ELi8ELi2ELi4ELi2ELb0ELb0EN7cutlass10bfloat16_tE19Flash_kernel_traitsILi128ELi64ELi128ELi8ES3_EELb0ELb0ELb1ELb0ELb0ELb1ELb1EEEvNS_16Flash_bwd_paramsE --------------------------
	.section	.nv.shared._ZN5flash44flash_bwd_dq_dk_dv_loop_seqk_parallel_kernelI23Flash_bwd_kernel_traitsILi128ELi64ELi128ELi8ELi2ELi4ELi2ELb0ELb0EN7cutlass10bfloat16_tE19Flash_kernel_traitsILi128ELi64ELi128ELi8ES3_EELb0ELb0ELb1ELb0ELb0ELb1ELb1EEEvNS_16Flash_bwd_paramsE,"aw",@nobits
	.sectionflags	@""
	.align	16


//--------------------- .nv.shared._ZN5flash44flash_bwd_dq_dk_dv_loop_seqk_parallel_kernelI23Flash_bwd_kernel_traitsILi128ELi64ELi128ELi8ELi2ELi4ELi2ELb0ELb0EN7cutlass10bfloat16_tE19Flash_kernel_traitsILi128ELi64ELi128ELi8ES3_EELb1ELb0ELb1ELb1ELb0ELb0ELb0EEEvNS_16Flash_bwd_paramsE --------------------------
	.section	.nv.shared._ZN5flash44flash_bwd_dq_dk_dv_loop_seqk_parallel_kernelI23Flash_bwd_kernel_traitsILi128ELi64ELi128ELi8ELi2ELi4ELi2ELb0ELb0EN7cutlass10bfloat16_tE19Flash_kernel_traitsILi128ELi64ELi128ELi8ES3_EELb1ELb0ELb1ELb1ELb0ELb0ELb0EEEvNS_16Flash_bwd_paramsE,"aw",@nobits
	.sectionflags	@""
	.align	16


//--------------------- .nv.shared._ZN5flash44flash_bwd_dq_dk_dv_loop_seqk_parallel_kernelI23Flash_bwd_kernel_traitsILi128ELi64ELi128ELi8ELi2ELi4ELi2ELb0ELb0EN7cutlass10bfloat16_tE19Flash_kernel_traitsILi128ELi64ELi128ELi8ES3_EELb0ELb0ELb1ELb1ELb0ELb0ELb1EEEvNS_16Flash_bwd_paramsE --------------------------
	.section	.nv.shared._ZN5flash44flash_bwd_dq_dk_dv_loop_seqk_parallel_kernelI23Flash_bwd_kernel_traitsILi128ELi64ELi128ELi8ELi2ELi4ELi2ELb0ELb0EN7cutlass10bfloat16_tE19Flash_kernel_traitsILi128ELi64ELi128ELi8ES3_EELb0ELb0ELb1ELb1ELb0ELb0ELb1EEEvNS_16Flash_bwd_paramsE,"aw",@nobits
	.sectionflags	@""
	.align	16


//--------------------- .nv.shared._ZN5flash25flash_bwd_dot_do_o_kernelILb0E23Flash_bwd_kernel_traitsILi128ELi64ELi128ELi8ELi2ELi4ELi2ELb0ELb0EN7cutlass10bfloat16_tE19Flash_kernel_traitsILi128ELi64ELi128ELi8ES3_EEEEvNS_16Flash_bwd_paramsE --------------------------
	.section	.nv.shared._ZN5flash25flash_bwd_dot_do_o_kernelILb0E23Flash_bwd_kernel_traitsILi128ELi64ELi128ELi8ELi2ELi4ELi2ELb0ELb0EN7cutlass10bfloat16_tE19Flash_kernel_traitsILi128ELi64ELi128ELi8ES3_EEEEvNS_16Flash_bwd_paramsE,"aw",@nobits
	.sectionflags	@""
	.align	16


//--------------------- .nv.shared._ZN5flash25flash_bwd_dot_do_o_kernelILb1E23Flash_bwd_kernel_traitsILi128ELi64ELi128ELi8ELi2ELi4ELi2ELb0ELb0EN7cutlass10bfloat16_tE19Flash_kernel_traitsILi128ELi64ELi128ELi8ES3_EEEEvNS_16Flash_bwd_paramsE --------------------------
	.section	.nv.shared._ZN5flash25flash_bwd_dot_do_o_kernelILb1E23Flash_bwd_kernel_traitsILi128ELi64ELi128ELi8ELi2ELi4ELi2ELb0ELb0EN7cutlass10bfloat16_tE19Flash_kernel_traitsILi128ELi64ELi128ELi8ES3_EEEEvNS_16Flash_bwd_paramsE,"aw",@nobits
	.sectionflags	@""
	.align	16
